	.target	sm_103a

	.elftype	@"ET_EXEC"


//--------------------- .note.nv.tkinfo           --------------------------
	.section	.note.nv.tkinfo,"",@"SHT_NOTE"
	.sectionflags	@"SHF_NOTE_NV_TKINFO"
	.tkinfo
        /*0018*/ 	.word	0x00000002
        /*0030*/ 	.string	""
        /*0030*/ 	.string	"ptxas"
        /*0030*/ 	.string	"Cuda compilation tools, release 13.0, V13.0.88"
        /*0030*/ 	.string	"Build cuda_13.0.r13.0/compiler.36424714_0"
        /*0030*/ 	.string	"-arch sm_103a -m 64 "



//--------------------- .note.nv.cuinfo           --------------------------
	.section	.note.nv.cuinfo,"",@"SHT_NOTE"
	.sectionflags	@"SHF_NOTE_NV_CUINFO"
        /*0018*/ 	.short	0x0002
        /*001a*/ 	.short	0x0067
        /*001c*/ 	.short	0x0082
	.zero		2


//--------------------- .nv.info                  --------------------------
	.section	.nv.info,"",@"SHT_CUDA_INFO"
	.align	4


	//----- nvinfo : EIATTR_REGCOUNT
	.align		4
        /*0000*/ 	.byte	0x04, 0x2f
        /*0002*/ 	.short	(.L_29 - .L_28)
	.align		4
.L_28:
        /*0004*/ 	.word	index@(_Z23gemm_half_q_half_kernelILi1ELi2ELb0ELb0ELi32EEvPK6__halfPKjS4_S2_PS0_iiiiPKtS7_iiiiiibS2_i)
        /*0008*/ 	.word	0x00000020


	//----- nvinfo : EIATTR_FRAME_SIZE
	.align		4
.L_29:
        /*000c*/ 	.byte	0x04, 0x11
        /*000e*/ 	.short	(.L_31 - .L_30)
	.align		4
.L_30:
        /*0010*/ 	.word	index@(_Z23gemm_half_q_half_kernelILi1ELi2ELb0ELb0ELi32EEvPK6__halfPKjS4_S2_PS0_iiiiPKtS7_iiiiiibS2_i)
        /*0014*/ 	.word	0x00000000


	//----- nvinfo : EIATTR_REGCOUNT
	.align		4
.L_31:
        /*0018*/ 	.byte	0x04, 0x2f
        /*001a*/ 	.short	(.L_33 - .L_32)
	.align		4
.L_32:
        /*001c*/ 	.word	index@(_Z23gemm_half_q_half_kernelILi1ELi6ELb0ELb0ELi32EEvPK6__halfPKjS4_S2_PS0_iiiiPKtS7_iiiiiibS2_i)
        /*0020*/ 	.word	0x00000054


	//----- nvinfo : EIATTR_FRAME_SIZE
	.align		4
.L_33:
        /*0024*/ 	.byte	0x04, 0x11
        /*0026*/ 	.short	(.L_35 - .L_34)
	.align		4
.L_34:
        /*0028*/ 	.word	index@(_Z23gemm_half_q_half_kernelILi1ELi6ELb0ELb0ELi32EEvPK6__halfPKjS4_S2_PS0_iiiiPKtS7_iiiiiibS2_i)
        /*002c*/ 	.word	0x00000000


	//----- nvinfo : EIATTR_REGCOUNT
	.align		4
.L_35:
        /*0030*/ 	.byte	0x04, 0x2f
        /*0032*/ 	.short	(.L_37 - .L_36)
	.align		4
.L_36:
        /*0034*/ 	.word	index@(_Z23gemm_half_q_half_kernelILi1ELi4ELb0ELb0ELi32EEvPK6__halfPKjS4_S2_PS0_iiiiPKtS7_iiiiiibS2_i)
        /*0038*/ 	.word	0x00000028


	//----- nvinfo : EIATTR_FRAME_SIZE
	.align		4
.L_37:
        /*003c*/ 	.byte	0x04, 0x11
        /*003e*/ 	.short	(.L_39 - .L_38)
	.align		4
.L_38:
        /*0040*/ 	.word	index@(_Z23gemm_half_q_half_kernelILi1ELi4ELb0ELb0ELi32EEvPK6__halfPKjS4_S2_PS0_iiiiPKtS7_iiiiiibS2_i)
        /*0044*/ 	.word	0x00000000


	//----- nvinfo : EIATTR_REGCOUNT
	.align		4
.L_39:
        /*0048*/ 	.byte	0x04, 0x2f
        /*004a*/ 	.short	(.L_41 - .L_40)
	.align		4
.L_40:
        /*004c*/ 	.word	index@(_Z23gemm_half_q_half_kernelILi1ELi14ELb0ELb0ELi32EEvPK6__halfPKjS4_S2_PS0_iiiiPKtS7_iiiiiibS2_i)
        /*0050*/ 	.word	0x00000038


	//----- nvinfo : EIATTR_FRAME_SIZE
	.align		4
.L_41:
        /*0054*/ 	.byte	0x04, 0x11
        /*0056*/ 	.short	(.L_43 - .L_42)
	.align		4
.L_42:
        /*0058*/ 	.word	index@(_Z23gemm_half_q_half_kernelILi1ELi14ELb0ELb0ELi32EEvPK6__halfPKjS4_S2_PS0_iiiiPKtS7_iiiiiibS2_i)
        /*005c*/ 	.word	0x00000000


	//----- nvinfo : EIATTR_REGCOUNT
	.align		4
.L_43:
        /*0060*/ 	.byte	0x04, 0x2f
        /*0062*/ 	.short	(.L_45 - .L_44)
	.align		4
.L_44:
        /*0064*/ 	.word	index@(_Z23gemm_half_q_half_kernelILi1ELi12ELb0ELb0ELi32EEvPK6__halfPKjS4_S2_PS0_iiiiPKtS7_iiiiiibS2_i)
        /*0068*/ 	.word	0x00000030


	//----- nvinfo : EIATTR_FRAME_SIZE
	.align		4
.L_45:
        /*006c*/ 	.byte	0x04, 0x11
        /*006e*/ 	.short	(.L_47 - .L_46)
	.align		4
.L_46:
        /*0070*/ 	.word	index@(_Z23gemm_half_q_half_kernelILi1ELi12ELb0ELb0ELi32EEvPK6__halfPKjS4_S2_PS0_iiiiPKtS7_iiiiiibS2_i)
        /*0074*/ 	.word	0x00000000


	//----- nvinfo : EIATTR_REGCOUNT
	.align		4
.L_47:
        /*0078*/ 	.byte	0x04, 0x2f
        /*007a*/ 	.short	(.L_49 - .L_48)
	.align		4
.L_48:
        /*007c*/ 	.word	index@(_Z23gemm_half_q_half_kernelILi1ELi8ELb0ELb0ELi32EEvPK6__halfPKjS4_S2_PS0_iiiiPKtS7_iiiiiibS2_i)
        /*0080*/ 	.word	0x00000020


	//----- nvinfo : EIATTR_FRAME_SIZE
	.align		4
.L_49:
        /*0084*/ 	.byte	0x04, 0x11
        /*0086*/ 	.short	(.L_51 - .L_50)
	.align		4
.L_50:
        /*0088*/ 	.word	index@(_Z23gemm_half_q_half_kernelILi1ELi8ELb0ELb0ELi32EEvPK6__halfPKjS4_S2_PS0_iiiiPKtS7_iiiiiibS2_i)
        /*008c*/ 	.word	0x00000000


	//----- nvinfo : EIATTR_REGCOUNT
	.align		4
.L_51:
        /*0090*/ 	.byte	0x04, 0x2f
        /*0092*/ 	.short	(.L_53 - .L_52)
	.align		4
.L_52:
        /*0094*/ 	.word	index@(_Z23gemm_half_q_half_kernelILi1ELi24ELb0ELb0ELi32EEvPK6__halfPKjS4_S2_PS0_iiiiPKtS7_iiiiiibS2_i)
        /*0098*/ 	.word	0x00000040


	//----- nvinfo : EIATTR_FRAME_SIZE
	.align		4
.L_53:
        /*009c*/ 	.byte	0x04, 0x11
        /*009e*/ 	.short	(.L_55 - .L_54)
	.align		4
.L_54:
        /*00a0*/ 	.word	index@(_Z23gemm_half_q_half_kernelILi1ELi24ELb0ELb0ELi32EEvPK6__halfPKjS4_S2_PS0_iiiiPKtS7_iiiiiibS2_i)
        /*00a4*/ 	.word	0x00000000


	//----- nvinfo : EIATTR_REGCOUNT
	.align		4
.L_55:
        /*00a8*/ 	.byte	0x04, 0x2f
        /*00aa*/ 	.short	(.L_57 - .L_56)
	.align		4
.L_56:
        /*00ac*/ 	.word	index@(_Z23gemm_half_q_half_kernelILi1ELi16ELb0ELb0ELi32EEvPK6__halfPKjS4_S2_PS0_iiiiPKtS7_iiiiiibS2_i)
        /*00b0*/ 	.word	0x00000028


	//----- nvinfo : EIATTR_FRAME_SIZE
	.align		4
.L_57:
        /*00b4*/ 	.byte	0x04, 0x11
        /*00b6*/ 	.short	(.L_59 - .L_58)
	.align		4
.L_58:
        /*00b8*/ 	.word	index@(_Z23gemm_half_q_half_kernelILi1ELi16ELb0ELb0ELi32EEvPK6__halfPKjS4_S2_PS0_iiiiPKtS7_iiiiiibS2_i)
        /*00bc*/ 	.word	0x00000000


	//----- nvinfo : EIATTR_REGCOUNT
	.align		4
.L_59:
        /*00c0*/ 	.byte	0x04, 0x2f
        /*00c2*/ 	.short	(.L_61 - .L_60)
	.align		4
.L_60:
        /*00c4*/ 	.word	index@(_Z23gemm_half_q_half_kernelILi1ELi48ELb0ELb0ELi32EEvPK6__halfPKjS4_S2_PS0_iiiiPKtS7_iiiiiibS2_i)
        /*00c8*/ 	.word	0x00000038


	//----- nvinfo : EIATTR_FRAME_SIZE
	.align		4
.L_61:
        /*00cc*/ 	.byte	0x04, 0x11
        /*00ce*/ 	.short	(.L_63 - .L_62)
	.align		4
.L_62:
        /*00d0*/ 	.word	index@(_Z23gemm_half_q_half_kernelILi1ELi48ELb0ELb0ELi32EEvPK6__halfPKjS4_S2_PS0_iiiiPKtS7_iiiiiibS2_i)
        /*00d4*/ 	.word	0x00000000


	//----- nvinfo : EIATTR_REGCOUNT
	.align		4
.L_63:
        /*00d8*/ 	.byte	0x04, 0x2f
        /*00da*/ 	.short	(.L_65 - .L_64)
	.align		4
.L_64:
        /*00dc*/ 	.word	index@(_Z23gemm_half_q_half_kernelILi1ELi32ELb0ELb0ELi32EEvPK6__halfPKjS4_S2_PS0_iiiiPKtS7_iiiiiibS2_i)
        /*00e0*/ 	.word	0x00000028


	//----- nvinfo : EIATTR_FRAME_SIZE
	.align		4
.L_65:
        /*00e4*/ 	.byte	0x04, 0x11
        /*00e6*/ 	.short	(.L_67 - .L_66)
	.align		4
.L_66:
        /*00e8*/ 	.word	index@(_Z23gemm_half_q_half_kernelILi1ELi32ELb0ELb0ELi32EEvPK6__halfPKjS4_S2_PS0_iiiiPKtS7_iiiiiibS2_i)
        /*00ec*/ 	.word	0x00000000


	//----- nvinfo : EIATTR_REGCOUNT
	.align		4
.L_67:
        /*00f0*/ 	.byte	0x04, 0x2f
        /*00f2*/ 	.short	(.L_69 - .L_68)
	.align		4
.L_68:
        /*00f4*/ 	.word	index@(_Z23gemm_half_q_half_kernelILi1ELi2ELb0ELb0ELi64EEvPK6__halfPKjS4_S2_PS0_iiiiPKtS7_iiiiiibS2_i)
        /*00f8*/ 	.word	0x00000020


	//----- nvinfo : EIATTR_FRAME_SIZE
	.align		4
.L_69:
        /*00fc*/ 	.byte	0x04, 0x11
        /*00fe*/ 	.short	(.L_71 - .L_70)
	.align		4
.L_70:
        /*0100*/ 	.word	index@(_Z23gemm_half_q_half_kernelILi1ELi2ELb0ELb0ELi64EEvPK6__halfPKjS4_S2_PS0_iiiiPKtS7_iiiiiibS2_i)
        /*0104*/ 	.word	0x00000010


	//----- nvinfo : EIATTR_REGCOUNT
	.align		4
.L_71:
        /*0108*/ 	.byte	0x04, 0x2f
        /*010a*/ 	.short	(.L_73 - .L_72)
	.align		4
.L_72:
        /*010c*/ 	.word	index@(_Z23gemm_half_q_half_kernelILi1ELi6ELb0ELb0ELi64EEvPK6__halfPKjS4_S2_PS0_iiiiPKtS7_iiiiiibS2_i)
        /*0110*/ 	.word	0x00000038


	//----- nvinfo : EIATTR_FRAME_SIZE
	.align		4
.L_73:
        /*0114*/ 	.byte	0x04, 0x11
        /*0116*/ 	.short	(.L_75 - .L_74)
	.align		4
.L_74:
        /*0118*/ 	.word	index@(_Z23gemm_half_q_half_kernelILi1ELi6ELb0ELb0ELi64EEvPK6__halfPKjS4_S2_PS0_iiiiPKtS7_iiiiiibS2_i)
        /*011c*/ 	.word	0x00000010


	//----- nvinfo : EIATTR_REGCOUNT
	.align		4
.L_75:
        /*0120*/ 	.byte	0x04, 0x2f
        /*0122*/ 	.short	(.L_77 - .L_76)
	.align		4
.L_76:
        /*0124*/ 	.word	index@(_Z23gemm_half_q_half_kernelILi1ELi4ELb0ELb0ELi64EEvPK6__halfPKjS4_S2_PS0_iiiiPKtS7_iiiiiibS2_i)
        /*0128*/ 	.word	0x0000002f


	//----- nvinfo : EIATTR_FRAME_SIZE
	.align		4
.L_77:
        /*012c*/ 	.byte	0x04, 0x11
        /*012e*/ 	.short	(.L_79 - .L_78)
	.align		4
.L_78:
        /*0130*/ 	.word	index@(_Z23gemm_half_q_half_kernelILi1ELi4ELb0ELb0ELi64EEvPK6__halfPKjS4_S2_PS0_iiiiPKtS7_iiiiiibS2_i)
        /*0134*/ 	.word	0x00000010


	//----- nvinfo : EIATTR_REGCOUNT
	.align		4
.L_79:
        /*0138*/ 	.byte	0x04, 0x2f
        /*013a*/ 	.short	(.L_81 - .L_80)
	.align		4
.L_80:
        /*013c*/ 	.word	index@(_Z23gemm_half_q_half_kernelILi1ELi14ELb0ELb0ELi64EEvPK6__halfPKjS4_S2_PS0_iiiiPKtS7_iiiiiibS2_i)
        /*0140*/ 	.word	0x00000038


	//----- nvinfo : EIATTR_FRAME_SIZE
	.align		4
.L_81:
        /*0144*/ 	.byte	0x04, 0x11
        /*0146*/ 	.short	(.L_83 - .L_82)
	.align		4
.L_82:
        /*0148*/ 	.word	index@(_Z23gemm_half_q_half_kernelILi1ELi14ELb0ELb0ELi64EEvPK6__halfPKjS4_S2_PS0_iiiiPKtS7_iiiiiibS2_i)
        /*014c*/ 	.word	0x00000010


	//----- nvinfo : EIATTR_REGCOUNT
	.align		4
.L_83:
        /*0150*/ 	.byte	0x04, 0x2f
        /*0152*/ 	.short	(.L_85 - .L_84)
	.align		4
.L_84:
        /*0154*/ 	.word	index@(_Z23gemm_half_q_half_kernelILi1ELi12ELb0ELb0ELi64EEvPK6__halfPKjS4_S2_PS0_iiiiPKtS7_iiiiiibS2_i)
        /*0158*/ 	.word	0x00000037


	//----- nvinfo : EIATTR_FRAME_SIZE
	.align		4
.L_85:
        /*015c*/ 	.byte	0x04, 0x11
        /*015e*/ 	.short	(.L_87 - .L_86)
	.align		4
.L_86:
        /*0160*/ 	.word	index@(_Z23gemm_half_q_half_kernelILi1ELi12ELb0ELb0ELi64EEvPK6__halfPKjS4_S2_PS0_iiiiPKtS7_iiiiiibS2_i)
        /*0164*/ 	.word	0x00000010


	//----- nvinfo : EIATTR_REGCOUNT
	.align		4
.L_87:
        /*0168*/ 	.byte	0x04, 0x2f
        /*016a*/ 	.short	(.L_89 - .L_88)
	.align		4
.L_88:
        /*016c*/ 	.word	index@(_Z23gemm_half_q_half_kernelILi1ELi8ELb0ELb0ELi64EEvPK6__halfPKjS4_S2_PS0_iiiiPKtS7_iiiiiibS2_i)
        /*0170*/ 	.word	0x0000001f


	//----- nvinfo : EIATTR_FRAME_SIZE
	.align		4
.L_89:
        /*0174*/ 	.byte	0x04, 0x11
        /*0176*/ 	.short	(.L_91 - .L_90)
	.align		4
.L_90:
        /*0178*/ 	.word	index@(_Z23gemm_half_q_half_kernelILi1ELi8ELb0ELb0ELi64EEvPK6__halfPKjS4_S2_PS0_iiiiPKtS7_iiiiiibS2_i)
        /*017c*/ 	.word	0x00000010


	//----- nvinfo : EIATTR_REGCOUNT
	.align		4
.L_91:
        /*0180*/ 	.byte	0x04, 0x2f
        /*0182*/ 	.short	(.L_93 - .L_92)
	.align		4
.L_92:
        /*0184*/ 	.word	index@(_Z23gemm_half_q_half_kernelILi1ELi24ELb0ELb0ELi64EEvPK6__halfPKjS4_S2_PS0_iiiiPKtS7_iiiiiibS2_i)
        /*0188*/ 	.word	0x0000003f


	//----- nvinfo : EIATTR_FRAME_SIZE
	.align		4
.L_93:
        /*018c*/ 	.byte	0x04, 0x11
        /*018e*/ 	.short	(.L_95 - .L_94)
	.align		4
.L_94:
        /*0190*/ 	.word	index@(_Z23gemm_half_q_half_kernelILi1ELi24ELb0ELb0ELi64EEvPK6__halfPKjS4_S2_PS0_iiiiPKtS7_iiiiiibS2_i)
        /*0194*/ 	.word	0x00000010


	//----- nvinfo : EIATTR_REGCOUNT
	.align		4
.L_95:
        /*0198*/ 	.byte	0x04, 0x2f
        /*019a*/ 	.short	(.L_97 - .L_96)
	.align		4
.L_96:
        /*019c*/ 	.word	index@(_Z23gemm_half_q_half_kernelILi1ELi16ELb0ELb0ELi64EEvPK6__halfPKjS4_S2_PS0_iiiiPKtS7_iiiiiibS2_i)
        /*01a0*/ 	.word	0x0000002f


	//----- nvinfo : EIATTR_FRAME_SIZE
	.align		4
.L_97:
        /*01a4*/ 	.byte	0x04, 0x11
        /*01a6*/ 	.short	(.L_99 - .L_98)
	.align		4
.L_98:
        /*01a8*/ 	.word	index@(_Z23gemm_half_q_half_kernelILi1ELi16ELb0ELb0ELi64EEvPK6__halfPKjS4_S2_PS0_iiiiPKtS7_iiiiiibS2_i)
        /*01ac*/ 	.word	0x00000010


	//----- nvinfo : EIATTR_REGCOUNT
	.align		4
.L_99:
        /*01b0*/ 	.byte	0x04, 0x2f
        /*01b2*/ 	.short	(.L_101 - .L_100)
	.align		4
.L_100:
        /*01b4*/ 	.word	index@(_Z23gemm_half_q_half_kernelILi1ELi48ELb0ELb0ELi64EEvPK6__halfPKjS4_S2_PS0_iiiiPKtS7_iiiiiibS2_i)
        /*01b8*/ 	.word	0x00000035


	//----- nvinfo : EIATTR_FRAME_SIZE
	.align		4
.L_101:
        /*01bc*/ 	.byte	0x04, 0x11
        /*01be*/ 	.short	(.L_103 - .L_102)
	.align		4
.L_102:
        /*01c0*/ 	.word	index@(_Z23gemm_half_q_half_kernelILi1ELi48ELb0ELb0ELi64EEvPK6__halfPKjS4_S2_PS0_iiiiPKtS7_iiiiiibS2_i)
        /*01c4*/ 	.word	0x00000010


	//----- nvinfo : EIATTR_REGCOUNT
	.align		4
.L_103:
        /*01c8*/ 	.byte	0x04, 0x2f
        /*01ca*/ 	.short	(.L_105 - .L_104)
	.align		4
.L_104:
        /*01cc*/ 	.word	index@(_Z23gemm_half_q_half_kernelILi1ELi32ELb0ELb0ELi64EEvPK6__halfPKjS4_S2_PS0_iiiiPKtS7_iiiiiibS2_i)
        /*01d0*/ 	.word	0x00000020


	//----- nvinfo : EIATTR_FRAME_SIZE
	.align		4
.L_105:
        /*01d4*/ 	.byte	0x04, 0x11
        /*01d6*/ 	.short	(.L_107 - .L_106)
	.align		4
.L_106:
        /*01d8*/ 	.word	index@(_Z23gemm_half_q_half_kernelILi1ELi32ELb0ELb0ELi64EEvPK6__halfPKjS4_S2_PS0_iiiiPKtS7_iiiiiibS2_i)
        /*01dc*/ 	.word	0x00000010


	//----- nvinfo : EIATTR_REGCOUNT
	.align		4
.L_107:
        /*01e0*/ 	.byte	0x04, 0x2f
        /*01e2*/ 	.short	(.L_109 - .L_108)
	.align		4
.L_108:
        /*01e4*/ 	.word	index@(_Z23gemm_half_q_half_kernelILi2ELi2ELb0ELb0ELi32EEvPK6__halfPKjS4_S2_PS0_iiiiPKtS7_iiiiiibS2_i)
        /*01e8*/ 	.word	0x00000040


	//----- nvinfo : EIATTR_FRAME_SIZE
	.align		4
.L_109:
        /*01ec*/ 	.byte	0x04, 0x11
        /*01ee*/ 	.short	(.L_111 - .L_110)
	.align		4
.L_110:
        /*01f0*/ 	.word	index@(_Z23gemm_half_q_half_kernelILi2ELi2ELb0ELb0ELi32EEvPK6__halfPKjS4_S2_PS0_iiiiPKtS7_iiiiiibS2_i)
        /*01f4*/ 	.word	0x00000000


	//----- nvinfo : EIATTR_REGCOUNT
	.align		4
.L_111:
        /*01f8*/ 	.byte	0x04, 0x2f
        /*01fa*/ 	.short	(.L_113 - .L_112)
	.align		4
.L_112:
        /*01fc*/ 	.word	index@(_Z23gemm_half_q_half_kernelILi2ELi6ELb0ELb0ELi32EEvPK6__halfPKjS4_S2_PS0_iiiiPKtS7_iiiiiibS2_i)
        /*0200*/ 	.word	0x00000060


	//----- nvinfo : EIATTR_FRAME_SIZE
	.align		4
.L_113:
        /*0204*/ 	.byte	0x04, 0x11
        /*0206*/ 	.short	(.L_115 - .L_114)
	.align		4
.L_114:
        /*0208*/ 	.word	index@(_Z23gemm_half_q_half_kernelILi2ELi6ELb0ELb0ELi32EEvPK6__halfPKjS4_S2_PS0_iiiiPKtS7_iiiiiibS2_i)
        /*020c*/ 	.word	0x00000000


	//----- nvinfo : EIATTR_REGCOUNT
	.align		4
.L_115:
        /*0210*/ 	.byte	0x04, 0x2f
        /*0212*/ 	.short	(.L_117 - .L_116)
	.align		4
.L_116:
        /*0214*/ 	.word	index@(_Z23gemm_half_q_half_kernelILi2ELi4ELb0ELb0ELi32EEvPK6__halfPKjS4_S2_PS0_iiiiPKtS7_iiiiiibS2_i)
        /*0218*/ 	.word	0x0000005a


	//----- nvinfo : EIATTR_FRAME_SIZE
	.align		4
.L_117:
        /*021c*/ 	.byte	0x04, 0x11
        /*021e*/ 	.short	(.L_119 - .L_118)
	.align		4
.L_118:
        /*0220*/ 	.word	index@(_Z23gemm_half_q_half_kernelILi2ELi4ELb0ELb0ELi32EEvPK6__halfPKjS4_S2_PS0_iiiiPKtS7_iiiiiibS2_i)
        /*0224*/ 	.word	0x00000000


	//----- nvinfo : EIATTR_REGCOUNT
	.align		4
.L_119:
        /*0228*/ 	.byte	0x04, 0x2f
        /*022a*/ 	.short	(.L_121 - .L_120)
	.align		4
.L_120:
        /*022c*/ 	.word	index@(_Z23gemm_half_q_half_kernelILi2ELi14ELb0ELb0ELi32EEvPK6__halfPKjS4_S2_PS0_iiiiPKtS7_iiiiiibS2_i)
        /*0230*/ 	.word	0x00000067


	//----- nvinfo : EIATTR_FRAME_SIZE
	.align		4
.L_121:
        /*0234*/ 	.byte	0x04, 0x11
        /*0236*/ 	.short	(.L_123 - .L_122)
	.align		4
.L_122:
        /*0238*/ 	.word	index@(_Z23gemm_half_q_half_kernelILi2ELi14ELb0ELb0ELi32EEvPK6__halfPKjS4_S2_PS0_iiiiPKtS7_iiiiiibS2_i)
        /*023c*/ 	.word	0x00000000


	//----- nvinfo : EIATTR_REGCOUNT
	.align		4
.L_123:
        /*0240*/ 	.byte	0x04, 0x2f
        /*0242*/ 	.short	(.L_125 - .L_124)
	.align		4
.L_124:
        /*0244*/ 	.word	index@(_Z23gemm_half_q_half_kernelILi2ELi12ELb0ELb0ELi32EEvPK6__halfPKjS4_S2_PS0_iiiiPKtS7_iiiiiibS2_i)
        /*0248*/ 	.word	0x00000060


	//----- nvinfo : EIATTR_FRAME_SIZE
	.align		4
.L_125:
        /*024c*/ 	.byte	0x04, 0x11
        /*024e*/ 	.short	(.L_127 - .L_126)
	.align		4
.L_126:
        /*0250*/ 	.word	index@(_Z23gemm_half_q_half_kernelILi2ELi12ELb0ELb0ELi32EEvPK6__halfPKjS4_S2_PS0_iiiiPKtS7_iiiiiibS2_i)
        /*0254*/ 	.word	0x00000000


	//----- nvinfo : EIATTR_REGCOUNT
	.align		4
.L_127:
        /*0258*/ 	.byte	0x04, 0x2f
        /*025a*/ 	.short	(.L_129 - .L_128)
	.align		4
.L_128:
        /*025c*/ 	.word	index@(_Z23gemm_half_q_half_kernelILi2ELi8ELb0ELb0ELi32EEvPK6__halfPKjS4_S2_PS0_iiiiPKtS7_iiiiiibS2_i)
        /*0260*/ 	.word	0x00000038


	//----- nvinfo : EIATTR_FRAME_SIZE
	.align		4
.L_129:
        /*0264*/ 	.byte	0x04, 0x11
        /*0266*/ 	.short	(.L_131 - .L_130)
	.align		4
.L_130:
        /*0268*/ 	.word	index@(_Z23gemm_half_q_half_kernelILi2ELi8ELb0ELb0ELi32EEvPK6__halfPKjS4_S2_PS0_iiiiPKtS7_iiiiiibS2_i)
        /*026c*/ 	.word	0x00000000


	//----- nvinfo : EIATTR_REGCOUNT
	.align		4
.L_131:
        /*0270*/ 	.byte	0x04, 0x2f
        /*0272*/ 	.short	(.L_133 - .L_132)
	.align		4
.L_132:
        /*0274*/ 	.word	index@(_Z23gemm_half_q_half_kernelILi2ELi24ELb0ELb0ELi32EEvPK6__halfPKjS4_S2_PS0_iiiiPKtS7_iiiiiibS2_i)
        /*0278*/ 	.word	0x00000063


	//----- nvinfo : EIATTR_FRAME_SIZE
	.align		4
.L_133:
        /*027c*/ 	.byte	0x04, 0x11
        /*027e*/ 	.short	(.L_135 - .L_134)
	.align		4
.L_134:
        /*0280*/ 	.word	index@(_Z23gemm_half_q_half_kernelILi2ELi24ELb0ELb0ELi32EEvPK6__halfPKjS4_S2_PS0_iiiiPKtS7_iiiiiibS2_i)
        /*0284*/ 	.word	0x00000000


	//----- nvinfo : EIATTR_REGCOUNT
	.align		4
.L_135:
        /*0288*/ 	.byte	0x04, 0x2f
        /*028a*/ 	.short	(.L_137 - .L_136)
	.align		4
.L_136:
        /*028c*/ 	.word	index@(_Z23gemm_half_q_half_kernelILi2ELi16ELb0ELb0ELi32EEvPK6__halfPKjS4_S2_PS0_iiiiPKtS7_iiiiiibS2_i)
        /*0290*/ 	.word	0x0000005b


	//----- nvinfo : EIATTR_FRAME_SIZE
	.align		4
.L_137:
        /*0294*/ 	.byte	0x04, 0x11
        /*0296*/ 	.short	(.L_139 - .L_138)
	.align		4
.L_138:
        /*0298*/ 	.word	index@(_Z23gemm_half_q_half_kernelILi2ELi16ELb0ELb0ELi32EEvPK6__halfPKjS4_S2_PS0_iiiiPKtS7_iiiiiibS2_i)
        /*029c*/ 	.word	0x00000000


	//----- nvinfo : EIATTR_REGCOUNT
	.align		4
.L_139:
        /*02a0*/ 	.byte	0x04, 0x2f
        /*02a2*/ 	.short	(.L_141 - .L_140)
	.align		4
.L_140:
        /*02a4*/ 	.word	index@(_Z23gemm_half_q_half_kernelILi2ELi48ELb0ELb0ELi32EEvPK6__halfPKjS4_S2_PS0_iiiiPKtS7_iiiiiibS2_i)
        /*02a8*/ 	.word	0x0000005e


	//----- nvinfo : EIATTR_FRAME_SIZE
	.align		4
.L_141:
        /*02ac*/ 	.byte	0x04, 0x11
        /*02ae*/ 	.short	(.L_143 - .L_142)
	.align		4
.L_142:
        /*02b0*/ 	.word	index@(_Z23gemm_half_q_half_kernelILi2ELi48ELb0ELb0ELi32EEvPK6__halfPKjS4_S2_PS0_iiiiPKtS7_iiiiiibS2_i)
        /*02b4*/ 	.word	0x00000000


	//----- nvinfo : EIATTR_REGCOUNT
	.align		4
.L_143:
        /*02b8*/ 	.byte	0x04, 0x2f
        /*02ba*/ 	.short	(.L_145 - .L_144)
	.align		4
.L_144:
        /*02bc*/ 	.word	index@(_Z23gemm_half_q_half_kernelILi2ELi32ELb0ELb0ELi32EEvPK6__halfPKjS4_S2_PS0_iiiiPKtS7_iiiiiibS2_i)
        /*02c0*/ 	.word	0x00000039


	//----- nvinfo : EIATTR_FRAME_SIZE
	.align		4
.L_145:
        /*02c4*/ 	.byte	0x04, 0x11
        /*02c6*/ 	.short	(.L_147 - .L_146)
	.align		4
.L_146:
        /*02c8*/ 	.word	index@(_Z23gemm_half_q_half_kernelILi2ELi32ELb0ELb0ELi32EEvPK6__halfPKjS4_S2_PS0_iiiiPKtS7_iiiiiibS2_i)
        /*02cc*/ 	.word	0x00000000


	//----- nvinfo : EIATTR_REGCOUNT
	.align		4
.L_147:
        /*02d0*/ 	.byte	0x04, 0x2f
        /*02d2*/ 	.short	(.L_149 - .L_148)
	.align		4
.L_148:
        /*02d4*/ 	.word	index@(_Z23gemm_half_q_half_kernelILi2ELi2ELb0ELb0ELi64EEvPK6__halfPKjS4_S2_PS0_iiiiPKtS7_iiiiiibS2_i)
        /*02d8*/ 	.word	0x00000038


	//----- nvinfo : EIATTR_FRAME_SIZE
	.align		4
.L_149:
        /*02dc*/ 	.byte	0x04, 0x11
        /*02de*/ 	.short	(.L_151 - .L_150)
	.align		4
.L_150:
        /*02e0*/ 	.word	index@(_Z23gemm_half_q_half_kernelILi2ELi2ELb0ELb0ELi64EEvPK6__halfPKjS4_S2_PS0_iiiiPKtS7_iiiiiibS2_i)
        /*02e4*/ 	.word	0x00000010


	//----- nvinfo : EIATTR_REGCOUNT
	.align		4
.L_151:
        /*02e8*/ 	.byte	0x04, 0x2f
        /*02ea*/ 	.short	(.L_153 - .L_152)
	.align		4
.L_152:
        /*02ec*/ 	.word	index@(_Z23gemm_half_q_half_kernelILi2ELi6ELb0ELb0ELi64EEvPK6__halfPKjS4_S2_PS0_iiiiPKtS7_iiiiiibS2_i)
        /*02f0*/ 	.word	0x00000067


	//----- nvinfo : EIATTR_FRAME_SIZE
	.align		4
.L_153:
        /*02f4*/ 	.byte	0x04, 0x11
        /*02f6*/ 	.short	(.L_155 - .L_154)
	.align		4
.L_154:
        /*02f8*/ 	.word	index@(_Z23gemm_half_q_half_kernelILi2ELi6ELb0ELb0ELi64EEvPK6__halfPKjS4_S2_PS0_iiiiPKtS7_iiiiiibS2_i)
        /*02fc*/ 	.word	0x00000010


	//----- nvinfo : EIATTR_REGCOUNT
	.align		4
.L_155:
        /*0300*/ 	.byte	0x04, 0x2f
        /*0302*/ 	.short	(.L_157 - .L_156)
	.align		4
.L_156:
        /*0304*/ 	.word	index@(_Z23gemm_half_q_half_kernelILi2ELi4ELb0ELb0ELi64EEvPK6__halfPKjS4_S2_PS0_iiiiPKtS7_iiiiiibS2_i)
        /*0308*/ 	.word	0x00000063


	//----- nvinfo : EIATTR_FRAME_SIZE
	.align		4
.L_157:
        /*030c*/ 	.byte	0x04, 0x11
        /*030e*/ 	.short	(.L_159 - .L_158)
	.align		4
.L_158:
        /*0310*/ 	.word	index@(_Z23gemm_half_q_half_kernelILi2ELi4ELb0ELb0ELi64EEvPK6__halfPKjS4_S2_PS0_iiiiPKtS7_iiiiiibS2_i)
        /*0314*/ 	.word	0x00000010


	//----- nvinfo : EIATTR_REGCOUNT
	.align		4
.L_159:
        /*0318*/ 	.byte	0x04, 0x2f
        /*031a*/ 	.short	(.L_161 - .L_160)
	.align		4
.L_160:
        /*031c*/ 	.word	index@(_Z23gemm_half_q_half_kernelILi2ELi14ELb0ELb0ELi64EEvPK6__halfPKjS4_S2_PS0_iiiiPKtS7_iiiiiibS2_i)
        /*0320*/ 	.word	0x00000067


	//----- nvinfo : EIATTR_FRAME_SIZE
	.align		4
.L_161:
        /*0324*/ 	.byte	0x04, 0x11
        /*0326*/ 	.short	(.L_163 - .L_162)
	.align		4
.L_162:
        /*0328*/ 	.word	index@(_Z23gemm_half_q_half_kernelILi2ELi14ELb0ELb0ELi64EEvPK6__halfPKjS4_S2_PS0_iiiiPKtS7_iiiiiibS2_i)
        /*032c*/ 	.word	0x00000010


	//----- nvinfo : EIATTR_REGCOUNT
	.align		4
.L_163:
        /*0330*/ 	.byte	0x04, 0x2f
        /*0332*/ 	.short	(.L_165 - .L_164)
	.align		4
.L_164:
        /*0334*/ 	.word	index@(_Z23gemm_half_q_half_kernelILi2ELi12ELb0ELb0ELi64EEvPK6__halfPKjS4_S2_PS0_iiiiPKtS7_iiiiiibS2_i)
        /*0338*/ 	.word	0x00000064


	//----- nvinfo : EIATTR_FRAME_SIZE
	.align		4
.L_165:
        /*033c*/ 	.byte	0x04, 0x11
        /*033e*/ 	.short	(.L_167 - .L_166)
	.align		4
.L_166:
        /*0340*/ 	.word	index@(_Z23gemm_half_q_half_kernelILi2ELi12ELb0ELb0ELi64EEvPK6__halfPKjS4_S2_PS0_iiiiPKtS7_iiiiiibS2_i)
        /*0344*/ 	.word	0x00000010


	//----- nvinfo : EIATTR_REGCOUNT
	.align		4
.L_167:
        /*0348*/ 	.byte	0x04, 0x2f
        /*034a*/ 	.short	(.L_169 - .L_168)
	.align		4
.L_168:
        /*034c*/ 	.word	index@(_Z23gemm_half_q_half_kernelILi2ELi8ELb0ELb0ELi64EEvPK6__halfPKjS4_S2_PS0_iiiiPKtS7_iiiiiibS2_i)
        /*0350*/ 	.word	0x00000038


	//----- nvinfo : EIATTR_FRAME_SIZE
	.align		4
.L_169:
        /*0354*/ 	.byte	0x04, 0x11
        /*0356*/ 	.short	(.L_171 - .L_170)
	.align		4
.L_170:
        /*0358*/ 	.word	index@(_Z23gemm_half_q_half_kernelILi2ELi8ELb0ELb0ELi64EEvPK6__halfPKjS4_S2_PS0_iiiiPKtS7_iiiiiibS2_i)
        /*035c*/ 	.word	0x00000010


	//----- nvinfo : EIATTR_REGCOUNT
	.align		4
.L_171:
        /*0360*/ 	.byte	0x04, 0x2f
        /*0362*/ 	.short	(.L_173 - .L_172)
	.align		4
.L_172:
        /*0364*/ 	.word	index@(_Z23gemm_half_q_half_kernelILi2ELi24ELb0ELb0ELi64EEvPK6__halfPKjS4_S2_PS0_iiiiPKtS7_iiiiiibS2_i)
        /*0368*/ 	.word	0x00000067


	//----- nvinfo : EIATTR_FRAME_SIZE
	.align		4
.L_173:
        /*036c*/ 	.byte	0x04, 0x11
        /*036e*/ 	.short	(.L_175 - .L_174)
	.align		4
.L_174:
        /*0370*/ 	.word	index@(_Z23gemm_half_q_half_kernelILi2ELi24ELb0ELb0ELi64EEvPK6__halfPKjS4_S2_PS0_iiiiPKtS7_iiiiiibS2_i)
        /*0374*/ 	.word	0x00000010


	//----- nvinfo : EIATTR_REGCOUNT
	.align		4
.L_175:
        /*0378*/ 	.byte	0x04, 0x2f
        /*037a*/ 	.short	(.L_177 - .L_176)
	.align		4
.L_176:
        /*037c*/ 	.word	index@(_Z23gemm_half_q_half_kernelILi2ELi16ELb0ELb0ELi64EEvPK6__halfPKjS4_S2_PS0_iiiiPKtS7_iiiiiibS2_i)
        /*0380*/ 	.word	0x0000005e


	//----- nvinfo : EIATTR_FRAME_SIZE
	.align		4
.L_177:
        /*0384*/ 	.byte	0x04, 0x11
        /*0386*/ 	.short	(.L_179 - .L_178)
	.align		4
.L_178:
        /*0388*/ 	.word	index@(_Z23gemm_half_q_half_kernelILi2ELi16ELb0ELb0ELi64EEvPK6__halfPKjS4_S2_PS0_iiiiPKtS7_iiiiiibS2_i)
        /*038c*/ 	.word	0x00000010


	//----- nvinfo : EIATTR_REGCOUNT
	.align		4
.L_179:
        /*0390*/ 	.byte	0x04, 0x2f
        /*0392*/ 	.short	(.L_181 - .L_180)
	.align		4
.L_180:
        /*0394*/ 	.word	index@(_Z23gemm_half_q_half_kernelILi2ELi48ELb0ELb0ELi64EEvPK6__halfPKjS4_S2_PS0_iiiiPKtS7_iiiiiibS2_i)
        /*0398*/ 	.word	0x00000063


	//----- nvinfo : EIATTR_FRAME_SIZE
	.align		4
.L_181:
        /*039c*/ 	.byte	0x04, 0x11
        /*039e*/ 	.short	(.L_183 - .L_182)
	.align		4
.L_182:
        /*03a0*/ 	.word	index@(_Z23gemm_half_q_half_kernelILi2ELi48ELb0ELb0ELi64EEvPK6__halfPKjS4_S2_PS0_iiiiPKtS7_iiiiiibS2_i)
        /*03a4*/ 	.word	0x00000010


	//----- nvinfo : EIATTR_REGCOUNT
	.align		4
.L_183:
        /*03a8*/ 	.byte	0x04, 0x2f
        /*03aa*/ 	.short	(.L_185 - .L_184)
	.align		4
.L_184:
        /*03ac*/ 	.word	index@(_Z23gemm_half_q_half_kernelILi2ELi32ELb0ELb0ELi64EEvPK6__halfPKjS4_S2_PS0_iiiiPKtS7_iiiiiibS2_i)
        /*03b0*/ 	.word	0x00000038


	//----- nvinfo : EIATTR_FRAME_SIZE
	.align		4
.L_185:
        /*03b4*/ 	.byte	0x04, 0x11
        /*03b6*/ 	.short	(.L_187 - .L_186)
	.align		4
.L_186:
        /*03b8*/ 	.word	index@(_Z23gemm_half_q_half_kernelILi2ELi32ELb0ELb0ELi64EEvPK6__halfPKjS4_S2_PS0_iiiiPKtS7_iiiiiibS2_i)
        /*03bc*/ 	.word	0x00000010


	//----- nvinfo : EIATTR_REGCOUNT
	.align		4
.L_187:
        /*03c0*/ 	.byte	0x04, 0x2f
        /*03c2*/ 	.short	(.L_189 - .L_188)
	.align		4
.L_188:
        /*03c4*/ 	.word	index@(_Z23gemm_half_q_half_kernelILi3ELi2ELb0ELb0ELi32EEvPK6__halfPKjS4_S2_PS0_iiiiPKtS7_iiiiiibS2_i)
        /*03c8*/ 	.word	0x00000040


	//----- nvinfo : EIATTR_FRAME_SIZE
	.align		4
.L_189:
        /*03cc*/ 	.byte	0x04, 0x11
        /*03ce*/ 	.short	(.L_191 - .L_190)
	.align		4
.L_190:
        /*03d0*/ 	.word	index@(_Z23gemm_half_q_half_kernelILi3ELi2ELb0ELb0ELi32EEvPK6__halfPKjS4_S2_PS0_iiiiPKtS7_iiiiiibS2_i)
        /*03d4*/ 	.word	0x00000000


	//----- nvinfo : EIATTR_REGCOUNT
	.align		4
.L_191:
        /*03d8*/ 	.byte	0x04, 0x2f
        /*03da*/ 	.short	(.L_193 - .L_192)
	.align		4
.L_192:
        /*03dc*/ 	.word	index@(_Z23gemm_half_q_half_kernelILi3ELi6ELb0ELb0ELi32EEvPK6__halfPKjS4_S2_PS0_iiiiPKtS7_iiiiiibS2_i)
        /*03e0*/ 	.word	0x00000065


	//----- nvinfo : EIATTR_FRAME_SIZE
	.align		4
.L_193:
        /*03e4*/ 	.byte	0x04, 0x11
        /*03e6*/ 	.short	(.L_195 - .L_194)
	.align		4
.L_194:
        /*03e8*/ 	.word	index@(_Z23gemm_half_q_half_kernelILi3ELi6ELb0ELb0ELi32EEvPK6__halfPKjS4_S2_PS0_iiiiPKtS7_iiiiiibS2_i)
        /*03ec*/ 	.word	0x00000000


	//----- nvinfo : EIATTR_REGCOUNT
	.align		4
.L_195:
        /*03f0*/ 	.byte	0x04, 0x2f
        /*03f2*/ 	.short	(.L_197 - .L_196)
	.align		4
.L_196:
        /*03f4*/ 	.word	index@(_Z23gemm_half_q_half_kernelILi3ELi4ELb0ELb0ELi32EEvPK6__halfPKjS4_S2_PS0_iiiiPKtS7_iiiiiibS2_i)
        /*03f8*/ 	.word	0x0000005f


	//----- nvinfo : EIATTR_FRAME_SIZE
	.align		4
.L_197:
        /*03fc*/ 	.byte	0x04, 0x11
        /*03fe*/ 	.short	(.L_199 - .L_198)
	.align		4
.L_198:
        /*0400*/ 	.word	index@(_Z23gemm_half_q_half_kernelILi3ELi4ELb0ELb0ELi32EEvPK6__halfPKjS4_S2_PS0_iiiiPKtS7_iiiiiibS2_i)
        /*0404*/ 	.word	0x00000000


	//----- nvinfo : EIATTR_REGCOUNT
	.align		4
.L_199:
        /*0408*/ 	.byte	0x04, 0x2f
        /*040a*/ 	.short	(.L_201 - .L_200)
	.align		4
.L_200:
        /*040c*/ 	.word	index@(_Z23gemm_half_q_half_kernelILi3ELi14ELb0ELb0ELi32EEvPK6__halfPKjS4_S2_PS0_iiiiPKtS7_iiiiiibS2_i)
        /*0410*/ 	.word	0x00000069


	//----- nvinfo : EIATTR_FRAME_SIZE
	.align		4
.L_201:
        /*0414*/ 	.byte	0x04, 0x11
        /*0416*/ 	.short	(.L_203 - .L_202)
	.align		4
.L_202:
        /*0418*/ 	.word	index@(_Z23gemm_half_q_half_kernelILi3ELi14ELb0ELb0ELi32EEvPK6__halfPKjS4_S2_PS0_iiiiPKtS7_iiiiiibS2_i)
        /*041c*/ 	.word	0x00000000


	//----- nvinfo : EIATTR_REGCOUNT
	.align		4
.L_203:
        /*0420*/ 	.byte	0x04, 0x2f
        /*0422*/ 	.short	(.L_205 - .L_204)
	.align		4
.L_204:
        /*0424*/ 	.word	index@(_Z23gemm_half_q_half_kernelILi3ELi12ELb0ELb0ELi32EEvPK6__halfPKjS4_S2_PS0_iiiiPKtS7_iiiiiibS2_i)
        /*0428*/ 	.word	0x00000066


	//----- nvinfo : EIATTR_FRAME_SIZE
	.align		4
.L_205:
        /*042c*/ 	.byte	0x04, 0x11
        /*042e*/ 	.short	(.L_207 - .L_206)
	.align		4
.L_206:
        /*0430*/ 	.word	index@(_Z23gemm_half_q_half_kernelILi3ELi12ELb0ELb0ELi32EEvPK6__halfPKjS4_S2_PS0_iiiiPKtS7_iiiiiibS2_i)
        /*0434*/ 	.word	0x00000000


	//----- nvinfo : EIATTR_REGCOUNT
	.align		4
.L_207:
        /*0438*/ 	.byte	0x04, 0x2f
        /*043a*/ 	.short	(.L_209 - .L_208)
	.align		4
.L_208:
        /*043c*/ 	.word	index@(_Z23gemm_half_q_half_kernelILi3ELi8ELb0ELb0ELi32EEvPK6__halfPKjS4_S2_PS0_iiiiPKtS7_iiiiiibS2_i)
        /*0440*/ 	.word	0x0000003f


	//----- nvinfo : EIATTR_FRAME_SIZE
	.align		4
.L_209:
        /*0444*/ 	.byte	0x04, 0x11
        /*0446*/ 	.short	(.L_211 - .L_210)
	.align		4
.L_210:
        /*0448*/ 	.word	index@(_Z23gemm_half_q_half_kernelILi3ELi8ELb0ELb0ELi32EEvPK6__halfPKjS4_S2_PS0_iiiiPKtS7_iiiiiibS2_i)
        /*044c*/ 	.word	0x00000000


	//----- nvinfo : EIATTR_REGCOUNT
	.align		4
.L_211:
        /*0450*/ 	.byte	0x04, 0x2f
        /*0452*/ 	.short	(.L_213 - .L_212)
	.align		4
.L_212:
        /*0454*/ 	.word	index@(_Z23gemm_half_q_half_kernelILi3ELi24ELb0ELb0ELi32EEvPK6__halfPKjS4_S2_PS0_iiiiPKtS7_iiiiiibS2_i)
        /*0458*/ 	.word	0x00000065


	//----- nvinfo : EIATTR_FRAME_SIZE
	.align		4
.L_213:
        /*045c*/ 	.byte	0x04, 0x11
        /*045e*/ 	.short	(.L_215 - .L_214)
	.align		4
.L_214:
        /*0460*/ 	.word	index@(_Z23gemm_half_q_half_kernelILi3ELi24ELb0ELb0ELi32EEvPK6__halfPKjS4_S2_PS0_iiiiPKtS7_iiiiiibS2_i)
        /*0464*/ 	.word	0x00000000


	//----- nvinfo : EIATTR_REGCOUNT
	.align		4
.L_215:
        /*0468*/ 	.byte	0x04, 0x2f
        /*046a*/ 	.short	(.L_217 - .L_216)
	.align		4
.L_216:
        /*046c*/ 	.word	index@(_Z23gemm_half_q_half_kernelILi3ELi16ELb0ELb0ELi32EEvPK6__halfPKjS4_S2_PS0_iiiiPKtS7_iiiiiibS2_i)
        /*0470*/ 	.word	0x0000005d


	//----- nvinfo : EIATTR_FRAME_SIZE
	.align		4
.L_217:
        /*0474*/ 	.byte	0x04, 0x11
        /*0476*/ 	.short	(.L_219 - .L_218)
	.align		4
.L_218:
        /*0478*/ 	.word	index@(_Z23gemm_half_q_half_kernelILi3ELi16ELb0ELb0ELi32EEvPK6__halfPKjS4_S2_PS0_iiiiPKtS7_iiiiiibS2_i)
        /*047c*/ 	.word	0x00000000


	//----- nvinfo : EIATTR_REGCOUNT
	.align		4
.L_219:
        /*0480*/ 	.byte	0x04, 0x2f
        /*0482*/ 	.short	(.L_221 - .L_220)
	.align		4
.L_220:
        /*0484*/ 	.word	index@(_Z23gemm_half_q_half_kernelILi3ELi48ELb0ELb0ELi32EEvPK6__halfPKjS4_S2_PS0_iiiiPKtS7_iiiiiibS2_i)
        /*0488*/ 	.word	0x00000066


	//----- nvinfo : EIATTR_FRAME_SIZE
	.align		4
.L_221:
        /*048c*/ 	.byte	0x04, 0x11
        /*048e*/ 	.short	(.L_223 - .L_222)
	.align		4
.L_222:
        /*0490*/ 	.word	index@(_Z23gemm_half_q_half_kernelILi3ELi48ELb0ELb0ELi32EEvPK6__halfPKjS4_S2_PS0_iiiiPKtS7_iiiiiibS2_i)
        /*0494*/ 	.word	0x00000000


	//----- nvinfo : EIATTR_REGCOUNT
	.align		4
.L_223:
        /*0498*/ 	.byte	0x04, 0x2f
        /*049a*/ 	.short	(.L_225 - .L_224)
	.align		4
.L_224:
        /*049c*/ 	.word	index@(_Z23gemm_half_q_half_kernelILi3ELi32ELb0ELb0ELi32EEvPK6__halfPKjS4_S2_PS0_iiiiPKtS7_iiiiiibS2_i)
        /*04a0*/ 	.word	0x0000003e


	//----- nvinfo : EIATTR_FRAME_SIZE
	.align		4
.L_225:
        /*04a4*/ 	.byte	0x04, 0x11
        /*04a6*/ 	.short	(.L_227 - .L_226)
	.align		4
.L_226:
        /*04a8*/ 	.word	index@(_Z23gemm_half_q_half_kernelILi3ELi32ELb0ELb0ELi32EEvPK6__halfPKjS4_S2_PS0_iiiiPKtS7_iiiiiibS2_i)
        /*04ac*/ 	.word	0x00000000


	//----- nvinfo : EIATTR_REGCOUNT
	.align		4
.L_227:
        /*04b0*/ 	.byte	0x04, 0x2f
        /*04b2*/ 	.short	(.L_229 - .L_228)
	.align		4
.L_228:
        /*04b4*/ 	.word	index@(_Z23gemm_half_q_half_kernelILi3ELi2ELb0ELb0ELi64EEvPK6__halfPKjS4_S2_PS0_iiiiPKtS7_iiiiiibS2_i)
        /*04b8*/ 	.word	0x00000040


	//----- nvinfo : EIATTR_FRAME_SIZE
	.align		4
.L_229:
        /*04bc*/ 	.byte	0x04, 0x11
        /*04be*/ 	.short	(.L_231 - .L_230)
	.align		4
.L_230:
        /*04c0*/ 	.word	index@(_Z23gemm_half_q_half_kernelILi3ELi2ELb0ELb0ELi64EEvPK6__halfPKjS4_S2_PS0_iiiiPKtS7_iiiiiibS2_i)
        /*04c4*/ 	.word	0x00000010


	//----- nvinfo : EIATTR_REGCOUNT
	.align		4
.L_231:
        /*04c8*/ 	.byte	0x04, 0x2f
        /*04ca*/ 	.short	(.L_233 - .L_232)
	.align		4
.L_232:
        /*04cc*/ 	.word	index@(_Z23gemm_half_q_half_kernelILi3ELi6ELb0ELb0ELi64EEvPK6__halfPKjS4_S2_PS0_iiiiPKtS7_iiiiiibS2_i)
        /*04d0*/ 	.word	0x00000066


	//----- nvinfo : EIATTR_FRAME_SIZE
	.align		4
.L_233:
        /*04d4*/ 	.byte	0x04, 0x11
        /*04d6*/ 	.short	(.L_235 - .L_234)
	.align		4
.L_234:
        /*04d8*/ 	.word	index@(_Z23gemm_half_q_half_kernelILi3ELi6ELb0ELb0ELi64EEvPK6__halfPKjS4_S2_PS0_iiiiPKtS7_iiiiiibS2_i)
        /*04dc*/ 	.word	0x00000010


	//----- nvinfo : EIATTR_REGCOUNT
	.align		4
.L_235:
        /*04e0*/ 	.byte	0x04, 0x2f
        /*04e2*/ 	.short	(.L_237 - .L_236)
	.align		4
.L_236:
        /*04e4*/ 	.word	index@(_Z23gemm_half_q_half_kernelILi3ELi4ELb0ELb0ELi64EEvPK6__halfPKjS4_S2_PS0_iiiiPKtS7_iiiiiibS2_i)
        /*04e8*/ 	.word	0x0000005e


	//----- nvinfo : EIATTR_FRAME_SIZE
	.align		4
.L_237:
        /*04ec*/ 	.byte	0x04, 0x11
        /*04ee*/ 	.short	(.L_239 - .L_238)
	.align		4
.L_238:
        /*04f0*/ 	.word	index@(_Z23gemm_half_q_half_kernelILi3ELi4ELb0ELb0ELi64EEvPK6__halfPKjS4_S2_PS0_iiiiPKtS7_iiiiiibS2_i)
        /*04f4*/ 	.word	0x00000010


	//----- nvinfo : EIATTR_REGCOUNT
	.align		4
.L_239:
        /*04f8*/ 	.byte	0x04, 0x2f
        /*04fa*/ 	.short	(.L_241 - .L_240)
	.align		4
.L_240:
        /*04fc*/ 	.word	index@(_Z23gemm_half_q_half_kernelILi3ELi14ELb0ELb0ELi64EEvPK6__halfPKjS4_S2_PS0_iiiiPKtS7_iiiiiibS2_i)
        /*0500*/ 	.word	0x00000066


	//----- nvinfo : EIATTR_FRAME_SIZE
	.align		4
.L_241:
        /*0504*/ 	.byte	0x04, 0x11
        /*0506*/ 	.short	(.L_243 - .L_242)
	.align		4
.L_242:
        /*0508*/ 	.word	index@(_Z23gemm_half_q_half_kernelILi3ELi14ELb0ELb0ELi64EEvPK6__halfPKjS4_S2_PS0_iiiiPKtS7_iiiiiibS2_i)
        /*050c*/ 	.word	0x00000010


	//----- nvinfo : EIATTR_REGCOUNT
	.align		4
.L_243:
        /*0510*/ 	.byte	0x04, 0x2f
        /*0512*/ 	.short	(.L_245 - .L_244)
	.align		4
.L_244:
        /*0514*/ 	.word	index@(_Z23gemm_half_q_half_kernelILi3ELi12ELb0ELb0ELi64EEvPK6__halfPKjS4_S2_PS0_iiiiPKtS7_iiiiiibS2_i)
        /*0518*/ 	.word	0x00000067


	//----- nvinfo : EIATTR_FRAME_SIZE
	.align		4
.L_245:
        /*051c*/ 	.byte	0x04, 0x11
        /*051e*/ 	.short	(.L_247 - .L_246)
	.align		4
.L_246:
        /*0520*/ 	.word	index@(_Z23gemm_half_q_half_kernelILi3ELi12ELb0ELb0ELi64EEvPK6__halfPKjS4_S2_PS0_iiiiPKtS7_iiiiiibS2_i)
        /*0524*/ 	.word	0x00000010


	//----- nvinfo : EIATTR_REGCOUNT
	.align		4
.L_247:
        /*0528*/ 	.byte	0x04, 0x2f
        /*052a*/ 	.short	(.L_249 - .L_248)
	.align		4
.L_248:
        /*052c*/ 	.word	index@(_Z23gemm_half_q_half_kernelILi3ELi8ELb0ELb0ELi64EEvPK6__halfPKjS4_S2_PS0_iiiiPKtS7_iiiiiibS2_i)
        /*0530*/ 	.word	0x00000040


	//----- nvinfo : EIATTR_FRAME_SIZE
	.align		4
.L_249:
        /*0534*/ 	.byte	0x04, 0x11
        /*0536*/ 	.short	(.L_251 - .L_250)
	.align		4
.L_250:
        /*0538*/ 	.word	index@(_Z23gemm_half_q_half_kernelILi3ELi8ELb0ELb0ELi64EEvPK6__halfPKjS4_S2_PS0_iiiiPKtS7_iiiiiibS2_i)
        /*053c*/ 	.word	0x00000010


	//----- nvinfo : EIATTR_REGCOUNT
	.align		4
.L_251:
        /*0540*/ 	.byte	0x04, 0x2f
        /*0542*/ 	.short	(.L_253 - .L_252)
	.align		4
.L_252:
        /*0544*/ 	.word	index@(_Z23gemm_half_q_half_kernelILi3ELi24ELb0ELb0ELi64EEvPK6__halfPKjS4_S2_PS0_iiiiPKtS7_iiiiiibS2_i)
        /*0548*/ 	.word	0x00000064


	//----- nvinfo : EIATTR_FRAME_SIZE
	.align		4
.L_253:
        /*054c*/ 	.byte	0x04, 0x11
        /*054e*/ 	.short	(.L_255 - .L_254)
	.align		4
.L_254:
        /*0550*/ 	.word	index@(_Z23gemm_half_q_half_kernelILi3ELi24ELb0ELb0ELi64EEvPK6__halfPKjS4_S2_PS0_iiiiPKtS7_iiiiiibS2_i)
        /*0554*/ 	.word	0x00000010


	//----- nvinfo : EIATTR_REGCOUNT
	.align		4
.L_255:
        /*0558*/ 	.byte	0x04, 0x2f
        /*055a*/ 	.short	(.L_257 - .L_256)
	.align		4
.L_256:
        /*055c*/ 	.word	index@(_Z23gemm_half_q_half_kernelILi3ELi16ELb0ELb0ELi64EEvPK6__halfPKjS4_S2_PS0_iiiiPKtS7_iiiiiibS2_i)
        /*0560*/ 	.word	0x0000005a


	//----- nvinfo : EIATTR_FRAME_SIZE
	.align		4
.L_257:
        /*0564*/ 	.byte	0x04, 0x11
        /*0566*/ 	.short	(.L_259 - .L_258)
	.align		4
.L_258:
        /*0568*/ 	.word	index@(_Z23gemm_half_q_half_kernelILi3ELi16ELb0ELb0ELi64EEvPK6__halfPKjS4_S2_PS0_iiiiPKtS7_iiiiiibS2_i)
        /*056c*/ 	.word	0x00000010


	//----- nvinfo : EIATTR_REGCOUNT
	.align		4
.L_259:
        /*0570*/ 	.byte	0x04, 0x2f
        /*0572*/ 	.short	(.L_261 - .L_260)
	.align		4
.L_260:
        /*0574*/ 	.word	index@(_Z23gemm_half_q_half_kernelILi3ELi48ELb0ELb0ELi64EEvPK6__halfPKjS4_S2_PS0_iiiiPKtS7_iiiiiibS2_i)
        /*0578*/ 	.word	0x00000065


	//----- nvinfo : EIATTR_FRAME_SIZE
	.align		4
.L_261:
        /*057c*/ 	.byte	0x04, 0x11
        /*057e*/ 	.short	(.L_263 - .L_262)
	.align		4
.L_262:
        /*0580*/ 	.word	index@(_Z23gemm_half_q_half_kernelILi3ELi48ELb0ELb0ELi64EEvPK6__halfPKjS4_S2_PS0_iiiiPKtS7_iiiiiibS2_i)
        /*0584*/ 	.word	0x00000010


	//----- nvinfo : EIATTR_REGCOUNT
	.align		4
.L_263:
        /*0588*/ 	.byte	0x04, 0x2f
        /*058a*/ 	.short	(.L_265 - .L_264)
	.align		4
.L_264:
        /*058c*/ 	.word	index@(_Z23gemm_half_q_half_kernelILi3ELi32ELb0ELb0ELi64EEvPK6__halfPKjS4_S2_PS0_iiiiPKtS7_iiiiiibS2_i)
        /*0590*/ 	.word	0x0000003d


	//----- nvinfo : EIATTR_FRAME_SIZE
	.align		4
.L_265:
        /*0594*/ 	.byte	0x04, 0x11
        /*0596*/ 	.short	(.L_267 - .L_266)
	.align		4
.L_266:
        /*0598*/ 	.word	index@(_Z23gemm_half_q_half_kernelILi3ELi32ELb0ELb0ELi64EEvPK6__halfPKjS4_S2_PS0_iiiiPKtS7_iiiiiibS2_i)
        /*059c*/ 	.word	0x00000010


	//----- nvinfo : EIATTR_REGCOUNT
	.align		4
.L_267:
        /*05a0*/ 	.byte	0x04, 0x2f
        /*05a2*/ 	.short	(.L_269 - .L_268)
	.align		4
.L_268:
        /*05a4*/ 	.word	index@(_Z23gemm_half_q_half_kernelILi4ELi2ELb0ELb0ELi32EEvPK6__halfPKjS4_S2_PS0_iiiiPKtS7_iiiiiibS2_i)
        /*05a8*/ 	.word	0x00000040


	//----- nvinfo : EIATTR_FRAME_SIZE
	.align		4
.L_269:
        /*05ac*/ 	.byte	0x04, 0x11
        /*05ae*/ 	.short	(.L_271 - .L_270)
	.align		4
.L_270:
        /*05b0*/ 	.word	index@(_Z23gemm_half_q_half_kernelILi4ELi2ELb0ELb0ELi32EEvPK6__halfPKjS4_S2_PS0_iiiiPKtS7_iiiiiibS2_i)
        /*05b4*/ 	.word	0x00000000


	//----- nvinfo : EIATTR_REGCOUNT
	.align		4
.L_271:
        /*05b8*/ 	.byte	0x04, 0x2f
        /*05ba*/ 	.short	(.L_273 - .L_272)
	.align		4
.L_272:
        /*05bc*/ 	.word	index@(_Z23gemm_half_q_half_kernelILi4ELi6ELb0ELb0ELi32EEvPK6__halfPKjS4_S2_PS0_iiiiPKtS7_iiiiiibS2_i)
        /*05c0*/ 	.word	0x00000069


	//----- nvinfo : EIATTR_FRAME_SIZE
	.align		4
.L_273:
        /*05c4*/ 	.byte	0x04, 0x11
        /*05c6*/ 	.short	(.L_275 - .L_274)
	.align		4
.L_274:
        /*05c8*/ 	.word	index@(_Z23gemm_half_q_half_kernelILi4ELi6ELb0ELb0ELi32EEvPK6__halfPKjS4_S2_PS0_iiiiPKtS7_iiiiiibS2_i)
        /*05cc*/ 	.word	0x00000000


	//----- nvinfo : EIATTR_REGCOUNT
	.align		4
.L_275:
        /*05d0*/ 	.byte	0x04, 0x2f
        /*05d2*/ 	.short	(.L_277 - .L_276)
	.align		4
.L_276:
        /*05d4*/ 	.word	index@(_Z23gemm_half_q_half_kernelILi4ELi4ELb0ELb0ELi32EEvPK6__halfPKjS4_S2_PS0_iiiiPKtS7_iiiiiibS2_i)
        /*05d8*/ 	.word	0x00000061


	//----- nvinfo : EIATTR_FRAME_SIZE
	.align		4
.L_277:
        /*05dc*/ 	.byte	0x04, 0x11
        /*05de*/ 	.short	(.L_279 - .L_278)
	.align		4
.L_278:
        /*05e0*/ 	.word	index@(_Z23gemm_half_q_half_kernelILi4ELi4ELb0ELb0ELi32EEvPK6__halfPKjS4_S2_PS0_iiiiPKtS7_iiiiiibS2_i)
        /*05e4*/ 	.word	0x00000000


	//----- nvinfo : EIATTR_REGCOUNT
	.align		4
.L_279:
        /*05e8*/ 	.byte	0x04, 0x2f
        /*05ea*/ 	.short	(.L_281 - .L_280)
	.align		4
.L_280:
        /*05ec*/ 	.word	index@(_Z23gemm_half_q_half_kernelILi4ELi14ELb0ELb0ELi32EEvPK6__halfPKjS4_S2_PS0_iiiiPKtS7_iiiiiibS2_i)
        /*05f0*/ 	.word	0x00000065


	//----- nvinfo : EIATTR_FRAME_SIZE
	.align		4
.L_281:
        /*05f4*/ 	.byte	0x04, 0x11
        /*05f6*/ 	.short	(.L_283 - .L_282)
	.align		4
.L_282:
        /*05f8*/ 	.word	index@(_Z23gemm_half_q_half_kernelILi4ELi14ELb0ELb0ELi32EEvPK6__halfPKjS4_S2_PS0_iiiiPKtS7_iiiiiibS2_i)
        /*05fc*/ 	.word	0x00000000


	//----- nvinfo : EIATTR_REGCOUNT
	.align		4
.L_283:
        /*0600*/ 	.byte	0x04, 0x2f
        /*0602*/ 	.short	(.L_285 - .L_284)
	.align		4
.L_284:
        /*0604*/ 	.word	index@(_Z23gemm_half_q_half_kernelILi4ELi12ELb0ELb0ELi32EEvPK6__halfPKjS4_S2_PS0_iiiiPKtS7_iiiiiibS2_i)
        /*0608*/ 	.word	0x00000067


	//----- nvinfo : EIATTR_FRAME_SIZE
	.align		4
.L_285:
        /*060c*/ 	.byte	0x04, 0x11
        /*060e*/ 	.short	(.L_287 - .L_286)
	.align		4
.L_286:
        /*0610*/ 	.word	index@(_Z23gemm_half_q_half_kernelILi4ELi12ELb0ELb0ELi32EEvPK6__halfPKjS4_S2_PS0_iiiiPKtS7_iiiiiibS2_i)
        /*0614*/ 	.word	0x00000000


	//----- nvinfo : EIATTR_REGCOUNT
	.align		4
.L_287:
        /*0618*/ 	.byte	0x04, 0x2f
        /*061a*/ 	.short	(.L_289 - .L_288)
	.align		4
.L_288:
        /*061c*/ 	.word	index@(_Z23gemm_half_q_half_kernelILi4ELi8ELb0ELb0ELi32EEvPK6__halfPKjS4_S2_PS0_iiiiPKtS7_iiiiiibS2_i)
        /*0620*/ 	.word	0x00000040


	//----- nvinfo : EIATTR_FRAME_SIZE
	.align		4
.L_289:
        /*0624*/ 	.byte	0x04, 0x11
        /*0626*/ 	.short	(.L_291 - .L_290)
	.align		4
.L_290:
        /*0628*/ 	.word	index@(_Z23gemm_half_q_half_kernelILi4ELi8ELb0ELb0ELi32EEvPK6__halfPKjS4_S2_PS0_iiiiPKtS7_iiiiiibS2_i)
        /*062c*/ 	.word	0x00000000


	//----- nvinfo : EIATTR_REGCOUNT
	.align		4
.L_291:
        /*0630*/ 	.byte	0x04, 0x2f
        /*0632*/ 	.short	(.L_293 - .L_292)
	.align		4
.L_292:
        /*0634*/ 	.word	index@(_Z23gemm_half_q_half_kernelILi4ELi24ELb0ELb0ELi32EEvPK6__halfPKjS4_S2_PS0_iiiiPKtS7_iiiiiibS2_i)
        /*0638*/ 	.word	0x00000066


	//----- nvinfo : EIATTR_FRAME_SIZE
	.align		4
.L_293:
        /*063c*/ 	.byte	0x04, 0x11
        /*063e*/ 	.short	(.L_295 - .L_294)
	.align		4
.L_294:
        /*0640*/ 	.word	index@(_Z23gemm_half_q_half_kernelILi4ELi24ELb0ELb0ELi32EEvPK6__halfPKjS4_S2_PS0_iiiiPKtS7_iiiiiibS2_i)
        /*0644*/ 	.word	0x00000000


	//----- nvinfo : EIATTR_REGCOUNT
	.align		4
.L_295:
        /*0648*/ 	.byte	0x04, 0x2f
        /*064a*/ 	.short	(.L_297 - .L_296)
	.align		4
.L_296:
        /*064c*/ 	.word	index@(_Z23gemm_half_q_half_kernelILi4ELi16ELb0ELb0ELi32EEvPK6__halfPKjS4_S2_PS0_iiiiPKtS7_iiiiiibS2_i)
        /*0650*/ 	.word	0x00000060


	//----- nvinfo : EIATTR_FRAME_SIZE
	.align		4
.L_297:
        /*0654*/ 	.byte	0x04, 0x11
        /*0656*/ 	.short	(.L_299 - .L_298)
	.align		4
.L_298:
        /*0658*/ 	.word	index@(_Z23gemm_half_q_half_kernelILi4ELi16ELb0ELb0ELi32EEvPK6__halfPKjS4_S2_PS0_iiiiPKtS7_iiiiiibS2_i)
        /*065c*/ 	.word	0x00000000


	//----- nvinfo : EIATTR_REGCOUNT
	.align		4
.L_299:
        /*0660*/ 	.byte	0x04, 0x2f
        /*0662*/ 	.short	(.L_301 - .L_300)
	.align		4
.L_300:
        /*0664*/ 	.word	index@(_Z23gemm_half_q_half_kernelILi4ELi48ELb0ELb0ELi32EEvPK6__halfPKjS4_S2_PS0_iiiiPKtS7_iiiiiibS2_i)
        /*0668*/ 	.word	0x00000068


	//----- nvinfo : EIATTR_FRAME_SIZE
	.align		4
.L_301:
        /*066c*/ 	.byte	0x04, 0x11
        /*066e*/ 	.short	(.L_303 - .L_302)
	.align		4
.L_302:
        /*0670*/ 	.word	index@(_Z23gemm_half_q_half_kernelILi4ELi48ELb0ELb0ELi32EEvPK6__halfPKjS4_S2_PS0_iiiiPKtS7_iiiiiibS2_i)
        /*0674*/ 	.word	0x00000000


	//----- nvinfo : EIATTR_REGCOUNT
	.align		4
.L_303:
        /*0678*/ 	.byte	0x04, 0x2f
        /*067a*/ 	.short	(.L_305 - .L_304)
	.align		4
.L_304:
        /*067c*/ 	.word	index@(_Z23gemm_half_q_half_kernelILi4ELi32ELb0ELb0ELi32EEvPK6__halfPKjS4_S2_PS0_iiiiPKtS7_iiiiiibS2_i)
        /*0680*/ 	.word	0x0000003f


	//----- nvinfo : EIATTR_FRAME_SIZE
	.align		4
.L_305:
        /*0684*/ 	.byte	0x04, 0x11
        /*0686*/ 	.short	(.L_307 - .L_306)
	.align		4
.L_306:
        /*0688*/ 	.word	index@(_Z23gemm_half_q_half_kernelILi4ELi32ELb0ELb0ELi32EEvPK6__halfPKjS4_S2_PS0_iiiiPKtS7_iiiiiibS2_i)
        /*068c*/ 	.word	0x00000000


	//----- nvinfo : EIATTR_REGCOUNT
	.align		4
.L_307:
        /*0690*/ 	.byte	0x04, 0x2f
        /*0692*/ 	.short	(.L_309 - .L_308)
	.align		4
.L_308:
        /*0694*/ 	.word	index@(_Z23gemm_half_q_half_kernelILi4ELi2ELb0ELb0ELi64EEvPK6__halfPKjS4_S2_PS0_iiiiPKtS7_iiiiiibS2_i)
        /*0698*/ 	.word	0x00000040


	//----- nvinfo : EIATTR_FRAME_SIZE
	.align		4
.L_309:
        /*069c*/ 	.byte	0x04, 0x11
        /*069e*/ 	.short	(.L_311 - .L_310)
	.align		4
.L_310:
        /*06a0*/ 	.word	index@(_Z23gemm_half_q_half_kernelILi4ELi2ELb0ELb0ELi64EEvPK6__halfPKjS4_S2_PS0_iiiiPKtS7_iiiiiibS2_i)
        /*06a4*/ 	.word	0x00000010


	//----- nvinfo : EIATTR_REGCOUNT
	.align		4
.L_311:
        /*06a8*/ 	.byte	0x04, 0x2f
        /*06aa*/ 	.short	(.L_313 - .L_312)
	.align		4
.L_312:
        /*06ac*/ 	.word	index@(_Z23gemm_half_q_half_kernelILi4ELi6ELb0ELb0ELi64EEvPK6__halfPKjS4_S2_PS0_iiiiPKtS7_iiiiiibS2_i)
        /*06b0*/ 	.word	0x00000068


	//----- nvinfo : EIATTR_FRAME_SIZE
	.align		4
.L_313:
        /*06b4*/ 	.byte	0x04, 0x11
        /*06b6*/ 	.short	(.L_315 - .L_314)
	.align		4
.L_314:
        /*06b8*/ 	.word	index@(_Z23gemm_half_q_half_kernelILi4ELi6ELb0ELb0ELi64EEvPK6__halfPKjS4_S2_PS0_iiiiPKtS7_iiiiiibS2_i)
        /*06bc*/ 	.word	0x00000010


	//----- nvinfo : EIATTR_REGCOUNT
	.align		4
.L_315:
        /*06c0*/ 	.byte	0x04, 0x2f
        /*06c2*/ 	.short	(.L_317 - .L_316)
	.align		4
.L_316:
        /*06c4*/ 	.word	index@(_Z23gemm_half_q_half_kernelILi4ELi4ELb0ELb0ELi64EEvPK6__halfPKjS4_S2_PS0_iiiiPKtS7_iiiiiibS2_i)
        /*06c8*/ 	.word	0x00000061


	//----- nvinfo : EIATTR_FRAME_SIZE
	.align		4
.L_317:
        /*06cc*/ 	.byte	0x04, 0x11
        /*06ce*/ 	.short	(.L_319 - .L_318)
	.align		4
.L_318:
        /*06d0*/ 	.word	index@(_Z23gemm_half_q_half_kernelILi4ELi4ELb0ELb0ELi64EEvPK6__halfPKjS4_S2_PS0_iiiiPKtS7_iiiiiibS2_i)
        /*06d4*/ 	.word	0x00000010


	//----- nvinfo : EIATTR_REGCOUNT
	.align		4
.L_319:
        /*06d8*/ 	.byte	0x04, 0x2f
        /*06da*/ 	.short	(.L_321 - .L_320)
	.align		4
.L_320:
        /*06dc*/ 	.word	index@(_Z23gemm_half_q_half_kernelILi4ELi14ELb0ELb0ELi64EEvPK6__halfPKjS4_S2_PS0_iiiiPKtS7_iiiiiibS2_i)
        /*06e0*/ 	.word	0x00000068


	//----- nvinfo : EIATTR_FRAME_SIZE
	.align		4
.L_321:
        /*06e4*/ 	.byte	0x04, 0x11
        /*06e6*/ 	.short	(.L_323 - .L_322)
	.align		4
.L_322:
        /*06e8*/ 	.word	index@(_Z23gemm_half_q_half_kernelILi4ELi14ELb0ELb0ELi64EEvPK6__halfPKjS4_S2_PS0_iiiiPKtS7_iiiiiibS2_i)
        /*06ec*/ 	.word	0x00000010


	//----- nvinfo : EIATTR_REGCOUNT
	.align		4
.L_323:
        /*06f0*/ 	.byte	0x04, 0x2f
        /*06f2*/ 	.short	(.L_325 - .L_324)
	.align		4
.L_324:
        /*06f4*/ 	.word	index@(_Z23gemm_half_q_half_kernelILi4ELi12ELb0ELb0ELi64EEvPK6__halfPKjS4_S2_PS0_iiiiPKtS7_iiiiiibS2_i)
        /*06f8*/ 	.word	0x00000064


	//----- nvinfo : EIATTR_FRAME_SIZE
	.align		4
.L_325:
        /*06fc*/ 	.byte	0x04, 0x11
        /*06fe*/ 	.short	(.L_327 - .L_326)
	.align		4
.L_326:
        /*0700*/ 	.word	index@(_Z23gemm_half_q_half_kernelILi4ELi12ELb0ELb0ELi64EEvPK6__halfPKjS4_S2_PS0_iiiiPKtS7_iiiiiibS2_i)
        /*0704*/ 	.word	0x00000010


	//----- nvinfo : EIATTR_REGCOUNT
	.align		4
.L_327:
        /*0708*/ 	.byte	0x04, 0x2f
        /*070a*/ 	.short	(.L_329 - .L_328)
	.align		4
.L_328:
        /*070c*/ 	.word	index@(_Z23gemm_half_q_half_kernelILi4ELi8ELb0ELb0ELi64EEvPK6__halfPKjS4_S2_PS0_iiiiPKtS7_iiiiiibS2_i)
        /*0710*/ 	.word	0x00000040


	//----- nvinfo : EIATTR_FRAME_SIZE
	.align		4
.L_329:
        /*0714*/ 	.byte	0x04, 0x11
        /*0716*/ 	.short	(.L_331 - .L_330)
	.align		4
.L_330:
        /*0718*/ 	.word	index@(_Z23gemm_half_q_half_kernelILi4ELi8ELb0ELb0ELi64EEvPK6__halfPKjS4_S2_PS0_iiiiPKtS7_iiiiiibS2_i)
        /*071c*/ 	.word	0x00000010


	//----- nvinfo : EIATTR_REGCOUNT
	.align		4
.L_331:
        /*0720*/ 	.byte	0x04, 0x2f
        /*0722*/ 	.short	(.L_333 - .L_332)
	.align		4
.L_332:
        /*0724*/ 	.word	index@(_Z23gemm_half_q_half_kernelILi4ELi24ELb0ELb0ELi64EEvPK6__halfPKjS4_S2_PS0_iiiiPKtS7_iiiiiibS2_i)
        /*0728*/ 	.word	0x00000076


	//----- nvinfo : EIATTR_FRAME_SIZE
	.align		4
.L_333:
        /*072c*/ 	.byte	0x04, 0x11
        /*072e*/ 	.short	(.L_335 - .L_334)
	.align		4
.L_334:
        /*0730*/ 	.word	index@(_Z23gemm_half_q_half_kernelILi4ELi24ELb0ELb0ELi64EEvPK6__halfPKjS4_S2_PS0_iiiiPKtS7_iiiiiibS2_i)
        /*0734*/ 	.word	0x00000010


	//----- nvinfo : EIATTR_REGCOUNT
	.align		4
.L_335:
        /*0738*/ 	.byte	0x04, 0x2f
        /*073a*/ 	.short	(.L_337 - .L_336)
	.align		4
.L_336:
        /*073c*/ 	.word	index@(_Z23gemm_half_q_half_kernelILi4ELi16ELb0ELb0ELi64EEvPK6__halfPKjS4_S2_PS0_iiiiPKtS7_iiiiiibS2_i)
        /*0740*/ 	.word	0x0000005e


	//----- nvinfo : EIATTR_FRAME_SIZE
	.align		4
.L_337:
        /*0744*/ 	.byte	0x04, 0x11
        /*0746*/ 	.short	(.L_339 - .L_338)
	.align		4
.L_338:
        /*0748*/ 	.word	index@(_Z23gemm_half_q_half_kernelILi4ELi16ELb0ELb0ELi64EEvPK6__halfPKjS4_S2_PS0_iiiiPKtS7_iiiiiibS2_i)
        /*074c*/ 	.word	0x00000010


	//----- nvinfo : EIATTR_REGCOUNT
	.align		4
.L_339:
        /*0750*/ 	.byte	0x04, 0x2f
        /*0752*/ 	.short	(.L_341 - .L_340)
	.align		4
.L_340:
        /*0754*/ 	.word	index@(_Z23gemm_half_q_half_kernelILi4ELi48ELb0ELb0ELi64EEvPK6__halfPKjS4_S2_PS0_iiiiPKtS7_iiiiiibS2_i)
        /*0758*/ 	.word	0x00000062


	//----- nvinfo : EIATTR_FRAME_SIZE
	.align		4
.L_341:
        /*075c*/ 	.byte	0x04, 0x11
        /*075e*/ 	.short	(.L_343 - .L_342)
	.align		4
.L_342:
        /*0760*/ 	.word	index@(_Z23gemm_half_q_half_kernelILi4ELi48ELb0ELb0ELi64EEvPK6__halfPKjS4_S2_PS0_iiiiPKtS7_iiiiiibS2_i)
        /*0764*/ 	.word	0x00000010


	//----- nvinfo : EIATTR_REGCOUNT
	.align		4
.L_343:
        /*0768*/ 	.byte	0x04, 0x2f
        /*076a*/ 	.short	(.L_345 - .L_344)
	.align		4
.L_344:
        /*076c*/ 	.word	index@(_Z23gemm_half_q_half_kernelILi4ELi32ELb0ELb0ELi64EEvPK6__halfPKjS4_S2_PS0_iiiiPKtS7_iiiiiibS2_i)
        /*0770*/ 	.word	0x0000003e


	//----- nvinfo : EIATTR_FRAME_SIZE
	.align		4
.L_345:
        /*0774*/ 	.byte	0x04, 0x11
        /*0776*/ 	.short	(.L_347 - .L_346)
	.align		4
.L_346:
        /*0778*/ 	.word	index@(_Z23gemm_half_q_half_kernelILi4ELi32ELb0ELb0ELi64EEvPK6__halfPKjS4_S2_PS0_iiiiPKtS7_iiiiiibS2_i)
        /*077c*/ 	.word	0x00000010


	//----- nvinfo : EIATTR_MIN_STACK_SIZE
	.align		4
.L_347:
        /*0780*/ 	.byte	0x04, 0x12
        /*0782*/ 	.short	(.L_349 - .L_348)
	.align		4
.L_348:
        /*0784*/ 	.word	index@(_Z23gemm_half_q_half_kernelILi4ELi32ELb0ELb0ELi64EEvPK6__halfPKjS4_S2_PS0_iiiiPKtS7_iiiiiibS2_i)
        /*0788*/ 	.word	0x00000010


	//----- nvinfo : EIATTR_MIN_STACK_SIZE
	.align		4
.L_349:
        /*078c*/ 	.byte	0x04, 0x12
        /*078e*/ 	.short	(.L_351 - .L_350)
	.align		4
.L_350:
        /*0790*/ 	.word	index@(_Z23gemm_half_q_half_kernelILi4ELi48ELb0ELb0ELi64EEvPK6__halfPKjS4_S2_PS0_iiiiPKtS7_iiiiiibS2_i)
        /*0794*/ 	.word	0x00000010


	//----- nvinfo : EIATTR_MIN_STACK_SIZE
	.align		4
.L_351:
        /*0798*/ 	.byte	0x04, 0x12
        /*079a*/ 	.short	(.L_353 - .L_352)
	.align		4
.L_352:
        /*079c*/ 	.word	index@(_Z23gemm_half_q_half_kernelILi4ELi16ELb0ELb0ELi64EEvPK6__halfPKjS4_S2_PS0_iiiiPKtS7_iiiiiibS2_i)
        /*07a0*/ 	.word	0x00000010


	//----- nvinfo : EIATTR_MIN_STACK_SIZE
	.align		4
.L_353:
        /*07a4*/ 	.byte	0x04, 0x12
        /*07a6*/ 	.short	(.L_355 - .L_354)
	.align		4
.L_354:
        /*07a8*/ 	.word	index@(_Z23gemm_half_q_half_kernelILi4ELi24ELb0ELb0ELi64EEvPK6__halfPKjS4_S2_PS0_iiiiPKtS7_iiiiiibS2_i)
        /*07ac*/ 	.word	0x00000010


	//----- nvinfo : EIATTR_MIN_STACK_SIZE
	.align		4
.L_355:
        /*07b0*/ 	.byte	0x04, 0x12
        /*07b2*/ 	.short	(.L_357 - .L_356)
	.align		4
.L_356:
        /*07b4*/ 	.word	index@(_Z23gemm_half_q_half_kernelILi4ELi8ELb0ELb0ELi64EEvPK6__halfPKjS4_S2_PS0_iiiiPKtS7_iiiiiibS2_i)
        /*07b8*/ 	.word	0x00000010


	//----- nvinfo : EIATTR_MIN_STACK_SIZE
	.align		4
.L_357:
        /*07bc*/ 	.byte	0x04, 0x12
        /*07be*/ 	.short	(.L_359 - .L_358)
	.align		4
.L_358:
        /*07c0*/ 	.word	index@(_Z23gemm_half_q_half_kernelILi4ELi12ELb0ELb0ELi64EEvPK6__halfPKjS4_S2_PS0_iiiiPKtS7_iiiiiibS2_i)
        /*07c4*/ 	.word	0x00000010


	//----- nvinfo : EIATTR_MIN_STACK_SIZE
	.align		4
.L_359:
        /*07c8*/ 	.byte	0x04, 0x12
        /*07ca*/ 	.short	(.L_361 - .L_360)
	.align		4
.L_360:
        /*07cc*/ 	.word	index@(_Z23gemm_half_q_half_kernelILi4ELi14ELb0ELb0ELi64EEvPK6__halfPKjS4_S2_PS0_iiiiPKtS7_iiiiiibS2_i)
        /*07d0*/ 	.word	0x00000010


	//----- nvinfo : EIATTR_MIN_STACK_SIZE
	.align		4
.L_361:
        /*07d4*/ 	.byte	0x04, 0x12
        /*07d6*/ 	.short	(.L_363 - .L_362)
	.align		4
.L_362:
        /*07d8*/ 	.word	index@(_Z23gemm_half_q_half_kernelILi4ELi4ELb0ELb0ELi64EEvPK6__halfPKjS4_S2_PS0_iiiiPKtS7_iiiiiibS2_i)
        /*07dc*/ 	.word	0x00000010


	//----- nvinfo : EIATTR_MIN_STACK_SIZE
	.align		4
.L_363:
        /*07e0*/ 	.byte	0x04, 0x12
        /*07e2*/ 	.short	(.L_365 - .L_364)
	.align		4
.L_364:
        /*07e4*/ 	.word	index@(_Z23gemm_half_q_half_kernelILi4ELi6ELb0ELb0ELi64EEvPK6__halfPKjS4_S2_PS0_iiiiPKtS7_iiiiiibS2_i)
        /*07e8*/ 	.word	0x00000010


	//----- nvinfo : EIATTR_MIN_STACK_SIZE
	.align		4
.L_365:
        /*07ec*/ 	.byte	0x04, 0x12
        /*07ee*/ 	.short	(.L_367 - .L_366)
	.align		4
.L_366:
        /*07f0*/ 	.word	index@(_Z23gemm_half_q_half_kernelILi4ELi2ELb0ELb0ELi64EEvPK6__halfPKjS4_S2_PS0_iiiiPKtS7_iiiiiibS2_i)
        /*07f4*/ 	.word	0x00000010


	//----- nvinfo : EIATTR_MIN_STACK_SIZE
	.align		4
.L_367:
        /*07f8*/ 	.byte	0x04, 0x12
        /*07fa*/ 	.short	(.L_369 - .L_368)
	.align		4
.L_368:
        /*07fc*/ 	.word	index@(_Z23gemm_half_q_half_kernelILi4ELi32ELb0ELb0ELi32EEvPK6__halfPKjS4_S2_PS0_iiiiPKtS7_iiiiiibS2_i)
        /*0800*/ 	.word	0x00000000


	//----- nvinfo : EIATTR_MIN_STACK_SIZE
	.align		4
.L_369:
        /*0804*/ 	.byte	0x04, 0x12
        /*0806*/ 	.short	(.L_371 - .L_370)
	.align		4
.L_370:
        /*0808*/ 	.word	index@(_Z23gemm_half_q_half_kernelILi4ELi48ELb0ELb0ELi32EEvPK6__halfPKjS4_S2_PS0_iiiiPKtS7_iiiiiibS2_i)
        /*080c*/ 	.word	0x00000000


	//----- nvinfo : EIATTR_MIN_STACK_SIZE
	.align		4
.L_371:
        /*0810*/ 	.byte	0x04, 0x12
        /*0812*/ 	.short	(.L_373 - .L_372)
	.align		4
.L_372:
        /*0814*/ 	.word	index@(_Z23gemm_half_q_half_kernelILi4ELi16ELb0ELb0ELi32EEvPK6__halfPKjS4_S2_PS0_iiiiPKtS7_iiiiiibS2_i)
        /*0818*/ 	.word	0x00000000


	//----- nvinfo : EIATTR_MIN_STACK_SIZE
	.align		4
.L_373:
        /*081c*/ 	.byte	0x04, 0x12
        /*081e*/ 	.short	(.L_375 - .L_374)
	.align		4
.L_374:
        /*0820*/ 	.word	index@(_Z23gemm_half_q_half_kernelILi4ELi24ELb0ELb0ELi32EEvPK6__halfPKjS4_S2_PS0_iiiiPKtS7_iiiiiibS2_i)
        /*0824*/ 	.word	0x00000000


	//----- nvinfo : EIATTR_MIN_STACK_SIZE
	.align		4
.L_375:
        /*0828*/ 	.byte	0x04, 0x12
        /*082a*/ 	.short	(.L_377 - .L_376)
	.align		4
.L_376:
        /*082c*/ 	.word	index@(_Z23gemm_half_q_half_kernelILi4ELi8ELb0ELb0ELi32EEvPK6__halfPKjS4_S2_PS0_iiiiPKtS7_iiiiiibS2_i)
        /*0830*/ 	.word	0x00000000


	//----- nvinfo : EIATTR_MIN_STACK_SIZE
	.align		4
.L_377:
        /*0834*/ 	.byte	0x04, 0x12
        /*0836*/ 	.short	(.L_379 - .L_378)
	.align		4
.L_378:
        /*0838*/ 	.word	index@(_Z23gemm_half_q_half_kernelILi4ELi12ELb0ELb0ELi32EEvPK6__halfPKjS4_S2_PS0_iiiiPKtS7_iiiiiibS2_i)
        /*083c*/ 	.word	0x00000000


	//----- nvinfo : EIATTR_MIN_STACK_SIZE
	.align		4
.L_379:
        /*0840*/ 	.byte	0x04, 0x12
        /*0842*/ 	.short	(.L_381 - .L_380)
	.align		4
.L_380:
        /*0844*/ 	.word	index@(_Z23gemm_half_q_half_kernelILi4ELi14ELb0ELb0ELi32EEvPK6__halfPKjS4_S2_PS0_iiiiPKtS7_iiiiiibS2_i)
        /*0848*/ 	.word	0x00000000


	//----- nvinfo : EIATTR_MIN_STACK_SIZE
	.align		4
.L_381:
        /*084c*/ 	.byte	0x04, 0x12
        /*084e*/ 	.short	(.L_383 - .L_382)
	.align		4
.L_382:
        /*0850*/ 	.word	index@(_Z23gemm_half_q_half_kernelILi4ELi4ELb0ELb0ELi32EEvPK6__halfPKjS4_S2_PS0_iiiiPKtS7_iiiiiibS2_i)
        /*0854*/ 	.word	0x00000000


	//----- nvinfo : EIATTR_MIN_STACK_SIZE
	.align		4
.L_383:
        /*0858*/ 	.byte	0x04, 0x12
        /*085a*/ 	.short	(.L_385 - .L_384)
	.align		4
.L_384:
        /*085c*/ 	.word	index@(_Z23gemm_half_q_half_kernelILi4ELi6ELb0ELb0ELi32EEvPK6__halfPKjS4_S2_PS0_iiiiPKtS7_iiiiiibS2_i)
        /*0860*/ 	.word	0x00000000


	//----- nvinfo : EIATTR_MIN_STACK_SIZE
	.align		4
.L_385:
        /*0864*/ 	.byte	0x04, 0x12
        /*0866*/ 	.short	(.L_387 - .L_386)
	.align		4
.L_386:
        /*0868*/ 	.word	index@(_Z23gemm_half_q_half_kernelILi4ELi2ELb0ELb0ELi32EEvPK6__halfPKjS4_S2_PS0_iiiiPKtS7_iiiiiibS2_i)
        /*086c*/ 	.word	0x00000000


	//----- nvinfo : EIATTR_MIN_STACK_SIZE
	.align		4
.L_387:
        /*0870*/ 	.byte	0x04, 0x12
        /*0872*/ 	.short	(.L_389 - .L_388)
	.align		4
.L_388:
        /*0874*/ 	.word	index@(_Z23gemm_half_q_half_kernelILi3ELi32ELb0ELb0ELi64EEvPK6__halfPKjS4_S2_PS0_iiiiPKtS7_iiiiiibS2_i)
        /*0878*/ 	.word	0x00000010


	//----- nvinfo : EIATTR_MIN_STACK_SIZE
	.align		4
.L_389:
        /*087c*/ 	.byte	0x04, 0x12
        /*087e*/ 	.short	(.L_391 - .L_390)
	.align		4
.L_390:
        /*0880*/ 	.word	index@(_Z23gemm_half_q_half_kernelILi3ELi48ELb0ELb0ELi64EEvPK6__halfPKjS4_S2_PS0_iiiiPKtS7_iiiiiibS2_i)
        /*0884*/ 	.word	0x00000010


	//----- nvinfo : EIATTR_MIN_STACK_SIZE
	.align		4
.L_391:
        /*0888*/ 	.byte	0x04, 0x12
        /*088a*/ 	.short	(.L_393 - .L_392)
	.align		4
.L_392:
        /*088c*/ 	.word	index@(_Z23gemm_half_q_half_kernelILi3ELi16ELb0ELb0ELi64EEvPK6__halfPKjS4_S2_PS0_iiiiPKtS7_iiiiiibS2_i)
        /*0890*/ 	.word	0x00000010


	//----- nvinfo : EIATTR_MIN_STACK_SIZE
	.align		4
.L_393:
        /*0894*/ 	.byte	0x04, 0x12
        /*0896*/ 	.short	(.L_395 - .L_394)
	.align		4
.L_394:
        /*0898*/ 	.word	index@(_Z23gemm_half_q_half_kernelILi3ELi24ELb0ELb0ELi64EEvPK6__halfPKjS4_S2_PS0_iiiiPKtS7_iiiiiibS2_i)
        /*089c*/ 	.word	0x00000010


	//----- nvinfo : EIATTR_MIN_STACK_SIZE
	.align		4
.L_395:
        /*08a0*/ 	.byte	0x04, 0x12
        /*08a2*/ 	.short	(.L_397 - .L_396)
	.align		4
.L_396:
        /*08a4*/ 	.word	index@(_Z23gemm_half_q_half_kernelILi3ELi8ELb0ELb0ELi64EEvPK6__halfPKjS4_S2_PS0_iiiiPKtS7_iiiiiibS2_i)
        /*08a8*/ 	.word	0x00000010


	//----- nvinfo : EIATTR_MIN_STACK_SIZE
	.align		4
.L_397:
        /*08ac*/ 	.byte	0x04, 0x12
        /*08ae*/ 	.short	(.L_399 - .L_398)
	.align		4
.L_398:
        /*08b0*/ 	.word	index@(_Z23gemm_half_q_half_kernelILi3ELi12ELb0ELb0ELi64EEvPK6__halfPKjS4_S2_PS0_iiiiPKtS7_iiiiiibS2_i)
        /*08b4*/ 	.word	0x00000010


	//----- nvinfo : EIATTR_MIN_STACK_SIZE
	.align		4
.L_399:
        /*08b8*/ 	.byte	0x04, 0x12
        /*08ba*/ 	.short	(.L_401 - .L_400)
	.align		4
.L_400:
        /*08bc*/ 	.word	index@(_Z23gemm_half_q_half_kernelILi3ELi14ELb0ELb0ELi64EEvPK6__halfPKjS4_S2_PS0_iiiiPKtS7_iiiiiibS2_i)
        /*08c0*/ 	.word	0x00000010


	//----- nvinfo : EIATTR_MIN_STACK_SIZE
	.align		4
.L_401:
        /*08c4*/ 	.byte	0x04, 0x12
        /*08c6*/ 	.short	(.L_403 - .L_402)
	.align		4
.L_402:
        /*08c8*/ 	.word	index@(_Z23gemm_half_q_half_kernelILi3ELi4ELb0ELb0ELi64EEvPK6__halfPKjS4_S2_PS0_iiiiPKtS7_iiiiiibS2_i)
        /*08cc*/ 	.word	0x00000010


	//----- nvinfo : EIATTR_MIN_STACK_SIZE
	.align		4
.L_403:
        /*08d0*/ 	.byte	0x04, 0x12
        /*08d2*/ 	.short	(.L_405 - .L_404)
	.align		4
.L_404:
        /*08d4*/ 	.word	index@(_Z23gemm_half_q_half_kernelILi3ELi6ELb0ELb0ELi64EEvPK6__halfPKjS4_S2_PS0_iiiiPKtS7_iiiiiibS2_i)
        /*08d8*/ 	.word	0x00000010


	//----- nvinfo : EIATTR_MIN_STACK_SIZE
	.align		4
.L_405:
        /*08dc*/ 	.byte	0x04, 0x12
        /*08de*/ 	.short	(.L_407 - .L_406)
	.align		4
.L_406:
        /*08e0*/ 	.word	index@(_Z23gemm_half_q_half_kernelILi3ELi2ELb0ELb0ELi64EEvPK6__halfPKjS4_S2_PS0_iiiiPKtS7_iiiiiibS2_i)
        /*08e4*/ 	.word	0x00000010


	//----- nvinfo : EIATTR_MIN_STACK_SIZE
	.align		4
.L_407:
        /*08e8*/ 	.byte	0x04, 0x12
        /*08ea*/ 	.short	(.L_409 - .L_408)
	.align		4
.L_408:
        /*08ec*/ 	.word	index@(_Z23gemm_half_q_half_kernelILi3ELi32ELb0ELb0ELi32EEvPK6__halfPKjS4_S2_PS0_iiiiPKtS7_iiiiiibS2_i)
        /*08f0*/ 	.word	0x00000000


	//----- nvinfo : EIATTR_MIN_STACK_SIZE
	.align		4
.L_409:
        /*08f4*/ 	.byte	0x04, 0x12
        /*08f6*/ 	.short	(.L_411 - .L_410)
	.align		4
.L_410:
        /*08f8*/ 	.word	index@(_Z23gemm_half_q_half_kernelILi3ELi48ELb0ELb0ELi32EEvPK6__halfPKjS4_S2_PS0_iiiiPKtS7_iiiiiibS2_i)
        /*08fc*/ 	.word	0x00000000


	//----- nvinfo : EIATTR_MIN_STACK_SIZE
	.align		4
.L_411:
        /*0900*/ 	.byte	0x04, 0x12
        /*0902*/ 	.short	(.L_413 - .L_412)
	.align		4
.L_412:
        /*0904*/ 	.word	index@(_Z23gemm_half_q_half_kernelILi3ELi16ELb0ELb0ELi32EEvPK6__halfPKjS4_S2_PS0_iiiiPKtS7_iiiiiibS2_i)
        /*0908*/ 	.word	0x00000000


	//----- nvinfo : EIATTR_MIN_STACK_SIZE
	.align		4
.L_413:
        /*090c*/ 	.byte	0x04, 0x12
        /*090e*/ 	.short	(.L_415 - .L_414)
	.align		4
.L_414:
        /*0910*/ 	.word	index@(_Z23gemm_half_q_half_kernelILi3ELi24ELb0ELb0ELi32EEvPK6__halfPKjS4_S2_PS0_iiiiPKtS7_iiiiiibS2_i)
        /*0914*/ 	.word	0x00000000


	//----- nvinfo : EIATTR_MIN_STACK_SIZE
	.align		4
.L_415:
        /*0918*/ 	.byte	0x04, 0x12
        /*091a*/ 	.short	(.L_417 - .L_416)
	.align		4
.L_416:
        /*091c*/ 	.word	index@(_Z23gemm_half_q_half_kernelILi3ELi8ELb0ELb0ELi32EEvPK6__halfPKjS4_S2_PS0_iiiiPKtS7_iiiiiibS2_i)
        /*0920*/ 	.word	0x00000000


	//----- nvinfo : EIATTR_MIN_STACK_SIZE
	.align		4
.L_417:
        /*0924*/ 	.byte	0x04, 0x12
        /*0926*/ 	.short	(.L_419 - .L_418)
	.align		4
.L_418:
        /*0928*/ 	.word	index@(_Z23gemm_half_q_half_kernelILi3ELi12ELb0ELb0ELi32EEvPK6__halfPKjS4_S2_PS0_iiiiPKtS7_iiiiiibS2_i)
        /*092c*/ 	.word	0x00000000


	//----- nvinfo : EIATTR_MIN_STACK_SIZE
	.align		4
.L_419:
        /*0930*/ 	.byte	0x04, 0x12
        /*0932*/ 	.short	(.L_421 - .L_420)
	.align		4
.L_420:
        /*0934*/ 	.word	index@(_Z23gemm_half_q_half_kernelILi3ELi14ELb0ELb0ELi32EEvPK6__halfPKjS4_S2_PS0_iiiiPKtS7_iiiiiibS2_i)
        /*0938*/ 	.word	0x00000000


	//----- nvinfo : EIATTR_MIN_STACK_SIZE
	.align		4
.L_421:
        /*093c*/ 	.byte	0x04, 0x12
        /*093e*/ 	.short	(.L_423 - .L_422)
	.align		4
.L_422:
        /*0940*/ 	.word	index@(_Z23gemm_half_q_half_kernelILi3ELi4ELb0ELb0ELi32EEvPK6__halfPKjS4_S2_PS0_iiiiPKtS7_iiiiiibS2_i)
        /*0944*/ 	.word	0x00000000


	//----- nvinfo : EIATTR_MIN_STACK_SIZE
	.align		4
.L_423:
        /*0948*/ 	.byte	0x04, 0x12
        /*094a*/ 	.short	(.L_425 - .L_424)
	.align		4
.L_424:
        /*094c*/ 	.word	index@(_Z23gemm_half_q_half_kernelILi3ELi6ELb0ELb0ELi32EEvPK6__halfPKjS4_S2_PS0_iiiiPKtS7_iiiiiibS2_i)
        /*0950*/ 	.word	0x00000000


	//----- nvinfo : EIATTR_MIN_STACK_SIZE
	.align		4
.L_425:
        /*0954*/ 	.byte	0x04, 0x12
        /*0956*/ 	.short	(.L_427 - .L_426)
	.align		4
.L_426:
        /*0958*/ 	.word	index@(_Z23gemm_half_q_half_kernelILi3ELi2ELb0ELb0ELi32EEvPK6__halfPKjS4_S2_PS0_iiiiPKtS7_iiiiiibS2_i)
        /*095c*/ 	.word	0x00000000


	//----- nvinfo : EIATTR_MIN_STACK_SIZE
	.align		4
.L_427:
        /*0960*/ 	.byte	0x04, 0x12
        /*0962*/ 	.short	(.L_429 - .L_428)
	.align		4
.L_428:
        /*0964*/ 	.word	index@(_Z23gemm_half_q_half_kernelILi2ELi32ELb0ELb0ELi64EEvPK6__halfPKjS4_S2_PS0_iiiiPKtS7_iiiiiibS2_i)
        /*0968*/ 	.word	0x00000010


	//----- nvinfo : EIATTR_MIN_STACK_SIZE
	.align		4
.L_429:
        /*096c*/ 	.byte	0x04, 0x12
        /*096e*/ 	.short	(.L_431 - .L_430)
	.align		4
.L_430:
        /*0970*/ 	.word	index@(_Z23gemm_half_q_half_kernelILi2ELi48ELb0ELb0ELi64EEvPK6__halfPKjS4_S2_PS0_iiiiPKtS7_iiiiiibS2_i)
        /*0974*/ 	.word	0x00000010


	//----- nvinfo : EIATTR_MIN_STACK_SIZE
	.align		4
.L_431:
        /*0978*/ 	.byte	0x04, 0x12
        /*097a*/ 	.short	(.L_433 - .L_432)
	.align		4
.L_432:
        /*097c*/ 	.word	index@(_Z23gemm_half_q_half_kernelILi2ELi16ELb0ELb0ELi64EEvPK6__halfPKjS4_S2_PS0_iiiiPKtS7_iiiiiibS2_i)
        /*0980*/ 	.word	0x00000010


	//----- nvinfo : EIATTR_MIN_STACK_SIZE
	.align		4
.L_433:
        /*0984*/ 	.byte	0x04, 0x12
        /*0986*/ 	.short	(.L_435 - .L_434)
	.align		4
.L_434:
        /*0988*/ 	.word	index@(_Z23gemm_half_q_half_kernelILi2ELi24ELb0ELb0ELi64EEvPK6__halfPKjS4_S2_PS0_iiiiPKtS7_iiiiiibS2_i)
        /*098c*/ 	.word	0x00000010


	//----- nvinfo : EIATTR_MIN_STACK_SIZE
	.align		4
.L_435:
        /*0990*/ 	.byte	0x04, 0x12
        /*0992*/ 	.short	(.L_437 - .L_436)
	.align		4
.L_436:
        /*0994*/ 	.word	index@(_Z23gemm_half_q_half_kernelILi2ELi8ELb0ELb0ELi64EEvPK6__halfPKjS4_S2_PS0_iiiiPKtS7_iiiiiibS2_i)
        /*0998*/ 	.word	0x00000010


	//----- nvinfo : EIATTR_MIN_STACK_SIZE
	.align		4
.L_437:
        /*099c*/ 	.byte	0x04, 0x12
        /*099e*/ 	.short	(.L_439 - .L_438)
	.align		4
.L_438:
        /*09a0*/ 	.word	index@(_Z23gemm_half_q_half_kernelILi2ELi12ELb0ELb0ELi64EEvPK6__halfPKjS4_S2_PS0_iiiiPKtS7_iiiiiibS2_i)
        /*09a4*/ 	.word	0x00000010


	//----- nvinfo : EIATTR_MIN_STACK_SIZE
	.align		4
.L_439:
        /*09a8*/ 	.byte	0x04, 0x12
        /*09aa*/ 	.short	(.L_441 - .L_440)
	.align		4
.L_440:
        /*09ac*/ 	.word	index@(_Z23gemm_half_q_half_kernelILi2ELi14ELb0ELb0ELi64EEvPK6__halfPKjS4_S2_PS0_iiiiPKtS7_iiiiiibS2_i)
        /*09b0*/ 	.word	0x00000010


	//----- nvinfo : EIATTR_MIN_STACK_SIZE
	.align		4
.L_441:
        /*09b4*/ 	.byte	0x04, 0x12
        /*09b6*/ 	.short	(.L_443 - .L_442)
	.align		4
.L_442:
        /*09b8*/ 	.word	index@(_Z23gemm_half_q_half_kernelILi2ELi4ELb0ELb0ELi64EEvPK6__halfPKjS4_S2_PS0_iiiiPKtS7_iiiiiibS2_i)
        /*09bc*/ 	.word	0x00000010


	//----- nvinfo : EIATTR_MIN_STACK_SIZE
	.align		4
.L_443:
        /*09c0*/ 	.byte	0x04, 0x12
        /*09c2*/ 	.short	(.L_445 - .L_444)
	.align		4
.L_444:
        /*09c4*/ 	.word	index@(_Z23gemm_half_q_half_kernelILi2ELi6ELb0ELb0ELi64EEvPK6__halfPKjS4_S2_PS0_iiiiPKtS7_iiiiiibS2_i)
        /*09c8*/ 	.word	0x00000010


	//----- nvinfo : EIATTR_MIN_STACK_SIZE
	.align		4
.L_445:
        /*09cc*/ 	.byte	0x04, 0x12
        /*09ce*/ 	.short	(.L_447 - .L_446)
	.align		4
.L_446:
        /*09d0*/ 	.word	index@(_Z23gemm_half_q_half_kernelILi2ELi2ELb0ELb0ELi64EEvPK6__halfPKjS4_S2_PS0_iiiiPKtS7_iiiiiibS2_i)
        /*09d4*/ 	.word	0x00000010


	//----- nvinfo : EIATTR_MIN_STACK_SIZE
	.align		4
.L_447:
        /*09d8*/ 	.byte	0x04, 0x12
        /*09da*/ 	.short	(.L_449 - .L_448)
	.align		4
.L_448:
        /*09dc*/ 	.word	index@(_Z23gemm_half_q_half_kernelILi2ELi32ELb0ELb0ELi32EEvPK6__halfPKjS4_S2_PS0_iiiiPKtS7_iiiiiibS2_i)
        /*09e0*/ 	.word	0x00000000


	//----- nvinfo : EIATTR_MIN_STACK_SIZE
	.align		4
.L_449:
        /*09e4*/ 	.byte	0x04, 0x12
        /*09e6*/ 	.short	(.L_451 - .L_450)
	.align		4
.L_450:
        /*09e8*/ 	.word	index@(_Z23gemm_half_q_half_kernelILi2ELi48ELb0ELb0ELi32EEvPK6__halfPKjS4_S2_PS0_iiiiPKtS7_iiiiiibS2_i)
        /*09ec*/ 	.word	0x00000000


	//----- nvinfo : EIATTR_MIN_STACK_SIZE
	.align		4
.L_451:
        /*09f0*/ 	.byte	0x04, 0x12
        /*09f2*/ 	.short	(.L_453 - .L_452)
	.align		4
.L_452:
        /*09f4*/ 	.word	index@(_Z23gemm_half_q_half_kernelILi2ELi16ELb0ELb0ELi32EEvPK6__halfPKjS4_S2_PS0_iiiiPKtS7_iiiiiibS2_i)
        /*09f8*/ 	.word	0x00000000


	//----- nvinfo : EIATTR_MIN_STACK_SIZE
	.align		4
.L_453:
        /*09fc*/ 	.byte	0x04, 0x12
        /*09fe*/ 	.short	(.L_455 - .L_454)
	.align		4
.L_454:
        /*0a00*/ 	.word	index@(_Z23gemm_half_q_half_kernelILi2ELi24ELb0ELb0ELi32EEvPK6__halfPKjS4_S2_PS0_iiiiPKtS7_iiiiiibS2_i)
        /*0a04*/ 	.word	0x00000000


	//----- nvinfo : EIATTR_MIN_STACK_SIZE
	.align		4
.L_455:
        /*0a08*/ 	.byte	0x04, 0x12
        /*0a0a*/ 	.short	(.L_457 - .L_456)
	.align		4
.L_456:
        /*0a0c*/ 	.word	index@(_Z23gemm_half_q_half_kernelILi2ELi8ELb0ELb0ELi32EEvPK6__halfPKjS4_S2_PS0_iiiiPKtS7_iiiiiibS2_i)
        /*0a10*/ 	.word	0x00000000


	//----- nvinfo : EIATTR_MIN_STACK_SIZE
	.align		4
.L_457:
        /*0a14*/ 	.byte	0x04, 0x12
        /*0a16*/ 	.short	(.L_459 - .L_458)
	.align		4
.L_458:
        /*0a18*/ 	.word	index@(_Z23gemm_half_q_half_kernelILi2ELi12ELb0ELb0ELi32EEvPK6__halfPKjS4_S2_PS0_iiiiPKtS7_iiiiiibS2_i)
        /*0a1c*/ 	.word	0x00000000


	//----- nvinfo : EIATTR_MIN_STACK_SIZE
	.align		4
.L_459:
        /*0a20*/ 	.byte	0x04, 0x12
        /*0a22*/ 	.short	(.L_461 - .L_460)
	.align		4
.L_460:
        /*0a24*/ 	.word	index@(_Z23gemm_half_q_half_kernelILi2ELi14ELb0ELb0ELi32EEvPK6__halfPKjS4_S2_PS0_iiiiPKtS7_iiiiiibS2_i)
        /*0a28*/ 	.word	0x00000000


	//----- nvinfo : EIATTR_MIN_STACK_SIZE
	.align		4
.L_461:
        /*0a2c*/ 	.byte	0x04, 0x12
        /*0a2e*/ 	.short	(.L_463 - .L_462)
	.align		4
.L_462:
        /*0a30*/ 	.word	index@(_Z23gemm_half_q_half_kernelILi2ELi4ELb0ELb0ELi32EEvPK6__halfPKjS4_S2_PS0_iiiiPKtS7_iiiiiibS2_i)
        /*0a34*/ 	.word	0x00000000


	//----- nvinfo : EIATTR_MIN_STACK_SIZE
	.align		4
.L_463:
        /*0a38*/ 	.byte	0x04, 0x12
        /*0a3a*/ 	.short	(.L_465 - .L_464)
	.align		4
.L_464:
        /*0a3c*/ 	.word	index@(_Z23gemm_half_q_half_kernelILi2ELi6ELb0ELb0ELi32EEvPK6__halfPKjS4_S2_PS0_iiiiPKtS7_iiiiiibS2_i)
        /*0a40*/ 	.word	0x00000000


	//----- nvinfo : EIATTR_MIN_STACK_SIZE
	.align		4
.L_465:
        /*0a44*/ 	.byte	0x04, 0x12
        /*0a46*/ 	.short	(.L_467 - .L_466)
	.align		4
.L_466:
        /*0a48*/ 	.word	index@(_Z23gemm_half_q_half_kernelILi2ELi2ELb0ELb0ELi32EEvPK6__halfPKjS4_S2_PS0_iiiiPKtS7_iiiiiibS2_i)
        /*0a4c*/ 	.word	0x00000000


	//----- nvinfo : EIATTR_MIN_STACK_SIZE
	.align		4
.L_467:
        /*0a50*/ 	.byte	0x04, 0x12
        /*0a52*/ 	.short	(.L_469 - .L_468)
	.align		4
.L_468:
        /*0a54*/ 	.word	index@(_Z23gemm_half_q_half_kernelILi1ELi32ELb0ELb0ELi64EEvPK6__halfPKjS4_S2_PS0_iiiiPKtS7_iiiiiibS2_i)
        /*0a58*/ 	.word	0x00000010


	//----- nvinfo : EIATTR_MIN_STACK_SIZE
	.align		4
.L_469:
        /*0a5c*/ 	.byte	0x04, 0x12
        /*0a5e*/ 	.short	(.L_471 - .L_470)
	.align		4
.L_470:
        /*0a60*/ 	.word	index@(_Z23gemm_half_q_half_kernelILi1ELi48ELb0ELb0ELi64EEvPK6__halfPKjS4_S2_PS0_iiiiPKtS7_iiiiiibS2_i)
        /*0a64*/ 	.word	0x00000010


	//----- nvinfo : EIATTR_MIN_STACK_SIZE
	.align		4
.L_471:
        /*0a68*/ 	.byte	0x04, 0x12
        /*0a6a*/ 	.short	(.L_473 - .L_472)
	.align		4
.L_472:
        /*0a6c*/ 	.word	index@(_Z23gemm_half_q_half_kernelILi1ELi16ELb0ELb0ELi64EEvPK6__halfPKjS4_S2_PS0_iiiiPKtS7_iiiiiibS2_i)
        /*0a70*/ 	.word	0x00000010


	//----- nvinfo : EIATTR_MIN_STACK_SIZE
	.align		4
.L_473:
        /*0a74*/ 	.byte	0x04, 0x12
        /*0a76*/ 	.short	(.L_475 - .L_474)
	.align		4
.L_474:
        /*0a78*/ 	.word	index@(_Z23gemm_half_q_half_kernelILi1ELi24ELb0ELb0ELi64EEvPK6__halfPKjS4_S2_PS0_iiiiPKtS7_iiiiiibS2_i)
        /*0a7c*/ 	.word	0x00000010


	//----- nvinfo : EIATTR_MIN_STACK_SIZE
	.align		4
.L_475:
        /*0a80*/ 	.byte	0x04, 0x12
        /*0a82*/ 	.short	(.L_477 - .L_476)
	.align		4
.L_476:
        /*0a84*/ 	.word	index@(_Z23gemm_half_q_half_kernelILi1ELi8ELb0ELb0ELi64EEvPK6__halfPKjS4_S2_PS0_iiiiPKtS7_iiiiiibS2_i)
        /*0a88*/ 	.word	0x00000010


	//----- nvinfo : EIATTR_MIN_STACK_SIZE
	.align		4
.L_477:
        /*0a8c*/ 	.byte	0x04, 0x12
        /*0a8e*/ 	.short	(.L_479 - .L_478)
	.align		4
.L_478:
        /*0a90*/ 	.word	index@(_Z23gemm_half_q_half_kernelILi1ELi12ELb0ELb0ELi64EEvPK6__halfPKjS4_S2_PS0_iiiiPKtS7_iiiiiibS2_i)
        /*0a94*/ 	.word	0x00000010


	//----- nvinfo : EIATTR_MIN_STACK_SIZE
	.align		4
.L_479:
        /*0a98*/ 	.byte	0x04, 0x12
        /*0a9a*/ 	.short	(.L_481 - .L_480)
	.align		4
.L_480:
        /*0a9c*/ 	.word	index@(_Z23gemm_half_q_half_kernelILi1ELi14ELb0ELb0ELi64EEvPK6__halfPKjS4_S2_PS0_iiiiPKtS7_iiiiiibS2_i)
        /*0aa0*/ 	.word	0x00000010


	//----- nvinfo : EIATTR_MIN_STACK_SIZE
	.align		4
.L_481:
        /*0aa4*/ 	.byte	0x04, 0x12
        /*0aa6*/ 	.short	(.L_483 - .L_482)
	.align		4
.L_482:
        /*0aa8*/ 	.word	index@(_Z23gemm_half_q_half_kernelILi1ELi4ELb0ELb0ELi64EEvPK6__halfPKjS4_S2_PS0_iiiiPKtS7_iiiiiibS2_i)
        /*0aac*/ 	.word	0x00000010


	//----- nvinfo : EIATTR_MIN_STACK_SIZE
	.align		4
.L_483:
        /*0ab0*/ 	.byte	0x04, 0x12
        /*0ab2*/ 	.short	(.L_485 - .L_484)
	.align		4
.L_484:
        /*0ab4*/ 	.word	index@(_Z23gemm_half_q_half_kernelILi1ELi6ELb0ELb0ELi64EEvPK6__halfPKjS4_S2_PS0_iiiiPKtS7_iiiiiibS2_i)
        /*0ab8*/ 	.word	0x00000010


	//----- nvinfo : EIATTR_MIN_STACK_SIZE
	.align		4
.L_485:
        /*0abc*/ 	.byte	0x04, 0x12
        /*0abe*/ 	.short	(.L_487 - .L_486)
	.align		4
.L_486:
        /*0ac0*/ 	.word	index@(_Z23gemm_half_q_half_kernelILi1ELi2ELb0ELb0ELi64EEvPK6__halfPKjS4_S2_PS0_iiiiPKtS7_iiiiiibS2_i)
        /*0ac4*/ 	.word	0x00000010


	//----- nvinfo : EIATTR_MIN_STACK_SIZE
	.align		4
.L_487:
        /*0ac8*/ 	.byte	0x04, 0x12
        /*0aca*/ 	.short	(.L_489 - .L_488)
	.align		4
.L_488:
        /*0acc*/ 	.word	index@(_Z23gemm_half_q_half_kernelILi1ELi32ELb0ELb0ELi32EEvPK6__halfPKjS4_S2_PS0_iiiiPKtS7_iiiiiibS2_i)
        /*0ad0*/ 	.word	0x00000000


	//----- nvinfo : EIATTR_MIN_STACK_SIZE
	.align		4
.L_489:
        /*0ad4*/ 	.byte	0x04, 0x12
        /*0ad6*/ 	.short	(.L_491 - .L_490)
	.align		4
.L_490:
        /*0ad8*/ 	.word	index@(_Z23gemm_half_q_half_kernelILi1ELi48ELb0ELb0ELi32EEvPK6__halfPKjS4_S2_PS0_iiiiPKtS7_iiiiiibS2_i)
        /*0adc*/ 	.word	0x00000000


	//----- nvinfo : EIATTR_MIN_STACK_SIZE
	.align		4
.L_491:
        /*0ae0*/ 	.byte	0x04, 0x12
        /*0ae2*/ 	.short	(.L_493 - .L_492)
	.align		4
.L_492:
        /*0ae4*/ 	.word	index@(_Z23gemm_half_q_half_kernelILi1ELi16ELb0ELb0ELi32EEvPK6__halfPKjS4_S2_PS0_iiiiPKtS7_iiiiiibS2_i)
        /*0ae8*/ 	.word	0x00000000


	//----- nvinfo : EIATTR_MIN_STACK_SIZE
	.align		4
.L_493:
        /*0aec*/ 	.byte	0x04, 0x12
        /*0aee*/ 	.short	(.L_495 - .L_494)
	.align		4
.L_494:
        /*0af0*/ 	.word	index@(_Z23gemm_half_q_half_kernelILi1ELi24ELb0ELb0ELi32EEvPK6__halfPKjS4_S2_PS0_iiiiPKtS7_iiiiiibS2_i)
        /*0af4*/ 	.word	0x00000000


	//----- nvinfo : EIATTR_MIN_STACK_SIZE
	.align		4
.L_495:
        /*0af8*/ 	.byte	0x04, 0x12
        /*0afa*/ 	.short	(.L_497 - .L_496)
	.align		4
.L_496:
        /*0afc*/ 	.word	index@(_Z23gemm_half_q_half_kernelILi1ELi8ELb0ELb0ELi32EEvPK6__halfPKjS4_S2_PS0_iiiiPKtS7_iiiiiibS2_i)
        /*0b00*/ 	.word	0x00000000


	//----- nvinfo : EIATTR_MIN_STACK_SIZE
	.align		4
.L_497:
        /*0b04*/ 	.byte	0x04, 0x12
        /*0b06*/ 	.short	(.L_499 - .L_498)
	.align		4
.L_498:
        /*0b08*/ 	.word	index@(_Z23gemm_half_q_half_kernelILi1ELi12ELb0ELb0ELi32EEvPK6__halfPKjS4_S2_PS0_iiiiPKtS7_iiiiiibS2_i)
        /*0b0c*/ 	.word	0x00000000


	//----- nvinfo : EIATTR_MIN_STACK_SIZE
	.align		4
.L_499:
        /*0b10*/ 	.byte	0x04, 0x12
        /*0b12*/ 	.short	(.L_501 - .L_500)
	.align		4
.L_500:
        /*0b14*/ 	.word	index@(_Z23gemm_half_q_half_kernelILi1ELi14ELb0ELb0ELi32EEvPK6__halfPKjS4_S2_PS0_iiiiPKtS7_iiiiiibS2_i)
        /*0b18*/ 	.word	0x00000000


	//----- nvinfo : EIATTR_MIN_STACK_SIZE
	.align		4
.L_501:
        /*0b1c*/ 	.byte	0x04, 0x12
        /*0b1e*/ 	.short	(.L_503 - .L_502)
	.align		4
.L_502:
        /*0b20*/ 	.word	index@(_Z23gemm_half_q_half_kernelILi1ELi4ELb0ELb0ELi32EEvPK6__halfPKjS4_S2_PS0_iiiiPKtS7_iiiiiibS2_i)
        /*0b24*/ 	.word	0x00000000


	//----- nvinfo : EIATTR_MIN_STACK_SIZE
	.align		4
.L_503:
        /*0b28*/ 	.byte	0x04, 0x12
        /*0b2a*/ 	.short	(.L_505 - .L_504)
	.align		4
.L_504:
        /*0b2c*/ 	.word	index@(_Z23gemm_half_q_half_kernelILi1ELi6ELb0ELb0ELi32EEvPK6__halfPKjS4_S2_PS0_iiiiPKtS7_iiiiiibS2_i)
        /*0b30*/ 	.word	0x00000000


	//----- nvinfo : EIATTR_MIN_STACK_SIZE
	.align		4
.L_505:
        /*0b34*/ 	.byte	0x04, 0x12
        /*0b36*/ 	.short	(.L_507 - .L_506)
	.align		4
.L_506:
        /*0b38*/ 	.word	index@(_Z23gemm_half_q_half_kernelILi1ELi2ELb0ELb0ELi32EEvPK6__halfPKjS4_S2_PS0_iiiiPKtS7_iiiiiibS2_i)
        /*0b3c*/ 	.word	0x00000000
.L_507:


//--------------------- .nv.compat                --------------------------
	.section	.nv.compat,"",@"SHT_CUDA_COMPAT_INFO"
	.align	4
        /*0000*/ 	.byte	0x02, 0x09, 0x01, 0x00, 0x02, 0x02, 0x01, 0x00, 0x02, 0x05, 0x05, 0x00, 0x03, 0x07, 0x01, 0x01
        /*0010*/ 	.byte	0x02, 0x03, 0x00, 0x00, 0x02, 0x06, 0x01, 0x00, 0x04, 0x0b, 0x08, 0x00, 0x00, 0x00, 0x00, 0x00
        /*0020*/ 	.byte	0x00, 0x00, 0x00, 0x00


//--------------------- .nv.info._Z23gemm_half_q_half_kernelILi4ELi32ELb0ELb0ELi64EEvPK6__halfPKjS4_S2_PS0_iiiiPKtS7_iiiiiibS2_i --------------------------
	.section	.nv.info._Z23gemm_half_q_half_kernelILi4ELi32ELb0ELb0ELi64EEvPK6__halfPKjS4_S2_PS0_iiiiPKtS7_iiiiiibS2_i,"",@"SHT_CUDA_INFO"
	.sectionflags	@""
	.align	4


	//----- nvinfo : EIATTR_CUDA_API_VERSION
	.align		4
        /*0000*/ 	.byte	0x04, 0x37
        /*0002*/ 	.short	(.L_509 - .L_508)
.L_508:
        /*0004*/ 	.word	0x00000082


	//----- nvinfo : EIATTR_KPARAM_INFO
	.align		4
.L_509:
        /*0008*/ 	.byte	0x04, 0x17
        /*000a*/ 	.short	(.L_511 - .L_510)
.L_510:
        /*000c*/ 	.word	0x00000000
        /*0010*/ 	.short	0x0013
        /*0012*/ 	.short	0x0070
        /*0014*/ 	.byte	0x00, 0xf0, 0x11, 0x00


	//----- nvinfo : EIATTR_KPARAM_INFO
	.align		4
.L_511:
        /*0018*/ 	.byte	0x04, 0x17
        /*001a*/ 	.short	(.L_513 - .L_512)
.L_512:
        /*001c*/ 	.word	0x00000000
        /*0020*/ 	.short	0x0012
        /*0022*/ 	.short	0x0068
        /*0024*/ 	.byte	0x00, 0xf5, 0x21, 0x00


	//----- nvinfo : EIATTR_KPARAM_INFO
	.align		4
.L_513:
        /*0028*/ 	.byte	0x04, 0x17
        /*002a*/ 	.short	(.L_515 - .L_514)
.L_514:
        /*002c*/ 	.word	0x00000000
        /*0030*/ 	.short	0x0011
        /*0032*/ 	.short	0x0060
        /*0034*/ 	.byte	0x00, 0xf0, 0x05, 0x00


	//----- nvinfo : EIATTR_KPARAM_INFO
	.align		4
.L_515:
        /*0038*/ 	.byte	0x04, 0x17
        /*003a*/ 	.short	(.L_517 - .L_516)
.L_516:
        /*003c*/ 	.word	0x00000000
        /*0040*/ 	.short	0x0010
        /*0042*/ 	.short	0x005c
        /*0044*/ 	.byte	0x00, 0xf0, 0x11, 0x00


	//----- nvinfo : EIATTR_KPARAM_INFO
	.align		4
.L_517:
        /*0048*/ 	.byte	0x04, 0x17
        /*004a*/ 	.short	(.L_519 - .L_518)
.L_518:
        /*004c*/ 	.word	0x00000000
        /*0050*/ 	.short	0x000f
        /*0052*/ 	.short	0x0058
        /*0054*/ 	.byte	0x00, 0xf0, 0x11, 0x00


	//----- nvinfo : EIATTR_KPARAM_INFO
	.align		4
.L_519:
        /*0058*/ 	.byte	0x04, 0x17
        /*005a*/ 	.short	(.L_521 - .L_520)
.L_520:
        /*005c*/ 	.word	0x00000000
        /*0060*/ 	.short	0x000e
        /*0062*/ 	.short	0x0054
        /*0064*/ 	.byte	0x00, 0xf0, 0x11, 0x00


	//----- nvinfo : EIATTR_KPARAM_INFO
	.align		4
.L_521:
        /*0068*/ 	.byte	0x04, 0x17
        /*006a*/ 	.short	(.L_523 - .L_522)
.L_522:
        /*006c*/ 	.word	0x00000000
        /*0070*/ 	.short	0x000d
        /*0072*/ 	.short	0x0050
        /*0074*/ 	.byte	0x00, 0xf0, 0x11, 0x00


	//----- nvinfo : EIATTR_KPARAM_INFO
	.align		4
.L_523:
        /*0078*/ 	.byte	0x04, 0x17
        /*007a*/ 	.short	(.L_525 - .L_524)
.L_524:
        /*007c*/ 	.word	0x00000000
        /*0080*/ 	.short	0x000c
        /*0082*/ 	.short	0x004c
        /*0084*/ 	.byte	0x00, 0xf0, 0x11, 0x00


	//----- nvinfo : EIATTR_KPARAM_INFO
	.align		4
.L_525:
        /*0088*/ 	.byte	0x04, 0x17
        /*008a*/ 	.short	(.L_527 - .L_526)
.L_526:
        /*008c*/ 	.word	0x00000000
        /*0090*/ 	.short	0x000b
        /*0092*/ 	.short	0x0048
        /*0094*/ 	.byte	0x00, 0xf0, 0x11, 0x00


	//----- nvinfo : EIATTR_KPARAM_INFO
	.align		4
.L_527:
        /*0098*/ 	.byte	0x04, 0x17
        /*009a*/ 	.short	(.L_529 - .L_528)
.L_528:
        /*009c*/ 	.word	0x00000000
        /*00a0*/ 	.short	0x000a
        /*00a2*/ 	.short	0x0040
        /*00a4*/ 	.byte	0x00, 0xf5, 0x21, 0x00


	//----- nvinfo : EIATTR_KPARAM_INFO
	.align		4
.L_529:
        /*00a8*/ 	.byte	0x04, 0x17
        /*00aa*/ 	.short	(.L_531 - .L_530)
.L_530:
        /*00ac*/ 	.word	0x00000000
        /*00b0*/ 	.short	0x0009
        /*00b2*/ 	.short	0x0038
        /*00b4*/ 	.byte	0x00, 0xf5, 0x21, 0x00


	//----- nvinfo : EIATTR_KPARAM_INFO
	.align		4
.L_531:
        /*00b8*/ 	.byte	0x04, 0x17
        /*00ba*/ 	.short	(.L_533 - .L_532)
.L_532:
        /*00bc*/ 	.word	0x00000000
        /*00c0*/ 	.short	0x0008
        /*00c2*/ 	.short	0x0034
        /*00c4*/ 	.byte	0x00, 0xf0, 0x11, 0x00


	//----- nvinfo : EIATTR_KPARAM_INFO
	.align		4
.L_533:
        /*00c8*/ 	.byte	0x04, 0x17
        /*00ca*/ 	.short	(.L_535 - .L_534)
.L_534:
        /*00cc*/ 	.word	0x00000000
        /*00d0*/ 	.short	0x0007
        /*00d2*/ 	.short	0x0030
        /*00d4*/ 	.byte	0x00, 0xf0, 0x11, 0x00


	//----- nvinfo : EIATTR_KPARAM_INFO
	.align		4
.L_535:
        /*00d8*/ 	.byte	0x04, 0x17
        /*00da*/ 	.short	(.L_537 - .L_536)
.L_536:
        /*00dc*/ 	.word	0x00000000
        /*00e0*/ 	.short	0x0006
        /*00e2*/ 	.short	0x002c
        /*00e4*/ 	.byte	0x00, 0xf0, 0x11, 0x00


	//----- nvinfo : EIATTR_KPARAM_INFO
	.align		4
.L_537:
        /*00e8*/ 	.byte	0x04, 0x17
        /*00ea*/ 	.short	(.L_539 - .L_538)
.L_538:
        /*00ec*/ 	.word	0x00000000
        /*00f0*/ 	.short	0x0005
        /*00f2*/ 	.short	0x0028
        /*00f4*/ 	.byte	0x00, 0xf0, 0x11, 0x00


	//----- nvinfo : EIATTR_KPARAM_INFO
	.align		4
.L_539:
        /*00f8*/ 	.byte	0x04, 0x17
        /*00fa*/ 	.short	(.L_541 - .L_540)
.L_540:
        /*00fc*/ 	.word	0x00000000
        /*0100*/ 	.short	0x0004
        /*0102*/ 	.short	0x0020
        /*0104*/ 	.byte	0x00, 0xf5, 0x21, 0x00


	//----- nvinfo : EIATTR_KPARAM_INFO
	.align		4
.L_541:
        /*0108*/ 	.byte	0x04, 0x17
        /*010a*/ 	.short	(.L_543 - .L_542)
.L_542:
        /*010c*/ 	.word	0x00000000
        /*0110*/ 	.short	0x0003
        /*0112*/ 	.short	0x0018
        /*0114*/ 	.byte	0x00, 0xf5, 0x21, 0x00


	//----- nvinfo : EIATTR_KPARAM_INFO
	.align		4
.L_543:
        /*0118*/ 	.byte	0x04, 0x17
        /*011a*/ 	.short	(.L_545 - .L_544)
.L_544:
        /*011c*/ 	.word	0x00000000
        /*0120*/ 	.short	0x0002
        /*0122*/ 	.short	0x0010
        /*0124*/ 	.byte	0x00, 0xf5, 0x21, 0x00


	//----- nvinfo : EIATTR_KPARAM_INFO
	.align		4
.L_545:
        /*0128*/ 	.byte	0x04, 0x17
        /*012a*/ 	.short	(.L_547 - .L_546)
.L_546:
        /*012c*/ 	.word	0x00000000
        /*0130*/ 	.short	0x0001
        /*0132*/ 	.short	0x0008
        /*0134*/ 	.byte	0x00, 0xf5, 0x21, 0x00


	//----- nvinfo : EIATTR_KPARAM_INFO
	.align		4
.L_547:
        /*0138*/ 	.byte	0x04, 0x17
        /*013a*/ 	.short	(.L_549 - .L_548)
.L_548:
        /*013c*/ 	.word	0x00000000
        /*0140*/ 	.short	0x0000
        /*0142*/ 	.short	0x0000
        /*0144*/ 	.byte	0x00, 0xf5, 0x21, 0x00


	//----- nvinfo : EIATTR_SPARSE_MMA_MASK
	.align		4
.L_549:
        /*0148*/ 	.byte	0x03, 0x50
        /*014a*/ 	.short	0x0000


	//----- nvinfo : EIATTR_MAXREG_COUNT
	.align		4
        /*014c*/ 	.byte	0x03, 0x1b
        /*014e*/ 	.short	0x00ff


	//----- nvinfo : EIATTR_NUM_BARRIERS
	.align		4
        /*0150*/ 	.byte	0x02, 0x4c
        /*0152*/ 	.byte	0x01
	.zero		1


	//----- nvinfo : EIATTR_MERCURY_ISA_VERSION
	.align		4
        /*0154*/ 	.byte	0x03, 0x5f
        /*0156*/ 	.short	0x0101


	//----- nvinfo : EIATTR_VRC_CTA_INIT_COUNT
	.align		4
        /*0158*/ 	.byte	0x02, 0x4a
	.zero		1
	.zero		1


	//----- nvinfo : EIATTR_EXIT_INSTR_OFFSETS
	.align		4
        /*015c*/ 	.byte	0x04, 0x1c
        /*015e*/ 	.short	(.L_551 - .L_550)


	//   ....[0]....
.L_550:
        /*0160*/ 	.word	0x00000d10


	//   ....[1]....
        /*0164*/ 	.word	0x000044a0


	//   ....[2]....
        /*0168*/ 	.word	0x00004710


	//   ....[3]....
        /*016c*/ 	.word	0x00004960


	//   ....[4]....
        /*0170*/ 	.word	0x00004bb0


	//   ....[5]....
        /*0174*/ 	.word	0x00004cf0


	//   ....[6]....
        /*0178*/ 	.word	0x00004d80


	//   ....[7]....
        /*017c*/ 	.word	0x00004dc0


	//----- nvinfo : EIATTR_CRS_STACK_SIZE
	.align		4
.L_551:
        /*0180*/ 	.byte	0x04, 0x1e
        /*0182*/ 	.short	(.L_553 - .L_552)
.L_552:
        /*0184*/ 	.word	0x00000000


	//----- nvinfo : EIATTR_CBANK_PARAM_SIZE
	.align		4
.L_553:
        /*0188*/ 	.byte	0x03, 0x19
        /*018a*/ 	.short	0x0074


	//----- nvinfo : EIATTR_PARAM_CBANK
	.align		4
        /*018c*/ 	.byte	0x04, 0x0a
        /*018e*/ 	.short	(.L_555 - .L_554)
	.align		4
.L_554:
        /*0190*/ 	.word	index@(.nv.constant0._Z23gemm_half_q_half_kernelILi4ELi32ELb0ELb0ELi64EEvPK6__halfPKjS4_S2_PS0_iiiiPKtS7_iiiiiibS2_i)
        /*0194*/ 	.short	0x0380
        /*0196*/ 	.short	0x0074


	//----- nvinfo : EIATTR_SW_WAR
	.align		4
.L_555:
        /*0198*/ 	.byte	0x04, 0x36
        /*019a*/ 	.short	(.L_557 - .L_556)
.L_556:
        /*019c*/ 	.word	0x00000008
.L_557:


//--------------------- .nv.info._Z23gemm_half_q_half_kernelILi4ELi48ELb0ELb0ELi64EEvPK6__halfPKjS4_S2_PS0_iiiiPKtS7_iiiiiibS2_i --------------------------
	.section	.nv.info._Z23gemm_half_q_half_kernelILi4ELi48ELb0ELb0ELi64EEvPK6__halfPKjS4_S2_PS0_iiiiPKtS7_iiiiiibS2_i,"",@"SHT_CUDA_INFO"
	.sectionflags	@""
	.align	4


	//----- nvinfo : EIATTR_CUDA_API_VERSION
	.align		4
        /*0000*/ 	.byte	0x04, 0x37
        /*0002*/ 	.short	(.L_559 - .L_558)
.L_558:
        /*0004*/ 	.word	0x00000082


	//----- nvinfo : EIATTR_KPARAM_INFO
	.align		4
.L_559:
        /*0008*/ 	.byte	0x04, 0x17
        /*000a*/ 	.short	(.L_561 - .L_560)
.L_560:
        /*000c*/ 	.word	0x00000000
        /*0010*/ 	.short	0x0013
        /*0012*/ 	.short	0x0070
        /*0014*/ 	.byte	0x00, 0xf0, 0x11, 0x00


	//----- nvinfo : EIATTR_KPARAM_INFO
	.align		4
.L_561:
        /*0018*/ 	.byte	0x04, 0x17
        /*001a*/ 	.short	(.L_563 - .L_562)
.L_562:
        /*001c*/ 	.word	0x00000000
        /*0020*/ 	.short	0x0012
        /*0022*/ 	.short	0x0068
        /*0024*/ 	.byte	0x00, 0xf5, 0x21, 0x00


	//----- nvinfo : EIATTR_KPARAM_INFO
	.align		4
.L_563:
        /*0028*/ 	.byte	0x04, 0x17
        /*002a*/ 	.short	(.L_565 - .L_564)
.L_564:
        /*002c*/ 	.word	0x00000000
        /*0030*/ 	.short	0x0011
        /*0032*/ 	.short	0x0060
        /*0034*/ 	.byte	0x00, 0xf0, 0x05, 0x00


	//----- nvinfo : EIATTR_KPARAM_INFO
	.align		4
.L_565:
        /*0038*/ 	.byte	0x04, 0x17
        /*003a*/ 	.short	(.L_567 - .L_566)
.L_566:
        /*003c*/ 	.word	0x00000000
        /*0040*/ 	.short	0x0010
        /*0042*/ 	.short	0x005c
        /*0044*/ 	.byte	0x00, 0xf0, 0x11, 0x00


	//----- nvinfo : EIATTR_KPARAM_INFO
	.align		4
.L_567:
        /*0048*/ 	.byte	0x04, 0x17
        /*004a*/ 	.short	(.L_569 - .L_568)
.L_568:
        /*004c*/ 	.word	0x00000000
        /*0050*/ 	.short	0x000f
        /*0052*/ 	.short	0x0058
        /*0054*/ 	.byte	0x00, 0xf0, 0x11, 0x00


	//----- nvinfo : EIATTR_KPARAM_INFO
	.align		4
.L_569:
        /*0058*/ 	.byte	0x04, 0x17
        /*005a*/ 	.short	(.L_571 - .L_570)
.L_570:
        /*005c*/ 	.word	0x00000000
        /*0060*/ 	.short	0x000e
        /*0062*/ 	.short	0x0054
        /*0064*/ 	.byte	0x00, 0xf0, 0x11, 0x00


	//----- nvinfo : EIATTR_KPARAM_INFO
	.align		4
.L_571:
        /*0068*/ 	.byte	0x04, 0x17
        /*006a*/ 	.short	(.L_573 - .L_572)
.L_572:
        /*006c*/ 	.word	0x00000000
        /*0070*/ 	.short	0x000d
        /*0072*/ 	.short	0x0050
        /*0074*/ 	.byte	0x00, 0xf0, 0x11, 0x00


	//----- nvinfo : EIATTR_KPARAM_INFO
	.align		4
.L_573:
        /*0078*/ 	.byte	0x04, 0x17
        /*007a*/ 	.short	(.L_575 - .L_574)
.L_574:
        /*007c*/ 	.word	0x00000000
        /*0080*/ 	.short	0x000c
        /*0082*/ 	.short	0x004c
        /*0084*/ 	.byte	0x00, 0xf0, 0x11, 0x00


	//----- nvinfo : EIATTR_KPARAM_INFO
	.align		4
.L_575:
        /*0088*/ 	.byte	0x04, 0x17
        /*008a*/ 	.short	(.L_577 - .L_576)
.L_576:
        /*008c*/ 	.word	0x00000000
        /*0090*/ 	.short	0x000b
        /*0092*/ 	.short	0x0048
        /*0094*/ 	.byte	0x00, 0xf0, 0x11, 0x00


	//----- nvinfo : EIATTR_KPARAM_INFO
	.align		4
.L_577:
        /*0098*/ 	.byte	0x04, 0x17
        /*009a*/ 	.short	(.L_579 - .L_578)
.L_578:
        /*009c*/ 	.word	0x00000000
        /*00a0*/ 	.short	0x000a
        /*00a2*/ 	.short	0x0040
        /*00a4*/ 	.byte	0x00, 0xf5, 0x21, 0x00


	//----- nvinfo : EIATTR_KPARAM_INFO
	.align		4
.L_579:
        /*00a8*/ 	.byte	0x04, 0x17
        /*00aa*/ 	.short	(.L_581 - .L_580)
.L_580:
        /*00ac*/ 	.word	0x00000000
        /*00b0*/ 	.short	0x0009
        /*00b2*/ 	.short	0x0038
        /*00b4*/ 	.byte	0x00, 0xf5, 0x21, 0x00


	//----- nvinfo : EIATTR_KPARAM_INFO
	.align		4
.L_581:
        /*00b8*/ 	.byte	0x04, 0x17
        /*00ba*/ 	.short	(.L_583 - .L_582)
.L_582:
        /*00bc*/ 	.word	0x00000000
        /*00c0*/ 	.short	0x0008
        /*00c2*/ 	.short	0x0034
        /*00c4*/ 	.byte	0x00, 0xf0, 0x11, 0x00


	//----- nvinfo : EIATTR_KPARAM_INFO
	.align		4
.L_583:
        /*00c8*/ 	.byte	0x04, 0x17
        /*00ca*/ 	.short	(.L_585 - .L_584)
.L_584:
        /*00cc*/ 	.word	0x00000000
        /*00d0*/ 	.short	0x0007
        /*00d2*/ 	.short	0x0030
        /*00d4*/ 	.byte	0x00, 0xf0, 0x11, 0x00


	//----- nvinfo : EIATTR_KPARAM_INFO
	.align		4
.L_585:
        /*00d8*/ 	.byte	0x04, 0x17
        /*00da*/ 	.short	(.L_587 - .L_586)
.L_586:
        /*00dc*/ 	.word	0x00000000
        /*00e0*/ 	.short	0x0006
        /*00e2*/ 	.short	0x002c
        /*00e4*/ 	.byte	0x00, 0xf0, 0x11, 0x00


	//----- nvinfo : EIATTR_KPARAM_INFO
	.align		4
.L_587:
        /*00e8*/ 	.byte	0x04, 0x17
        /*00ea*/ 	.short	(.L_589 - .L_588)
.L_588:
        /*00ec*/ 	.word	0x00000000
        /*00f0*/ 	.short	0x0005
        /*00f2*/ 	.short	0x0028
        /*00f4*/ 	.byte	0x00, 0xf0, 0x11, 0x00


	//----- nvinfo : EIATTR_KPARAM_INFO
	.align		4
.L_589:
        /*00f8*/ 	.byte	0x04, 0x17
        /*00fa*/ 	.short	(.L_591 - .L_590)
.L_590:
        /*00fc*/ 	.word	0x00000000
        /*0100*/ 	.short	0x0004
        /*0102*/ 	.short	0x0020
        /*0104*/ 	.byte	0x00, 0xf5, 0x21, 0x00


	//----- nvinfo : EIATTR_KPARAM_INFO
	.align		4
.L_591:
        /*0108*/ 	.byte	0x04, 0x17
        /*010a*/ 	.short	(.L_593 - .L_592)
.L_592:
        /*010c*/ 	.word	0x00000000
        /*0110*/ 	.short	0x0003
        /*0112*/ 	.short	0x0018
        /*0114*/ 	.byte	0x00, 0xf5, 0x21, 0x00


	//----- nvinfo : EIATTR_KPARAM_INFO
	.align		4
.L_593:
        /*0118*/ 	.byte	0x04, 0x17
        /*011a*/ 	.short	(.L_595 - .L_594)
.L_594:
        /*011c*/ 	.word	0x00000000
        /*0120*/ 	.short	0x0002
        /*0122*/ 	.short	0x0010
        /*0124*/ 	.byte	0x00, 0xf5, 0x21, 0x00


	//----- nvinfo : EIATTR_KPARAM_INFO
	.align		4
.L_595:
        /*0128*/ 	.byte	0x04, 0x17
        /*012a*/ 	.short	(.L_597 - .L_596)
.L_596:
        /*012c*/ 	.word	0x00000000
        /*0130*/ 	.short	0x0001
        /*0132*/ 	.short	0x0008
        /*0134*/ 	.byte	0x00, 0xf5, 0x21, 0x00


	//----- nvinfo : EIATTR_KPARAM_INFO
	.align		4
.L_597:
        /*0138*/ 	.byte	0x04, 0x17
        /*013a*/ 	.short	(.L_599 - .L_598)
.L_598:
        /*013c*/ 	.word	0x00000000
        /*0140*/ 	.short	0x0000
        /*0142*/ 	.short	0x0000
        /*0144*/ 	.byte	0x00, 0xf5, 0x21, 0x00


	//----- nvinfo : EIATTR_SPARSE_MMA_MASK
	.align		4
.L_599:
        /*0148*/ 	.byte	0x03, 0x50
        /*014a*/ 	.short	0x0000


	//----- nvinfo : EIATTR_MAXREG_COUNT
	.align		4
        /*014c*/ 	.byte	0x03, 0x1b
        /*014e*/ 	.short	0x00ff


	//----- nvinfo : EIATTR_NUM_BARRIERS
	.align		4
        /*0150*/ 	.byte	0x02, 0x4c
        /*0152*/ 	.byte	0x01
	.zero		1


	//----- nvinfo : EIATTR_MERCURY_ISA_VERSION
	.align		4
        /*0154*/ 	.byte	0x03, 0x5f
        /*0156*/ 	.short	0x0101


	//----- nvinfo : EIATTR_VRC_CTA_INIT_COUNT
	.align		4
        /*0158*/ 	.byte	0x02, 0x4a
	.zero		1
	.zero		1


	//----- nvinfo : EIATTR_EXIT_INSTR_OFFSETS
	.align		4
        /*015c*/ 	.byte	0x04, 0x1c
        /*015e*/ 	.short	(.L_601 - .L_600)


	//   ....[0]....
.L_600:
        /*0160*/ 	.word	0x00000d00


	//   ....[1]....
        /*0164*/ 	.word	0x000069d0


	//   ....[2]....
        /*0168*/ 	.word	0x00006c90


	//   ....[3]....
        /*016c*/ 	.word	0x00006ee0


	//   ....[4]....
        /*0170*/ 	.word	0x00007140


	//   ....[5]....
        /*0174*/ 	.word	0x000072a0


	//   ....[6]....
        /*0178*/ 	.word	0x00007330


	//   ....[7]....
        /*017c*/ 	.word	0x00007370


	//----- nvinfo : EIATTR_CRS_STACK_SIZE
	.align		4
.L_601:
        /*0180*/ 	.byte	0x04, 0x1e
        /*0182*/ 	.short	(.L_603 - .L_602)
.L_602:
        /*0184*/ 	.word	0x00000000


	//----- nvinfo : EIATTR_CBANK_PARAM_SIZE
	.align		4
.L_603:
        /*0188*/ 	.byte	0x03, 0x19
        /*018a*/ 	.short	0x0074


	//----- nvinfo : EIATTR_PARAM_CBANK
	.align		4
        /*018c*/ 	.byte	0x04, 0x0a
        /*018e*/ 	.short	(.L_605 - .L_604)
	.align		4
.L_604:
        /*0190*/ 	.word	index@(.nv.constant0._Z23gemm_half_q_half_kernelILi4ELi48ELb0ELb0ELi64EEvPK6__halfPKjS4_S2_PS0_iiiiPKtS7_iiiiiibS2_i)
        /*0194*/ 	.short	0x0380
        /*0196*/ 	.short	0x0074


	//----- nvinfo : EIATTR_SW_WAR
	.align		4
.L_605:
        /*0198*/ 	.byte	0x04, 0x36
        /*019a*/ 	.short	(.L_607 - .L_606)
.L_606:
        /*019c*/ 	.word	0x00000008
.L_607:


//--------------------- .nv.info._Z23gemm_half_q_half_kernelILi4ELi16ELb0ELb0ELi64EEvPK6__halfPKjS4_S2_PS0_iiiiPKtS7_iiiiiibS2_i --------------------------
	.section	.nv.info._Z23gemm_half_q_half_kernelILi4ELi16ELb0ELb0ELi64EEvPK6__halfPKjS4_S2_PS0_iiiiPKtS7_iiiiiibS2_i,"",@"SHT_CUDA_INFO"
	.sectionflags	@""
	.align	4


	//----- nvinfo : EIATTR_CUDA_API_VERSION
	.align		4
        /*0000*/ 	.byte	0x04, 0x37
        /*0002*/ 	.short	(.L_609 - .L_608)
.L_608:
        /*0004*/ 	.word	0x00000082


	//----- nvinfo : EIATTR_KPARAM_INFO
	.align		4
.L_609:
        /*0008*/ 	.byte	0x04, 0x17
        /*000a*/ 	.short	(.L_611 - .L_610)
.L_610:
        /*000c*/ 	.word	0x00000000
        /*0010*/ 	.short	0x0013
        /*0012*/ 	.short	0x0070
        /*0014*/ 	.byte	0x00, 0xf0, 0x11, 0x00


	//----- nvinfo : EIATTR_KPARAM_INFO
	.align		4
.L_611:
        /*0018*/ 	.byte	0x04, 0x17
        /*001a*/ 	.short	(.L_613 - .L_612)
.L_612:
        /*001c*/ 	.word	0x00000000
        /*0020*/ 	.short	0x0012
        /*0022*/ 	.short	0x0068
        /*0024*/ 	.byte	0x00, 0xf5, 0x21, 0x00


	//----- nvinfo : EIATTR_KPARAM_INFO
	.align		4
.L_613:
        /*0028*/ 	.byte	0x04, 0x17
        /*002a*/ 	.short	(.L_615 - .L_614)
.L_614:
        /*002c*/ 	.word	0x00000000
        /*0030*/ 	.short	0x0011
        /*0032*/ 	.short	0x0060
        /*0034*/ 	.byte	0x00, 0xf0, 0x05, 0x00


	//----- nvinfo : EIATTR_KPARAM_INFO
	.align		4
.L_615:
        /*0038*/ 	.byte	0x04, 0x17
        /*003a*/ 	.short	(.L_617 - .L_616)
.L_616:
        /*003c*/ 	.word	0x00000000
        /*0040*/ 	.short	0x0010
        /*0042*/ 	.short	0x005c
        /*0044*/ 	.byte	0x00, 0xf0, 0x11, 0x00


	//----- nvinfo : EIATTR_KPARAM_INFO
	.align		4
.L_617:
        /*0048*/ 	.byte	0x04, 0x17
        /*004a*/ 	.short	(.L_619 - .L_618)
.L_618:
        /*004c*/ 	.word	0x00000000
        /*0050*/ 	.short	0x000f
        /*0052*/ 	.short	0x0058
        /*0054*/ 	.byte	0x00, 0xf0, 0x11, 0x00


	//----- nvinfo : EIATTR_KPARAM_INFO
	.align		4
.L_619:
        /*0058*/ 	.byte	0x04, 0x17
        /*005a*/ 	.short	(.L_621 - .L_620)
.L_620:
        /*005c*/ 	.word	0x00000000
        /*0060*/ 	.short	0x000e
        /*0062*/ 	.short	0x0054
        /*0064*/ 	.byte	0x00, 0xf0, 0x11, 0x00


	//----- nvinfo : EIATTR_KPARAM_INFO
	.align		4
.L_621:
        /*0068*/ 	.byte	0x04, 0x17
        /*006a*/ 	.short	(.L_623 - .L_622)
.L_622:
        /*006c*/ 	.word	0x00000000
        /*0070*/ 	.short	0x000d
        /*0072*/ 	.short	0x0050
        /*0074*/ 	.byte	0x00, 0xf0, 0x11, 0x00


	//----- nvinfo : EIATTR_KPARAM_INFO
	.align		4
.L_623:
        /*0078*/ 	.byte	0x04, 0x17
        /*007a*/ 	.short	(.L_625 - .L_624)
.L_624:
        /*007c*/ 	.word	0x00000000
        /*0080*/ 	.short	0x000c
        /*0082*/ 	.short	0x004c
        /*0084*/ 	.byte	0x00, 0xf0, 0x11, 0x00


	//----- nvinfo : EIATTR_KPARAM_INFO
	.align		4
.L_625:
        /*0088*/ 	.byte	0x04, 0x17
        /*008a*/ 	.short	(.L_627 - .L_626)
.L_626:
        /*008c*/ 	.word	0x00000000
        /*0090*/ 	.short	0x000b
        /*0092*/ 	.short	0x0048
        /*0094*/ 	.byte	0x00, 0xf0, 0x11, 0x00


	//----- nvinfo : EIATTR_KPARAM_INFO
	.align		4
.L_627:
        /*0098*/ 	.byte	0x04, 0x17
        /*009a*/ 	.short	(.L_629 - .L_628)
.L_628:
        /*009c*/ 	.word	0x00000000
        /*00a0*/ 	.short	0x000a
        /*00a2*/ 	.short	0x0040
        /*00a4*/ 	.byte	0x00, 0xf5, 0x21, 0x00


	//----- nvinfo : EIATTR_KPARAM_INFO
	.align		4
.L_629:
        /*00a8*/ 	.byte	0x04, 0x17
        /*00aa*/ 	.short	(.L_631 - .L_630)
.L_630:
        /*00ac*/ 	.word	0x00000000
        /*00b0*/ 	.short	0x0009
        /*00b2*/ 	.short	0x0038
        /*00b4*/ 	.byte	0x00, 0xf5, 0x21, 0x00


	//----- nvinfo : EIATTR_KPARAM_INFO
	.align		4
.L_631:
        /*00b8*/ 	.byte	0x04, 0x17
        /*00ba*/ 	.short	(.L_633 - .L_632)
.L_632:
        /*00bc*/ 	.word	0x00000000
        /*00c0*/ 	.short	0x0008
        /*00c2*/ 	.short	0x0034
        /*00c4*/ 	.byte	0x00, 0xf0, 0x11, 0x00


	//----- nvinfo : EIATTR_KPARAM_INFO
	.align		4
.L_633:
        /*00c8*/ 	.byte	0x04, 0x17
        /*00ca*/ 	.short	(.L_635 - .L_634)
.L_634:
        /*00cc*/ 	.word	0x00000000
        /*00d0*/ 	.short	0x0007
        /*00d2*/ 	.short	0x0030
        /*00d4*/ 	.byte	0x00, 0xf0, 0x11, 0x00


	//----- nvinfo : EIATTR_KPARAM_INFO
	.align		4
.L_635:
        /*00d8*/ 	.byte	0x04, 0x17
        /*00da*/ 	.short	(.L_637 - .L_636)
.L_636:
        /*00dc*/ 	.word	0x00000000
        /*00e0*/ 	.short	0x0006
        /*00e2*/ 	.short	0x002c
        /*00e4*/ 	.byte	0x00, 0xf0, 0x11, 0x00


	//----- nvinfo : EIATTR_KPARAM_INFO
	.align		4
.L_637:
        /*00e8*/ 	.byte	0x04, 0x17
        /*00ea*/ 	.short	(.L_639 - .L_638)
.L_638:
        /*00ec*/ 	.word	0x00000000
        /*00f0*/ 	.short	0x0005
        /*00f2*/ 	.short	0x0028
        /*00f4*/ 	.byte	0x00, 0xf0, 0x11, 0x00


	//----- nvinfo : EIATTR_KPARAM_INFO
	.align		4
.L_639:
        /*00f8*/ 	.byte	0x04, 0x17
        /*00fa*/ 	.short	(.L_641 - .L_640)
.L_640:
        /*00fc*/ 	.word	0x00000000
        /*0100*/ 	.short	0x0004
        /*0102*/ 	.short	0x0020
        /*0104*/ 	.byte	0x00, 0xf5, 0x21, 0x00


	//----- nvinfo : EIATTR_KPARAM_INFO
	.align		4
.L_641:
        /*0108*/ 	.byte	0x04, 0x17
        /*010a*/ 	.short	(.L_643 - .L_642)
.L_642:
        /*010c*/ 	.word	0x00000000
        /*0110*/ 	.short	0x0003
        /*0112*/ 	.short	0x0018
        /*0114*/ 	.byte	0x00, 0xf5, 0x21, 0x00


	//----- nvinfo : EIATTR_KPARAM_INFO
	.align		4
.L_643:
        /*0118*/ 	.byte	0x04, 0x17
        /*011a*/ 	.short	(.L_645 - .L_644)
.L_644:
        /*011c*/ 	.word	0x00000000
        /*0120*/ 	.short	0x0002
        /*0122*/ 	.short	0x0010
        /*0124*/ 	.byte	0x00, 0xf5, 0x21, 0x00


	//----- nvinfo : EIATTR_KPARAM_INFO
	.align		4
.L_645:
        /*0128*/ 	.byte	0x04, 0x17
        /*012a*/ 	.short	(.L_647 - .L_646)
.L_646:
        /*012c*/ 	.word	0x00000000
        /*0130*/ 	.short	0x0001
        /*0132*/ 	.short	0x0008
        /*0134*/ 	.byte	0x00, 0xf5, 0x21, 0x00


	//----- nvinfo : EIATTR_KPARAM_INFO
	.align		4
.L_647:
        /*0138*/ 	.byte	0x04, 0x17
        /*013a*/ 	.short	(.L_649 - .L_648)
.L_648:
        /*013c*/ 	.word	0x00000000
        /*0140*/ 	.short	0x0000
        /*0142*/ 	.short	0x0000
        /*0144*/ 	.byte	0x00, 0xf5, 0x21, 0x00


	//----- nvinfo : EIATTR_SPARSE_MMA_MASK
	.align		4
.L_649:
        /*0148*/ 	.byte	0x03, 0x50
        /*014a*/ 	.short	0x0000


	//----- nvinfo : EIATTR_MAXREG_COUNT
	.align		4
        /*014c*/ 	.byte	0x03, 0x1b
        /*014e*/ 	.short	0x00ff


	//----- nvinfo : EIATTR_NUM_BARRIERS
	.align		4
        /*0150*/ 	.byte	0x02, 0x4c
        /*0152*/ 	.byte	0x01
	.zero		1


	//----- nvinfo : EIATTR_MERCURY_ISA_VERSION
	.align		4
        /*0154*/ 	.byte	0x03, 0x5f
        /*0156*/ 	.short	0x0101


	//----- nvinfo : EIATTR_VRC_CTA_INIT_COUNT
	.align		4
        /*0158*/ 	.byte	0x02, 0x4a
	.zero		1
	.zero		1


	//----- nvinfo : EIATTR_EXIT_INSTR_OFFSETS
	.align		4
        /*015c*/ 	.byte	0x04, 0x1c
        /*015e*/ 	.short	(.L_651 - .L_650)


	//   ....[0]....
.L_650:
        /*0160*/ 	.word	0x00000d00


	//   ....[1]....
        /*0164*/ 	.word	0x000040e0


	//   ....[2]....
        /*0168*/ 	.word	0x00004390


	//   ....[3]....
        /*016c*/ 	.word	0x000045e0


	//   ....[4]....
        /*0170*/ 	.word	0x00004830


	//   ....[5]....
        /*0174*/ 	.word	0x00004970


	//   ....[6]....
        /*0178*/ 	.word	0x00004a00


	//   ....[7]....
        /*017c*/ 	.word	0x00004a40


	//----- nvinfo : EIATTR_CRS_STACK_SIZE
	.align		4
.L_651:
        /*0180*/ 	.byte	0x04, 0x1e
        /*0182*/ 	.short	(.L_653 - .L_652)
.L_652:
        /*0184*/ 	.word	0x00000000


	//----- nvinfo : EIATTR_CBANK_PARAM_SIZE
	.align		4
.L_653:
        /*0188*/ 	.byte	0x03, 0x19
        /*018a*/ 	.short	0x0074


	//----- nvinfo : EIATTR_PARAM_CBANK
	.align		4
        /*018c*/ 	.byte	0x04, 0x0a
        /*018e*/ 	.short	(.L_655 - .L_654)
	.align		4
.L_654:
        /*0190*/ 	.word	index@(.nv.constant0._Z23gemm_half_q_half_kernelILi4ELi16ELb0ELb0ELi64EEvPK6__halfPKjS4_S2_PS0_iiiiPKtS7_iiiiiibS2_i)
        /*0194*/ 	.short	0x0380
        /*0196*/ 	.short	0x0074


	//----- nvinfo : EIATTR_SW_WAR
	.align		4
.L_655:
        /*0198*/ 	.byte	0x04, 0x36
        /*019a*/ 	.short	(.L_657 - .L_656)
.L_656:
        /*019c*/ 	.word	0x00000008
.L_657:


//--------------------- .nv.info._Z23gemm_half_q_half_kernelILi4ELi24ELb0ELb0ELi64EEvPK6__halfPKjS4_S2_PS0_iiiiPKtS7_iiiiiibS2_i --------------------------
	.section	.nv.info._Z23gemm_half_q_half_kernelILi4ELi24ELb0ELb0ELi64EEvPK6__halfPKjS4_S2_PS0_iiiiPKtS7_iiiiiibS2_i,"",@"SHT_CUDA_INFO"
	.sectionflags	@""
	.align	4


	//----- nvinfo : EIATTR_CUDA_API_VERSION
	.align		4
        /*0000*/ 	.byte	0x04, 0x37
        /*0002*/ 	.short	(.L_659 - .L_658)
.L_658:
        /*0004*/ 	.word	0x00000082


	//----- nvinfo : EIATTR_KPARAM_INFO
	.align		4
.L_659:
        /*0008*/ 	.byte	0x04, 0x17
        /*000a*/ 	.short	(.L_661 - .L_660)
.L_660:
        /*000c*/ 	.word	0x00000000
        /*0010*/ 	.short	0x0013
        /*0012*/ 	.short	0x0070
        /*0014*/ 	.byte	0x00, 0xf0, 0x11, 0x00


	//----- nvinfo : EIATTR_KPARAM_INFO
	.align		4
.L_661:
        /*0018*/ 	.byte	0x04, 0x17
        /*001a*/ 	.short	(.L_663 - .L_662)
.L_662:
        /*001c*/ 	.word	0x00000000
        /*0020*/ 	.short	0x0012
        /*0022*/ 	.short	0x0068
        /*0024*/ 	.byte	0x00, 0xf5, 0x21, 0x00


	//----- nvinfo : EIATTR_KPARAM_INFO
	.align		4
.L_663:
        /*0028*/ 	.byte	0x04, 0x17
        /*002a*/ 	.short	(.L_665 - .L_664)
.L_664:
        /*002c*/ 	.word	0x00000000
        /*0030*/ 	.short	0x0011
        /*0032*/ 	.short	0x0060
        /*0034*/ 	.byte	0x00, 0xf0, 0x05, 0x00


	//----- nvinfo : EIATTR_KPARAM_INFO
	.align		4
.L_665:
        /*0038*/ 	.byte	0x04, 0x17
        /*003a*/ 	.short	(.L_667 - .L_666)
.L_666:
        /*003c*/ 	.word	0x00000000
        /*0040*/ 	.short	0x0010
        /*0042*/ 	.short	0x005c
        /*0044*/ 	.byte	0x00, 0xf0, 0x11, 0x00


	//----- nvinfo : EIATTR_KPARAM_INFO
	.align		4
.L_667:
        /*0048*/ 	.byte	0x04, 0x17
        /*004a*/ 	.short	(.L_669 - .L_668)
.L_668:
        /*004c*/ 	.word	0x00000000
        /*0050*/ 	.short	0x000f
        /*0052*/ 	.short	0x0058
        /*0054*/ 	.byte	0x00, 0xf0, 0x11, 0x00


	//----- nvinfo : EIATTR_KPARAM_INFO
	.align		4
.L_669:
        /*0058*/ 	.byte	0x04, 0x17
        /*005a*/ 	.short	(.L_671 - .L_670)
.L_670:
        /*005c*/ 	.word	0x00000000
        /*0060*/ 	.short	0x000e
        /*0062*/ 	.short	0x0054
        /*0064*/ 	.byte	0x00, 0xf0, 0x11, 0x00


	//----- nvinfo : EIATTR_KPARAM_INFO
	.align		4
.L_671:
        /*0068*/ 	.byte	0x04, 0x17
        /*006a*/ 	.short	(.L_673 - .L_672)
.L_672:
        /*006c*/ 	.word	0x00000000
        /*0070*/ 	.short	0x000d
        /*0072*/ 	.short	0x0050
        /*0074*/ 	.byte	0x00, 0xf0, 0x11, 0x00


	//----- nvinfo : EIATTR_KPARAM_INFO
	.align		4
.L_673:
        /*0078*/ 	.byte	0x04, 0x17
        /*007a*/ 	.short	(.L_675 - .L_674)
.L_674:
        /*007c*/ 	.word	0x00000000
        /*0080*/ 	.short	0x000c
        /*0082*/ 	.short	0x004c
        /*0084*/ 	.byte	0x00, 0xf0, 0x11, 0x00


	//----- nvinfo : EIATTR_KPARAM_INFO
	.align		4
.L_675:
        /*0088*/ 	.byte	0x04, 0x17
        /*008a*/ 	.short	(.L_677 - .L_676)
.L_676:
        /*008c*/ 	.word	0x00000000
        /*0090*/ 	.short	0x000b
        /*0092*/ 	.short	0x0048
        /*0094*/ 	.byte	0x00, 0xf0, 0x11, 0x00


	//----- nvinfo : EIATTR_KPARAM_INFO
	.align		4
.L_677:
        /*0098*/ 	.byte	0x04, 0x17
        /*009a*/ 	.short	(.L_679 - .L_678)
.L_678:
        /*009c*/ 	.word	0x00000000
        /*00a0*/ 	.short	0x000a
        /*00a2*/ 	.short	0x0040
        /*00a4*/ 	.byte	0x00, 0xf5, 0x21, 0x00


	//----- nvinfo : EIATTR_KPARAM_INFO
	.align		4
.L_679:
        /*00a8*/ 	.byte	0x04, 0x17
        /*00aa*/ 	.short	(.L_681 - .L_680)
.L_680:
        /*00ac*/ 	.word	0x00000000
        /*00b0*/ 	.short	0x0009
        /*00b2*/ 	.short	0x0038
        /*00b4*/ 	.byte	0x00, 0xf5, 0x21, 0x00


	//----- nvinfo : EIATTR_KPARAM_INFO
	.align		4
.L_681:
        /*00b8*/ 	.byte	0x04, 0x17
        /*00ba*/ 	.short	(.L_683 - .L_682)
.L_682:
        /*00bc*/ 	.word	0x00000000
        /*00c0*/ 	.short	0x0008
        /*00c2*/ 	.short	0x0034
        /*00c4*/ 	.byte	0x00, 0xf0, 0x11, 0x00


	//----- nvinfo : EIATTR_KPARAM_INFO
	.align		4
.L_683:
        /*00c8*/ 	.byte	0x04, 0x17
        /*00ca*/ 	.short	(.L_685 - .L_684)
.L_684:
        /*00cc*/ 	.word	0x00000000
        /*00d0*/ 	.short	0x0007
        /*00d2*/ 	.short	0x0030
        /*00d4*/ 	.byte	0x00, 0xf0, 0x11, 0x00


	//----- nvinfo : EIATTR_KPARAM_INFO
	.align		4
.L_685:
        /*00d8*/ 	.byte	0x04, 0x17
        /*00da*/ 	.short	(.L_687 - .L_686)
.L_686:
        /*00dc*/ 	.word	0x00000000
        /*00e0*/ 	.short	0x0006
        /*00e2*/ 	.short	0x002c
        /*00e4*/ 	.byte	0x00, 0xf0, 0x11, 0x00


	//----- nvinfo : EIATTR_KPARAM_INFO
	.align		4
.L_687:
        /*00e8*/ 	.byte	0x04, 0x17
        /*00ea*/ 	.short	(.L_689 - .L_688)
.L_688:
        /*00ec*/ 	.word	0x00000000
        /*00f0*/ 	.short	0x0005
        /*00f2*/ 	.short	0x0028
        /*00f4*/ 	.byte	0x00, 0xf0, 0x11, 0x00


	//----- nvinfo : EIATTR_KPARAM_INFO
	.align		4
.L_689:
        /*00f8*/ 	.byte	0x04, 0x17
        /*00fa*/ 	.short	(.L_691 - .L_690)
.L_690:
        /*00fc*/ 	.word	0x00000000
        /*0100*/ 	.short	0x0004
        /*0102*/ 	.short	0x0020
        /*0104*/ 	.byte	0x00, 0xf5, 0x21, 0x00


	//----- nvinfo : EIATTR_KPARAM_INFO
	.align		4
.L_691:
        /*0108*/ 	.byte	0x04, 0x17
        /*010a*/ 	.short	(.L_693 - .L_692)
.L_692:
        /*010c*/ 	.word	0x00000000
        /*0110*/ 	.short	0x0003
        /*0112*/ 	.short	0x0018
        /*0114*/ 	.byte	0x00, 0xf5, 0x21, 0x00


	//----- nvinfo : EIATTR_KPARAM_INFO
	.align		4
.L_693:
        /*0118*/ 	.byte	0x04, 0x17
        /*011a*/ 	.short	(.L_695 - .L_694)
.L_694:
        /*011c*/ 	.word	0x00000000
        /*0120*/ 	.short	0x0002
        /*0122*/ 	.short	0x0010
        /*0124*/ 	.byte	0x00, 0xf5, 0x21, 0x00


	//----- nvinfo : EIATTR_KPARAM_INFO
	.align		4
.L_695:
        /*0128*/ 	.byte	0x04, 0x17
        /*012a*/ 	.short	(.L_697 - .L_696)
.L_696:
        /*012c*/ 	.word	0x00000000
        /*0130*/ 	.short	0x0001
        /*0132*/ 	.short	0x0008
        /*0134*/ 	.byte	0x00, 0xf5, 0x21, 0x00


	//----- nvinfo : EIATTR_KPARAM_INFO
	.align		4
.L_697:
        /*0138*/ 	.byte	0x04, 0x17
        /*013a*/ 	.short	(.L_699 - .L_698)
.L_698:
        /*013c*/ 	.word	0x00000000
        /*0140*/ 	.short	0x0000
        /*0142*/ 	.short	0x0000
        /*0144*/ 	.byte	0x00, 0xf5, 0x21, 0x00


	//----- nvinfo : EIATTR_SPARSE_MMA_MASK
	.align		4
.L_699:
        /*0148*/ 	.byte	0x03, 0x50
        /*014a*/ 	.short	0x0000


	//----- nvinfo : EIATTR_MAXREG_COUNT
	.align		4
        /*014c*/ 	.byte	0x03, 0x1b
        /*014e*/ 	.short	0x00ff


	//----- nvinfo : EIATTR_NUM_BARRIERS
	.align		4
        /*0150*/ 	.byte	0x02, 0x4c
        /*0152*/ 	.byte	0x01
	.zero		1


	//----- nvinfo : EIATTR_MERCURY_ISA_VERSION
	.align		4
        /*0154*/ 	.byte	0x03, 0x5f
        /*0156*/ 	.short	0x0101


	//----- nvinfo : EIATTR_VRC_CTA_INIT_COUNT
	.align		4
        /*0158*/ 	.byte	0x02, 0x4a
	.zero		1
	.zero		1


	//----- nvinfo : EIATTR_EXIT_INSTR_OFFSETS
	.align		4
        /*015c*/ 	.byte	0x04, 0x1c
        /*015e*/ 	.short	(.L_701 - .L_700)


	//   ....[0]....
.L_700:
        /*0160*/ 	.word	0x00000d00


	//   ....[1]....
        /*0164*/ 	.word	0x00009110


	//   ....[2]....
        /*0168*/ 	.word	0x00009380


	//   ....[3]....
        /*016c*/ 	.word	0x000095d0


	//   ....[4]....
        /*0170*/ 	.word	0x00009820


	//   ....[5]....
        /*0174*/ 	.word	0x00009960


	//   ....[6]....
        /*0178*/ 	.word	0x000099f0


	//   ....[7]....
        /*017c*/ 	.word	0x00009a30


	//----- nvinfo : EIATTR_CRS_STACK_SIZE
	.align		4
.L_701:
        /*0180*/ 	.byte	0x04, 0x1e
        /*0182*/ 	.short	(.L_703 - .L_702)
.L_702:
        /*0184*/ 	.word	0x00000000


	//----- nvinfo : EIATTR_CBANK_PARAM_SIZE
	.align		4
.L_703:
        /*0188*/ 	.byte	0x03, 0x19
        /*018a*/ 	.short	0x0074


	//----- nvinfo : EIATTR_PARAM_CBANK
	.align		4
        /*018c*/ 	.byte	0x04, 0x0a
        /*018e*/ 	.short	(.L_705 - .L_704)
	.align		4
.L_704:
        /*0190*/ 	.word	index@(.nv.constant0._Z23gemm_half_q_half_kernelILi4ELi24ELb0ELb0ELi64EEvPK6__halfPKjS4_S2_PS0_iiiiPKtS7_iiiiiibS2_i)
        /*0194*/ 	.short	0x0380
        /*0196*/ 	.short	0x0074


	//----- nvinfo : EIATTR_SW_WAR
	.align		4
.L_705:
        /*0198*/ 	.byte	0x04, 0x36
        /*019a*/ 	.short	(.L_707 - .L_706)
.L_706:
        /*019c*/ 	.word	0x00000008
.L_707:


//--------------------- .nv.info._Z23gemm_half_q_half_kernelILi4ELi8ELb0ELb0ELi64EEvPK6__halfPKjS4_S2_PS0_iiiiPKtS7_iiiiiibS2_i --------------------------
	.section	.nv.info._Z23gemm_half_q_half_kernelILi4ELi8ELb0ELb0ELi64EEvPK6__halfPKjS4_S2_PS0_iiiiPKtS7_iiiiiibS2_i,"",@"SHT_CUDA_INFO"
	.sectionflags	@""
	.align	4


	//----- nvinfo : EIATTR_CUDA_API_VERSION
	.align		4
        /*0000*/ 	.byte	0x04, 0x37
        /*0002*/ 	.short	(.L_709 - .L_708)
.L_708:
        /*0004*/ 	.word	0x00000082


	//----- nvinfo : EIATTR_KPARAM_INFO
	.align		4
.L_709:
        /*0008*/ 	.byte	0x04, 0x17
        /*000a*/ 	.short	(.L_711 - .L_710)
.L_710:
        /*000c*/ 	.word	0x00000000
        /*0010*/ 	.short	0x0013
        /*0012*/ 	.short	0x0070
        /*0014*/ 	.byte	0x00, 0xf0, 0x11, 0x00


	//----- nvinfo : EIATTR_KPARAM_INFO
	.align		4
.L_711:
        /*0018*/ 	.byte	0x04, 0x17
        /*001a*/ 	.short	(.L_713 - .L_712)
.L_712:
        /*001c*/ 	.word	0x00000000
        /*0020*/ 	.short	0x0012
        /*0022*/ 	.short	0x0068
        /*0024*/ 	.byte	0x00, 0xf5, 0x21, 0x00


	//----- nvinfo : EIATTR_KPARAM_INFO
	.align		4
.L_713:
        /*0028*/ 	.byte	0x04, 0x17
        /*002a*/ 	.short	(.L_715 - .L_714)
.L_714:
        /*002c*/ 	.word	0x00000000
        /*0030*/ 	.short	0x0011
        /*0032*/ 	.short	0x0060
        /*0034*/ 	.byte	0x00, 0xf0, 0x05, 0x00


	//----- nvinfo : EIATTR_KPARAM_INFO
	.align		4
.L_715:
        /*0038*/ 	.byte	0x04, 0x17
        /*003a*/ 	.short	(.L_717 - .L_716)
.L_716:
        /*003c*/ 	.word	0x00000000
        /*0040*/ 	.short	0x0010
        /*0042*/ 	.short	0x005c
        /*0044*/ 	.byte	0x00, 0xf0, 0x11, 0x00


	//----- nvinfo : EIATTR_KPARAM_INFO
	.align		4
.L_717:
        /*0048*/ 	.byte	0x04, 0x17
        /*004a*/ 	.short	(.L_719 - .L_718)
.L_718:
        /*004c*/ 	.word	0x00000000
        /*0050*/ 	.short	0x000f
        /*0052*/ 	.short	0x0058
        /*0054*/ 	.byte	0x00, 0xf0, 0x11, 0x00


	//----- nvinfo : EIATTR_KPARAM_INFO
	.align		4
.L_719:
        /*0058*/ 	.byte	0x04, 0x17
        /*005a*/ 	.short	(.L_721 - .L_720)
.L_720:
        /*005c*/ 	.word	0x00000000
        /*0060*/ 	.short	0x000e
        /*0062*/ 	.short	0x0054
        /*0064*/ 	.byte	0x00, 0xf0, 0x11, 0x00


	//----- nvinfo : EIATTR_KPARAM_INFO
	.align		4
.L_721:
        /*0068*/ 	.byte	0x04, 0x17
        /*006a*/ 	.short	(.L_723 - .L_722)
.L_722:
        /*006c*/ 	.word	0x00000000
        /*0070*/ 	.short	0x000d
        /*0072*/ 	.short	0x0050
        /*0074*/ 	.byte	0x00, 0xf0, 0x11, 0x00


	//----- nvinfo : EIATTR_KPARAM_INFO
	.align		4
.L_723:
        /*0078*/ 	.byte	0x04, 0x17
        /*007a*/ 	.short	(.L_725 - .L_724)
.L_724:
        /*007c*/ 	.word	0x00000000
        /*0080*/ 	.short	0x000c
        /*0082*/ 	.short	0x004c
        /*0084*/ 	.byte	0x00, 0xf0, 0x11, 0x00


	//----- nvinfo : EIATTR_KPARAM_INFO
	.align		4
.L_725:
        /*0088*/ 	.byte	0x04, 0x17
        /*008a*/ 	.short	(.L_727 - .L_726)
.L_726:
        /*008c*/ 	.word	0x00000000
        /*0090*/ 	.short	0x000b
        /*0092*/ 	.short	0x0048
        /*0094*/ 	.byte	0x00, 0xf0, 0x11, 0x00


	//----- nvinfo : EIATTR_KPARAM_INFO
	.align		4
.L_727:
        /*0098*/ 	.byte	0x04, 0x17
        /*009a*/ 	.short	(.L_729 - .L_728)
.L_728:
        /*009c*/ 	.word	0x00000000
        /*00a0*/ 	.short	0x000a
        /*00a2*/ 	.short	0x0040
        /*00a4*/ 	.byte	0x00, 0xf5, 0x21, 0x00


	//----- nvinfo : EIATTR_KPARAM_INFO
	.align		4
.L_729:
        /*00a8*/ 	.byte	0x04, 0x17
        /*00aa*/ 	.short	(.L_731 - .L_730)
.L_730:
        /*00ac*/ 	.word	0x00000000
        /*00b0*/ 	.short	0x0009
        /*00b2*/ 	.short	0x0038
        /*00b4*/ 	.byte	0x00, 0xf5, 0x21, 0x00


	//----- nvinfo : EIATTR_KPARAM_INFO
	.align		4
.L_731:
        /*00b8*/ 	.byte	0x04, 0x17
        /*00ba*/ 	.short	(.L_733 - .L_732)
.L_732:
        /*00bc*/ 	.word	0x00000000
        /*00c0*/ 	.short	0x0008
        /*00c2*/ 	.short	0x0034
        /*00c4*/ 	.byte	0x00, 0xf0, 0x11, 0x00


	//----- nvinfo : EIATTR_KPARAM_INFO
	.align		4
.L_733:
        /*00c8*/ 	.byte	0x04, 0x17
        /*00ca*/ 	.short	(.L_735 - .L_734)
.L_734:
        /*00cc*/ 	.word	0x00000000
        /*00d0*/ 	.short	0x0007
        /*00d2*/ 	.short	0x0030
        /*00d4*/ 	.byte	0x00, 0xf0, 0x11, 0x00


	//----- nvinfo : EIATTR_KPARAM_INFO
	.align		4
.L_735:
        /*00d8*/ 	.byte	0x04, 0x17
        /*00da*/ 	.short	(.L_737 - .L_736)
.L_736:
        /*00dc*/ 	.word	0x00000000
        /*00e0*/ 	.short	0x0006
        /*00e2*/ 	.short	0x002c
        /*00e4*/ 	.byte	0x00, 0xf0, 0x11, 0x00


	//----- nvinfo : EIATTR_KPARAM_INFO
	.align		4
.L_737:
        /*00e8*/ 	.byte	0x04, 0x17
        /*00ea*/ 	.short	(.L_739 - .L_738)
.L_738:
        /*00ec*/ 	.word	0x00000000
        /*00f0*/ 	.short	0x0005
        /*00f2*/ 	.short	0x0028
        /*00f4*/ 	.byte	0x00, 0xf0, 0x11, 0x00


	//----- nvinfo : EIATTR_KPARAM_INFO
	.align		4
.L_739:
        /*00f8*/ 	.byte	0x04, 0x17
        /*00fa*/ 	.short	(.L_741 - .L_740)
.L_740:
        /*00fc*/ 	.word	0x00000000
        /*0100*/ 	.short	0x0004
        /*0102*/ 	.short	0x0020
        /*0104*/ 	.byte	0x00, 0xf5, 0x21, 0x00


	//----- nvinfo : EIATTR_KPARAM_INFO
	.align		4
.L_741:
        /*0108*/ 	.byte	0x04, 0x17
        /*010a*/ 	.short	(.L_743 - .L_742)
.L_742:
        /*010c*/ 	.word	0x00000000
        /*0110*/ 	.short	0x0003
        /*0112*/ 	.short	0x0018
        /*0114*/ 	.byte	0x00, 0xf5, 0x21, 0x00


	//----- nvinfo : EIATTR_KPARAM_INFO
	.align		4
.L_743:
        /*0118*/ 	.byte	0x04, 0x17
        /*011a*/ 	.short	(.L_745 - .L_744)
.L_744:
        /*011c*/ 	.word	0x00000000
        /*0120*/ 	.short	0x0002
        /*0122*/ 	.short	0x0010
        /*0124*/ 	.byte	0x00, 0xf5, 0x21, 0x00


	//----- nvinfo : EIATTR_KPARAM_INFO
	.align		4
.L_745:
        /*0128*/ 	.byte	0x04, 0x17
        /*012a*/ 	.short	(.L_747 - .L_746)
.L_746:
        /*012c*/ 	.word	0x00000000
        /*0130*/ 	.short	0x0001
        /*0132*/ 	.short	0x0008
        /*0134*/ 	.byte	0x00, 0xf5, 0x21, 0x00


	//----- nvinfo : EIATTR_KPARAM_INFO
	.align		4
.L_747:
        /*0138*/ 	.byte	0x04, 0x17
        /*013a*/ 	.short	(.L_749 - .L_748)
.L_748:
        /*013c*/ 	.word	0x00000000
        /*0140*/ 	.short	0x0000
        /*0142*/ 	.short	0x0000
        /*0144*/ 	.byte	0x00, 0xf5, 0x21, 0x00


	//----- nvinfo : EIATTR_SPARSE_MMA_MASK
	.align		4
.L_749:
        /*0148*/ 	.byte	0x03, 0x50
        /*014a*/ 	.short	0x0000


	//----- nvinfo : EIATTR_MAXREG_COUNT
	.align		4
        /*014c*/ 	.byte	0x03, 0x1b
        /*014e*/ 	.short	0x00ff


	//----- nvinfo : EIATTR_NUM_BARRIERS
	.align		4
        /*0150*/ 	.byte	0x02, 0x4c
        /*0152*/ 	.byte	0x01
	.zero		1


	//----- nvinfo : EIATTR_MERCURY_ISA_VERSION
	.align		4
        /*0154*/ 	.byte	0x03, 0x5f
        /*0156*/ 	.short	0x0101


	//----- nvinfo : EIATTR_VRC_CTA_INIT_COUNT
	.align		4
        /*0158*/ 	.byte	0x02, 0x4a
	.zero		1
	.zero		1


	//----- nvinfo : EIATTR_EXIT_INSTR_OFFSETS
	.align		4
        /*015c*/ 	.byte	0x04, 0x1c
        /*015e*/ 	.short	(.L_751 - .L_750)


	//   ....[0]....
.L_750:
        /*0160*/ 	.word	0x00000d00


	//   ....[1]....
        /*0164*/ 	.word	0x00006b90


	//   ....[2]....
        /*0168*/ 	.word	0x00006e40


	//   ....[3]....
        /*016c*/ 	.word	0x00007090


	//   ....[4]....
        /*0170*/ 	.word	0x000072e0


	//   ....[5]....
        /*0174*/ 	.word	0x00007420


	//   ....[6]....
        /*0178*/ 	.word	0x000074b0


	//   ....[7]....
        /*017c*/ 	.word	0x000074f0


	//----- nvinfo : EIATTR_CRS_STACK_SIZE
	.align		4
.L_751:
        /*0180*/ 	.byte	0x04, 0x1e
        /*0182*/ 	.short	(.L_753 - .L_752)
.L_752:
        /*0184*/ 	.word	0x00000000


	//----- nvinfo : EIATTR_CBANK_PARAM_SIZE
	.align		4
.L_753:
        /*0188*/ 	.byte	0x03, 0x19
        /*018a*/ 	.short	0x0074


	//----- nvinfo : EIATTR_PARAM_CBANK
	.align		4
        /*018c*/ 	.byte	0x04, 0x0a
        /*018e*/ 	.short	(.L_755 - .L_754)
	.align		4
.L_754:
        /*0190*/ 	.word	index@(.nv.constant0._Z23gemm_half_q_half_kernelILi4ELi8ELb0ELb0ELi64EEvPK6__halfPKjS4_S2_PS0_iiiiPKtS7_iiiiiibS2_i)
        /*0194*/ 	.short	0x0380
        /*0196*/ 	.short	0x0074


	//----- nvinfo : EIATTR_SW_WAR
	.align		4
.L_755:
        /*0198*/ 	.byte	0x04, 0x36
        /*019a*/ 	.short	(.L_757 - .L_756)
.L_756:
        /*019c*/ 	.word	0x00000008
.L_757:


//--------------------- .nv.info._Z23gemm_half_q_half_kernelILi4ELi12ELb0ELb0ELi64EEvPK6__halfPKjS4_S2_PS0_iiiiPKtS7_iiiiiibS2_i --------------------------
	.section	.nv.info._Z23gemm_half_q_half_kernelILi4ELi12ELb0ELb0ELi64EEvPK6__halfPKjS4_S2_PS0_iiiiPKtS7_iiiiiibS2_i,"",@"SHT_CUDA_INFO"
	.sectionflags	@""
	.align	4


	//----- nvinfo : EIATTR_CUDA_API_VERSION
	.align		4
        /*0000*/ 	.byte	0x04, 0x37
        /*0002*/ 	.short	(.L_759 - .L_758)
.L_758:
        /*0004*/ 	.word	0x00000082


	//----- nvinfo : EIATTR_KPARAM_INFO
	.align		4
.L_759:
        /*0008*/ 	.byte	0x04, 0x17
        /*000a*/ 	.short	(.L_761 - .L_760)
.L_760:
        /*000c*/ 	.word	0x00000000
        /*0010*/ 	.short	0x0013
        /*0012*/ 	.short	0x0070
        /*0014*/ 	.byte	0x00, 0xf0, 0x11, 0x00


	//----- nvinfo : EIATTR_KPARAM_INFO
	.align		4
.L_761:
        /*0018*/ 	.byte	0x04, 0x17
        /*001a*/ 	.short	(.L_763 - .L_762)
.L_762:
        /*001c*/ 	.word	0x00000000
        /*0020*/ 	.short	0x0012
        /*0022*/ 	.short	0x0068
        /*0024*/ 	.byte	0x00, 0xf5, 0x21, 0x00


	//----- nvinfo : EIATTR_KPARAM_INFO
	.align		4
.L_763:
        /*0028*/ 	.byte	0x04, 0x17
        /*002a*/ 	.short	(.L_765 - .L_764)
.L_764:
        /*002c*/ 	.word	0x00000000
        /*0030*/ 	.short	0x0011
        /*0032*/ 	.short	0x0060
        /*0034*/ 	.byte	0x00, 0xf0, 0x05, 0x00


	//----- nvinfo : EIATTR_KPARAM_INFO
	.align		4
.L_765:
        /*0038*/ 	.byte	0x04, 0x17
        /*003a*/ 	.short	(.L_767 - .L_766)
.L_766:
        /*003c*/ 	.word	0x00000000
        /*0040*/ 	.short	0x0010
        /*0042*/ 	.short	0x005c
        /*0044*/ 	.byte	0x00, 0xf0, 0x11, 0x00


	//----- nvinfo : EIATTR_KPARAM_INFO
	.align		4
.L_767:
        /*0048*/ 	.byte	0x04, 0x17
        /*004a*/ 	.short	(.L_769 - .L_768)
.L_768:
        /*004c*/ 	.word	0x00000000
        /*0050*/ 	.short	0x000f
        /*0052*/ 	.short	0x0058
        /*0054*/ 	.byte	0x00, 0xf0, 0x11, 0x00


	//----- nvinfo : EIATTR_KPARAM_INFO
	.align		4
.L_769:
        /*0058*/ 	.byte	0x04, 0x17
        /*005a*/ 	.short	(.L_771 - .L_770)
.L_770:
        /*005c*/ 	.word	0x00000000
        /*0060*/ 	.short	0x000e
        /*0062*/ 	.short	0x0054
        /*0064*/ 	.byte	0x00, 0xf0, 0x11, 0x00


	//----- nvinfo : EIATTR_KPARAM_INFO
	.align		4
.L_771:
        /*0068*/ 	.byte	0x04, 0x17
        /*006a*/ 	.short	(.L_773 - .L_772)
.L_772:
        /*006c*/ 	.word	0x00000000
        /*0070*/ 	.short	0x000d
        /*0072*/ 	.short	0x0050
        /*0074*/ 	.byte	0x00, 0xf0, 0x11, 0x00


	//----- nvinfo : EIATTR_KPARAM_INFO
	.align		4
.L_773:
        /*0078*/ 	.byte	0x04, 0x17
        /*007a*/ 	.short	(.L_775 - .L_774)
.L_774:
        /*007c*/ 	.word	0x00000000
        /*0080*/ 	.short	0x000c
        /*0082*/ 	.short	0x004c
        /*0084*/ 	.byte	0x00, 0xf0, 0x11, 0x00


	//----- nvinfo : EIATTR_KPARAM_INFO
	.align		4
.L_775:
        /*0088*/ 	.byte	0x04, 0x17
        /*008a*/ 	.short	(.L_777 - .L_776)
.L_776:
        /*008c*/ 	.word	0x00000000
        /*0090*/ 	.short	0x000b
        /*0092*/ 	.short	0x0048
        /*0094*/ 	.byte	0x00, 0xf0, 0x11, 0x00


	//----- nvinfo : EIATTR_KPARAM_INFO
	.align		4
.L_777:
        /*0098*/ 	.byte	0x04, 0x17
        /*009a*/ 	.short	(.L_779 - .L_778)
.L_778:
        /*009c*/ 	.word	0x00000000
        /*00a0*/ 	.short	0x000a
        /*00a2*/ 	.short	0x0040
        /*00a4*/ 	.byte	0x00, 0xf5, 0x21, 0x00


	//----- nvinfo : EIATTR_KPARAM_INFO
	.align		4
.L_779:
        /*00a8*/ 	.byte	0x04, 0x17
        /*00aa*/ 	.short	(.L_781 - .L_780)
.L_780:
        /*00ac*/ 	.word	0x00000000
        /*00b0*/ 	.short	0x0009
        /*00b2*/ 	.short	0x0038
        /*00b4*/ 	.byte	0x00, 0xf5, 0x21, 0x00


	//----- nvinfo : EIATTR_KPARAM_INFO
	.align		4
.L_781:
        /*00b8*/ 	.byte	0x04, 0x17
        /*00ba*/ 	.short	(.L_783 - .L_782)
.L_782:
        /*00bc*/ 	.word	0x00000000
        /*00c0*/ 	.short	0x0008
        /*00c2*/ 	.short	0x0034
        /*00c4*/ 	.byte	0x00, 0xf0, 0x11, 0x00


	//----- nvinfo : EIATTR_KPARAM_INFO
	.align		4
.L_783:
        /*00c8*/ 	.byte	0x04, 0x17
        /*00ca*/ 	.short	(.L_785 - .L_784)
.L_784:
        /*00cc*/ 	.word	0x00000000
        /*00d0*/ 	.short	0x0007
        /*00d2*/ 	.short	0x0030
        /*00d4*/ 	.byte	0x00, 0xf0, 0x11, 0x00


	//----- nvinfo : EIATTR_KPARAM_INFO
	.align		4
.L_785:
        /*00d8*/ 	.byte	0x04, 0x17
        /*00da*/ 	.short	(.L_787 - .L_786)
.L_786:
        /*00dc*/ 	.word	0x00000000
        /*00e0*/ 	.short	0x0006
        /*00e2*/ 	.short	0x002c
        /*00e4*/ 	.byte	0x00, 0xf0, 0x11, 0x00


	//----- nvinfo : EIATTR_KPARAM_INFO
	.align		4
.L_787:
        /*00e8*/ 	.byte	0x04, 0x17
        /*00ea*/ 	.short	(.L_789 - .L_788)
.L_788:
        /*00ec*/ 	.word	0x00000000
        /*00f0*/ 	.short	0x0005
        /*00f2*/ 	.short	0x0028
        /*00f4*/ 	.byte	0x00, 0xf0, 0x11, 0x00


	//----- nvinfo : EIATTR_KPARAM_INFO
	.align		4
.L_789:
        /*00f8*/ 	.byte	0x04, 0x17
        /*00fa*/ 	.short	(.L_791 - .L_790)
.L_790:
        /*00fc*/ 	.word	0x00000000
        /*0100*/ 	.short	0x0004
        /*0102*/ 	.short	0x0020
        /*0104*/ 	.byte	0x00, 0xf5, 0x21, 0x00


	//----- nvinfo : EIATTR_KPARAM_INFO
	.align		4
.L_791:
        /*0108*/ 	.byte	0x04, 0x17
        /*010a*/ 	.short	(.L_793 - .L_792)
.L_792:
        /*010c*/ 	.word	0x00000000
        /*0110*/ 	.short	0x0003
        /*0112*/ 	.short	0x0018
        /*0114*/ 	.byte	0x00, 0xf5, 0x21, 0x00


	//----- nvinfo : EIATTR_KPARAM_INFO
	.align		4
.L_793:
        /*0118*/ 	.byte	0x04, 0x17
        /*011a*/ 	.short	(.L_795 - .L_794)
.L_794:
        /*011c*/ 	.word	0x00000000
        /*0120*/ 	.short	0x0002
        /*0122*/ 	.short	0x0010
        /*0124*/ 	.byte	0x00, 0xf5, 0x21, 0x00


	//----- nvinfo : EIATTR_KPARAM_INFO
	.align		4
.L_795:
        /*0128*/ 	.byte	0x04, 0x17
        /*012a*/ 	.short	(.L_797 - .L_796)
.L_796:
        /*012c*/ 	.word	0x00000000
        /*0130*/ 	.short	0x0001
        /*0132*/ 	.short	0x0008
        /*0134*/ 	.byte	0x00, 0xf5, 0x21, 0x00


	//----- nvinfo : EIATTR_KPARAM_INFO
	.align		4
.L_797:
        /*0138*/ 	.byte	0x04, 0x17
        /*013a*/ 	.short	(.L_799 - .L_798)
.L_798:
        /*013c*/ 	.word	0x00000000
        /*0140*/ 	.short	0x0000
        /*0142*/ 	.short	0x0000
        /*0144*/ 	.byte	0x00, 0xf5, 0x21, 0x00


	//----- nvinfo : EIATTR_SPARSE_MMA_MASK
	.align		4
.L_799:
        /*0148*/ 	.byte	0x03, 0x50
        /*014a*/ 	.short	0x0000


	//----- nvinfo : EIATTR_MAXREG_COUNT
	.align		4
        /*014c*/ 	.byte	0x03, 0x1b
        /*014e*/ 	.short	0x00ff


	//----- nvinfo : EIATTR_NUM_BARRIERS
	.align		4
        /*0150*/ 	.byte	0x02, 0x4c
        /*0152*/ 	.byte	0x01
	.zero		1


	//----- nvinfo : EIATTR_MERCURY_ISA_VERSION
	.align		4
        /*0154*/ 	.byte	0x03, 0x5f
        /*0156*/ 	.short	0x0101


	//----- nvinfo : EIATTR_VRC_CTA_INIT_COUNT
	.align		4
        /*0158*/ 	.byte	0x02, 0x4a
	.zero		1
	.zero		1


	//----- nvinfo : EIATTR_EXIT_INSTR_OFFSETS
	.align		4
        /*015c*/ 	.byte	0x04, 0x1c
        /*015e*/ 	.short	(.L_801 - .L_800)


	//   ....[0]....
.L_800:
        /*0160*/ 	.word	0x00000ce0


	//   ....[1]....
        /*0164*/ 	.word	0x00008f40


	//   ....[2]....
        /*0168*/ 	.word	0x000091f0


	//   ....[3]....
        /*016c*/ 	.word	0x00009440


	//   ....[4]....
        /*0170*/ 	.word	0x00009690


	//   ....[5]....
        /*0174*/ 	.word	0x000097d0


	//   ....[6]....
        /*0178*/ 	.word	0x00009860


	//   ....[7]....
        /*017c*/ 	.word	0x000098a0


	//----- nvinfo : EIATTR_CRS_STACK_SIZE
	.align		4
.L_801:
        /*0180*/ 	.byte	0x04, 0x1e
        /*0182*/ 	.short	(.L_803 - .L_802)
.L_802:
        /*0184*/ 	.word	0x00000000


	//----- nvinfo : EIATTR_CBANK_PARAM_SIZE
	.align		4
.L_803:
        /*0188*/ 	.byte	0x03, 0x19
        /*018a*/ 	.short	0x0074


	//----- nvinfo : EIATTR_PARAM_CBANK
	.align		4
        /*018c*/ 	.byte	0x04, 0x0a
        /*018e*/ 	.short	(.L_805 - .L_804)
	.align		4
.L_804:
        /*0190*/ 	.word	index@(.nv.constant0._Z23gemm_half_q_half_kernelILi4ELi12ELb0ELb0ELi64EEvPK6__halfPKjS4_S2_PS0_iiiiPKtS7_iiiiiibS2_i)
        /*0194*/ 	.short	0x0380
        /*0196*/ 	.short	0x0074


	//----- nvinfo : EIATTR_SW_WAR
	.align		4
.L_805:
        /*0198*/ 	.byte	0x04, 0x36
        /*019a*/ 	.short	(.L_807 - .L_806)
.L_806:
        /*019c*/ 	.word	0x00000008
.L_807:


//--------------------- .nv.info._Z23gemm_half_q_half_kernelILi4ELi14ELb0ELb0ELi64EEvPK6__halfPKjS4_S2_PS0_iiiiPKtS7_iiiiiibS2_i --------------------------
	.section	.nv.info._Z23gemm_half_q_half_kernelILi4ELi14ELb0ELb0ELi64EEvPK6__halfPKjS4_S2_PS0_iiiiPKtS7_iiiiiibS2_i,"",@"SHT_CUDA_INFO"
	.sectionflags	@""
	.align	4


	//----- nvinfo : EIATTR_CUDA_API_VERSION
	.align		4
        /*0000*/ 	.byte	0x04, 0x37
        /*0002*/ 	.short	(.L_809 - .L_808)
.L_808:
        /*0004*/ 	.word	0x00000082


	//----- nvinfo : EIATTR_KPARAM_INFO
	.align		4
.L_809:
        /*0008*/ 	.byte	0x04, 0x17
        /*000a*/ 	.short	(.L_811 - .L_810)
.L_810:
        /*000c*/ 	.word	0x00000000
        /*0010*/ 	.short	0x0013
        /*0012*/ 	.short	0x0070
        /*0014*/ 	.byte	0x00, 0xf0, 0x11, 0x00


	//----- nvinfo : EIATTR_KPARAM_INFO
	.align		4
.L_811:
        /*0018*/ 	.byte	0x04, 0x17
        /*001a*/ 	.short	(.L_813 - .L_812)
.L_812:
        /*001c*/ 	.word	0x00000000
        /*0020*/ 	.short	0x0012
        /*0022*/ 	.short	0x0068
        /*0024*/ 	.byte	0x00, 0xf5, 0x21, 0x00


	//----- nvinfo : EIATTR_KPARAM_INFO
	.align		4
.L_813:
        /*0028*/ 	.byte	0x04, 0x17
        /*002a*/ 	.short	(.L_815 - .L_814)
.L_814:
        /*002c*/ 	.word	0x00000000
        /*0030*/ 	.short	0x0011
        /*0032*/ 	.short	0x0060
        /*0034*/ 	.byte	0x00, 0xf0, 0x05, 0x00


	//----- nvinfo : EIATTR_KPARAM_INFO
	.align		4
.L_815:
        /*0038*/ 	.byte	0x04, 0x17
        /*003a*/ 	.short	(.L_817 - .L_816)
.L_816:
        /*003c*/ 	.word	0x00000000
        /*0040*/ 	.short	0x0010
        /*0042*/ 	.short	0x005c
        /*0044*/ 	.byte	0x00, 0xf0, 0x11, 0x00


	//----- nvinfo : EIATTR_KPARAM_INFO
	.align		4
.L_817:
        /*0048*/ 	.byte	0x04, 0x17
        /*004a*/ 	.short	(.L_819 - .L_818)
.L_818:
        /*004c*/ 	.word	0x00000000
        /*0050*/ 	.short	0x000f
        /*0052*/ 	.short	0x0058
        /*0054*/ 	.byte	0x00, 0xf0, 0x11, 0x00


	//----- nvinfo : EIATTR_KPARAM_INFO
	.align		4
.L_819:
        /*0058*/ 	.byte	0x04, 0x17
        /*005a*/ 	.short	(.L_821 - .L_820)
.L_820:
        /*005c*/ 	.word	0x00000000
        /*0060*/ 	.short	0x000e
        /*0062*/ 	.short	0x0054
        /*0064*/ 	.byte	0x00, 0xf0, 0x11, 0x00


	//----- nvinfo : EIATTR_KPARAM_INFO
	.align		4
.L_821:
        /*0068*/ 	.byte	0x04, 0x17
        /*006a*/ 	.short	(.L_823 - .L_822)
.L_822:
        /*006c*/ 	.word	0x00000000
        /*0070*/ 	.short	0x000d
        /*0072*/ 	.short	0x0050
        /*0074*/ 	.byte	0x00, 0xf0, 0x11, 0x00


	//----- nvinfo : EIATTR_KPARAM_INFO
	.align		4
.L_823:
        /*0078*/ 	.byte	0x04, 0x17
        /*007a*/ 	.short	(.L_825 - .L_824)
.L_824:
        /*007c*/ 	.word	0x00000000
        /*0080*/ 	.short	0x000c
        /*0082*/ 	.short	0x004c
        /*0084*/ 	.byte	0x00, 0xf0, 0x11, 0x00


	//----- nvinfo : EIATTR_KPARAM_INFO
	.align		4
.L_825:
        /*0088*/ 	.byte	0x04, 0x17
        /*008a*/ 	.short	(.L_827 - .L_826)
.L_826:
        /*008c*/ 	.word	0x00000000
        /*0090*/ 	.short	0x000b
        /*0092*/ 	.short	0x0048
        /*0094*/ 	.byte	0x00, 0xf0, 0x11, 0x00


	//----- nvinfo : EIATTR_KPARAM_INFO
	.align		4
.L_827:
        /*0098*/ 	.byte	0x04, 0x17
        /*009a*/ 	.short	(.L_829 - .L_828)
.L_828:
        /*009c*/ 	.word	0x00000000
        /*00a0*/ 	.short	0x000a
        /*00a2*/ 	.short	0x0040
        /*00a4*/ 	.byte	0x00, 0xf5, 0x21, 0x00


	//----- nvinfo : EIATTR_KPARAM_INFO
	.align		4
.L_829:
        /*00a8*/ 	.byte	0x04, 0x17
        /*00aa*/ 	.short	(.L_831 - .L_830)
.L_830:
        /*00ac*/ 	.word	0x00000000
        /*00b0*/ 	.short	0x0009
        /*00b2*/ 	.short	0x0038
        /*00b4*/ 	.byte	0x00, 0xf5, 0x21, 0x00


	//----- nvinfo : EIATTR_KPARAM_INFO
	.align		4
.L_831:
        /*00b8*/ 	.byte	0x04, 0x17
        /*00ba*/ 	.short	(.L_833 - .L_832)
.L_832:
        /*00bc*/ 	.word	0x00000000
        /*00c0*/ 	.short	0x0008
        /*00c2*/ 	.short	0x0034
        /*00c4*/ 	.byte	0x00, 0xf0, 0x11, 0x00


	//----- nvinfo : EIATTR_KPARAM_INFO
	.align		4
.L_833:
        /*00c8*/ 	.byte	0x04, 0x17
        /*00ca*/ 	.short	(.L_835 - .L_834)
.L_834:
        /*00cc*/ 	.word	0x00000000
        /*00d0*/ 	.short	0x0007
        /*00d2*/ 	.short	0x0030
        /*00d4*/ 	.byte	0x00, 0xf0, 0x11, 0x00


	//----- nvinfo : EIATTR_KPARAM_INFO
	.align		4
.L_835:
        /*00d8*/ 	.byte	0x04, 0x17
        /*00da*/ 	.short	(.L_837 - .L_836)
.L_836:
        /*00dc*/ 	.word	0x00000000
        /*00e0*/ 	.short	0x0006
        /*00e2*/ 	.short	0x002c
        /*00e4*/ 	.byte	0x00, 0xf0, 0x11, 0x00


	//----- nvinfo : EIATTR_KPARAM_INFO
	.align		4
.L_837:
        /*00e8*/ 	.byte	0x04, 0x17
        /*00ea*/ 	.short	(.L_839 - .L_838)
.L_838:
        /*00ec*/ 	.word	0x00000000
        /*00f0*/ 	.short	0x0005
        /*00f2*/ 	.short	0x0028
        /*00f4*/ 	.byte	0x00, 0xf0, 0x11, 0x00


	//----- nvinfo : EIATTR_KPARAM_INFO
	.align		4
.L_839:
        /*00f8*/ 	.byte	0x04, 0x17
        /*00fa*/ 	.short	(.L_841 - .L_840)
.L_840:
        /*00fc*/ 	.word	0x00000000
        /*0100*/ 	.short	0x0004
        /*0102*/ 	.short	0x0020
        /*0104*/ 	.byte	0x00, 0xf5, 0x21, 0x00


	//----- nvinfo : EIATTR_KPARAM_INFO
	.align		4
.L_841:
        /*0108*/ 	.byte	0x04, 0x17
        /*010a*/ 	.short	(.L_843 - .L_842)
.L_842:
        /*010c*/ 	.word	0x00000000
        /*0110*/ 	.short	0x0003
        /*0112*/ 	.short	0x0018
        /*0114*/ 	.byte	0x00, 0xf5, 0x21, 0x00


	//----- nvinfo : EIATTR_KPARAM_INFO
	.align		4
.L_843:
        /*0118*/ 	.byte	0x04, 0x17
        /*011a*/ 	.short	(.L_845 - .L_844)
.L_844:
        /*011c*/ 	.word	0x00000000
        /*0120*/ 	.short	0x0002
        /*0122*/ 	.short	0x0010
        /*0124*/ 	.byte	0x00, 0xf5, 0x21, 0x00


	//----- nvinfo : EIATTR_KPARAM_INFO
	.align		4
.L_845:
        /*0128*/ 	.byte	0x04, 0x17
        /*012a*/ 	.short	(.L_847 - .L_846)
.L_846:
        /*012c*/ 	.word	0x00000000
        /*0130*/ 	.short	0x0001
        /*0132*/ 	.short	0x0008
        /*0134*/ 	.byte	0x00, 0xf5, 0x21, 0x00


	//----- nvinfo : EIATTR_KPARAM_INFO
	.align		4
.L_847:
        /*0138*/ 	.byte	0x04, 0x17
        /*013a*/ 	.short	(.L_849 - .L_848)
.L_848:
        /*013c*/ 	.word	0x00000000
        /*0140*/ 	.short	0x0000
        /*0142*/ 	.short	0x0000
        /*0144*/ 	.byte	0x00, 0xf5, 0x21, 0x00


	//----- nvinfo : EIATTR_SPARSE_MMA_MASK
	.align		4
.L_849:
        /*0148*/ 	.byte	0x03, 0x50
        /*014a*/ 	.short	0x0000


	//----- nvinfo : EIATTR_MAXREG_COUNT
	.align		4
        /*014c*/ 	.byte	0x03, 0x1b
        /*014e*/ 	.short	0x00ff


	//----- nvinfo : EIATTR_NUM_BARRIERS
	.align		4
        /*0150*/ 	.byte	0x02, 0x4c
        /*0152*/ 	.byte	0x01
	.zero		1


	//----- nvinfo : EIATTR_MERCURY_ISA_VERSION
	.align		4
        /*0154*/ 	.byte	0x03, 0x5f
        /*0156*/ 	.short	0x0101


	//----- nvinfo : EIATTR_VRC_CTA_INIT_COUNT
	.align		4
        /*0158*/ 	.byte	0x02, 0x4a
	.zero		1
	.zero		1


	//----- nvinfo : EIATTR_EXIT_INSTR_OFFSETS
	.align		4
        /*015c*/ 	.byte	0x04, 0x1c
        /*015e*/ 	.short	(.L_851 - .L_850)


	//   ....[0]....
.L_850:
        /*0160*/ 	.word	0x00000d00


	//   ....[1]....
        /*0164*/ 	.word	0x0000a340


	//   ....[2]....
        /*0168*/ 	.word	0x0000a5b0


	//   ....[3]....
        /*016c*/ 	.word	0x0000a800


	//   ....[4]....
        /*0170*/ 	.word	0x0000aa50


	//   ....[5]....
        /*0174*/ 	.word	0x0000ab90


	//   ....[6]....
        /*0178*/ 	.word	0x0000ac20


	//   ....[7]....
        /*017c*/ 	.word	0x0000ac60


	//----- nvinfo : EIATTR_CRS_STACK_SIZE
	.align		4
.L_851:
        /*0180*/ 	.byte	0x04, 0x1e
        /*0182*/ 	.short	(.L_853 - .L_852)
.L_852:
        /*0184*/ 	.word	0x00000000


	//----- nvinfo : EIATTR_CBANK_PARAM_SIZE
	.align		4
.L_853:
        /*0188*/ 	.byte	0x03, 0x19
        /*018a*/ 	.short	0x0074


	//----- nvinfo : EIATTR_PARAM_CBANK
	.align		4
        /*018c*/ 	.byte	0x04, 0x0a
        /*018e*/ 	.short	(.L_855 - .L_854)
	.align		4
.L_854:
        /*0190*/ 	.word	index@(.nv.constant0._Z23gemm_half_q_half_kernelILi4ELi14ELb0ELb0ELi64EEvPK6__halfPKjS4_S2_PS0_iiiiPKtS7_iiiiiibS2_i)
        /*0194*/ 	.short	0x0380
        /*0196*/ 	.short	0x0074


	//----- nvinfo : EIATTR_SW_WAR
	.align		4
.L_855:
        /*0198*/ 	.byte	0x04, 0x36
        /*019a*/ 	.short	(.L_857 - .L_856)
.L_856:
        /*019c*/ 	.word	0x00000008
.L_857:


//--------------------- .nv.info._Z23gemm_half_q_half_kernelILi4ELi4ELb0ELb0ELi64EEvPK6__halfPKjS4_S2_PS0_iiiiPKtS7_iiiiiibS2_i --------------------------
	.section	.nv.info._Z23gemm_half_q_half_kernelILi4ELi4ELb0ELb0ELi64EEvPK6__halfPKjS4_S2_PS0_iiiiPKtS7_iiiiiibS2_i,"",@"SHT_CUDA_INFO"
	.sectionflags	@""
	.align	4


	//----- nvinfo : EIATTR_CUDA_API_VERSION
	.align		4
        /*0000*/ 	.byte	0x04, 0x37
        /*0002*/ 	.short	(.L_859 - .L_858)
.L_858:
        /*0004*/ 	.word	0x00000082


	//----- nvinfo : EIATTR_KPARAM_INFO
	.align		4
.L_859:
        /*0008*/ 	.byte	0x04, 0x17
        /*000a*/ 	.short	(.L_861 - .L_860)
.L_860:
        /*000c*/ 	.word	0x00000000
        /*0010*/ 	.short	0x0013
        /*0012*/ 	.short	0x0070
        /*0014*/ 	.byte	0x00, 0xf0, 0x11, 0x00


	//----- nvinfo : EIATTR_KPARAM_INFO
	.align		4
.L_861:
        /*0018*/ 	.byte	0x04, 0x17
        /*001a*/ 	.short	(.L_863 - .L_862)
.L_862:
        /*001c*/ 	.word	0x00000000
        /*0020*/ 	.short	0x0012
        /*0022*/ 	.short	0x0068
        /*0024*/ 	.byte	0x00, 0xf5, 0x21, 0x00


	//----- nvinfo : EIATTR_KPARAM_INFO
	.align		4
.L_863:
        /*0028*/ 	.byte	0x04, 0x17
        /*002a*/ 	.short	(.L_865 - .L_864)
.L_864:
        /*002c*/ 	.word	0x00000000
        /*0030*/ 	.short	0x0011
        /*0032*/ 	.short	0x0060
        /*0034*/ 	.byte	0x00, 0xf0, 0x05, 0x00


	//----- nvinfo : EIATTR_KPARAM_INFO
	.align		4
.L_865:
        /*0038*/ 	.byte	0x04, 0x17
        /*003a*/ 	.short	(.L_867 - .L_866)
.L_866:
        /*003c*/ 	.word	0x00000000
        /*0040*/ 	.short	0x0010
        /*0042*/ 	.short	0x005c
        /*0044*/ 	.byte	0x00, 0xf0, 0x11, 0x00


	//----- nvinfo : EIATTR_KPARAM_INFO
	.align		4
.L_867:
        /*0048*/ 	.byte	0x04, 0x17
        /*004a*/ 	.short	(.L_869 - .L_868)
.L_868:
        /*004c*/ 	.word	0x00000000
        /*0050*/ 	.short	0x000f
        /*0052*/ 	.short	0x0058
        /*0054*/ 	.byte	0x00, 0xf0, 0x11, 0x00


	//----- nvinfo : EIATTR_KPARAM_INFO
	.align		4
.L_869:
        /*0058*/ 	.byte	0x04, 0x17
        /*005a*/ 	.short	(.L_871 - .L_870)
.L_870:
        /*005c*/ 	.word	0x00000000
        /*0060*/ 	.short	0x000e
        /*0062*/ 	.short	0x0054
        /*0064*/ 	.byte	0x00, 0xf0, 0x11, 0x00


	//----- nvinfo : EIATTR_KPARAM_INFO
	.align		4
.L_871:
        /*0068*/ 	.byte	0x04, 0x17
        /*006a*/ 	.short	(.L_873 - .L_872)
.L_872:
        /*006c*/ 	.word	0x00000000
        /*0070*/ 	.short	0x000d
        /*0072*/ 	.short	0x0050
        /*0074*/ 	.byte	0x00, 0xf0, 0x11, 0x00


	//----- nvinfo : EIATTR_KPARAM_INFO
	.align		4
.L_873:
        /*0078*/ 	.byte	0x04, 0x17
        /*007a*/ 	.short	(.L_875 - .L_874)
.L_874:
        /*007c*/ 	.word	0x00000000
        /*0080*/ 	.short	0x000c
        /*0082*/ 	.short	0x004c
        /*0084*/ 	.byte	0x00, 0xf0, 0x11, 0x00


	//----- nvinfo : EIATTR_KPARAM_INFO
	.align		4
.L_875:
        /*0088*/ 	.byte	0x04, 0x17
        /*008a*/ 	.short	(.L_877 - .L_876)
.L_876:
        /*008c*/ 	.word	0x00000000
        /*0090*/ 	.short	0x000b
        /*0092*/ 	.short	0x0048
        /*0094*/ 	.byte	0x00, 0xf0, 0x11, 0x00


	//----- nvinfo : EIATTR_KPARAM_INFO
	.align		4
.L_877:
        /*0098*/ 	.byte	0x04, 0x17
        /*009a*/ 	.short	(.L_879 - .L_878)
.L_878:
        /*009c*/ 	.word	0x00000000
        /*00a0*/ 	.short	0x000a
        /*00a2*/ 	.short	0x0040
        /*00a4*/ 	.byte	0x00, 0xf5, 0x21, 0x00


	//----- nvinfo : EIATTR_KPARAM_INFO
	.align		4
.L_879:
        /*00a8*/ 	.byte	0x04, 0x17
        /*00aa*/ 	.short	(.L_881 - .L_880)
.L_880:
        /*00ac*/ 	.word	0x00000000
        /*00b0*/ 	.short	0x0009
        /*00b2*/ 	.short	0x0038
        /*00b4*/ 	.byte	0x00, 0xf5, 0x21, 0x00


	//----- nvinfo : EIATTR_KPARAM_INFO
	.align		4
.L_881:
        /*00b8*/ 	.byte	0x04, 0x17
        /*00ba*/ 	.short	(.L_883 - .L_882)
.L_882:
        /*00bc*/ 	.word	0x00000000
        /*00c0*/ 	.short	0x0008
        /*00c2*/ 	.short	0x0034
        /*00c4*/ 	.byte	0x00, 0xf0, 0x11, 0x00


	//----- nvinfo : EIATTR_KPARAM_INFO
	.align		4
.L_883:
        /*00c8*/ 	.byte	0x04, 0x17
        /*00ca*/ 	.short	(.L_885 - .L_884)
.L_884:
        /*00cc*/ 	.word	0x00000000
        /*00d0*/ 	.short	0x0007
        /*00d2*/ 	.short	0x0030
        /*00d4*/ 	.byte	0x00, 0xf0, 0x11, 0x00


	//----- nvinfo : EIATTR_KPARAM_INFO
	.align		4
.L_885:
        /*00d8*/ 	.byte	0x04, 0x17
        /*00da*/ 	.short	(.L_887 - .L_886)
.L_886:
        /*00dc*/ 	.word	0x00000000
        /*00e0*/ 	.short	0x0006
        /*00e2*/ 	.short	0x002c
        /*00e4*/ 	.byte	0x00, 0xf0, 0x11, 0x00


	//----- nvinfo : EIATTR_KPARAM_INFO
	.align		4
.L_887:
        /*00e8*/ 	.byte	0x04, 0x17
        /*00ea*/ 	.short	(.L_889 - .L_888)
.L_888:
        /*00ec*/ 	.word	0x00000000
        /*00f0*/ 	.short	0x0005
        /*00f2*/ 	.short	0x0028
        /*00f4*/ 	.byte	0x00, 0xf0, 0x11, 0x00


	//----- nvinfo : EIATTR_KPARAM_INFO
	.align		4
.L_889:
        /*00f8*/ 	.byte	0x04, 0x17
        /*00fa*/ 	.short	(.L_891 - .L_890)
.L_890:
        /*00fc*/ 	.word	0x00000000
        /*0100*/ 	.short	0x0004
        /*0102*/ 	.short	0x0020
        /*0104*/ 	.byte	0x00, 0xf5, 0x21, 0x00


	//----- nvinfo : EIATTR_KPARAM_INFO
	.align		4
.L_891:
        /*0108*/ 	.byte	0x04, 0x17
        /*010a*/ 	.short	(.L_893 - .L_892)
.L_892:
        /*010c*/ 	.word	0x00000000
        /*0110*/ 	.short	0x0003
        /*0112*/ 	.short	0x0018
        /*0114*/ 	.byte	0x00, 0xf5, 0x21, 0x00


	//----- nvinfo : EIATTR_KPARAM_INFO
	.align		4
.L_893:
        /*0118*/ 	.byte	0x04, 0x17
        /*011a*/ 	.short	(.L_895 - .L_894)
.L_894:
        /*011c*/ 	.word	0x00000000
        /*0120*/ 	.short	0x0002
        /*0122*/ 	.short	0x0010
        /*0124*/ 	.byte	0x00, 0xf5, 0x21, 0x00


	//----- nvinfo : EIATTR_KPARAM_INFO
	.align		4
.L_895:
        /*0128*/ 	.byte	0x04, 0x17
        /*012a*/ 	.short	(.L_897 - .L_896)
.L_896:
        /*012c*/ 	.word	0x00000000
        /*0130*/ 	.short	0x0001
        /*0132*/ 	.short	0x0008
        /*0134*/ 	.byte	0x00, 0xf5, 0x21, 0x00


	//----- nvinfo : EIATTR_KPARAM_INFO
	.align		4
.L_897:
        /*0138*/ 	.byte	0x04, 0x17
        /*013a*/ 	.short	(.L_899 - .L_898)
.L_898:
        /*013c*/ 	.word	0x00000000
        /*0140*/ 	.short	0x0000
        /*0142*/ 	.short	0x0000
        /*0144*/ 	.byte	0x00, 0xf5, 0x21, 0x00


	//----- nvinfo : EIATTR_SPARSE_MMA_MASK
	.align		4
.L_899:
        /*0148*/ 	.byte	0x03, 0x50
        /*014a*/ 	.short	0x0000


	//----- nvinfo : EIATTR_MAXREG_COUNT
	.align		4
        /*014c*/ 	.byte	0x03, 0x1b
        /*014e*/ 	.short	0x00ff


	//----- nvinfo : EIATTR_NUM_BARRIERS
	.align		4
        /*0150*/ 	.byte	0x02, 0x4c
        /*0152*/ 	.byte	0x01
	.zero		1


	//----- nvinfo : EIATTR_MERCURY_ISA_VERSION
	.align		4
        /*0154*/ 	.byte	0x03, 0x5f
        /*0156*/ 	.short	0x0101


	//----- nvinfo : EIATTR_VRC_CTA_INIT_COUNT
	.align		4
        /*0158*/ 	.byte	0x02, 0x4a
	.zero		1
	.zero		1


	//----- nvinfo : EIATTR_EXIT_INSTR_OFFSETS
	.align		4
        /*015c*/ 	.byte	0x04, 0x1c
        /*015e*/ 	.short	(.L_901 - .L_900)


	//   ....[0]....
.L_900:
        /*0160*/ 	.word	0x00000d00


	//   ....[1]....
        /*0164*/ 	.word	0x00003f20


	//   ....[2]....
        /*0168*/ 	.word	0x000041d0


	//   ....[3]....
        /*016c*/ 	.word	0x00004420


	//   ....[4]....
        /*0170*/ 	.word	0x00004670


	//   ....[5]....
        /*0174*/ 	.word	0x000047b0


	//   ....[6]....
        /*0178*/ 	.word	0x00004840


	//   ....[7]....
        /*017c*/ 	.word	0x00004880


	//----- nvinfo : EIATTR_CRS_STACK_SIZE
	.align		4
.L_901:
        /*0180*/ 	.byte	0x04, 0x1e
        /*0182*/ 	.short	(.L_903 - .L_902)
.L_902:
        /*0184*/ 	.word	0x00000000


	//----- nvinfo : EIATTR_CBANK_PARAM_SIZE
	.align		4
.L_903:
        /*0188*/ 	.byte	0x03, 0x19
        /*018a*/ 	.short	0x0074


	//----- nvinfo : EIATTR_PARAM_CBANK
	.align		4
        /*018c*/ 	.byte	0x04, 0x0a
        /*018e*/ 	.short	(.L_905 - .L_904)
	.align		4
.L_904:
        /*0190*/ 	.word	index@(.nv.constant0._Z23gemm_half_q_half_kernelILi4ELi4ELb0ELb0ELi64EEvPK6__halfPKjS4_S2_PS0_iiiiPKtS7_iiiiiibS2_i)
        /*0194*/ 	.short	0x0380
        /*0196*/ 	.short	0x0074


	//----- nvinfo : EIATTR_SW_WAR
	.align		4
.L_905:
        /*0198*/ 	.byte	0x04, 0x36
        /*019a*/ 	.short	(.L_907 - .L_906)
.L_906:
        /*019c*/ 	.word	0x00000008
.L_907:


//--------------------- .nv.info._Z23gemm_half_q_half_kernelILi4ELi6ELb0ELb0ELi64EEvPK6__halfPKjS4_S2_PS0_iiiiPKtS7_iiiiiibS2_i --------------------------
	.section	.nv.info._Z23gemm_half_q_half_kernelILi4ELi6ELb0ELb0ELi64EEvPK6__halfPKjS4_S2_PS0_iiiiPKtS7_iiiiiibS2_i,"",@"SHT_CUDA_INFO"
	.sectionflags	@""
	.align	4


	//----- nvinfo : EIATTR_CUDA_API_VERSION
	.align		4
        /*0000*/ 	.byte	0x04, 0x37
        /*0002*/ 	.short	(.L_909 - .L_908)
.L_908:
        /*0004*/ 	.word	0x00000082


	//----- nvinfo : EIATTR_KPARAM_INFO
	.align		4
.L_909:
        /*0008*/ 	.byte	0x04, 0x17
        /*000a*/ 	.short	(.L_911 - .L_910)
.L_910:
        /*000c*/ 	.word	0x00000000
        /*0010*/ 	.short	0x0013
        /*0012*/ 	.short	0x0070
        /*0014*/ 	.byte	0x00, 0xf0, 0x11, 0x00


	//----- nvinfo : EIATTR_KPARAM_INFO
	.align		4
.L_911:
        /*0018*/ 	.byte	0x04, 0x17
        /*001a*/ 	.short	(.L_913 - .L_912)
.L_912:
        /*001c*/ 	.word	0x00000000
        /*0020*/ 	.short	0x0012
        /*0022*/ 	.short	0x0068
        /*0024*/ 	.byte	0x00, 0xf5, 0x21, 0x00


	//----- nvinfo : EIATTR_KPARAM_INFO
	.align		4
.L_913:
        /*0028*/ 	.byte	0x04, 0x17
        /*002a*/ 	.short	(.L_915 - .L_914)
.L_914:
        /*002c*/ 	.word	0x00000000
        /*0030*/ 	.short	0x0011
        /*0032*/ 	.short	0x0060
        /*0034*/ 	.byte	0x00, 0xf0, 0x05, 0x00


	//----- nvinfo : EIATTR_KPARAM_INFO
	.align		4
.L_915:
        /*0038*/ 	.byte	0x04, 0x17
        /*003a*/ 	.short	(.L_917 - .L_916)
.L_916:
        /*003c*/ 	.word	0x00000000
        /*0040*/ 	.short	0x0010
        /*0042*/ 	.short	0x005c
        /*0044*/ 	.byte	0x00, 0xf0, 0x11, 0x00


	//----- nvinfo : EIATTR_KPARAM_INFO
	.align		4
.L_917:
        /*0048*/ 	.byte	0x04, 0x17
        /*004a*/ 	.short	(.L_919 - .L_918)
.L_918:
        /*004c*/ 	.word	0x00000000
        /*0050*/ 	.short	0x000f
        /*0052*/ 	.short	0x0058
        /*0054*/ 	.byte	0x00, 0xf0, 0x11, 0x00


	//----- nvinfo : EIATTR_KPARAM_INFO
	.align		4
.L_919:
        /*0058*/ 	.byte	0x04, 0x17
        /*005a*/ 	.short	(.L_921 - .L_920)
.L_920:
        /*005c*/ 	.word	0x00000000
        /*0060*/ 	.short	0x000e
        /*0062*/ 	.short	0x0054
        /*0064*/ 	.byte	0x00, 0xf0, 0x11, 0x00


	//----- nvinfo : EIATTR_KPARAM_INFO
	.align		4
.L_921:
        /*0068*/ 	.byte	0x04, 0x17
        /*006a*/ 	.short	(.L_923 - .L_922)
.L_922:
        /*006c*/ 	.word	0x00000000
        /*0070*/ 	.short	0x000d
        /*0072*/ 	.short	0x0050
        /*0074*/ 	.byte	0x00, 0xf0, 0x11, 0x00


	//----- nvinfo : EIATTR_KPARAM_INFO
	.align		4
.L_923:
        /*0078*/ 	.byte	0x04, 0x17
        /*007a*/ 	.short	(.L_925 - .L_924)
.L_924:
        /*007c*/ 	.word	0x00000000
        /*0080*/ 	.short	0x000c
        /*0082*/ 	.short	0x004c
        /*0084*/ 	.byte	0x00, 0xf0, 0x11, 0x00


	//----- nvinfo : EIATTR_KPARAM_INFO
	.align		4
.L_925:
        /*0088*/ 	.byte	0x04, 0x17
        /*008a*/ 	.short	(.L_927 - .L_926)
.L_926:
        /*008c*/ 	.word	0x00000000
        /*0090*/ 	.short	0x000b
        /*0092*/ 	.short	0x0048
        /*0094*/ 	.byte	0x00, 0xf0, 0x11, 0x00


	//----- nvinfo : EIATTR_KPARAM_INFO
	.align		4
.L_927:
        /*0098*/ 	.byte	0x04, 0x17
        /*009a*/ 	.short	(.L_929 - .L_928)
.L_928:
        /*009c*/ 	.word	0x00000000
        /*00a0*/ 	.short	0x000a
        /*00a2*/ 	.short	0x0040
        /*00a4*/ 	.byte	0x00, 0xf5, 0x21, 0x00


	//----- nvinfo : EIATTR_KPARAM_INFO
	.align		4
.L_929:
        /*00a8*/ 	.byte	0x04, 0x17
        /*00aa*/ 	.short	(.L_931 - .L_930)
.L_930:
        /*00ac*/ 	.word	0x00000000
        /*00b0*/ 	.short	0x0009
        /*00b2*/ 	.short	0x0038
        /*00b4*/ 	.byte	0x00, 0xf5, 0x21, 0x00


	//----- nvinfo : EIATTR_KPARAM_INFO
	.align		4
.L_931:
        /*00b8*/ 	.byte	0x04, 0x17
        /*00ba*/ 	.short	(.L_933 - .L_932)
.L_932:
        /*00bc*/ 	.word	0x00000000
        /*00c0*/ 	.short	0x0008
        /*00c2*/ 	.short	0x0034
        /*00c4*/ 	.byte	0x00, 0xf0, 0x11, 0x00


	//----- nvinfo : EIATTR_KPARAM_INFO
	.align		4
.L_933:
        /*00c8*/ 	.byte	0x04, 0x17
        /*00ca*/ 	.short	(.L_935 - .L_934)
.L_934:
        /*00cc*/ 	.word	0x00000000
        /*00d0*/ 	.short	0x0007
        /*00d2*/ 	.short	0x0030
        /*00d4*/ 	.byte	0x00, 0xf0, 0x11, 0x00


	//----- nvinfo : EIATTR_KPARAM_INFO
	.align		4
.L_935:
        /*00d8*/ 	.byte	0x04, 0x17
        /*00da*/ 	.short	(.L_937 - .L_936)
.L_936:
        /*00dc*/ 	.word	0x00000000
        /*00e0*/ 	.short	0x0006
        /*00e2*/ 	.short	0x002c
        /*00e4*/ 	.byte	0x00, 0xf0, 0x11, 0x00


	//----- nvinfo : EIATTR_KPARAM_INFO
	.align		4
.L_937:
        /*00e8*/ 	.byte	0x04, 0x17
        /*00ea*/ 	.short	(.L_939 - .L_938)
.L_938:
        /*00ec*/ 	.word	0x00000000
        /*00f0*/ 	.short	0x0005
        /*00f2*/ 	.short	0x0028
        /*00f4*/ 	.byte	0x00, 0xf0, 0x11, 0x00


	//----- nvinfo : EIATTR_KPARAM_INFO
	.align		4
.L_939:
        /*00f8*/ 	.byte	0x04, 0x17
        /*00fa*/ 	.short	(.L_941 - .L_940)
.L_940:
        /*00fc*/ 	.word	0x00000000
        /*0100*/ 	.short	0x0004
        /*0102*/ 	.short	0x0020
        /*0104*/ 	.byte	0x00, 0xf5, 0x21, 0x00


	//----- nvinfo : EIATTR_KPARAM_INFO
	.align		4
.L_941:
        /*0108*/ 	.byte	0x04, 0x17
        /*010a*/ 	.short	(.L_943 - .L_942)
.L_942:
        /*010c*/ 	.word	0x00000000
        /*0110*/ 	.short	0x0003
        /*0112*/ 	.short	0x0018
        /*0114*/ 	.byte	0x00, 0xf5, 0x21, 0x00


	//----- nvinfo : EIATTR_KPARAM_INFO
	.align		4
.L_943:
        /*0118*/ 	.byte	0x04, 0x17
        /*011a*/ 	.short	(.L_945 - .L_944)
.L_944:
        /*011c*/ 	.word	0x00000000
        /*0120*/ 	.short	0x0002
        /*0122*/ 	.short	0x0010
        /*0124*/ 	.byte	0x00, 0xf5, 0x21, 0x00


	//----- nvinfo : EIATTR_KPARAM_INFO
	.align		4
.L_945:
        /*0128*/ 	.byte	0x04, 0x17
        /*012a*/ 	.short	(.L_947 - .L_946)
.L_946:
        /*012c*/ 	.word	0x00000000
        /*0130*/ 	.short	0x0001
        /*0132*/ 	.short	0x0008
        /*0134*/ 	.byte	0x00, 0xf5, 0x21, 0x00


	//----- nvinfo : EIATTR_KPARAM_INFO
	.align		4
.L_947:
        /*0138*/ 	.byte	0x04, 0x17
        /*013a*/ 	.short	(.L_949 - .L_948)
.L_948:
        /*013c*/ 	.word	0x00000000
        /*0140*/ 	.short	0x0000
        /*0142*/ 	.short	0x0000
        /*0144*/ 	.byte	0x00, 0xf5, 0x21, 0x00


	//----- nvinfo : EIATTR_SPARSE_MMA_MASK
	.align		4
.L_949:
        /*0148*/ 	.byte	0x03, 0x50
        /*014a*/ 	.short	0x0000


	//----- nvinfo : EIATTR_MAXREG_COUNT
	.align		4
        /*014c*/ 	.byte	0x03, 0x1b
        /*014e*/ 	.short	0x00ff


	//----- nvinfo : EIATTR_NUM_BARRIERS
	.align		4
        /*0150*/ 	.byte	0x02, 0x4c
        /*0152*/ 	.byte	0x01
	.zero		1


	//----- nvinfo : EIATTR_MERCURY_ISA_VERSION
	.align		4
        /*0154*/ 	.byte	0x03, 0x5f
        /*0156*/ 	.short	0x0101


	//----- nvinfo : EIATTR_VRC_CTA_INIT_COUNT
	.align		4
        /*0158*/ 	.byte	0x02, 0x4a
	.zero		1
	.zero		1


	//----- nvinfo : EIATTR_EXIT_INSTR_OFFSETS
	.align		4
        /*015c*/ 	.byte	0x04, 0x1c
        /*015e*/ 	.short	(.L_951 - .L_950)


	//   ....[0]....
.L_950:
        /*0160*/ 	.word	0x00000d00


	//   ....[1]....
        /*0164*/ 	.word	0x00005260


	//   ....[2]....
        /*0168*/ 	.word	0x000054d0


	//   ....[3]....
        /*016c*/ 	.word	0x00005720


	//   ....[4]....
        /*0170*/ 	.word	0x00005970


	//   ....[5]....
        /*0174*/ 	.word	0x00005ab0


	//   ....[6]....
        /*0178*/ 	.word	0x00005b40


	//   ....[7]....
        /*017c*/ 	.word	0x00005b80


	//----- nvinfo : EIATTR_CRS_STACK_SIZE
	.align		4
.L_951:
        /*0180*/ 	.byte	0x04, 0x1e
        /*0182*/ 	.short	(.L_953 - .L_952)
.L_952:
        /*0184*/ 	.word	0x00000000


	//----- nvinfo : EIATTR_CBANK_PARAM_SIZE
	.align		4
.L_953:
        /*0188*/ 	.byte	0x03, 0x19
        /*018a*/ 	.short	0x0074


	//----- nvinfo : EIATTR_PARAM_CBANK
	.align		4
        /*018c*/ 	.byte	0x04, 0x0a
        /*018e*/ 	.short	(.L_955 - .L_954)
	.align		4
.L_954:
        /*0190*/ 	.word	index@(.nv.constant0._Z23gemm_half_q_half_kernelILi4ELi6ELb0ELb0ELi64EEvPK6__halfPKjS4_S2_PS0_iiiiPKtS7_iiiiiibS2_i)
        /*0194*/ 	.short	0x0380
        /*0196*/ 	.short	0x0074


	//----- nvinfo : EIATTR_SW_WAR
	.align		4
.L_955:
        /*0198*/ 	.byte	0x04, 0x36
        /*019a*/ 	.short	(.L_957 - .L_956)
.L_956:
        /*019c*/ 	.word	0x00000008
.L_957:


//--------------------- .nv.info._Z23gemm_half_q_half_kernelILi4ELi2ELb0ELb0ELi64EEvPK6__halfPKjS4_S2_PS0_iiiiPKtS7_iiiiiibS2_i --------------------------
	.section	.nv.info._Z23gemm_half_q_half_kernelILi4ELi2ELb0ELb0ELi64EEvPK6__halfPKjS4_S2_PS0_iiiiPKtS7_iiiiiibS2_i,"",@"SHT_CUDA_INFO"
	.sectionflags	@""
	.align	4


	//----- nvinfo : EIATTR_CUDA_API_VERSION
	.align		4
        /*0000*/ 	.byte	0x04, 0x37
        /*0002*/ 	.short	(.L_959 - .L_958)
.L_958:
        /*0004*/ 	.word	0x00000082


	//----- nvinfo : EIATTR_KPARAM_INFO
	.align		4
.L_959:
        /*0008*/ 	.byte	0x04, 0x17
        /*000a*/ 	.short	(.L_961 - .L_960)
.L_960:
        /*000c*/ 	.word	0x00000000
        /*0010*/ 	.short	0x0013
        /*0012*/ 	.short	0x0070
        /*0014*/ 	.byte	0x00, 0xf0, 0x11, 0x00


	//----- nvinfo : EIATTR_KPARAM_INFO
	.align		4
.L_961:
        /*0018*/ 	.byte	0x04, 0x17
        /*001a*/ 	.short	(.L_963 - .L_962)
.L_962:
        /*001c*/ 	.word	0x00000000
        /*0020*/ 	.short	0x0012
        /*0022*/ 	.short	0x0068
        /*0024*/ 	.byte	0x00, 0xf5, 0x21, 0x00


	//----- nvinfo : EIATTR_KPARAM_INFO
	.align		4
.L_963:
        /*0028*/ 	.byte	0x04, 0x17
        /*002a*/ 	.short	(.L_965 - .L_964)
.L_964:
        /*002c*/ 	.word	0x00000000
        /*0030*/ 	.short	0x0011
        /*0032*/ 	.short	0x0060
        /*0034*/ 	.byte	0x00, 0xf0, 0x05, 0x00


	//----- nvinfo : EIATTR_KPARAM_INFO
	.align		4
.L_965:
        /*0038*/ 	.byte	0x04, 0x17
        /*003a*/ 	.short	(.L_967 - .L_966)
.L_966:
        /*003c*/ 	.word	0x00000000
        /*0040*/ 	.short	0x0010
        /*0042*/ 	.short	0x005c
        /*0044*/ 	.byte	0x00, 0xf0, 0x11, 0x00


	//----- nvinfo : EIATTR_KPARAM_INFO
	.align		4
.L_967:
        /*0048*/ 	.byte	0x04, 0x17
        /*004a*/ 	.short	(.L_969 - .L_968)
.L_968:
        /*004c*/ 	.word	0x00000000
        /*0050*/ 	.short	0x000f
        /*0052*/ 	.short	0x0058
        /*0054*/ 	.byte	0x00, 0xf0, 0x11, 0x00


	//----- nvinfo : EIATTR_KPARAM_INFO
	.align		4
.L_969:
        /*0058*/ 	.byte	0x04, 0x17
        /*005a*/ 	.short	(.L_971 - .L_970)
.L_970:
        /*005c*/ 	.word	0x00000000
        /*0060*/ 	.short	0x000e
        /*0062*/ 	.short	0x0054
        /*0064*/ 	.byte	0x00, 0xf0, 0x11, 0x00


	//----- nvinfo : EIATTR_KPARAM_INFO
	.align		4
.L_971:
        /*0068*/ 	.byte	0x04, 0x17
        /*006a*/ 	.short	(.L_973 - .L_972)
.L_972:
        /*006c*/ 	.word	0x00000000
        /*0070*/ 	.short	0x000d
        /*0072*/ 	.short	0x0050
        /*0074*/ 	.byte	0x00, 0xf0, 0x11, 0x00


	//----- nvinfo : EIATTR_KPARAM_INFO
	.align		4
.L_973:
        /*0078*/ 	.byte	0x04, 0x17
        /*007a*/ 	.short	(.L_975 - .L_974)
.L_974:
        /*007c*/ 	.word	0x00000000
        /*0080*/ 	.short	0x000c
        /*0082*/ 	.short	0x004c
        /*0084*/ 	.byte	0x00, 0xf0, 0x11, 0x00


	//----- nvinfo : EIATTR_KPARAM_INFO
	.align		4
.L_975:
        /*0088*/ 	.byte	0x04, 0x17
        /*008a*/ 	.short	(.L_977 - .L_976)
.L_976:
        /*008c*/ 	.word	0x00000000
        /*0090*/ 	.short	0x000b
        /*0092*/ 	.short	0x0048
        /*0094*/ 	.byte	0x00, 0xf0, 0x11, 0x00


	//----- nvinfo : EIATTR_KPARAM_INFO
	.align		4
.L_977:
        /*0098*/ 	.byte	0x04, 0x17
        /*009a*/ 	.short	(.L_979 - .L_978)
.L_978:
        /*009c*/ 	.word	0x00000000
        /*00a0*/ 	.short	0x000a
        /*00a2*/ 	.short	0x0040
        /*00a4*/ 	.byte	0x00, 0xf5, 0x21, 0x00


	//----- nvinfo : EIATTR_KPARAM_INFO
	.align		4
.L_979:
        /*00a8*/ 	.byte	0x04, 0x17
        /*00aa*/ 	.short	(.L_981 - .L_980)
.L_980:
        /*00ac*/ 	.word	0x00000000
        /*00b0*/ 	.short	0x0009
        /*00b2*/ 	.short	0x0038
        /*00b4*/ 	.byte	0x00, 0xf5, 0x21, 0x00


	//----- nvinfo : EIATTR_KPARAM_INFO
	.align		4
.L_981:
        /*00b8*/ 	.byte	0x04, 0x17
        /*00ba*/ 	.short	(.L_983 - .L_982)
.L_982:
        /*00bc*/ 	.word	0x00000000
        /*00c0*/ 	.short	0x0008
        /*00c2*/ 	.short	0x0034
        /*00c4*/ 	.byte	0x00, 0xf0, 0x11, 0x00


	//----- nvinfo : EIATTR_KPARAM_INFO
	.align		4
.L_983:
        /*00c8*/ 	.byte	0x04, 0x17
        /*00ca*/ 	.short	(.L_985 - .L_984)
.L_984:
        /*00cc*/ 	.word	0x00000000
        /*00d0*/ 	.short	0x0007
        /*00d2*/ 	.short	0x0030
        /*00d4*/ 	.byte	0x00, 0xf0, 0x11, 0x00


	//----- nvinfo : EIATTR_KPARAM_INFO
	.align		4
.L_985:
        /*00d8*/ 	.byte	0x04, 0x17
        /*00da*/ 	.short	(.L_987 - .L_986)
.L_986:
        /*00dc*/ 	.word	0x00000000
        /*00e0*/ 	.short	0x0006
        /*00e2*/ 	.short	0x002c
        /*00e4*/ 	.byte	0x00, 0xf0, 0x11, 0x00


	//----- nvinfo : EIATTR_KPARAM_INFO
	.align		4
.L_987:
        /*00e8*/ 	.byte	0x04, 0x17
        /*00ea*/ 	.short	(.L_989 - .L_988)
.L_988:
        /*00ec*/ 	.word	0x00000000
        /*00f0*/ 	.short	0x0005
        /*00f2*/ 	.short	0x0028
        /*00f4*/ 	.byte	0x00, 0xf0, 0x11, 0x00


	//----- nvinfo : EIATTR_KPARAM_INFO
	.align		4
.L_989:
        /*00f8*/ 	.byte	0x04, 0x17
        /*00fa*/ 	.short	(.L_991 - .L_990)
.L_990:
        /*00fc*/ 	.word	0x00000000
        /*0100*/ 	.short	0x0004
        /*0102*/ 	.short	0x0020
        /*0104*/ 	.byte	0x00, 0xf5, 0x21, 0x00


	//----- nvinfo : EIATTR_KPARAM_INFO
	.align		4
.L_991:
        /*0108*/ 	.byte	0x04, 0x17
        /*010a*/ 	.short	(.L_993 - .L_992)
.L_992:
        /*010c*/ 	.word	0x00000000
        /*0110*/ 	.short	0x0003
        /*0112*/ 	.short	0x0018
        /*0114*/ 	.byte	0x00, 0xf5, 0x21, 0x00


	//----- nvinfo : EIATTR_KPARAM_INFO
	.align		4
.L_993:
        /*0118*/ 	.byte	0x04, 0x17
        /*011a*/ 	.short	(.L_995 - .L_994)
.L_994:
        /*011c*/ 	.word	0x00000000
        /*0120*/ 	.short	0x0002
        /*0122*/ 	.short	0x0010
        /*0124*/ 	.byte	0x00, 0xf5, 0x21, 0x00


	//----- nvinfo : EIATTR_KPARAM_INFO
	.align		4
.L_995:
        /*0128*/ 	.byte	0x04, 0x17
        /*012a*/ 	.short	(.L_997 - .L_996)
.L_996:
        /*012c*/ 	.word	0x00000000
        /*0130*/ 	.short	0x0001
        /*0132*/ 	.short	0x0008
        /*0134*/ 	.byte	0x00, 0xf5, 0x21, 0x00


	//----- nvinfo : EIATTR_KPARAM_INFO
	.align		4
.L_997:
        /*0138*/ 	.byte	0x04, 0x17
        /*013a*/ 	.short	(.L_999 - .L_998)
.L_998:
        /*013c*/ 	.word	0x00000000
        /*0140*/ 	.short	0x0000
        /*0142*/ 	.short	0x0000
        /*0144*/ 	.byte	0x00, 0xf5, 0x21, 0x00


	//----- nvinfo : EIATTR_SPARSE_MMA_MASK
	.align		4
.L_999:
        /*0148*/ 	.byte	0x03, 0x50
        /*014a*/ 	.short	0x0000


	//----- nvinfo : EIATTR_MAXREG_COUNT
	.align		4
        /*014c*/ 	.byte	0x03, 0x1b
        /*014e*/ 	.short	0x00ff


	//----- nvinfo : EIATTR_NUM_BARRIERS
	.align		4
        /*0150*/ 	.byte	0x02, 0x4c
        /*0152*/ 	.byte	0x01
	.zero		1


	//----- nvinfo : EIATTR_MERCURY_ISA_VERSION
	.align		4
        /*0154*/ 	.byte	0x03, 0x5f
        /*0156*/ 	.short	0x0101


	//----- nvinfo : EIATTR_VRC_CTA_INIT_COUNT
	.align		4
        /*0158*/ 	.byte	0x02, 0x4a
	.zero		1
	.zero		1


	//----- nvinfo : EIATTR_EXIT_INSTR_OFFSETS
	.align		4
        /*015c*/ 	.byte	0x04, 0x1c
        /*015e*/ 	.short	(.L_1001 - .L_1000)


	//   ....[0]....
.L_1000:
        /*0160*/ 	.word	0x00000d00


	//   ....[1]....
        /*0164*/ 	.word	0x00002e10


	//   ....[2]....
        /*0168*/ 	.word	0x000030b0


	//   ....[3]....
        /*016c*/ 	.word	0x000032f0


	//   ....[4]....
        /*0170*/ 	.word	0x00003530


	//   ....[5]....
        /*0174*/ 	.word	0x00003660


	//   ....[6]....
        /*0178*/ 	.word	0x000036f0


	//   ....[7]....
        /*017c*/ 	.word	0x00003730


	//----- nvinfo : EIATTR_CRS_STACK_SIZE
	.align		4
.L_1001:
        /*0180*/ 	.byte	0x04, 0x1e
        /*0182*/ 	.short	(.L_1003 - .L_1002)
.L_1002:
        /*0184*/ 	.word	0x00000000


	//----- nvinfo : EIATTR_CBANK_PARAM_SIZE
	.align		4
.L_1003:
        /*0188*/ 	.byte	0x03, 0x19
        /*018a*/ 	.short	0x0074


	//----- nvinfo : EIATTR_PARAM_CBANK
	.align		4
        /*018c*/ 	.byte	0x04, 0x0a
        /*018e*/ 	.short	(.L_1005 - .L_1004)
	.align		4
.L_1004:
        /*0190*/ 	.word	index@(.nv.constant0._Z23gemm_half_q_half_kernelILi4ELi2ELb0ELb0ELi64EEvPK6__halfPKjS4_S2_PS0_iiiiPKtS7_iiiiiibS2_i)
        /*0194*/ 	.short	0x0380
        /*0196*/ 	.short	0x0074


	//----- nvinfo : EIATTR_SW_WAR
	.align		4
.L_1005:
        /*0198*/ 	.byte	0x04, 0x36
        /*019a*/ 	.short	(.L_1007 - .L_1006)
.L_1006:
        /*019c*/ 	.word	0x00000008
.L_1007:


//--------------------- .nv.info._Z23gemm_half_q_half_kernelILi4ELi32ELb0ELb0ELi32EEvPK6__halfPKjS4_S2_PS0_iiiiPKtS7_iiiiiibS2_i --------------------------
	.section	.nv.info._Z23gemm_half_q_half_kernelILi4ELi32ELb0ELb0ELi32EEvPK6__halfPKjS4_S2_PS0_iiiiPKtS7_iiiiiibS2_i,"",@"SHT_CUDA_INFO"
	.sectionflags	@""
	.align	4


	//----- nvinfo : EIATTR_CUDA_API_VERSION
	.align		4
        /*0000*/ 	.byte	0x04, 0x37
        /*0002*/ 	.short	(.L_1009 - .L_1008)
.L_1008:
        /*0004*/ 	.word	0x00000082


	//----- nvinfo : EIATTR_KPARAM_INFO
	.align		4
.L_1009:
        /*0008*/ 	.byte	0x04, 0x17
        /*000a*/ 	.short	(.L_1011 - .L_1010)
.L_1010:
        /*000c*/ 	.word	0x00000000
        /*0010*/ 	.short	0x0013
        /*0012*/ 	.short	0x0070
        /*0014*/ 	.byte	0x00, 0xf0, 0x11, 0x00


	//----- nvinfo : EIATTR_KPARAM_INFO
	.align		4
.L_1011:
        /*0018*/ 	.byte	0x04, 0x17
        /*001a*/ 	.short	(.L_1013 - .L_1012)
.L_1012:
        /*001c*/ 	.word	0x00000000
        /*0020*/ 	.short	0x0012
        /*0022*/ 	.short	0x0068
        /*0024*/ 	.byte	0x00, 0xf5, 0x21, 0x00


	//----- nvinfo : EIATTR_KPARAM_INFO
	.align		4
.L_1013:
        /*0028*/ 	.byte	0x04, 0x17
        /*002a*/ 	.short	(.L_1015 - .L_1014)
.L_1014:
        /*002c*/ 	.word	0x00000000
        /*0030*/ 	.short	0x0011
        /*0032*/ 	.short	0x0060
        /*0034*/ 	.byte	0x00, 0xf0, 0x05, 0x00


	//----- nvinfo : EIATTR_KPARAM_INFO
	.align		4
.L_1015:
        /*0038*/ 	.byte	0x04, 0x17
        /*003a*/ 	.short	(.L_1017 - .L_1016)
.L_1016:
        /*003c*/ 	.word	0x00000000
        /*0040*/ 	.short	0x0010
        /*0042*/ 	.short	0x005c
        /*0044*/ 	.byte	0x00, 0xf0, 0x11, 0x00


	//----- nvinfo : EIATTR_KPARAM_INFO
	.align		4
.L_1017:
        /*0048*/ 	.byte	0x04, 0x17
        /*004a*/ 	.short	(.L_1019 - .L_1018)
.L_1018:
        /*004c*/ 	.word	0x00000000
        /*0050*/ 	.short	0x000f
        /*0052*/ 	.short	0x0058
        /*0054*/ 	.byte	0x00, 0xf0, 0x11, 0x00


	//----- nvinfo : EIATTR_KPARAM_INFO
	.align		4
.L_1019:
        /*0058*/ 	.byte	0x04, 0x17
        /*005a*/ 	.short	(.L_1021 - .L_1020)
.L_1020:
        /*005c*/ 	.word	0x00000000
        /*0060*/ 	.short	0x000e
        /*0062*/ 	.short	0x0054
        /*0064*/ 	.byte	0x00, 0xf0, 0x11, 0x00


	//----- nvinfo : EIATTR_KPARAM_INFO
	.align		4
.L_1021:
        /*0068*/ 	.byte	0x04, 0x17
        /*006a*/ 	.short	(.L_1023 - .L_1022)
.L_1022:
        /*006c*/ 	.word	0x00000000
        /*0070*/ 	.short	0x000d
        /*0072*/ 	.short	0x0050
        /*0074*/ 	.byte	0x00, 0xf0, 0x11, 0x00


	//----- nvinfo : EIATTR_KPARAM_INFO
	.align		4
.L_1023:
        /*0078*/ 	.byte	0x04, 0x17
        /*007a*/ 	.short	(.L_1025 - .L_1024)
.L_1024:
        /*007c*/ 	.word	0x00000000
        /*0080*/ 	.short	0x000c
        /*0082*/ 	.short	0x004c
        /*0084*/ 	.byte	0x00, 0xf0, 0x11, 0x00


	//----- nvinfo : EIATTR_KPARAM_INFO
	.align		4
.L_1025:
        /*0088*/ 	.byte	0x04, 0x17
        /*008a*/ 	.short	(.L_1027 - .L_1026)
.L_1026:
        /*008c*/ 	.word	0x00000000
        /*0090*/ 	.short	0x000b
        /*0092*/ 	.short	0x0048
        /*0094*/ 	.byte	0x00, 0xf0, 0x11, 0x00


	//----- nvinfo : EIATTR_KPARAM_INFO
	.align		4
.L_1027:
        /*0098*/ 	.byte	0x04, 0x17
        /*009a*/ 	.short	(.L_1029 - .L_1028)
.L_1028:
        /*009c*/ 	.word	0x00000000
        /*00a0*/ 	.short	0x000a
        /*00a2*/ 	.short	0x0040
        /*00a4*/ 	.byte	0x00, 0xf5, 0x21, 0x00


	//----- nvinfo : EIATTR_KPARAM_INFO
	.align		4
.L_1029:
        /*00a8*/ 	.byte	0x04, 0x17
        /*00aa*/ 	.short	(.L_1031 - .L_1030)
.L_1030:
        /*00ac*/ 	.word	0x00000000
        /*00b0*/ 	.short	0x0009
        /*00b2*/ 	.short	0x0038
        /*00b4*/ 	.byte	0x00, 0xf5, 0x21, 0x00


	//----- nvinfo : EIATTR_KPARAM_INFO
	.align		4
.L_1031:
        /*00b8*/ 	.byte	0x04, 0x17
        /*00ba*/ 	.short	(.L_1033 - .L_1032)
.L_1032:
        /*00bc*/ 	.word	0x00000000
        /*00c0*/ 	.short	0x0008
        /*00c2*/ 	.short	0x0034
        /*00c4*/ 	.byte	0x00, 0xf0, 0x11, 0x00


	//----- nvinfo : EIATTR_KPARAM_INFO
	.align		4
.L_1033:
        /*00c8*/ 	.byte	0x04, 0x17
        /*00ca*/ 	.short	(.L_1035 - .L_1034)
.L_1034:
        /*00cc*/ 	.word	0x00000000
        /*00d0*/ 	.short	0x0007
        /*00d2*/ 	.short	0x0030
        /*00d4*/ 	.byte	0x00, 0xf0, 0x11, 0x00


	//----- nvinfo : EIATTR_KPARAM_INFO
	.align		4
.L_1035:
        /*00d8*/ 	.byte	0x04, 0x17
        /*00da*/ 	.short	(.L_1037 - .L_1036)
.L_1036:
        /*00dc*/ 	.word	0x00000000
        /*00e0*/ 	.short	0x0006
        /*00e2*/ 	.short	0x002c
        /*00e4*/ 	.byte	0x00, 0xf0, 0x11, 0x00


	//----- nvinfo : EIATTR_KPARAM_INFO
	.align		4
.L_1037:
        /*00e8*/ 	.byte	0x04, 0x17
        /*00ea*/ 	.short	(.L_1039 - .L_1038)
.L_1038:
        /*00ec*/ 	.word	0x00000000
        /*00f0*/ 	.short	0x0005
        /*00f2*/ 	.short	0x0028
        /*00f4*/ 	.byte	0x00, 0xf0, 0x11, 0x00


	//----- nvinfo : EIATTR_KPARAM_INFO
	.align		4
.L_1039:
        /*00f8*/ 	.byte	0x04, 0x17
        /*00fa*/ 	.short	(.L_1041 - .L_1040)
.L_1040:
        /*00fc*/ 	.word	0x00000000
        /*0100*/ 	.short	0x0004
        /*0102*/ 	.short	0x0020
        /*0104*/ 	.byte	0x00, 0xf5, 0x21, 0x00


	//----- nvinfo : EIATTR_KPARAM_INFO
	.align		4
.L_1041:
        /*0108*/ 	.byte	0x04, 0x17
        /*010a*/ 	.short	(.L_1043 - .L_1042)
.L_1042:
        /*010c*/ 	.word	0x00000000
        /*0110*/ 	.short	0x0003
        /*0112*/ 	.short	0x0018
        /*0114*/ 	.byte	0x00, 0xf5, 0x21, 0x00


	//----- nvinfo : EIATTR_KPARAM_INFO
	.align		4
.L_1043:
        /*0118*/ 	.byte	0x04, 0x17
        /*011a*/ 	.short	(.L_1045 - .L_1044)
.L_1044:
        /*011c*/ 	.word	0x00000000
        /*0120*/ 	.short	0x0002
        /*0122*/ 	.short	0x0010
        /*0124*/ 	.byte	0x00, 0xf5, 0x21, 0x00


	//----- nvinfo : EIATTR_KPARAM_INFO
	.align		4
.L_1045:
        /*0128*/ 	.byte	0x04, 0x17
        /*012a*/ 	.short	(.L_1047 - .L_1046)
.L_1046:
        /*012c*/ 	.word	0x00000000
        /*0130*/ 	.short	0x0001
        /*0132*/ 	.short	0x0008
        /*0134*/ 	.byte	0x00, 0xf5, 0x21, 0x00


	//----- nvinfo : EIATTR_KPARAM_INFO
	.align		4
.L_1047:
        /*0138*/ 	.byte	0x04, 0x17
        /*013a*/ 	.short	(.L_1049 - .L_1048)
.L_1048:
        /*013c*/ 	.word	0x00000000
        /*0140*/ 	.short	0x0000
        /*0142*/ 	.short	0x0000
        /*0144*/ 	.byte	0x00, 0xf5, 0x21, 0x00


	//----- nvinfo : EIATTR_SPARSE_MMA_MASK
	.align		4
.L_1049:
        /*0148*/ 	.byte	0x03, 0x50
        /*014a*/ 	.short	0x0000


	//----- nvinfo : EIATTR_MAXREG_COUNT
	.align		4
        /*014c*/ 	.byte	0x03, 0x1b
        /*014e*/ 	.short	0x00ff


	//----- nvinfo : EIATTR_NUM_BARRIERS
	.align		4
        /*0150*/ 	.byte	0x02, 0x4c
        /*0152*/ 	.byte	0x01
	.zero		1


	//----- nvinfo : EIATTR_MERCURY_ISA_VERSION
	.align		4
        /*0154*/ 	.byte	0x03, 0x5f
        /*0156*/ 	.short	0x0101


	//----- nvinfo : EIATTR_VRC_CTA_INIT_COUNT
	.align		4
        /*0158*/ 	.byte	0x02, 0x4a
	.zero		1
	.zero		1


	//----- nvinfo : EIATTR_EXIT_INSTR_OFFSETS
	.align		4
        /*015c*/ 	.byte	0x04, 0x1c
        /*015e*/ 	.short	(.L_1051 - .L_1050)


	//   ....[0]....
.L_1050:
        /*0160*/ 	.word	0x00000c90


	//   ....[1]....
        /*0164*/ 	.word	0x000041c0


	//   ....[2]....
        /*0168*/ 	.word	0x00004460


	//   ....[3]....
        /*016c*/ 	.word	0x000046a0


	//   ....[4]....
        /*0170*/ 	.word	0x000048e0


	//   ....[5]....
        /*0174*/ 	.word	0x00004a10


	//   ....[6]....
        /*0178*/ 	.word	0x00004aa0


	//   ....[7]....
        /*017c*/ 	.word	0x00004ae0


	//----- nvinfo : EIATTR_CRS_STACK_SIZE
	.align		4
.L_1051:
        /*0180*/ 	.byte	0x04, 0x1e
        /*0182*/ 	.short	(.L_1053 - .L_1052)
.L_1052:
        /*0184*/ 	.word	0x00000000


	//----- nvinfo : EIATTR_CBANK_PARAM_SIZE
	.align		4
.L_1053:
        /*0188*/ 	.byte	0x03, 0x19
        /*018a*/ 	.short	0x0074


	//----- nvinfo : EIATTR_PARAM_CBANK
	.align		4
        /*018c*/ 	.byte	0x04, 0x0a
        /*018e*/ 	.short	(.L_1055 - .L_1054)
	.align		4
.L_1054:
        /*0190*/ 	.word	index@(.nv.constant0._Z23gemm_half_q_half_kernelILi4ELi32ELb0ELb0ELi32EEvPK6__halfPKjS4_S2_PS0_iiiiPKtS7_iiiiiibS2_i)
        /*0194*/ 	.short	0x0380
        /*0196*/ 	.short	0x0074


	//----- nvinfo : EIATTR_SW_WAR
	.align		4
.L_1055:
        /*0198*/ 	.byte	0x04, 0x36
        /*019a*/ 	.short	(.L_1057 - .L_1056)
.L_1056:
        /*019c*/ 	.word	0x00000008
.L_1057:


//--------------------- .nv.info._Z23gemm_half_q_half_kernelILi4ELi48ELb0ELb0ELi32EEvPK6__halfPKjS4_S2_PS0_iiiiPKtS7_iiiiiibS2_i --------------------------
	.section	.nv.info._Z23gemm_half_q_half_kernelILi4ELi48ELb0ELb0ELi32EEvPK6__halfPKjS4_S2_PS0_iiiiPKtS7_iiiiiibS2_i,"",@"SHT_CUDA_INFO"
	.sectionflags	@""
	.align	4


	//----- nvinfo : EIATTR_CUDA_API_VERSION
	.align		4
        /*0000*/ 	.byte	0x04, 0x37
        /*0002*/ 	.short	(.L_1059 - .L_1058)
.L_1058:
        /*0004*/ 	.word	0x00000082


	//----- nvinfo : EIATTR_KPARAM_INFO
	.align		4
.L_1059:
        /*0008*/ 	.byte	0x04, 0x17
        /*000a*/ 	.short	(.L_1061 - .L_1060)
.L_1060:
        /*000c*/ 	.word	0x00000000
        /*0010*/ 	.short	0x0013
        /*0012*/ 	.short	0x0070
        /*0014*/ 	.byte	0x00, 0xf0, 0x11, 0x00


	//----- nvinfo : EIATTR_KPARAM_INFO
	.align		4
.L_1061:
        /*0018*/ 	.byte	0x04, 0x17
        /*001a*/ 	.short	(.L_1063 - .L_1062)
.L_1062:
        /*001c*/ 	.word	0x00000000
        /*0020*/ 	.short	0x0012
        /*0022*/ 	.short	0x0068
        /*0024*/ 	.byte	0x00, 0xf5, 0x21, 0x00


	//----- nvinfo : EIATTR_KPARAM_INFO
	.align		4
.L_1063:
        /*0028*/ 	.byte	0x04, 0x17
        /*002a*/ 	.short	(.L_1065 - .L_1064)
.L_1064:
        /*002c*/ 	.word	0x00000000
        /*0030*/ 	.short	0x0011
        /*0032*/ 	.short	0x0060
        /*0034*/ 	.byte	0x00, 0xf0, 0x05, 0x00


	//----- nvinfo : EIATTR_KPARAM_INFO
	.align		4
.L_1065:
        /*0038*/ 	.byte	0x04, 0x17
        /*003a*/ 	.short	(.L_1067 - .L_1066)
.L_1066:
        /*003c*/ 	.word	0x00000000
        /*0040*/ 	.short	0x0010
        /*0042*/ 	.short	0x005c
        /*0044*/ 	.byte	0x00, 0xf0, 0x11, 0x00


	//----- nvinfo : EIATTR_KPARAM_INFO
	.align		4
.L_1067:
        /*0048*/ 	.byte	0x04, 0x17
        /*004a*/ 	.short	(.L_1069 - .L_1068)
.L_1068:
        /*004c*/ 	.word	0x00000000
        /*0050*/ 	.short	0x000f
        /*0052*/ 	.short	0x0058
        /*0054*/ 	.byte	0x00, 0xf0, 0x11, 0x00


	//----- nvinfo : EIATTR_KPARAM_INFO
	.align		4
.L_1069:
        /*0058*/ 	.byte	0x04, 0x17
        /*005a*/ 	.short	(.L_1071 - .L_1070)
.L_1070:
        /*005c*/ 	.word	0x00000000
        /*0060*/ 	.short	0x000e
        /*0062*/ 	.short	0x0054
        /*0064*/ 	.byte	0x00, 0xf0, 0x11, 0x00


	//----- nvinfo : EIATTR_KPARAM_INFO
	.align		4
.L_1071:
        /*0068*/ 	.byte	0x04, 0x17
        /*006a*/ 	.short	(.L_1073 - .L_1072)
.L_1072:
        /*006c*/ 	.word	0x00000000
        /*0070*/ 	.short	0x000d
        /*0072*/ 	.short	0x0050
        /*0074*/ 	.byte	0x00, 0xf0, 0x11, 0x00


	//----- nvinfo : EIATTR_KPARAM_INFO
	.align		4
.L_1073:
        /*0078*/ 	.byte	0x04, 0x17
        /*007a*/ 	.short	(.L_1075 - .L_1074)
.L_1074:
        /*007c*/ 	.word	0x00000000
        /*0080*/ 	.short	0x000c
        /*0082*/ 	.short	0x004c
        /*0084*/ 	.byte	0x00, 0xf0, 0x11, 0x00


	//----- nvinfo : EIATTR_KPARAM_INFO
	.align		4
.L_1075:
        /*0088*/ 	.byte	0x04, 0x17
        /*008a*/ 	.short	(.L_1077 - .L_1076)
.L_1076:
        /*008c*/ 	.word	0x00000000
        /*0090*/ 	.short	0x000b
        /*0092*/ 	.short	0x0048
        /*0094*/ 	.byte	0x00, 0xf0, 0x11, 0x00


	//----- nvinfo : EIATTR_KPARAM_INFO
	.align		4
.L_1077:
        /*0098*/ 	.byte	0x04, 0x17
        /*009a*/ 	.short	(.L_1079 - .L_1078)
.L_1078:
        /*009c*/ 	.word	0x00000000
        /*00a0*/ 	.short	0x000a
        /*00a2*/ 	.short	0x0040
        /*00a4*/ 	.byte	0x00, 0xf5, 0x21, 0x00


	//----- nvinfo : EIATTR_KPARAM_INFO
	.align		4
.L_1079:
        /*00a8*/ 	.byte	0x04, 0x17
        /*00aa*/ 	.short	(.L_1081 - .L_1080)
.L_1080:
        /*00ac*/ 	.word	0x00000000
        /*00b0*/ 	.short	0x0009
        /*00b2*/ 	.short	0x0038
        /*00b4*/ 	.byte	0x00, 0xf5, 0x21, 0x00


	//----- nvinfo : EIATTR_KPARAM_INFO
	.align		4
.L_1081:
        /*00b8*/ 	.byte	0x04, 0x17
        /*00ba*/ 	.short	(.L_1083 - .L_1082)
.L_1082:
        /*00bc*/ 	.word	0x00000000
        /*00c0*/ 	.short	0x0008
        /*00c2*/ 	.short	0x0034
        /*00c4*/ 	.byte	0x00, 0xf0, 0x11, 0x00


	//----- nvinfo : EIATTR_KPARAM_INFO
	.align		4
.L_1083:
        /*00c8*/ 	.byte	0x04, 0x17
        /*00ca*/ 	.short	(.L_1085 - .L_1084)
.L_1084:
        /*00cc*/ 	.word	0x00000000
        /*00d0*/ 	.short	0x0007
        /*00d2*/ 	.short	0x0030
        /*00d4*/ 	.byte	0x00, 0xf0, 0x11, 0x00


	//----- nvinfo : EIATTR_KPARAM_INFO
	.align		4
.L_1085:
        /*00d8*/ 	.byte	0x04, 0x17
        /*00da*/ 	.short	(.L_1087 - .L_1086)
.L_1086:
        /*00dc*/ 	.word	0x00000000
        /*00e0*/ 	.short	0x0006
        /*00e2*/ 	.short	0x002c
        /*00e4*/ 	.byte	0x00, 0xf0, 0x11, 0x00


	//----- nvinfo : EIATTR_KPARAM_INFO
	.align		4
.L_1087:
        /*00e8*/ 	.byte	0x04, 0x17
        /*00ea*/ 	.short	(.L_1089 - .L_1088)
.L_1088:
        /*00ec*/ 	.word	0x00000000
        /*00f0*/ 	.short	0x0005
        /*00f2*/ 	.short	0x0028
        /*00f4*/ 	.byte	0x00, 0xf0, 0x11, 0x00


	//----- nvinfo : EIATTR_KPARAM_INFO
	.align		4
.L_1089:
        /*00f8*/ 	.byte	0x04, 0x17
        /*00fa*/ 	.short	(.L_1091 - .L_1090)
.L_1090:
        /*00fc*/ 	.word	0x00000000
        /*0100*/ 	.short	0x0004
        /*0102*/ 	.short	0x0020
        /*0104*/ 	.byte	0x00, 0xf5, 0x21, 0x00


	//----- nvinfo : EIATTR_KPARAM_INFO
	.align		4
.L_1091:
        /*0108*/ 	.byte	0x04, 0x17
        /*010a*/ 	.short	(.L_1093 - .L_1092)
.L_1092:
        /*010c*/ 	.word	0x00000000
        /*0110*/ 	.short	0x0003
        /*0112*/ 	.short	0x0018
        /*0114*/ 	.byte	0x00, 0xf5, 0x21, 0x00


	//----- nvinfo : EIATTR_KPARAM_INFO
	.align		4
.L_1093:
        /*0118*/ 	.byte	0x04, 0x17
        /*011a*/ 	.short	(.L_1095 - .L_1094)
.L_1094:
        /*011c*/ 	.word	0x00000000
        /*0120*/ 	.short	0x0002
        /*0122*/ 	.short	0x0010
        /*0124*/ 	.byte	0x00, 0xf5, 0x21, 0x00


	//----- nvinfo : EIATTR_KPARAM_INFO
	.align		4
.L_1095:
        /*0128*/ 	.byte	0x04, 0x17
        /*012a*/ 	.short	(.L_1097 - .L_1096)
.L_1096:
        /*012c*/ 	.word	0x00000000
        /*0130*/ 	.short	0x0001
        /*0132*/ 	.short	0x0008
        /*0134*/ 	.byte	0x00, 0xf5, 0x21, 0x00


	//----- nvinfo : EIATTR_KPARAM_INFO
	.align		4
.L_1097:
        /*0138*/ 	.byte	0x04, 0x17
        /*013a*/ 	.short	(.L_1099 - .L_1098)
.L_1098:
        /*013c*/ 	.word	0x00000000
        /*0140*/ 	.short	0x0000
        /*0142*/ 	.short	0x0000
        /*0144*/ 	.byte	0x00, 0xf5, 0x21, 0x00


	//----- nvinfo : EIATTR_SPARSE_MMA_MASK
	.align		4
.L_1099:
        /*0148*/ 	.byte	0x03, 0x50
        /*014a*/ 	.short	0x0000


	//----- nvinfo : EIATTR_MAXREG_COUNT
	.align		4
        /*014c*/ 	.byte	0x03, 0x1b
        /*014e*/ 	.short	0x00ff


	//----- nvinfo : EIATTR_NUM_BARRIERS
	.align		4
        /*0150*/ 	.byte	0x02, 0x4c
        /*0152*/ 	.byte	0x01
	.zero		1


	//----- nvinfo : EIATTR_MERCURY_ISA_VERSION
	.align		4
        /*0154*/ 	.byte	0x03, 0x5f
        /*0156*/ 	.short	0x0101


	//----- nvinfo : EIATTR_VRC_CTA_INIT_COUNT
	.align		4
        /*0158*/ 	.byte	0x02, 0x4a
	.zero		1
	.zero		1


	//----- nvinfo : EIATTR_EXIT_INSTR_OFFSETS
	.align		4
        /*015c*/ 	.byte	0x04, 0x1c
        /*015e*/ 	.short	(.L_1101 - .L_1100)


	//   ....[0]....
.L_1100:
        /*0160*/ 	.word	0x00000cc0


	//   ....[1]....
        /*0164*/ 	.word	0x00006700


	//   ....[2]....
        /*0168*/ 	.word	0x000069a0


	//   ....[3]....
        /*016c*/ 	.word	0x00006bd0


	//   ....[4]....
        /*0170*/ 	.word	0x00006e00


	//   ....[5]....
        /*0174*/ 	.word	0x00006f30


	//   ....[6]....
        /*0178*/ 	.word	0x00006fc0


	//   ....[7]....
        /*017c*/ 	.word	0x00007000


	//----- nvinfo : EIATTR_CRS_STACK_SIZE
	.align		4
.L_1101:
        /*0180*/ 	.byte	0x04, 0x1e
        /*0182*/ 	.short	(.L_1103 - .L_1102)
.L_1102:
        /*0184*/ 	.word	0x00000000


	//----- nvinfo : EIATTR_CBANK_PARAM_SIZE
	.align		4
.L_1103:
        /*0188*/ 	.byte	0x03, 0x19
        /*018a*/ 	.short	0x0074


	//----- nvinfo : EIATTR_PARAM_CBANK
	.align		4
        /*018c*/ 	.byte	0x04, 0x0a
        /*018e*/ 	.short	(.L_1105 - .L_1104)
	.align		4
.L_1104:
        /*0190*/ 	.word	index@(.nv.constant0._Z23gemm_half_q_half_kernelILi4ELi48ELb0ELb0ELi32EEvPK6__halfPKjS4_S2_PS0_iiiiPKtS7_iiiiiibS2_i)
        /*0194*/ 	.short	0x0380
        /*0196*/ 	.short	0x0074


	//----- nvinfo : EIATTR_SW_WAR
	.align		4
.L_1105:
        /*0198*/ 	.byte	0x04, 0x36
        /*019a*/ 	.short	(.L_1107 - .L_1106)
.L_1106:
        /*019c*/ 	.word	0x00000008
.L_1107:


//--------------------- .nv.info._Z23gemm_half_q_half_kernelILi4ELi16ELb0ELb0ELi32EEvPK6__halfPKjS4_S2_PS0_iiiiPKtS7_iiiiiibS2_i --------------------------
	.section	.nv.info._Z23gemm_half_q_half_kernelILi4ELi16ELb0ELb0ELi32EEvPK6__halfPKjS4_S2_PS0_iiiiPKtS7_iiiiiibS2_i,"",@"SHT_CUDA_INFO"
	.sectionflags	@""
	.align	4


	//----- nvinfo : EIATTR_CUDA_API_VERSION
	.align		4
        /*0000*/ 	.byte	0x04, 0x37
        /*0002*/ 	.short	(.L_1109 - .L_1108)
.L_1108:
        /*0004*/ 	.word	0x00000082


	//----- nvinfo : EIATTR_KPARAM_INFO
	.align		4
.L_1109:
        /*0008*/ 	.byte	0x04, 0x17
        /*000a*/ 	.short	(.L_1111 - .L_1110)
.L_1110:
        /*000c*/ 	.word	0x00000000
        /*0010*/ 	.short	0x0013
        /*0012*/ 	.short	0x0070
        /*0014*/ 	.byte	0x00, 0xf0, 0x11, 0x00


	//----- nvinfo : EIATTR_KPARAM_INFO
	.align		4
.L_1111:
        /*0018*/ 	.byte	0x04, 0x17
        /*001a*/ 	.short	(.L_1113 - .L_1112)
.L_1112:
        /*001c*/ 	.word	0x00000000
        /*0020*/ 	.short	0x0012
        /*0022*/ 	.short	0x0068
        /*0024*/ 	.byte	0x00, 0xf5, 0x21, 0x00


	//----- nvinfo : EIATTR_KPARAM_INFO
	.align		4
.L_1113:
        /*0028*/ 	.byte	0x04, 0x17
        /*002a*/ 	.short	(.L_1115 - .L_1114)
.L_1114:
        /*002c*/ 	.word	0x00000000
        /*0030*/ 	.short	0x0011
        /*0032*/ 	.short	0x0060
        /*0034*/ 	.byte	0x00, 0xf0, 0x05, 0x00


	//----- nvinfo : EIATTR_KPARAM_INFO
	.align		4
.L_1115:
        /*0038*/ 	.byte	0x04, 0x17
        /*003a*/ 	.short	(.L_1117 - .L_1116)
.L_1116:
        /*003c*/ 	.word	0x00000000
        /*0040*/ 	.short	0x0010
        /*0042*/ 	.short	0x005c
        /*0044*/ 	.byte	0x00, 0xf0, 0x11, 0x00


	//----- nvinfo : EIATTR_KPARAM_INFO
	.align		4
.L_1117:
        /*0048*/ 	.byte	0x04, 0x17
        /*004a*/ 	.short	(.L_1119 - .L_1118)
.L_1118:
        /*004c*/ 	.word	0x00000000
        /*0050*/ 	.short	0x000f
        /*0052*/ 	.short	0x0058
        /*0054*/ 	.byte	0x00, 0xf0, 0x11, 0x00


	//----- nvinfo : EIATTR_KPARAM_INFO
	.align		4
.L_1119:
        /*0058*/ 	.byte	0x04, 0x17
        /*005a*/ 	.short	(.L_1121 - .L_1120)
.L_1120:
        /*005c*/ 	.word	0x00000000
        /*0060*/ 	.short	0x000e
        /*0062*/ 	.short	0x0054
        /*0064*/ 	.byte	0x00, 0xf0, 0x11, 0x00


	//----- nvinfo : EIATTR_KPARAM_INFO
	.align		4
.L_1121:
        /*0068*/ 	.byte	0x04, 0x17
        /*006a*/ 	.short	(.L_1123 - .L_1122)
.L_1122:
        /*006c*/ 	.word	0x00000000
        /*0070*/ 	.short	0x000d
        /*0072*/ 	.short	0x0050
        /*0074*/ 	.byte	0x00, 0xf0, 0x11, 0x00


	//----- nvinfo : EIATTR_KPARAM_INFO
	.align		4
.L_1123:
        /*0078*/ 	.byte	0x04, 0x17
        /*007a*/ 	.short	(.L_1125 - .L_1124)
.L_1124:
        /*007c*/ 	.word	0x00000000
        /*0080*/ 	.short	0x000c
        /*0082*/ 	.short	0x004c
        /*0084*/ 	.byte	0x00, 0xf0, 0x11, 0x00


	//----- nvinfo : EIATTR_KPARAM_INFO
	.align		4
.L_1125:
        /*0088*/ 	.byte	0x04, 0x17
        /*008a*/ 	.short	(.L_1127 - .L_1126)
.L_1126:
        /*008c*/ 	.word	0x00000000
        /*0090*/ 	.short	0x000b
        /*0092*/ 	.short	0x0048
        /*0094*/ 	.byte	0x00, 0xf0, 0x11, 0x00


	//----- nvinfo : EIATTR_KPARAM_INFO
	.align		4
.L_1127:
        /*0098*/ 	.byte	0x04, 0x17
        /*009a*/ 	.short	(.L_1129 - .L_1128)
.L_1128:
        /*009c*/ 	.word	0x00000000
        /*00a0*/ 	.short	0x000a
        /*00a2*/ 	.short	0x0040
        /*00a4*/ 	.byte	0x00, 0xf5, 0x21, 0x00


	//----- nvinfo : EIATTR_KPARAM_INFO
	.align		4
.L_1129:
        /*00a8*/ 	.byte	0x04, 0x17
        /*00aa*/ 	.short	(.L_1131 - .L_1130)
.L_1130:
        /*00ac*/ 	.word	0x00000000
        /*00b0*/ 	.short	0x0009
        /*00b2*/ 	.short	0x0038
        /*00b4*/ 	.byte	0x00, 0xf5, 0x21, 0x00


	//----- nvinfo : EIATTR_KPARAM_INFO
	.align		4
.L_1131:
        /*00b8*/ 	.byte	0x04, 0x17
        /*00ba*/ 	.short	(.L_1133 - .L_1132)
.L_1132:
        /*00bc*/ 	.word	0x00000000
        /*00c0*/ 	.short	0x0008
        /*00c2*/ 	.short	0x0034
        /*00c4*/ 	.byte	0x00, 0xf0, 0x11, 0x00


	//----- nvinfo : EIATTR_KPARAM_INFO
	.align		4
.L_1133:
        /*00c8*/ 	.byte	0x04, 0x17
        /*00ca*/ 	.short	(.L_1135 - .L_1134)
.L_1134:
        /*00cc*/ 	.word	0x00000000
        /*00d0*/ 	.short	0x0007
        /*00d2*/ 	.short	0x0030
        /*00d4*/ 	.byte	0x00, 0xf0, 0x11, 0x00


	//----- nvinfo : EIATTR_KPARAM_INFO
	.align		4
.L_1135:
        /*00d8*/ 	.byte	0x04, 0x17
        /*00da*/ 	.short	(.L_1137 - .L_1136)
.L_1136:
        /*00dc*/ 	.word	0x00000000
        /*00e0*/ 	.short	0x0006
        /*00e2*/ 	.short	0x002c
        /*00e4*/ 	.byte	0x00, 0xf0, 0x11, 0x00


	//----- nvinfo : EIATTR_KPARAM_INFO
	.align		4
.L_1137:
        /*00e8*/ 	.byte	0x04, 0x17
        /*00ea*/ 	.short	(.L_1139 - .L_1138)
.L_1138:
        /*00ec*/ 	.word	0x00000000
        /*00f0*/ 	.short	0x0005
        /*00f2*/ 	.short	0x0028
        /*00f4*/ 	.byte	0x00, 0xf0, 0x11, 0x00


	//----- nvinfo : EIATTR_KPARAM_INFO
	.align		4
.L_1139:
        /*00f8*/ 	.byte	0x04, 0x17
        /*00fa*/ 	.short	(.L_1141 - .L_1140)
.L_1140:
        /*00fc*/ 	.word	0x00000000
        /*0100*/ 	.short	0x0004
        /*0102*/ 	.short	0x0020
        /*0104*/ 	.byte	0x00, 0xf5, 0x21, 0x00


	//----- nvinfo : EIATTR_KPARAM_INFO
	.align		4
.L_1141:
        /*0108*/ 	.byte	0x04, 0x17
        /*010a*/ 	.short	(.L_1143 - .L_1142)
.L_1142:
        /*010c*/ 	.word	0x00000000
        /*0110*/ 	.short	0x0003
        /*0112*/ 	.short	0x0018
        /*0114*/ 	.byte	0x00, 0xf5, 0x21, 0x00


	//----- nvinfo : EIATTR_KPARAM_INFO
	.align		4
.L_1143:
        /*0118*/ 	.byte	0x04, 0x17
        /*011a*/ 	.short	(.L_1145 - .L_1144)
.L_1144:
        /*011c*/ 	.word	0x00000000
        /*0120*/ 	.short	0x0002
        /*0122*/ 	.short	0x0010
        /*0124*/ 	.byte	0x00, 0xf5, 0x21, 0x00


	//----- nvinfo : EIATTR_KPARAM_INFO
	.align		4
.L_1145:
        /*0128*/ 	.byte	0x04, 0x17
        /*012a*/ 	.short	(.L_1147 - .L_1146)
.L_1146:
        /*012c*/ 	.word	0x00000000
        /*0130*/ 	.short	0x0001
        /*0132*/ 	.short	0x0008
        /*0134*/ 	.byte	0x00, 0xf5, 0x21, 0x00


	//----- nvinfo : EIATTR_KPARAM_INFO
	.align		4
.L_1147:
        /*0138*/ 	.byte	0x04, 0x17
        /*013a*/ 	.short	(.L_1149 - .L_1148)
.L_1148:
        /*013c*/ 	.word	0x00000000
        /*0140*/ 	.short	0x0000
        /*0142*/ 	.short	0x0000
        /*0144*/ 	.byte	0x00, 0xf5, 0x21, 0x00


	//----- nvinfo : EIATTR_SPARSE_MMA_MASK
	.align		4
.L_1149:
        /*0148*/ 	.byte	0x03, 0x50
        /*014a*/ 	.short	0x0000


	//----- nvinfo : EIATTR_MAXREG_COUNT
	.align		4
        /*014c*/ 	.byte	0x03, 0x1b
        /*014e*/ 	.short	0x00ff


	//----- nvinfo : EIATTR_NUM_BARRIERS
	.align		4
        /*0150*/ 	.byte	0x02, 0x4c
        /*0152*/ 	.byte	0x01
	.zero		1


	//----- nvinfo : EIATTR_MERCURY_ISA_VERSION
	.align		4
        /*0154*/ 	.byte	0x03, 0x5f
        /*0156*/ 	.short	0x0101


	//----- nvinfo : EIATTR_VRC_CTA_INIT_COUNT
	.align		4
        /*0158*/ 	.byte	0x02, 0x4a
	.zero		1
	.zero		1


	//----- nvinfo : EIATTR_EXIT_INSTR_OFFSETS
	.align		4
        /*015c*/ 	.byte	0x04, 0x1c
        /*015e*/ 	.short	(.L_1151 - .L_1150)


	//   ....[0]....
.L_1150:
        /*0160*/ 	.word	0x00000c90


	//   ....[1]....
        /*0164*/ 	.word	0x00003e00


	//   ....[2]....
        /*0168*/ 	.word	0x00004080


	//   ....[3]....
        /*016c*/ 	.word	0x000042b0


	//   ....[4]....
        /*0170*/ 	.word	0x000044e0


	//   ....[5]....
        /*0174*/ 	.word	0x00004610


	//   ....[6]....
        /*0178*/ 	.word	0x00004690


	//   ....[7]....
        /*017c*/ 	.word	0x000046d0


	//----- nvinfo : EIATTR_CRS_STACK_SIZE
	.align		4
.L_1151:
        /*0180*/ 	.byte	0x04, 0x1e
        /*0182*/ 	.short	(.L_1153 - .L_1152)
.L_1152:
        /*0184*/ 	.word	0x00000000


	//----- nvinfo : EIATTR_CBANK_PARAM_SIZE
	.align		4
.L_1153:
        /*0188*/ 	.byte	0x03, 0x19
        /*018a*/ 	.short	0x0074


	//----- nvinfo : EIATTR_PARAM_CBANK
	.align		4
        /*018c*/ 	.byte	0x04, 0x0a
        /*018e*/ 	.short	(.L_1155 - .L_1154)
	.align		4
.L_1154:
        /*0190*/ 	.word	index@(.nv.constant0._Z23gemm_half_q_half_kernelILi4ELi16ELb0ELb0ELi32EEvPK6__halfPKjS4_S2_PS0_iiiiPKtS7_iiiiiibS2_i)
        /*0194*/ 	.short	0x0380
        /*0196*/ 	.short	0x0074


	//----- nvinfo : EIATTR_SW_WAR
	.align		4
.L_1155:
        /*0198*/ 	.byte	0x04, 0x36
        /*019a*/ 	.short	(.L_1157 - .L_1156)
.L_1156:
        /*019c*/ 	.word	0x00000008
.L_1157:


//--------------------- .nv.info._Z23gemm_half_q_half_kernelILi4ELi24ELb0ELb0ELi32EEvPK6__halfPKjS4_S2_PS0_iiiiPKtS7_iiiiiibS2_i --------------------------
	.section	.nv.info._Z23gemm_half_q_half_kernelILi4ELi24ELb0ELb0ELi32EEvPK6__halfPKjS4_S2_PS0_iiiiPKtS7_iiiiiibS2_i,"",@"SHT_CUDA_INFO"
	.sectionflags	@""
	.align	4


	//----- nvinfo : EIATTR_CUDA_API_VERSION
	.align		4
        /*0000*/ 	.byte	0x04, 0x37
        /*0002*/ 	.short	(.L_1159 - .L_1158)
.L_1158:
        /*0004*/ 	.word	0x00000082


	//----- nvinfo : EIATTR_KPARAM_INFO
	.align		4
.L_1159:
        /*0008*/ 	.byte	0x04, 0x17
        /*000a*/ 	.short	(.L_1161 - .L_1160)
.L_1160:
        /*000c*/ 	.word	0x00000000
        /*0010*/ 	.short	0x0013
        /*0012*/ 	.short	0x0070
        /*0014*/ 	.byte	0x00, 0xf0, 0x11, 0x00


	//----- nvinfo : EIATTR_KPARAM_INFO
	.align		4
.L_1161:
        /*0018*/ 	.byte	0x04, 0x17
        /*001a*/ 	.short	(.L_1163 - .L_1162)
.L_1162:
        /*001c*/ 	.word	0x00000000
        /*0020*/ 	.short	0x0012
        /*0022*/ 	.short	0x0068
        /*0024*/ 	.byte	0x00, 0xf5, 0x21, 0x00


	//----- nvinfo : EIATTR_KPARAM_INFO
	.align		4
.L_1163:
        /*0028*/ 	.byte	0x04, 0x17
        /*002a*/ 	.short	(.L_1165 - .L_1164)
.L_1164:
        /*002c*/ 	.word	0x00000000
        /*0030*/ 	.short	0x0011
        /*0032*/ 	.short	0x0060
        /*0034*/ 	.byte	0x00, 0xf0, 0x05, 0x00


	//----- nvinfo : EIATTR_KPARAM_INFO
	.align		4
.L_1165:
        /*0038*/ 	.byte	0x04, 0x17
        /*003a*/ 	.short	(.L_1167 - .L_1166)
.L_1166:
        /*003c*/ 	.word	0x00000000
        /*0040*/ 	.short	0x0010
        /*0042*/ 	.short	0x005c
        /*0044*/ 	.byte	0x00, 0xf0, 0x11, 0x00


	//----- nvinfo : EIATTR_KPARAM_INFO
	.align		4
.L_1167:
        /*0048*/ 	.byte	0x04, 0x17
        /*004a*/ 	.short	(.L_1169 - .L_1168)
.L_1168:
        /*004c*/ 	.word	0x00000000
        /*0050*/ 	.short	0x000f
        /*0052*/ 	.short	0x0058
        /*0054*/ 	.byte	0x00, 0xf0, 0x11, 0x00


	//----- nvinfo : EIATTR_KPARAM_INFO
	.align		4
.L_1169:
        /*0058*/ 	.byte	0x04, 0x17
        /*005a*/ 	.short	(.L_1171 - .L_1170)
.L_1170:
        /*005c*/ 	.word	0x00000000
        /*0060*/ 	.short	0x000e
        /*0062*/ 	.short	0x0054
        /*0064*/ 	.byte	0x00, 0xf0, 0x11, 0x00


	//----- nvinfo : EIATTR_KPARAM_INFO
	.align		4
.L_1171:
        /*0068*/ 	.byte	0x04, 0x17
        /*006a*/ 	.short	(.L_1173 - .L_1172)
.L_1172:
        /*006c*/ 	.word	0x00000000
        /*0070*/ 	.short	0x000d
        /*0072*/ 	.short	0x0050
        /*0074*/ 	.byte	0x00, 0xf0, 0x11, 0x00


	//----- nvinfo : EIATTR_KPARAM_INFO
	.align		4
.L_1173:
        /*0078*/ 	.byte	0x04, 0x17
        /*007a*/ 	.short	(.L_1175 - .L_1174)
.L_1174:
        /*007c*/ 	.word	0x00000000
        /*0080*/ 	.short	0x000c
        /*0082*/ 	.short	0x004c
        /*0084*/ 	.byte	0x00, 0xf0, 0x11, 0x00


	//----- nvinfo : EIATTR_KPARAM_INFO
	.align		4
.L_1175:
        /*0088*/ 	.byte	0x04, 0x17
        /*008a*/ 	.short	(.L_1177 - .L_1176)
.L_1176:
        /*008c*/ 	.word	0x00000000
        /*0090*/ 	.short	0x000b
        /*0092*/ 	.short	0x0048
        /*0094*/ 	.byte	0x00, 0xf0, 0x11, 0x00


	//----- nvinfo : EIATTR_KPARAM_INFO
	.align		4
.L_1177:
        /*0098*/ 	.byte	0x04, 0x17
        /*009a*/ 	.short	(.L_1179 - .L_1178)
.L_1178:
        /*009c*/ 	.word	0x00000000
        /*00a0*/ 	.short	0x000a
        /*00a2*/ 	.short	0x0040
        /*00a4*/ 	.byte	0x00, 0xf5, 0x21, 0x00


	//----- nvinfo : EIATTR_KPARAM_INFO
	.align		4
.L_1179:
        /*00a8*/ 	.byte	0x04, 0x17
        /*00aa*/ 	.short	(.L_1181 - .L_1180)
.L_1180:
        /*00ac*/ 	.word	0x00000000
        /*00b0*/ 	.short	0x0009
        /*00b2*/ 	.short	0x0038
        /*00b4*/ 	.byte	0x00, 0xf5, 0x21, 0x00


	//----- nvinfo : EIATTR_KPARAM_INFO
	.align		4
.L_1181:
        /*00b8*/ 	.byte	0x04, 0x17
        /*00ba*/ 	.short	(.L_1183 - .L_1182)
.L_1182:
        /*00bc*/ 	.word	0x00000000
        /*00c0*/ 	.short	0x0008
        /*00c2*/ 	.short	0x0034
        /*00c4*/ 	.byte	0x00, 0xf0, 0x11, 0x00


	//----- nvinfo : EIATTR_KPARAM_INFO
	.align		4
.L_1183:
        /*00c8*/ 	.byte	0x04, 0x17
        /*00ca*/ 	.short	(.L_1185 - .L_1184)
.L_1184:
        /*00cc*/ 	.word	0x00000000
        /*00d0*/ 	.short	0x0007
        /*00d2*/ 	.short	0x0030
        /*00d4*/ 	.byte	0x00, 0xf0, 0x11, 0x00


	//----- nvinfo : EIATTR_KPARAM_INFO
	.align		4
.L_1185:
        /*00d8*/ 	.byte	0x04, 0x17
        /*00da*/ 	.short	(.L_1187 - .L_1186)
.L_1186:
        /*00dc*/ 	.word	0x00000000
        /*00e0*/ 	.short	0x0006
        /*00e2*/ 	.short	0x002c
        /*00e4*/ 	.byte	0x00, 0xf0, 0x11, 0x00


	//----- nvinfo : EIATTR_KPARAM_INFO
	.align		4
.L_1187:
        /*00e8*/ 	.byte	0x04, 0x17
        /*00ea*/ 	.short	(.L_1189 - .L_1188)
.L_1188:
        /*00ec*/ 	.word	0x00000000
        /*00f0*/ 	.short	0x0005
        /*00f2*/ 	.short	0x0028
        /*00f4*/ 	.byte	0x00, 0xf0, 0x11, 0x00


	//----- nvinfo : EIATTR_KPARAM_INFO
	.align		4
.L_1189:
        /*00f8*/ 	.byte	0x04, 0x17
        /*00fa*/ 	.short	(.L_1191 - .L_1190)
.L_1190:
        /*00fc*/ 	.word	0x00000000
        /*0100*/ 	.short	0x0004
        /*0102*/ 	.short	0x0020
        /*0104*/ 	.byte	0x00, 0xf5, 0x21, 0x00


	//----- nvinfo : EIATTR_KPARAM_INFO
	.align		4
.L_1191:
        /*0108*/ 	.byte	0x04, 0x17
        /*010a*/ 	.short	(.L_1193 - .L_1192)
.L_1192:
        /*010c*/ 	.word	0x00000000
        /*0110*/ 	.short	0x0003
        /*0112*/ 	.short	0x0018
        /*0114*/ 	.byte	0x00, 0xf5, 0x21, 0x00


	//----- nvinfo : EIATTR_KPARAM_INFO
	.align		4
.L_1193:
        /*0118*/ 	.byte	0x04, 0x17
        /*011a*/ 	.short	(.L_1195 - .L_1194)
.L_1194:
        /*011c*/ 	.word	0x00000000
        /*0120*/ 	.short	0x0002
        /*0122*/ 	.short	0x0010
        /*0124*/ 	.byte	0x00, 0xf5, 0x21, 0x00


	//----- nvinfo : EIATTR_KPARAM_INFO
	.align		4
.L_1195:
        /*0128*/ 	.byte	0x04, 0x17
        /*012a*/ 	.short	(.L_1197 - .L_1196)
.L_1196:
        /*012c*/ 	.word	0x00000000
        /*0130*/ 	.short	0x0001
        /*0132*/ 	.short	0x0008
        /*0134*/ 	.byte	0x00, 0xf5, 0x21, 0x00


	//----- nvinfo : EIATTR_KPARAM_INFO
	.align		4
.L_1197:
        /*0138*/ 	.byte	0x04, 0x17
        /*013a*/ 	.short	(.L_1199 - .L_1198)
.L_1198:
        /*013c*/ 	.word	0x00000000
        /*0140*/ 	.short	0x0000
        /*0142*/ 	.short	0x0000
        /*0144*/ 	.byte	0x00, 0xf5, 0x21, 0x00


	//----- nvinfo : EIATTR_SPARSE_MMA_MASK
	.align		4
.L_1199:
        /*0148*/ 	.byte	0x03, 0x50
        /*014a*/ 	.short	0x0000


	//----- nvinfo : EIATTR_MAXREG_COUNT
	.align		4
        /*014c*/ 	.byte	0x03, 0x1b
        /*014e*/ 	.short	0x00ff


	//----- nvinfo : EIATTR_NUM_BARRIERS
	.align		4
        /*0150*/ 	.byte	0x02, 0x4c
        /*0152*/ 	.byte	0x01
	.zero		1


	//----- nvinfo : EIATTR_MERCURY_ISA_VERSION
	.align		4
        /*0154*/ 	.byte	0x03, 0x5f
        /*0156*/ 	.short	0x0101


	//----- nvinfo : EIATTR_VRC_CTA_INIT_COUNT
	.align		4
        /*0158*/ 	.byte	0x02, 0x4a
	.zero		1
	.zero		1


	//----- nvinfo : EIATTR_EXIT_INSTR_OFFSETS
	.align		4
        /*015c*/ 	.byte	0x04, 0x1c
        /*015e*/ 	.short	(.L_1201 - .L_1200)


	//   ....[0]....
.L_1200:
        /*0160*/ 	.word	0x00000ca0


	//   ....[1]....
        /*0164*/ 	.word	0x00008d70


	//   ....[2]....
        /*0168*/ 	.word	0x00009000


	//   ....[3]....
        /*016c*/ 	.word	0x00009230


	//   ....[4]....
        /*0170*/ 	.word	0x00009460


	//   ....[5]....
        /*0174*/ 	.word	0x00009590


	//   ....[6]....
        /*0178*/ 	.word	0x00009620


	//   ....[7]....
        /*017c*/ 	.word	0x00009660


	//----- nvinfo : EIATTR_CRS_STACK_SIZE
	.align		4
.L_1201:
        /*0180*/ 	.byte	0x04, 0x1e
        /*0182*/ 	.short	(.L_1203 - .L_1202)
.L_1202:
        /*0184*/ 	.word	0x00000000


	//----- nvinfo : EIATTR_CBANK_PARAM_SIZE
	.align		4
.L_1203:
        /*0188*/ 	.byte	0x03, 0x19
        /*018a*/ 	.short	0x0074


	//----- nvinfo : EIATTR_PARAM_CBANK
	.align		4
        /*018c*/ 	.byte	0x04, 0x0a
        /*018e*/ 	.short	(.L_1205 - .L_1204)
	.align		4
.L_1204:
        /*0190*/ 	.word	index@(.nv.constant0._Z23gemm_half_q_half_kernelILi4ELi24ELb0ELb0ELi32EEvPK6__halfPKjS4_S2_PS0_iiiiPKtS7_iiiiiibS2_i)
        /*0194*/ 	.short	0x0380
        /*0196*/ 	.short	0x0074


	//----- nvinfo : EIATTR_SW_WAR
	.align		4
.L_1205:
        /*0198*/ 	.byte	0x04, 0x36
        /*019a*/ 	.short	(.L_1207 - .L_1206)
.L_1206:
        /*019c*/ 	.word	0x00000008
.L_1207:


//--------------------- .nv.info._Z23gemm_half_q_half_kernelILi4ELi8ELb0ELb0ELi32EEvPK6__halfPKjS4_S2_PS0_iiiiPKtS7_iiiiiibS2_i --------------------------
	.section	.nv.info._Z23gemm_half_q_half_kernelILi4ELi8ELb0ELb0ELi32EEvPK6__halfPKjS4_S2_PS0_iiiiPKtS7_iiiiiibS2_i,"",@"SHT_CUDA_INFO"
	.sectionflags	@""
	.align	4


	//----- nvinfo : EIATTR_CUDA_API_VERSION
	.align		4
        /*0000*/ 	.byte	0x04, 0x37
        /*0002*/ 	.short	(.L_1209 - .L_1208)
.L_1208:
        /*0004*/ 	.word	0x00000082


	//----- nvinfo : EIATTR_KPARAM_INFO
	.align		4
.L_1209:
        /*0008*/ 	.byte	0x04, 0x17
        /*000a*/ 	.short	(.L_1211 - .L_1210)
.L_1210:
        /*000c*/ 	.word	0x00000000
        /*0010*/ 	.short	0x0013
        /*0012*/ 	.short	0x0070
        /*0014*/ 	.byte	0x00, 0xf0, 0x11, 0x00


	//----- nvinfo : EIATTR_KPARAM_INFO
	.align		4
.L_1211:
        /*0018*/ 	.byte	0x04, 0x17
        /*001a*/ 	.short	(.L_1213 - .L_1212)
.L_1212:
        /*001c*/ 	.word	0x00000000
        /*0020*/ 	.short	0x0012
        /*0022*/ 	.short	0x0068
        /*0024*/ 	.byte	0x00, 0xf5, 0x21, 0x00


	//----- nvinfo : EIATTR_KPARAM_INFO
	.align		4
.L_1213:
        /*0028*/ 	.byte	0x04, 0x17
        /*002a*/ 	.short	(.L_1215 - .L_1214)
.L_1214:
        /*002c*/ 	.word	0x00000000
        /*0030*/ 	.short	0x0011
        /*0032*/ 	.short	0x0060
        /*0034*/ 	.byte	0x00, 0xf0, 0x05, 0x00


	//----- nvinfo : EIATTR_KPARAM_INFO
	.align		4
.L_1215:
        /*0038*/ 	.byte	0x04, 0x17
        /*003a*/ 	.short	(.L_1217 - .L_1216)
.L_1216:
        /*003c*/ 	.word	0x00000000
        /*0040*/ 	.short	0x0010
        /*0042*/ 	.short	0x005c
        /*0044*/ 	.byte	0x00, 0xf0, 0x11, 0x00


	//----- nvinfo : EIATTR_KPARAM_INFO
	.align		4
.L_1217:
        /*0048*/ 	.byte	0x04, 0x17
        /*004a*/ 	.short	(.L_1219 - .L_1218)
.L_1218:
        /*004c*/ 	.word	0x00000000
        /*0050*/ 	.short	0x000f
        /*0052*/ 	.short	0x0058
        /*0054*/ 	.byte	0x00, 0xf0, 0x11, 0x00


	//----- nvinfo : EIATTR_KPARAM_INFO
	.align		4
.L_1219:
        /*0058*/ 	.byte	0x04, 0x17
        /*005a*/ 	.short	(.L_1221 - .L_1220)
.L_1220:
        /*005c*/ 	.word	0x00000000
        /*0060*/ 	.short	0x000e
        /*0062*/ 	.short	0x0054
        /*0064*/ 	.byte	0x00, 0xf0, 0x11, 0x00


	//----- nvinfo : EIATTR_KPARAM_INFO
	.align		4
.L_1221:
        /*0068*/ 	.byte	0x04, 0x17
        /*006a*/ 	.short	(.L_1223 - .L_1222)
.L_1222:
        /*006c*/ 	.word	0x00000000
        /*0070*/ 	.short	0x000d
        /*0072*/ 	.short	0x0050
        /*0074*/ 	.byte	0x00, 0xf0, 0x11, 0x00


	//----- nvinfo : EIATTR_KPARAM_INFO
	.align		4
.L_1223:
        /*0078*/ 	.byte	0x04, 0x17
        /*007a*/ 	.short	(.L_1225 - .L_1224)
.L_1224:
        /*007c*/ 	.word	0x00000000
        /*0080*/ 	.short	0x000c
        /*0082*/ 	.short	0x004c
        /*0084*/ 	.byte	0x00, 0xf0, 0x11, 0x00


	//----- nvinfo : EIATTR_KPARAM_INFO
	.align		4
.L_1225:
        /*0088*/ 	.byte	0x04, 0x17
        /*008a*/ 	.short	(.L_1227 - .L_1226)
.L_1226:
        /*008c*/ 	.word	0x00000000
        /*0090*/ 	.short	0x000b
        /*0092*/ 	.short	0x0048
        /*0094*/ 	.byte	0x00, 0xf0, 0x11, 0x00


	//----- nvinfo : EIATTR_KPARAM_INFO
	.align		4
.L_1227:
        /*0098*/ 	.byte	0x04, 0x17
        /*009a*/ 	.short	(.L_1229 - .L_1228)
.L_1228:
        /*009c*/ 	.word	0x00000000
        /*00a0*/ 	.short	0x000a
        /*00a2*/ 	.short	0x0040
        /*00a4*/ 	.byte	0x00, 0xf5, 0x21, 0x00


	//----- nvinfo : EIATTR_KPARAM_INFO
	.align		4
.L_1229:
        /*00a8*/ 	.byte	0x04, 0x17
        /*00aa*/ 	.short	(.L_1231 - .L_1230)
.L_1230:
        /*00ac*/ 	.word	0x00000000
        /*00b0*/ 	.short	0x0009
        /*00b2*/ 	.short	0x0038
        /*00b4*/ 	.byte	0x00, 0xf5, 0x21, 0x00


	//----- nvinfo : EIATTR_KPARAM_INFO
	.align		4
.L_1231:
        /*00b8*/ 	.byte	0x04, 0x17
        /*00ba*/ 	.short	(.L_1233 - .L_1232)
.L_1232:
        /*00bc*/ 	.word	0x00000000
        /*00c0*/ 	.short	0x0008
        /*00c2*/ 	.short	0x0034
        /*00c4*/ 	.byte	0x00, 0xf0, 0x11, 0x00


	//----- nvinfo : EIATTR_KPARAM_INFO
	.align		4
.L_1233:
        /*00c8*/ 	.byte	0x04, 0x17
        /*00ca*/ 	.short	(.L_1235 - .L_1234)
.L_1234:
        /*00cc*/ 	.word	0x00000000
        /*00d0*/ 	.short	0x0007
        /*00d2*/ 	.short	0x0030
        /*00d4*/ 	.byte	0x00, 0xf0, 0x11, 0x00


	//----- nvinfo : EIATTR_KPARAM_INFO
	.align		4
.L_1235:
        /*00d8*/ 	.byte	0x04, 0x17
        /*00da*/ 	.short	(.L_1237 - .L_1236)
.L_1236:
        /*00dc*/ 	.word	0x00000000
        /*00e0*/ 	.short	0x0006
        /*00e2*/ 	.short	0x002c
        /*00e4*/ 	.byte	0x00, 0xf0, 0x11, 0x00


	//----- nvinfo : EIATTR_KPARAM_INFO
	.align		4
.L_1237:
        /*00e8*/ 	.byte	0x04, 0x17
        /*00ea*/ 	.short	(.L_1239 - .L_1238)
.L_1238:
        /*00ec*/ 	.word	0x00000000
        /*00f0*/ 	.short	0x0005
        /*00f2*/ 	.short	0x0028
        /*00f4*/ 	.byte	0x00, 0xf0, 0x11, 0x00


	//----- nvinfo : EIATTR_KPARAM_INFO
	.align		4
.L_1239:
        /*00f8*/ 	.byte	0x04, 0x17
        /*00fa*/ 	.short	(.L_1241 - .L_1240)
.L_1240:
        /*00fc*/ 	.word	0x00000000
        /*0100*/ 	.short	0x0004
        /*0102*/ 	.short	0x0020
        /*0104*/ 	.byte	0x00, 0xf5, 0x21, 0x00


	//----- nvinfo : EIATTR_KPARAM_INFO
	.align		4
.L_1241:
        /*0108*/ 	.byte	0x04, 0x17
        /*010a*/ 	.short	(.L_1243 - .L_1242)
.L_1242:
        /*010c*/ 	.word	0x00000000
        /*0110*/ 	.short	0x0003
        /*0112*/ 	.short	0x0018
        /*0114*/ 	.byte	0x00, 0xf5, 0x21, 0x00


	//----- nvinfo : EIATTR_KPARAM_INFO
	.align		4
.L_1243:
        /*0118*/ 	.byte	0x04, 0x17
        /*011a*/ 	.short	(.L_1245 - .L_1244)
.L_1244:
        /*011c*/ 	.word	0x00000000
        /*0120*/ 	.short	0x0002
        /*0122*/ 	.short	0x0010
        /*0124*/ 	.byte	0x00, 0xf5, 0x21, 0x00


	//----- nvinfo : EIATTR_KPARAM_INFO
	.align		4
.L_1245:
        /*0128*/ 	.byte	0x04, 0x17
        /*012a*/ 	.short	(.L_1247 - .L_1246)
.L_1246:
        /*012c*/ 	.word	0x00000000
        /*0130*/ 	.short	0x0001
        /*0132*/ 	.short	0x0008
        /*0134*/ 	.byte	0x00, 0xf5, 0x21, 0x00


	//----- nvinfo : EIATTR_KPARAM_INFO
	.align		4
.L_1247:
        /*0138*/ 	.byte	0x04, 0x17
        /*013a*/ 	.short	(.L_1249 - .L_1248)
.L_1248:
        /*013c*/ 	.word	0x00000000
        /*0140*/ 	.short	0x0000
        /*0142*/ 	.short	0x0000
        /*0144*/ 	.byte	0x00, 0xf5, 0x21, 0x00


	//----- nvinfo : EIATTR_SPARSE_MMA_MASK
	.align		4
.L_1249:
        /*0148*/ 	.byte	0x03, 0x50
        /*014a*/ 	.short	0x0000


	//----- nvinfo : EIATTR_MAXREG_COUNT
	.align		4
        /*014c*/ 	.byte	0x03, 0x1b
        /*014e*/ 	.short	0x00ff


	//----- nvinfo : EIATTR_NUM_BARRIERS
	.align		4
        /*0150*/ 	.byte	0x02, 0x4c
        /*0152*/ 	.byte	0x01
	.zero		1


	//----- nvinfo : EIATTR_MERCURY_ISA_VERSION
	.align		4
        /*0154*/ 	.byte	0x03, 0x5f
        /*0156*/ 	.short	0x0101


	//----- nvinfo : EIATTR_VRC_CTA_INIT_COUNT
	.align		4
        /*0158*/ 	.byte	0x02, 0x4a
	.zero		1
	.zero		1


	//----- nvinfo : EIATTR_EXIT_INSTR_OFFSETS
	.align		4
        /*015c*/ 	.byte	0x04, 0x1c
        /*015e*/ 	.short	(.L_1251 - .L_1250)


	//   ....[0]....
.L_1250:
        /*0160*/ 	.word	0x00000cd0


	//   ....[1]....
        /*0164*/ 	.word	0x000069a0


	//   ....[2]....
        /*0168*/ 	.word	0x00006c50


	//   ....[3]....
        /*016c*/ 	.word	0x00006ea0


	//   ....[4]....
        /*0170*/ 	.word	0x000070f0


	//   ....[5]....
        /*0174*/ 	.word	0x00007230


	//   ....[6]....
        /*0178*/ 	.word	0x000072b0


	//   ....[7]....
        /*017c*/ 	.word	0x000072f0


	//----- nvinfo : EIATTR_CRS_STACK_SIZE
	.align		4
.L_1251:
        /*0180*/ 	.byte	0x04, 0x1e
        /*0182*/ 	.short	(.L_1253 - .L_1252)
.L_1252:
        /*0184*/ 	.word	0x00000000


	//----- nvinfo : EIATTR_CBANK_PARAM_SIZE
	.align		4
.L_1253:
        /*0188*/ 	.byte	0x03, 0x19
        /*018a*/ 	.short	0x0074


	//----- nvinfo : EIATTR_PARAM_CBANK
	.align		4
        /*018c*/ 	.byte	0x04, 0x0a
        /*018e*/ 	.short	(.L_1255 - .L_1254)
	.align		4
.L_1254:
        /*0190*/ 	.word	index@(.nv.constant0._Z23gemm_half_q_half_kernelILi4ELi8ELb0ELb0ELi32EEvPK6__halfPKjS4_S2_PS0_iiiiPKtS7_iiiiiibS2_i)
        /*0194*/ 	.short	0x0380
        /*0196*/ 	.short	0x0074


	//----- nvinfo : EIATTR_SW_WAR
	.align		4
.L_1255:
        /*0198*/ 	.byte	0x04, 0x36
        /*019a*/ 	.short	(.L_1257 - .L_1256)
.L_1256:
        /*019c*/ 	.word	0x00000008
.L_1257:


//--------------------- .nv.info._Z23gemm_half_q_half_kernelILi4ELi12ELb0ELb0ELi32EEvPK6__halfPKjS4_S2_PS0_iiiiPKtS7_iiiiiibS2_i --------------------------
	.section	.nv.info._Z23gemm_half_q_half_kernelILi4ELi12ELb0ELb0ELi32EEvPK6__halfPKjS4_S2_PS0_iiiiPKtS7_iiiiiibS2_i,"",@"SHT_CUDA_INFO"
	.sectionflags	@""
	.align	4


	//----- nvinfo : EIATTR_CUDA_API_VERSION
	.align		4
        /*0000*/ 	.byte	0x04, 0x37
        /*0002*/ 	.short	(.L_1259 - .L_1258)
.L_1258:
        /*0004*/ 	.word	0x00000082


	//----- nvinfo : EIATTR_KPARAM_INFO
	.align		4
.L_1259:
        /*0008*/ 	.byte	0x04, 0x17
        /*000a*/ 	.short	(.L_1261 - .L_1260)
.L_1260:
        /*000c*/ 	.word	0x00000000
        /*0010*/ 	.short	0x0013
        /*0012*/ 	.short	0x0070
        /*0014*/ 	.byte	0x00, 0xf0, 0x11, 0x00


	//----- nvinfo : EIATTR_KPARAM_INFO
	.align		4
.L_1261:
        /*0018*/ 	.byte	0x04, 0x17
        /*001a*/ 	.short	(.L_1263 - .L_1262)
.L_1262:
        /*001c*/ 	.word	0x00000000
        /*0020*/ 	.short	0x0012
        /*0022*/ 	.short	0x0068
        /*0024*/ 	.byte	0x00, 0xf5, 0x21, 0x00


	//----- nvinfo : EIATTR_KPARAM_INFO
	.align		4
.L_1263:
        /*0028*/ 	.byte	0x04, 0x17
        /*002a*/ 	.short	(.L_1265 - .L_1264)
.L_1264:
        /*002c*/ 	.word	0x00000000
        /*0030*/ 	.short	0x0011
        /*0032*/ 	.short	0x0060
        /*0034*/ 	.byte	0x00, 0xf0, 0x05, 0x00


	//----- nvinfo : EIATTR_KPARAM_INFO
	.align		4
.L_1265:
        /*0038*/ 	.byte	0x04, 0x17
        /*003a*/ 	.short	(.L_1267 - .L_1266)
.L_1266:
        /*003c*/ 	.word	0x00000000
        /*0040*/ 	.short	0x0010
        /*0042*/ 	.short	0x005c
        /*0044*/ 	.byte	0x00, 0xf0, 0x11, 0x00


	//----- nvinfo : EIATTR_KPARAM_INFO
	.align		4
.L_1267:
        /*0048*/ 	.byte	0x04, 0x17
        /*004a*/ 	.short	(.L_1269 - .L_1268)
.L_1268:
        /*004c*/ 	.word	0x00000000
        /*0050*/ 	.short	0x000f
        /*0052*/ 	.short	0x0058
        /*0054*/ 	.byte	0x00, 0xf0, 0x11, 0x00


	//----- nvinfo : EIATTR_KPARAM_INFO
	.align		4
.L_1269:
        /*0058*/ 	.byte	0x04, 0x17
        /*005a*/ 	.short	(.L_1271 - .L_1270)
.L_1270:
        /*005c*/ 	.word	0x00000000
        /*0060*/ 	.short	0x000e
        /*0062*/ 	.short	0x0054
        /*0064*/ 	.byte	0x00, 0xf0, 0x11, 0x00


	//----- nvinfo : EIATTR_KPARAM_INFO
	.align		4
.L_1271:
        /*0068*/ 	.byte	0x04, 0x17
        /*006a*/ 	.short	(.L_1273 - .L_1272)
.L_1272:
        /*006c*/ 	.word	0x00000000
        /*0070*/ 	.short	0x000d
        /*0072*/ 	.short	0x0050
        /*0074*/ 	.byte	0x00, 0xf0, 0x11, 0x00


	//----- nvinfo : EIATTR_KPARAM_INFO
	.align		4
.L_1273:
        /*0078*/ 	.byte	0x04, 0x17
        /*007a*/ 	.short	(.L_1275 - .L_1274)
.L_1274:
        /*007c*/ 	.word	0x00000000
        /*0080*/ 	.short	0x000c
        /*0082*/ 	.short	0x004c
        /*0084*/ 	.byte	0x00, 0xf0, 0x11, 0x00


	//----- nvinfo : EIATTR_KPARAM_INFO
	.align		4
.L_1275:
        /*0088*/ 	.byte	0x04, 0x17
        /*008a*/ 	.short	(.L_1277 - .L_1276)
.L_1276:
        /*008c*/ 	.word	0x00000000
        /*0090*/ 	.short	0x000b
        /*0092*/ 	.short	0x0048
        /*0094*/ 	.byte	0x00, 0xf0, 0x11, 0x00


	//----- nvinfo : EIATTR_KPARAM_INFO
	.align		4
.L_1277:
        /*0098*/ 	.byte	0x04, 0x17
        /*009a*/ 	.short	(.L_1279 - .L_1278)
.L_1278:
        /*009c*/ 	.word	0x00000000
        /*00a0*/ 	.short	0x000a
        /*00a2*/ 	.short	0x0040
        /*00a4*/ 	.byte	0x00, 0xf5, 0x21, 0x00


	//----- nvinfo : EIATTR_KPARAM_INFO
	.align		4
.L_1279:
        /*00a8*/ 	.byte	0x04, 0x17
        /*00aa*/ 	.short	(.L_1281 - .L_1280)
.L_1280:
        /*00ac*/ 	.word	0x00000000
        /*00b0*/ 	.short	0x0009
        /*00b2*/ 	.short	0x0038
        /*00b4*/ 	.byte	0x00, 0xf5, 0x21, 0x00


	//----- nvinfo : EIATTR_KPARAM_INFO
	.align		4
.L_1281:
        /*00b8*/ 	.byte	0x04, 0x17
        /*00ba*/ 	.short	(.L_1283 - .L_1282)
.L_1282:
        /*00bc*/ 	.word	0x00000000
        /*00c0*/ 	.short	0x0008
        /*00c2*/ 	.short	0x0034
        /*00c4*/ 	.byte	0x00, 0xf0, 0x11, 0x00


	//----- nvinfo : EIATTR_KPARAM_INFO
	.align		4
.L_1283:
        /*00c8*/ 	.byte	0x04, 0x17
        /*00ca*/ 	.short	(.L_1285 - .L_1284)
.L_1284:
        /*00cc*/ 	.word	0x00000000
        /*00d0*/ 	.short	0x0007
        /*00d2*/ 	.short	0x0030
        /*00d4*/ 	.byte	0x00, 0xf0, 0x11, 0x00


	//----- nvinfo : EIATTR_KPARAM_INFO
	.align		4
.L_1285:
        /*00d8*/ 	.byte	0x04, 0x17
        /*00da*/ 	.short	(.L_1287 - .L_1286)
.L_1286:
        /*00dc*/ 	.word	0x00000000
        /*00e0*/ 	.short	0x0006
        /*00e2*/ 	.short	0x002c
        /*00e4*/ 	.byte	0x00, 0xf0, 0x11, 0x00


	//----- nvinfo : EIATTR_KPARAM_INFO
	.align		4
.L_1287:
        /*00e8*/ 	.byte	0x04, 0x17
        /*00ea*/ 	.short	(.L_1289 - .L_1288)
.L_1288:
        /*00ec*/ 	.word	0x00000000
        /*00f0*/ 	.short	0x0005
        /*00f2*/ 	.short	0x0028
        /*00f4*/ 	.byte	0x00, 0xf0, 0x11, 0x00


	//----- nvinfo : EIATTR_KPARAM_INFO
	.align		4
.L_1289:
        /*00f8*/ 	.byte	0x04, 0x17
        /*00fa*/ 	.short	(.L_1291 - .L_1290)
.L_1290:
        /*00fc*/ 	.word	0x00000000
        /*0100*/ 	.short	0x0004
        /*0102*/ 	.short	0x0020
        /*0104*/ 	.byte	0x00, 0xf5, 0x21, 0x00


	//----- nvinfo : EIATTR_KPARAM_INFO
	.align		4
.L_1291:
        /*0108*/ 	.byte	0x04, 0x17
        /*010a*/ 	.short	(.L_1293 - .L_1292)
.L_1292:
        /*010c*/ 	.word	0x00000000
        /*0110*/ 	.short	0x0003
        /*0112*/ 	.short	0x0018
        /*0114*/ 	.byte	0x00, 0xf5, 0x21, 0x00


	//----- nvinfo : EIATTR_KPARAM_INFO
	.align		4
.L_1293:
        /*0118*/ 	.byte	0x04, 0x17
        /*011a*/ 	.short	(.L_1295 - .L_1294)
.L_1294:
        /*011c*/ 	.word	0x00000000
        /*0120*/ 	.short	0x0002
        /*0122*/ 	.short	0x0010
        /*0124*/ 	.byte	0x00, 0xf5, 0x21, 0x00


	//----- nvinfo : EIATTR_KPARAM_INFO
	.align		4
.L_1295:
        /*0128*/ 	.byte	0x04, 0x17
        /*012a*/ 	.short	(.L_1297 - .L_1296)
.L_1296:
        /*012c*/ 	.word	0x00000000
        /*0130*/ 	.short	0x0001
        /*0132*/ 	.short	0x0008
        /*0134*/ 	.byte	0x00, 0xf5, 0x21, 0x00


	//----- nvinfo : EIATTR_KPARAM_INFO
	.align		4
.L_1297:
        /*0138*/ 	.byte	0x04, 0x17
        /*013a*/ 	.short	(.L_1299 - .L_1298)
.L_1298:
        /*013c*/ 	.word	0x00000000
        /*0140*/ 	.short	0x0000
        /*0142*/ 	.short	0x0000
        /*0144*/ 	.byte	0x00, 0xf5, 0x21, 0x00


	//----- nvinfo : EIATTR_SPARSE_MMA_MASK
	.align		4
.L_1299:
        /*0148*/ 	.byte	0x03, 0x50
        /*014a*/ 	.short	0x0000


	//----- nvinfo : EIATTR_MAXREG_COUNT
	.align		4
        /*014c*/ 	.byte	0x03, 0x1b
        /*014e*/ 	.short	0x00ff


	//----- nvinfo : EIATTR_NUM_BARRIERS
	.align		4
        /*0150*/ 	.byte	0x02, 0x4c
        /*0152*/ 	.byte	0x01
	.zero		1


	//----- nvinfo : EIATTR_MERCURY_ISA_VERSION
	.align		4
        /*0154*/ 	.byte	0x03, 0x5f
        /*0156*/ 	.short	0x0101


	//----- nvinfo : EIATTR_VRC_CTA_INIT_COUNT
	.align		4
        /*0158*/ 	.byte	0x02, 0x4a
	.zero		1
	.zero		1


	//----- nvinfo : EIATTR_EXIT_INSTR_OFFSETS
	.align		4
        /*015c*/ 	.byte	0x04, 0x1c
        /*015e*/ 	.short	(.L_1301 - .L_1300)


	//   ....[0]....
.L_1300:
        /*0160*/ 	.word	0x00000cc0


	//   ....[1]....
        /*0164*/ 	.word	0x00008b90


	//   ....[2]....
        /*0168*/ 	.word	0x00008e30


	//   ....[3]....
        /*016c*/ 	.word	0x00009060


	//   ....[4]....
        /*0170*/ 	.word	0x00009290


	//   ....[5]....
        /*0174*/ 	.word	0x000093c0


	//   ....[6]....
        /*0178*/ 	.word	0x00009450


	//   ....[7]....
        /*017c*/ 	.word	0x00009490


	//----- nvinfo : EIATTR_CRS_STACK_SIZE
	.align		4
.L_1301:
        /*0180*/ 	.byte	0x04, 0x1e
        /*0182*/ 	.short	(.L_1303 - .L_1302)
.L_1302:
        /*0184*/ 	.word	0x00000000


	//----- nvinfo : EIATTR_CBANK_PARAM_SIZE
	.align		4
.L_1303:
        /*0188*/ 	.byte	0x03, 0x19
        /*018a*/ 	.short	0x0074


	//----- nvinfo : EIATTR_PARAM_CBANK
	.align		4
        /*018c*/ 	.byte	0x04, 0x0a
        /*018e*/ 	.short	(.L_1305 - .L_1304)
	.align		4
.L_1304:
        /*0190*/ 	.word	index@(.nv.constant0._Z23gemm_half_q_half_kernelILi4ELi12ELb0ELb0ELi32EEvPK6__halfPKjS4_S2_PS0_iiiiPKtS7_iiiiiibS2_i)
        /*0194*/ 	.short	0x0380
        /*0196*/ 	.short	0x0074


	//----- nvinfo : EIATTR_SW_WAR
	.align		4
.L_1305:
        /*0198*/ 	.byte	0x04, 0x36
        /*019a*/ 	.short	(.L_1307 - .L_1306)
.L_1306:
        /*019c*/ 	.word	0x00000008
.L_1307:


//--------------------- .nv.info._Z23gemm_half_q_half_kernelILi4ELi14ELb0ELb0ELi32EEvPK6__halfPKjS4_S2_PS0_iiiiPKtS7_iiiiiibS2_i --------------------------
	.section	.nv.info._Z23gemm_half_q_half_kernelILi4ELi14ELb0ELb0ELi32EEvPK6__halfPKjS4_S2_PS0_iiiiPKtS7_iiiiiibS2_i,"",@"SHT_CUDA_INFO"
	.sectionflags	@""
	.align	4


	//----- nvinfo : EIATTR_CUDA_API_VERSION
	.align		4
        /*0000*/ 	.byte	0x04, 0x37
        /*0002*/ 	.short	(.L_1309 - .L_1308)
.L_1308:
        /*0004*/ 	.word	0x00000082


	//----- nvinfo : EIATTR_KPARAM_INFO
	.align		4
.L_1309:
        /*0008*/ 	.byte	0x04, 0x17
        /*000a*/ 	.short	(.L_1311 - .L_1310)
.L_1310:
        /*000c*/ 	.word	0x00000000
        /*0010*/ 	.short	0x0013
        /*0012*/ 	.short	0x0070
        /*0014*/ 	.byte	0x00, 0xf0, 0x11, 0x00


	//----- nvinfo : EIATTR_KPARAM_INFO
	.align		4
.L_1311:
        /*0018*/ 	.byte	0x04, 0x17
        /*001a*/ 	.short	(.L_1313 - .L_1312)
.L_1312:
        /*001c*/ 	.word	0x00000000
        /*0020*/ 	.short	0x0012
        /*0022*/ 	.short	0x0068
        /*0024*/ 	.byte	0x00, 0xf5, 0x21, 0x00


	//----- nvinfo : EIATTR_KPARAM_INFO
	.align		4
.L_1313:
        /*0028*/ 	.byte	0x04, 0x17
        /*002a*/ 	.short	(.L_1315 - .L_1314)
.L_1314:
        /*002c*/ 	.word	0x00000000
        /*0030*/ 	.short	0x0011
        /*0032*/ 	.short	0x0060
        /*0034*/ 	.byte	0x00, 0xf0, 0x05, 0x00


	//----- nvinfo : EIATTR_KPARAM_INFO
	.align		4
.L_1315:
        /*0038*/ 	.byte	0x04, 0x17
        /*003a*/ 	.short	(.L_1317 - .L_1316)
.L_1316:
        /*003c*/ 	.word	0x00000000
        /*0040*/ 	.short	0x0010
        /*0042*/ 	.short	0x005c
        /*0044*/ 	.byte	0x00, 0xf0, 0x11, 0x00


	//----- nvinfo : EIATTR_KPARAM_INFO
	.align		4
.L_1317:
        /*0048*/ 	.byte	0x04, 0x17
        /*004a*/ 	.short	(.L_1319 - .L_1318)
.L_1318:
        /*004c*/ 	.word	0x00000000
        /*0050*/ 	.short	0x000f
        /*0052*/ 	.short	0x0058
        /*0054*/ 	.byte	0x00, 0xf0, 0x11, 0x00


	//----- nvinfo : EIATTR_KPARAM_INFO
	.align		4
.L_1319:
        /*0058*/ 	.byte	0x04, 0x17
        /*005a*/ 	.short	(.L_1321 - .L_1320)
.L_1320:
        /*005c*/ 	.word	0x00000000
        /*0060*/ 	.short	0x000e
        /*0062*/ 	.short	0x0054
        /*0064*/ 	.byte	0x00, 0xf0, 0x11, 0x00


	//----- nvinfo : EIATTR_KPARAM_INFO
	.align		4
.L_1321:
        /*0068*/ 	.byte	0x04, 0x17
        /*006a*/ 	.short	(.L_1323 - .L_1322)
.L_1322:
        /*006c*/ 	.word	0x00000000
        /*0070*/ 	.short	0x000d
        /*0072*/ 	.short	0x0050
        /*0074*/ 	.byte	0x00, 0xf0, 0x11, 0x00


	//----- nvinfo : EIATTR_KPARAM_INFO
	.align		4
.L_1323:
        /*0078*/ 	.byte	0x04, 0x17
        /*007a*/ 	.short	(.L_1325 - .L_1324)
.L_1324:
        /*007c*/ 	.word	0x00000000
        /*0080*/ 	.short	0x000c
        /*0082*/ 	.short	0x004c
        /*0084*/ 	.byte	0x00, 0xf0, 0x11, 0x00


	//----- nvinfo : EIATTR_KPARAM_INFO
	.align		4
.L_1325:
        /*0088*/ 	.byte	0x04, 0x17
        /*008a*/ 	.short	(.L_1327 - .L_1326)
.L_1326:
        /*008c*/ 	.word	0x00000000
        /*0090*/ 	.short	0x000b
        /*0092*/ 	.short	0x0048
        /*0094*/ 	.byte	0x00, 0xf0, 0x11, 0x00


	//----- nvinfo : EIATTR_KPARAM_INFO
	.align		4
.L_1327:
        /*0098*/ 	.byte	0x04, 0x17
        /*009a*/ 	.short	(.L_1329 - .L_1328)
.L_1328:
        /*009c*/ 	.word	0x00000000
        /*00a0*/ 	.short	0x000a
        /*00a2*/ 	.short	0x0040
        /*00a4*/ 	.byte	0x00, 0xf5, 0x21, 0x00


	//----- nvinfo : EIATTR_KPARAM_INFO
	.align		4
.L_1329:
        /*00a8*/ 	.byte	0x04, 0x17
        /*00aa*/ 	.short	(.L_1331 - .L_1330)
.L_1330:
        /*00ac*/ 	.word	0x00000000
        /*00b0*/ 	.short	0x0009
        /*00b2*/ 	.short	0x0038
        /*00b4*/ 	.byte	0x00, 0xf5, 0x21, 0x00


	//----- nvinfo : EIATTR_KPARAM_INFO
	.align		4
.L_1331:
        /*00b8*/ 	.byte	0x04, 0x17
        /*00ba*/ 	.short	(.L_1333 - .L_1332)
.L_1332:
        /*00bc*/ 	.word	0x00000000
        /*00c0*/ 	.short	0x0008
        /*00c2*/ 	.short	0x0034
        /*00c4*/ 	.byte	0x00, 0xf0, 0x11, 0x00


	//----- nvinfo : EIATTR_KPARAM_INFO
	.align		4
.L_1333:
        /*00c8*/ 	.byte	0x04, 0x17
        /*00ca*/ 	.short	(.L_1335 - .L_1334)
.L_1334:
        /*00cc*/ 	.word	0x00000000
        /*00d0*/ 	.short	0x0007
        /*00d2*/ 	.short	0x0030
        /*00d4*/ 	.byte	0x00, 0xf0, 0x11, 0x00


	//----- nvinfo : EIATTR_KPARAM_INFO
	.align		4
.L_1335:
        /*00d8*/ 	.byte	0x04, 0x17
        /*00da*/ 	.short	(.L_1337 - .L_1336)
.L_1336:
        /*00dc*/ 	.word	0x00000000
        /*00e0*/ 	.short	0x0006
        /*00e2*/ 	.short	0x002c
        /*00e4*/ 	.byte	0x00, 0xf0, 0x11, 0x00


	//----- nvinfo : EIATTR_KPARAM_INFO
	.align		4
.L_1337:
        /*00e8*/ 	.byte	0x04, 0x17
        /*00ea*/ 	.short	(.L_1339 - .L_1338)
.L_1338:
        /*00ec*/ 	.word	0x00000000
        /*00f0*/ 	.short	0x0005
        /*00f2*/ 	.short	0x0028
        /*00f4*/ 	.byte	0x00, 0xf0, 0x11, 0x00


	//----- nvinfo : EIATTR_KPARAM_INFO
	.align		4
.L_1339:
        /*00f8*/ 	.byte	0x04, 0x17
        /*00fa*/ 	.short	(.L_1341 - .L_1340)
.L_1340:
        /*00fc*/ 	.word	0x00000000
        /*0100*/ 	.short	0x0004
        /*0102*/ 	.short	0x0020
        /*0104*/ 	.byte	0x00, 0xf5, 0x21, 0x00


	//----- nvinfo : EIATTR_KPARAM_INFO
	.align		4
.L_1341:
        /*0108*/ 	.byte	0x04, 0x17
        /*010a*/ 	.short	(.L_1343 - .L_1342)
.L_1342:
        /*010c*/ 	.word	0x00000000
        /*0110*/ 	.short	0x0003
        /*0112*/ 	.short	0x0018
        /*0114*/ 	.byte	0x00, 0xf5, 0x21, 0x00


	//----- nvinfo : EIATTR_KPARAM_INFO
	.align		4
.L_1343:
        /*0118*/ 	.byte	0x04, 0x17
        /*011a*/ 	.short	(.L_1345 - .L_1344)
.L_1344:
        /*011c*/ 	.word	0x00000000
        /*0120*/ 	.short	0x0002
        /*0122*/ 	.short	0x0010
        /*0124*/ 	.byte	0x00, 0xf5, 0x21, 0x00


	//----- nvinfo : EIATTR_KPARAM_INFO
	.align		4
.L_1345:
        /*0128*/ 	.byte	0x04, 0x17
        /*012a*/ 	.short	(.L_1347 - .L_1346)
.L_1346:
        /*012c*/ 	.word	0x00000000
        /*0130*/ 	.short	0x0001
        /*0132*/ 	.short	0x0008
        /*0134*/ 	.byte	0x00, 0xf5, 0x21, 0x00


	//----- nvinfo : EIATTR_KPARAM_INFO
	.align		4
.L_1347:
        /*0138*/ 	.byte	0x04, 0x17
        /*013a*/ 	.short	(.L_1349 - .L_1348)
.L_1348:
        /*013c*/ 	.word	0x00000000
        /*0140*/ 	.short	0x0000
        /*0142*/ 	.short	0x0000
        /*0144*/ 	.byte	0x00, 0xf5, 0x21, 0x00


	//----- nvinfo : EIATTR_SPARSE_MMA_MASK
	.align		4
.L_1349:
        /*0148*/ 	.byte	0x03, 0x50
        /*014a*/ 	.short	0x0000


	//----- nvinfo : EIATTR_MAXREG_COUNT
	.align		4
        /*014c*/ 	.byte	0x03, 0x1b
        /*014e*/ 	.short	0x00ff


	//----- nvinfo : EIATTR_NUM_BARRIERS
	.align		4
        /*0150*/ 	.byte	0x02, 0x4c
        /*0152*/ 	.byte	0x01
	.zero		1


	//----- nvinfo : EIATTR_MERCURY_ISA_VERSION
	.align		4
        /*0154*/ 	.byte	0x03, 0x5f
        /*0156*/ 	.short	0x0101


	//----- nvinfo : EIATTR_VRC_CTA_INIT_COUNT
	.align		4
        /*0158*/ 	.byte	0x02, 0x4a
	.zero		1
	.zero		1


	//----- nvinfo : EIATTR_EXIT_INSTR_OFFSETS
	.align		4
        /*015c*/ 	.byte	0x04, 0x1c
        /*015e*/ 	.short	(.L_1351 - .L_1350)


	//   ....[0]....
.L_1350:
        /*0160*/ 	.word	0x00000ce0


	//   ....[1]....
        /*0164*/ 	.word	0x00009f60


	//   ....[2]....
        /*0168*/ 	.word	0x0000a210


	//   ....[3]....
        /*016c*/ 	.word	0x0000a460


	//   ....[4]....
        /*0170*/ 	.word	0x0000a6b0


	//   ....[5]....
        /*0174*/ 	.word	0x0000a7f0


	//   ....[6]....
        /*0178*/ 	.word	0x0000a880


	//   ....[7]....
        /*017c*/ 	.word	0x0000a8c0


	//----- nvinfo : EIATTR_CRS_STACK_SIZE
	.align		4
.L_1351:
        /*0180*/ 	.byte	0x04, 0x1e
        /*0182*/ 	.short	(.L_1353 - .L_1352)
.L_1352:
        /*0184*/ 	.word	0x00000000


	//----- nvinfo : EIATTR_CBANK_PARAM_SIZE
	.align		4
.L_1353:
        /*0188*/ 	.byte	0x03, 0x19
        /*018a*/ 	.short	0x0074


	//----- nvinfo : EIATTR_PARAM_CBANK
	.align		4
        /*018c*/ 	.byte	0x04, 0x0a
        /*018e*/ 	.short	(.L_1355 - .L_1354)
	.align		4
.L_1354:
        /*0190*/ 	.word	index@(.nv.constant0._Z23gemm_half_q_half_kernelILi4ELi14ELb0ELb0ELi32EEvPK6__halfPKjS4_S2_PS0_iiiiPKtS7_iiiiiibS2_i)
        /*0194*/ 	.short	0x0380
        /*0196*/ 	.short	0x0074


	//----- nvinfo : EIATTR_SW_WAR
	.align		4
.L_1355:
        /*0198*/ 	.byte	0x04, 0x36
        /*019a*/ 	.short	(.L_1357 - .L_1356)
.L_1356:
        /*019c*/ 	.word	0x00000008
.L_1357:


//--------------------- .nv.info._Z23gemm_half_q_half_kernelILi4ELi4ELb0ELb0ELi32EEvPK6__halfPKjS4_S2_PS0_iiiiPKtS7_iiiiiibS2_i --------------------------
	.section	.nv.info._Z23gemm_half_q_half_kernelILi4ELi4ELb0ELb0ELi32EEvPK6__halfPKjS4_S2_PS0_iiiiPKtS7_iiiiiibS2_i,"",@"SHT_CUDA_INFO"
	.sectionflags	@""
	.align	4


	//----- nvinfo : EIATTR_CUDA_API_VERSION
	.align		4
        /*0000*/ 	.byte	0x04, 0x37
        /*0002*/ 	.short	(.L_1359 - .L_1358)
.L_1358:
        /*0004*/ 	.word	0x00000082


	//----- nvinfo : EIATTR_KPARAM_INFO
	.align		4
.L_1359:
        /*0008*/ 	.byte	0x04, 0x17
        /*000a*/ 	.short	(.L_1361 - .L_1360)
.L_1360:
        /*000c*/ 	.word	0x00000000
        /*0010*/ 	.short	0x0013
        /*0012*/ 	.short	0x0070
        /*0014*/ 	.byte	0x00, 0xf0, 0x11, 0x00


	//----- nvinfo : EIATTR_KPARAM_INFO
	.align		4
.L_1361:
        /*0018*/ 	.byte	0x04, 0x17
        /*001a*/ 	.short	(.L_1363 - .L_1362)
.L_1362:
        /*001c*/ 	.word	0x00000000
        /*0020*/ 	.short	0x0012
        /*0022*/ 	.short	0x0068
        /*0024*/ 	.byte	0x00, 0xf5, 0x21, 0x00


	//----- nvinfo : EIATTR_KPARAM_INFO
	.align		4
.L_1363:
        /*0028*/ 	.byte	0x04, 0x17
        /*002a*/ 	.short	(.L_1365 - .L_1364)
.L_1364:
        /*002c*/ 	.word	0x00000000
        /*0030*/ 	.short	0x0011
        /*0032*/ 	.short	0x0060
        /*0034*/ 	.byte	0x00, 0xf0, 0x05, 0x00


	//----- nvinfo : EIATTR_KPARAM_INFO
	.align		4
.L_1365:
        /*0038*/ 	.byte	0x04, 0x17
        /*003a*/ 	.short	(.L_1367 - .L_1366)
.L_1366:
        /*003c*/ 	.word	0x00000000
        /*0040*/ 	.short	0x0010
        /*0042*/ 	.short	0x005c
        /*0044*/ 	.byte	0x00, 0xf0, 0x11, 0x00


	//----- nvinfo : EIATTR_KPARAM_INFO
	.align		4
.L_1367:
        /*0048*/ 	.byte	0x04, 0x17
        /*004a*/ 	.short	(.L_1369 - .L_1368)
.L_1368:
        /*004c*/ 	.word	0x00000000
        /*0050*/ 	.short	0x000f
        /*0052*/ 	.short	0x0058
        /*0054*/ 	.byte	0x00, 0xf0, 0x11, 0x00


	//----- nvinfo : EIATTR_KPARAM_INFO
	.align		4
.L_1369:
        /*0058*/ 	.byte	0x04, 0x17
        /*005a*/ 	.short	(.L_1371 - .L_1370)
.L_1370:
        /*005c*/ 	.word	0x00000000
        /*0060*/ 	.short	0x000e
        /*0062*/ 	.short	0x0054
        /*0064*/ 	.byte	0x00, 0xf0, 0x11, 0x00


	//----- nvinfo : EIATTR_KPARAM_INFO
	.align		4
.L_1371:
        /*0068*/ 	.byte	0x04, 0x17
        /*006a*/ 	.short	(.L_1373 - .L_1372)
.L_1372:
        /*006c*/ 	.word	0x00000000
        /*0070*/ 	.short	0x000d
        /*0072*/ 	.short	0x0050
        /*0074*/ 	.byte	0x00, 0xf0, 0x11, 0x00


	//----- nvinfo : EIATTR_KPARAM_INFO
	.align		4
.L_1373:
        /*0078*/ 	.byte	0x04, 0x17
        /*007a*/ 	.short	(.L_1375 - .L_1374)
.L_1374:
        /*007c*/ 	.word	0x00000000
        /*0080*/ 	.short	0x000c
        /*0082*/ 	.short	0x004c
        /*0084*/ 	.byte	0x00, 0xf0, 0x11, 0x00


	//----- nvinfo : EIATTR_KPARAM_INFO
	.align		4
.L_1375:
        /*0088*/ 	.byte	0x04, 0x17
        /*008a*/ 	.short	(.L_1377 - .L_1376)
.L_1376:
        /*008c*/ 	.word	0x00000000
        /*0090*/ 	.short	0x000b
        /*0092*/ 	.short	0x0048
        /*0094*/ 	.byte	0x00, 0xf0, 0x11, 0x00


	//----- nvinfo : EIATTR_KPARAM_INFO
	.align		4
.L_1377:
        /*0098*/ 	.byte	0x04, 0x17
        /*009a*/ 	.short	(.L_1379 - .L_1378)
.L_1378:
        /*009c*/ 	.word	0x00000000
        /*00a0*/ 	.short	0x000a
        /*00a2*/ 	.short	0x0040
        /*00a4*/ 	.byte	0x00, 0xf5, 0x21, 0x00


	//----- nvinfo : EIATTR_KPARAM_INFO
	.align		4
.L_1379:
        /*00a8*/ 	.byte	0x04, 0x17
        /*00aa*/ 	.short	(.L_1381 - .L_1380)
.L_1380:
        /*00ac*/ 	.word	0x00000000
        /*00b0*/ 	.short	0x0009
        /*00b2*/ 	.short	0x0038
        /*00b4*/ 	.byte	0x00, 0xf5, 0x21, 0x00


	//----- nvinfo : EIATTR_KPARAM_INFO
	.align		4
.L_1381:
        /*00b8*/ 	.byte	0x04, 0x17
        /*00ba*/ 	.short	(.L_1383 - .L_1382)
.L_1382:
        /*00bc*/ 	.word	0x00000000
        /*00c0*/ 	.short	0x0008
        /*00c2*/ 	.short	0x0034
        /*00c4*/ 	.byte	0x00, 0xf0, 0x11, 0x00


	//----- nvinfo : EIATTR_KPARAM_INFO
	.align		4
.L_1383:
        /*00c8*/ 	.byte	0x04, 0x17
        /*00ca*/ 	.short	(.L_1385 - .L_1384)
.L_1384:
        /*00cc*/ 	.word	0x00000000
        /*00d0*/ 	.short	0x0007
        /*00d2*/ 	.short	0x0030
        /*00d4*/ 	.byte	0x00, 0xf0, 0x11, 0x00


	//----- nvinfo : EIATTR_KPARAM_INFO
	.align		4
.L_1385:
        /*00d8*/ 	.byte	0x04, 0x17
        /*00da*/ 	.short	(.L_1387 - .L_1386)
.L_1386:
        /*00dc*/ 	.word	0x00000000
        /*00e0*/ 	.short	0x0006
        /*00e2*/ 	.short	0x002c
        /*00e4*/ 	.byte	0x00, 0xf0, 0x11, 0x00


	//----- nvinfo : EIATTR_KPARAM_INFO
	.align		4
.L_1387:
        /*00e8*/ 	.byte	0x04, 0x17
        /*00ea*/ 	.short	(.L_1389 - .L_1388)
.L_1388:
        /*00ec*/ 	.word	0x00000000
        /*00f0*/ 	.short	0x0005
        /*00f2*/ 	.short	0x0028
        /*00f4*/ 	.byte	0x00, 0xf0, 0x11, 0x00


	//----- nvinfo : EIATTR_KPARAM_INFO
	.align		4
.L_1389:
        /*00f8*/ 	.byte	0x04, 0x17
        /*00fa*/ 	.short	(.L_1391 - .L_1390)
.L_1390:
        /*00fc*/ 	.word	0x00000000
        /*0100*/ 	.short	0x0004
        /*0102*/ 	.short	0x0020
        /*0104*/ 	.byte	0x00, 0xf5, 0x21, 0x00


	//----- nvinfo : EIATTR_KPARAM_INFO
	.align		4
.L_1391:
        /*0108*/ 	.byte	0x04, 0x17
        /*010a*/ 	.short	(.L_1393 - .L_1392)
.L_1392:
        /*010c*/ 	.word	0x00000000
        /*0110*/ 	.short	0x0003
        /*0112*/ 	.short	0x0018
        /*0114*/ 	.byte	0x00, 0xf5, 0x21, 0x00


	//----- nvinfo : EIATTR_KPARAM_INFO
	.align		4
.L_1393:
        /*0118*/ 	.byte	0x04, 0x17
        /*011a*/ 	.short	(.L_1395 - .L_1394)
.L_1394:
        /*011c*/ 	.word	0x00000000
        /*0120*/ 	.short	0x0002
        /*0122*/ 	.short	0x0010
        /*0124*/ 	.byte	0x00, 0xf5, 0x21, 0x00


	//----- nvinfo : EIATTR_KPARAM_INFO
	.align		4
.L_1395:
        /*0128*/ 	.byte	0x04, 0x17
        /*012a*/ 	.short	(.L_1397 - .L_1396)
.L_1396:
        /*012c*/ 	.word	0x00000000
        /*0130*/ 	.short	0x0001
        /*0132*/ 	.short	0x0008
        /*0134*/ 	.byte	0x00, 0xf5, 0x21, 0x00


	//----- nvinfo : EIATTR_KPARAM_INFO
	.align		4
.L_1397:
        /*0138*/ 	.byte	0x04, 0x17
        /*013a*/ 	.short	(.L_1399 - .L_1398)
.L_1398:
        /*013c*/ 	.word	0x00000000
        /*0140*/ 	.short	0x0000
        /*0142*/ 	.short	0x0000
        /*0144*/ 	.byte	0x00, 0xf5, 0x21, 0x00


	//----- nvinfo : EIATTR_SPARSE_MMA_MASK
	.align		4
.L_1399:
        /*0148*/ 	.byte	0x03, 0x50
        /*014a*/ 	.short	0x0000


	//----- nvinfo : EIATTR_MAXREG_COUNT
	.align		4
        /*014c*/ 	.byte	0x03, 0x1b
        /*014e*/ 	.short	0x00ff


	//----- nvinfo : EIATTR_NUM_BARRIERS
	.align		4
        /*0150*/ 	.byte	0x02, 0x4c
        /*0152*/ 	.byte	0x01
	.zero		1


	//----- nvinfo : EIATTR_MERCURY_ISA_VERSION
	.align		4
        /*0154*/ 	.byte	0x03, 0x5f
        /*0156*/ 	.short	0x0101


	//----- nvinfo : EIATTR_VRC_CTA_INIT_COUNT
	.align		4
        /*0158*/ 	.byte	0x02, 0x4a
	.zero		1
	.zero		1


	//----- nvinfo : EIATTR_EXIT_INSTR_OFFSETS
	.align		4
        /*015c*/ 	.byte	0x04, 0x1c
        /*015e*/ 	.short	(.L_1401 - .L_1400)


	//   ....[0]....
.L_1400:
        /*0160*/ 	.word	0x00000c90


	//   ....[1]....
        /*0164*/ 	.word	0x00003c50


	//   ....[2]....
        /*0168*/ 	.word	0x00003ed0


	//   ....[3]....
        /*016c*/ 	.word	0x00004100


	//   ....[4]....
        /*0170*/ 	.word	0x00004330


	//   ....[5]....
        /*0174*/ 	.word	0x00004460


	//   ....[6]....
        /*0178*/ 	.word	0x000044e0


	//   ....[7]....
        /*017c*/ 	.word	0x00004520


	//----- nvinfo : EIATTR_CRS_STACK_SIZE
	.align		4
.L_1401:
        /*0180*/ 	.byte	0x04, 0x1e
        /*0182*/ 	.short	(.L_1403 - .L_1402)
.L_1402:
        /*0184*/ 	.word	0x00000000


	//----- nvinfo : EIATTR_CBANK_PARAM_SIZE
	.align		4
.L_1403:
        /*0188*/ 	.byte	0x03, 0x19
        /*018a*/ 	.short	0x0074


	//----- nvinfo : EIATTR_PARAM_CBANK
	.align		4
        /*018c*/ 	.byte	0x04, 0x0a
        /*018e*/ 	.short	(.L_1405 - .L_1404)
	.align		4
.L_1404:
        /*0190*/ 	.word	index@(.nv.constant0._Z23gemm_half_q_half_kernelILi4ELi4ELb0ELb0ELi32EEvPK6__halfPKjS4_S2_PS0_iiiiPKtS7_iiiiiibS2_i)
        /*0194*/ 	.short	0x0380
        /*0196*/ 	.short	0x0074


	//----- nvinfo : EIATTR_SW_WAR
	.align		4
.L_1405:
        /*0198*/ 	.byte	0x04, 0x36
        /*019a*/ 	.short	(.L_1407 - .L_1406)
.L_1406:
        /*019c*/ 	.word	0x00000008
.L_1407:


//--------------------- .nv.info._Z23gemm_half_q_half_kernelILi4ELi6ELb0ELb0ELi32EEvPK6__halfPKjS4_S2_PS0_iiiiPKtS7_iiiiiibS2_i --------------------------
	.section	.nv.info._Z23gemm_half_q_half_kernelILi4ELi6ELb0ELb0ELi32EEvPK6__halfPKjS4_S2_PS0_iiiiPKtS7_iiiiiibS2_i,"",@"SHT_CUDA_INFO"
	.sectionflags	@""
	.align	4


	//----- nvinfo : EIATTR_CUDA_API_VERSION
	.align		4
        /*0000*/ 	.byte	0x04, 0x37
        /*0002*/ 	.short	(.L_1409 - .L_1408)
.L_1408:
        /*0004*/ 	.word	0x00000082


	//----- nvinfo : EIATTR_KPARAM_INFO
	.align		4
.L_1409:
        /*0008*/ 	.byte	0x04, 0x17
        /*000a*/ 	.short	(.L_1411 - .L_1410)
.L_1410:
        /*000c*/ 	.word	0x00000000
        /*0010*/ 	.short	0x0013
        /*0012*/ 	.short	0x0070
        /*0014*/ 	.byte	0x00, 0xf0, 0x11, 0x00


	//----- nvinfo : EIATTR_KPARAM_INFO
	.align		4
.L_1411:
        /*0018*/ 	.byte	0x04, 0x17
        /*001a*/ 	.short	(.L_1413 - .L_1412)
.L_1412:
        /*001c*/ 	.word	0x00000000
        /*0020*/ 	.short	0x0012
        /*0022*/ 	.short	0x0068
        /*0024*/ 	.byte	0x00, 0xf5, 0x21, 0x00


	//----- nvinfo : EIATTR_KPARAM_INFO
	.align		4
.L_1413:
        /*0028*/ 	.byte	0x04, 0x17
        /*002a*/ 	.short	(.L_1415 - .L_1414)
.L_1414:
        /*002c*/ 	.word	0x00000000
        /*0030*/ 	.short	0x0011
        /*0032*/ 	.short	0x0060
        /*0034*/ 	.byte	0x00, 0xf0, 0x05, 0x00


	//----- nvinfo : EIATTR_KPARAM_INFO
	.align		4
.L_1415:
        /*0038*/ 	.byte	0x04, 0x17
        /*003a*/ 	.short	(.L_1417 - .L_1416)
.L_1416:
        /*003c*/ 	.word	0x00000000
        /*0040*/ 	.short	0x0010
        /*0042*/ 	.short	0x005c
        /*0044*/ 	.byte	0x00, 0xf0, 0x11, 0x00


	//----- nvinfo : EIATTR_KPARAM_INFO
	.align		4
.L_1417:
        /*0048*/ 	.byte	0x04, 0x17
        /*004a*/ 	.short	(.L_1419 - .L_1418)
.L_1418:
        /*004c*/ 	.word	0x00000000
        /*0050*/ 	.short	0x000f
        /*0052*/ 	.short	0x0058
        /*0054*/ 	.byte	0x00, 0xf0, 0x11, 0x00


	//----- nvinfo : EIATTR_KPARAM_INFO
	.align		4
.L_1419:
        /*0058*/ 	.byte	0x04, 0x17
        /*005a*/ 	.short	(.L_1421 - .L_1420)
.L_1420:
        /*005c*/ 	.word	0x00000000
        /*0060*/ 	.short	0x000e
        /*0062*/ 	.short	0x0054
        /*0064*/ 	.byte	0x00, 0xf0, 0x11, 0x00


	//----- nvinfo : EIATTR_KPARAM_INFO
	.align		4
.L_1421:
        /*0068*/ 	.byte	0x04, 0x17
        /*006a*/ 	.short	(.L_1423 - .L_1422)
.L_1422:
        /*006c*/ 	.word	0x00000000
        /*0070*/ 	.short	0x000d
        /*0072*/ 	.short	0x0050
        /*0074*/ 	.byte	0x00, 0xf0, 0x11, 0x00


	//----- nvinfo : EIATTR_KPARAM_INFO
	.align		4
.L_1423:
        /*0078*/ 	.byte	0x04, 0x17
        /*007a*/ 	.short	(.L_1425 - .L_1424)
.L_1424:
        /*007c*/ 	.word	0x00000000
        /*0080*/ 	.short	0x000c
        /*0082*/ 	.short	0x004c
        /*0084*/ 	.byte	0x00, 0xf0, 0x11, 0x00


	//----- nvinfo : EIATTR_KPARAM_INFO
	.align		4
.L_1425:
        /*0088*/ 	.byte	0x04, 0x17
        /*008a*/ 	.short	(.L_1427 - .L_1426)
.L_1426:
        /*008c*/ 	.word	0x00000000
        /*0090*/ 	.short	0x000b
        /*0092*/ 	.short	0x0048
        /*0094*/ 	.byte	0x00, 0xf0, 0x11, 0x00


	//----- nvinfo : EIATTR_KPARAM_INFO
	.align		4
.L_1427:
        /*0098*/ 	.byte	0x04, 0x17
        /*009a*/ 	.short	(.L_1429 - .L_1428)
.L_1428:
        /*009c*/ 	.word	0x00000000
        /*00a0*/ 	.short	0x000a
        /*00a2*/ 	.short	0x0040
        /*00a4*/ 	.byte	0x00, 0xf5, 0x21, 0x00


	//----- nvinfo : EIATTR_KPARAM_INFO
	.align		4
.L_1429:
        /*00a8*/ 	.byte	0x04, 0x17
        /*00aa*/ 	.short	(.L_1431 - .L_1430)
.L_1430:
        /*00ac*/ 	.word	0x00000000
        /*00b0*/ 	.short	0x0009
        /*00b2*/ 	.short	0x0038
        /*00b4*/ 	.byte	0x00, 0xf5, 0x21, 0x00


	//----- nvinfo : EIATTR_KPARAM_INFO
	.align		4
.L_1431:
        /*00b8*/ 	.byte	0x04, 0x17
        /*00ba*/ 	.short	(.L_1433 - .L_1432)
.L_1432:
        /*00bc*/ 	.word	0x00000000
        /*00c0*/ 	.short	0x0008
        /*00c2*/ 	.short	0x0034
        /*00c4*/ 	.byte	0x00, 0xf0, 0x11, 0x00


	//----- nvinfo : EIATTR_KPARAM_INFO
	.align		4
.L_1433:
        /*00c8*/ 	.byte	0x04, 0x17
        /*00ca*/ 	.short	(.L_1435 - .L_1434)
.L_1434:
        /*00cc*/ 	.word	0x00000000
        /*00d0*/ 	.short	0x0007
        /*00d2*/ 	.short	0x0030
        /*00d4*/ 	.byte	0x00, 0xf0, 0x11, 0x00


	//----- nvinfo : EIATTR_KPARAM_INFO
	.align		4
.L_1435:
        /*00d8*/ 	.byte	0x04, 0x17
        /*00da*/ 	.short	(.L_1437 - .L_1436)
.L_1436:
        /*00dc*/ 	.word	0x00000000
        /*00e0*/ 	.short	0x0006
        /*00e2*/ 	.short	0x002c
        /*00e4*/ 	.byte	0x00, 0xf0, 0x11, 0x00


	//----- nvinfo : EIATTR_KPARAM_INFO
	.align		4
.L_1437:
        /*00e8*/ 	.byte	0x04, 0x17
        /*00ea*/ 	.short	(.L_1439 - .L_1438)
.L_1438:
        /*00ec*/ 	.word	0x00000000
        /*00f0*/ 	.short	0x0005
        /*00f2*/ 	.short	0x0028
        /*00f4*/ 	.byte	0x00, 0xf0, 0x11, 0x00


	//----- nvinfo : EIATTR_KPARAM_INFO
	.align		4
.L_1439:
        /*00f8*/ 	.byte	0x04, 0x17
        /*00fa*/ 	.short	(.L_1441 - .L_1440)
.L_1440:
        /*00fc*/ 	.word	0x00000000
        /*0100*/ 	.short	0x0004
        /*0102*/ 	.short	0x0020
        /*0104*/ 	.byte	0x00, 0xf5, 0x21, 0x00


	//----- nvinfo : EIATTR_KPARAM_INFO
	.align		4
.L_1441:
        /*0108*/ 	.byte	0x04, 0x17
        /*010a*/ 	.short	(.L_1443 - .L_1442)
.L_1442:
        /*010c*/ 	.word	0x00000000
        /*0110*/ 	.short	0x0003
        /*0112*/ 	.short	0x0018
        /*0114*/ 	.byte	0x00, 0xf5, 0x21, 0x00


	//----- nvinfo : EIATTR_KPARAM_INFO
	.align		4
.L_1443:
        /*0118*/ 	.byte	0x04, 0x17
        /*011a*/ 	.short	(.L_1445 - .L_1444)
.L_1444:
        /*011c*/ 	.word	0x00000000
        /*0120*/ 	.short	0x0002
        /*0122*/ 	.short	0x0010
        /*0124*/ 	.byte	0x00, 0xf5, 0x21, 0x00


	//----- nvinfo : EIATTR_KPARAM_INFO
	.align		4
.L_1445:
        /*0128*/ 	.byte	0x04, 0x17
        /*012a*/ 	.short	(.L_1447 - .L_1446)
.L_1446:
        /*012c*/ 	.word	0x00000000
        /*0130*/ 	.short	0x0001
        /*0132*/ 	.short	0x0008
        /*0134*/ 	.byte	0x00, 0xf5, 0x21, 0x00


	//----- nvinfo : EIATTR_KPARAM_INFO
	.align		4
.L_1447:
        /*0138*/ 	.byte	0x04, 0x17
        /*013a*/ 	.short	(.L_1449 - .L_1448)
.L_1448:
        /*013c*/ 	.word	0x00000000
        /*0140*/ 	.short	0x0000
        /*0142*/ 	.short	0x0000
        /*0144*/ 	.byte	0x00, 0xf5, 0x21, 0x00


	//----- nvinfo : EIATTR_SPARSE_MMA_MASK
	.align		4
.L_1449:
        /*0148*/ 	.byte	0x03, 0x50
        /*014a*/ 	.short	0x0000


	//----- nvinfo : EIATTR_MAXREG_COUNT
	.align		4
        /*014c*/ 	.byte	0x03, 0x1b
        /*014e*/ 	.short	0x00ff


	//----- nvinfo : EIATTR_NUM_BARRIERS
	.align		4
        /*0150*/ 	.byte	0x02, 0x4c
        /*0152*/ 	.byte	0x01
	.zero		1


	//----- nvinfo : EIATTR_MERCURY_ISA_VERSION
	.align		4
        /*0154*/ 	.byte	0x03, 0x5f
        /*0156*/ 	.short	0x0101


	//----- nvinfo : EIATTR_VRC_CTA_INIT_COUNT
	.align		4
        /*0158*/ 	.byte	0x02, 0x4a
	.zero		1
	.zero		1


	//----- nvinfo : EIATTR_EXIT_INSTR_OFFSETS
	.align		4
        /*015c*/ 	.byte	0x04, 0x1c
        /*015e*/ 	.short	(.L_1451 - .L_1450)


	//   ....[0]....
.L_1450:
        /*0160*/ 	.word	0x00000cb0


	//   ....[1]....
        /*0164*/ 	.word	0x00004f60


	//   ....[2]....
        /*0168*/ 	.word	0x00005200


	//   ....[3]....
        /*016c*/ 	.word	0x00005430


	//   ....[4]....
        /*0170*/ 	.word	0x00005660


	//   ....[5]....
        /*0174*/ 	.word	0x00005790


	//   ....[6]....
        /*0178*/ 	.word	0x00005820


	//   ....[7]....
        /*017c*/ 	.word	0x00005860


	//----- nvinfo : EIATTR_CRS_STACK_SIZE
	.align		4
.L_1451:
        /*0180*/ 	.byte	0x04, 0x1e
        /*0182*/ 	.short	(.L_1453 - .L_1452)
.L_1452:
        /*0184*/ 	.word	0x00000000


	//----- nvinfo : EIATTR_CBANK_PARAM_SIZE
	.align		4
.L_1453:
        /*0188*/ 	.byte	0x03, 0x19
        /*018a*/ 	.short	0x0074


	//----- nvinfo : EIATTR_PARAM_CBANK
	.align		4
        /*018c*/ 	.byte	0x04, 0x0a
        /*018e*/ 	.short	(.L_1455 - .L_1454)
	.align		4
.L_1454:
        /*0190*/ 	.word	index@(.nv.constant0._Z23gemm_half_q_half_kernelILi4ELi6ELb0ELb0ELi32EEvPK6__halfPKjS4_S2_PS0_iiiiPKtS7_iiiiiibS2_i)
        /*0194*/ 	.short	0x0380
        /*0196*/ 	.short	0x0074


	//----- nvinfo : EIATTR_SW_WAR
	.align		4
.L_1455:
        /*0198*/ 	.byte	0x04, 0x36
        /*019a*/ 	.short	(.L_1457 - .L_1456)
.L_1456:
        /*019c*/ 	.word	0x00000008
.L_1457:


//--------------------- .nv.info._Z23gemm_half_q_half_kernelILi4ELi2ELb0ELb0ELi32EEvPK6__halfPKjS4_S2_PS0_iiiiPKtS7_iiiiiibS2_i --------------------------
	.section	.nv.info._Z23gemm_half_q_half_kernelILi4ELi2ELb0ELb0ELi32EEvPK6__halfPKjS4_S2_PS0_iiiiPKtS7_iiiiiibS2_i,"",@"SHT_CUDA_INFO"
	.sectionflags	@""
	.align	4


	//----- nvinfo : EIATTR_CUDA_API_VERSION
	.align		4
        /*0000*/ 	.byte	0x04, 0x37
        /*0002*/ 	.short	(.L_1459 - .L_1458)
.L_1458:
        /*0004*/ 	.word	0x00000082


	//----- nvinfo : EIATTR_KPARAM_INFO
	.align		4
.L_1459:
        /*0008*/ 	.byte	0x04, 0x17
        /*000a*/ 	.short	(.L_1461 - .L_1460)
.L_1460:
        /*000c*/ 	.word	0x00000000
        /*0010*/ 	.short	0x0013
        /*0012*/ 	.short	0x0070
        /*0014*/ 	.byte	0x00, 0xf0, 0x11, 0x00


	//----- nvinfo : EIATTR_KPARAM_INFO
	.align		4
.L_1461:
        /*0018*/ 	.byte	0x04, 0x17
        /*001a*/ 	.short	(.L_1463 - .L_1462)
.L_1462:
        /*001c*/ 	.word	0x00000000
        /*0020*/ 	.short	0x0012
        /*0022*/ 	.short	0x0068
        /*0024*/ 	.byte	0x00, 0xf5, 0x21, 0x00


	//----- nvinfo : EIATTR_KPARAM_INFO
	.align		4
.L_1463:
        /*0028*/ 	.byte	0x04, 0x17
        /*002a*/ 	.short	(.L_1465 - .L_1464)
.L_1464:
        /*002c*/ 	.word	0x00000000
        /*0030*/ 	.short	0x0011
        /*0032*/ 	.short	0x0060
        /*0034*/ 	.byte	0x00, 0xf0, 0x05, 0x00


	//----- nvinfo : EIATTR_KPARAM_INFO
	.align		4
.L_1465:
        /*0038*/ 	.byte	0x04, 0x17
        /*003a*/ 	.short	(.L_1467 - .L_1466)
.L_1466:
        /*003c*/ 	.word	0x00000000
        /*0040*/ 	.short	0x0010
        /*0042*/ 	.short	0x005c
        /*0044*/ 	.byte	0x00, 0xf0, 0x11, 0x00


	//----- nvinfo : EIATTR_KPARAM_INFO
	.align		4
.L_1467:
        /*0048*/ 	.byte	0x04, 0x17
        /*004a*/ 	.short	(.L_1469 - .L_1468)
.L_1468:
        /*004c*/ 	.word	0x00000000
        /*0050*/ 	.short	0x000f
        /*0052*/ 	.short	0x0058
        /*0054*/ 	.byte	0x00, 0xf0, 0x11, 0x00


	//----- nvinfo : EIATTR_KPARAM_INFO
	.align		4
.L_1469:
        /*0058*/ 	.byte	0x04, 0x17
        /*005a*/ 	.short	(.L_1471 - .L_1470)
.L_1470:
        /*005c*/ 	.word	0x00000000
        /*0060*/ 	.short	0x000e
        /*0062*/ 	.short	0x0054
        /*0064*/ 	.byte	0x00, 0xf0, 0x11, 0x00


	//----- nvinfo : EIATTR_KPARAM_INFO
	.align		4
.L_1471:
        /*0068*/ 	.byte	0x04, 0x17
        /*006a*/ 	.short	(.L_1473 - .L_1472)
.L_1472:
        /*006c*/ 	.word	0x00000000
        /*0070*/ 	.short	0x000d
        /*0072*/ 	.short	0x0050
        /*0074*/ 	.byte	0x00, 0xf0, 0x11, 0x00


	//----- nvinfo : EIATTR_KPARAM_INFO
	.align		4
.L_1473:
        /*0078*/ 	.byte	0x04, 0x17
        /*007a*/ 	.short	(.L_1475 - .L_1474)
.L_1474:
        /*007c*/ 	.word	0x00000000
        /*0080*/ 	.short	0x000c
        /*0082*/ 	.short	0x004c
        /*0084*/ 	.byte	0x00, 0xf0, 0x11, 0x00


	//----- nvinfo : EIATTR_KPARAM_INFO
	.align		4
.L_1475:
        /*0088*/ 	.byte	0x04, 0x17
        /*008a*/ 	.short	(.L_1477 - .L_1476)
.L_1476:
        /*008c*/ 	.word	0x00000000
        /*0090*/ 	.short	0x000b
        /*0092*/ 	.short	0x0048
        /*0094*/ 	.byte	0x00, 0xf0, 0x11, 0x00


	//----- nvinfo : EIATTR_KPARAM_INFO
	.align		4
.L_1477:
        /*0098*/ 	.byte	0x04, 0x17
        /*009a*/ 	.short	(.L_1479 - .L_1478)
.L_1478:
        /*009c*/ 	.word	0x00000000
        /*00a0*/ 	.short	0x000a
        /*00a2*/ 	.short	0x0040
        /*00a4*/ 	.byte	0x00, 0xf5, 0x21, 0x00


	//----- nvinfo : EIATTR_KPARAM_INFO
	.align		4
.L_1479:
        /*00a8*/ 	.byte	0x04, 0x17
        /*00aa*/ 	.short	(.L_1481 - .L_1480)
.L_1480:
        /*00ac*/ 	.word	0x00000000
        /*00b0*/ 	.short	0x0009
        /*00b2*/ 	.short	0x0038
        /*00b4*/ 	.byte	0x00, 0xf5, 0x21, 0x00


	//----- nvinfo : EIATTR_KPARAM_INFO
	.align		4
.L_1481:
        /*00b8*/ 	.byte	0x04, 0x17
        /*00ba*/ 	.short	(.L_1483 - .L_1482)
.L_1482:
        /*00bc*/ 	.word	0x00000000
        /*00c0*/ 	.short	0x0008
        /*00c2*/ 	.short	0x0034
        /*00c4*/ 	.byte	0x00, 0xf0, 0x11, 0x00


	//----- nvinfo : EIATTR_KPARAM_INFO
	.align		4
.L_1483:
        /*00c8*/ 	.byte	0x04, 0x17
        /*00ca*/ 	.short	(.L_1485 - .L_1484)
.L_1484:
        /*00cc*/ 	.word	0x00000000
        /*00d0*/ 	.short	0x0007
        /*00d2*/ 	.short	0x0030
        /*00d4*/ 	.byte	0x00, 0xf0, 0x11, 0x00


	//----- nvinfo : EIATTR_KPARAM_INFO
	.align		4
.L_1485:
        /*00d8*/ 	.byte	0x04, 0x17
        /*00da*/ 	.short	(.L_1487 - .L_1486)
.L_1486:
        /*00dc*/ 	.word	0x00000000
        /*00e0*/ 	.short	0x0006
        /*00e2*/ 	.short	0x002c
        /*00e4*/ 	.byte	0x00, 0xf0, 0x11, 0x00


	//----- nvinfo : EIATTR_KPARAM_INFO
	.align		4
.L_1487:
        /*00e8*/ 	.byte	0x04, 0x17
        /*00ea*/ 	.short	(.L_1489 - .L_1488)
.L_1488:
        /*00ec*/ 	.word	0x00000000
        /*00f0*/ 	.short	0x0005
        /*00f2*/ 	.short	0x0028
        /*00f4*/ 	.byte	0x00, 0xf0, 0x11, 0x00


	//----- nvinfo : EIATTR_KPARAM_INFO
	.align		4
.L_1489:
        /*00f8*/ 	.byte	0x04, 0x17
        /*00fa*/ 	.short	(.L_1491 - .L_1490)
.L_1490:
        /*00fc*/ 	.word	0x00000000
        /*0100*/ 	.short	0x0004
        /*0102*/ 	.short	0x0020
        /*0104*/ 	.byte	0x00, 0xf5, 0x21, 0x00


	//----- nvinfo : EIATTR_KPARAM_INFO
	.align		4
.L_1491:
        /*0108*/ 	.byte	0x04, 0x17
        /*010a*/ 	.short	(.L_1493 - .L_1492)
.L_1492:
        /*010c*/ 	.word	0x00000000
        /*0110*/ 	.short	0x0003
        /*0112*/ 	.short	0x0018
        /*0114*/ 	.byte	0x00, 0xf5, 0x21, 0x00


	//----- nvinfo : EIATTR_KPARAM_INFO
	.align		4
.L_1493:
        /*0118*/ 	.byte	0x04, 0x17
        /*011a*/ 	.short	(.L_1495 - .L_1494)
.L_1494:
        /*011c*/ 	.word	0x00000000
        /*0120*/ 	.short	0x0002
        /*0122*/ 	.short	0x0010
        /*0124*/ 	.byte	0x00, 0xf5, 0x21, 0x00


	//----- nvinfo : EIATTR_KPARAM_INFO
	.align		4
.L_1495:
        /*0128*/ 	.byte	0x04, 0x17
        /*012a*/ 	.short	(.L_1497 - .L_1496)
.L_1496:
        /*012c*/ 	.word	0x00000000
        /*0130*/ 	.short	0x0001
        /*0132*/ 	.short	0x0008
        /*0134*/ 	.byte	0x00, 0xf5, 0x21, 0x00


	//----- nvinfo : EIATTR_KPARAM_INFO
	.align		4
.L_1497:
        /*0138*/ 	.byte	0x04, 0x17
        /*013a*/ 	.short	(.L_1499 - .L_1498)
.L_1498:
        /*013c*/ 	.word	0x00000000
        /*0140*/ 	.short	0x0000
        /*0142*/ 	.short	0x0000
        /*0144*/ 	.byte	0x00, 0xf5, 0x21, 0x00


	//----- nvinfo : EIATTR_SPARSE_MMA_MASK
	.align		4
.L_1499:
        /*0148*/ 	.byte	0x03, 0x50
        /*014a*/ 	.short	0x0000


	//----- nvinfo : EIATTR_MAXREG_COUNT
	.align		4
        /*014c*/ 	.byte	0x03, 0x1b
        /*014e*/ 	.short	0x00ff


	//----- nvinfo : EIATTR_NUM_BARRIERS
	.align		4
        /*0150*/ 	.byte	0x02, 0x4c
        /*0152*/ 	.byte	0x01
	.zero		1


	//----- nvinfo : EIATTR_MERCURY_ISA_VERSION
	.align		4
        /*0154*/ 	.byte	0x03, 0x5f
        /*0156*/ 	.short	0x0101


	//----- nvinfo : EIATTR_VRC_CTA_INIT_COUNT
	.align		4
        /*0158*/ 	.byte	0x02, 0x4a
	.zero		1
	.zero		1


	//----- nvinfo : EIATTR_EXIT_INSTR_OFFSETS
	.align		4
        /*015c*/ 	.byte	0x04, 0x1c
        /*015e*/ 	.short	(.L_1501 - .L_1500)


	//   ....[0]....
.L_1500:
        /*0160*/ 	.word	0x00000cb0


	//   ....[1]....
        /*0164*/ 	.word	0x00002b30


	//   ....[2]....
        /*0168*/ 	.word	0x00002d90


	//   ....[3]....
        /*016c*/ 	.word	0x00002fd0


	//   ....[4]....
        /*0170*/ 	.word	0x00003210


	//   ....[5]....
        /*0174*/ 	.word	0x00003340


	//   ....[6]....
        /*0178*/ 	.word	0x000033e0


	//   ....[7]....
        /*017c*/ 	.word	0x00003420


	//----- nvinfo : EIATTR_CRS_STACK_SIZE
	.align		4
.L_1501:
        /*0180*/ 	.byte	0x04, 0x1e
        /*0182*/ 	.short	(.L_1503 - .L_1502)
.L_1502:
        /*0184*/ 	.word	0x00000000


	//----- nvinfo : EIATTR_CBANK_PARAM_SIZE
	.align		4
.L_1503:
        /*0188*/ 	.byte	0x03, 0x19
        /*018a*/ 	.short	0x0074


	//----- nvinfo : EIATTR_PARAM_CBANK
	.align		4
        /*018c*/ 	.byte	0x04, 0x0a
        /*018e*/ 	.short	(.L_1505 - .L_1504)
	.align		4
.L_1504:
        /*0190*/ 	.word	index@(.nv.constant0._Z23gemm_half_q_half_kernelILi4ELi2ELb0ELb0ELi32EEvPK6__halfPKjS4_S2_PS0_iiiiPKtS7_iiiiiibS2_i)
        /*0194*/ 	.short	0x0380
        /*0196*/ 	.short	0x0074


	//----- nvinfo : EIATTR_SW_WAR
	.align		4
.L_1505:
        /*0198*/ 	.byte	0x04, 0x36
        /*019a*/ 	.short	(.L_1507 - .L_1506)
.L_1506:
        /*019c*/ 	.word	0x00000008
.L_1507:


//--------------------- .nv.info._Z23gemm_half_q_half_kernelILi3ELi32ELb0ELb0ELi64EEvPK6__halfPKjS4_S2_PS0_iiiiPKtS7_iiiiiibS2_i --------------------------
	.section	.nv.info._Z23gemm_half_q_half_kernelILi3ELi32ELb0ELb0ELi64EEvPK6__halfPKjS4_S2_PS0_iiiiPKtS7_iiiiiibS2_i,"",@"SHT_CUDA_INFO"
	.sectionflags	@""
	.align	4


	//----- nvinfo : EIATTR_CUDA_API_VERSION
	.align		4
        /*0000*/ 	.byte	0x04, 0x37
        /*0002*/ 	.short	(.L_1509 - .L_1508)
.L_1508:
        /*0004*/ 	.word	0x00000082


	//----- nvinfo : EIATTR_KPARAM_INFO
	.align		4
.L_1509:
        /*0008*/ 	.byte	0x04, 0x17
        /*000a*/ 	.short	(.L_1511 - .L_1510)
.L_1510:
        /*000c*/ 	.word	0x00000000
        /*0010*/ 	.short	0x0013
        /*0012*/ 	.short	0x0070
        /*0014*/ 	.byte	0x00, 0xf0, 0x11, 0x00


	//----- nvinfo : EIATTR_KPARAM_INFO
	.align		4
.L_1511:
        /*0018*/ 	.byte	0x04, 0x17
        /*001a*/ 	.short	(.L_1513 - .L_1512)
.L_1512:
        /*001c*/ 	.word	0x00000000
        /*0020*/ 	.short	0x0012
        /*0022*/ 	.short	0x0068
        /*0024*/ 	.byte	0x00, 0xf5, 0x21, 0x00


	//----- nvinfo : EIATTR_KPARAM_INFO
	.align		4
.L_1513:
        /*0028*/ 	.byte	0x04, 0x17
        /*002a*/ 	.short	(.L_1515 - .L_1514)
.L_1514:
        /*002c*/ 	.word	0x00000000
        /*0030*/ 	.short	0x0011
        /*0032*/ 	.short	0x0060
        /*0034*/ 	.byte	0x00, 0xf0, 0x05, 0x00


	//----- nvinfo : EIATTR_KPARAM_INFO
	.align		4
.L_1515:
        /*0038*/ 	.byte	0x04, 0x17
        /*003a*/ 	.short	(.L_1517 - .L_1516)
.L_1516:
        /*003c*/ 	.word	0x00000000
        /*0040*/ 	.short	0x0010
        /*0042*/ 	.short	0x005c
        /*0044*/ 	.byte	0x00, 0xf0, 0x11, 0x00


	//----- nvinfo : EIATTR_KPARAM_INFO
	.align		4
.L_1517:
        /*0048*/ 	.byte	0x04, 0x17
        /*004a*/ 	.short	(.L_1519 - .L_1518)
.L_1518:
        /*004c*/ 	.word	0x00000000
        /*0050*/ 	.short	0x000f
        /*0052*/ 	.short	0x0058
        /*0054*/ 	.byte	0x00, 0xf0, 0x11, 0x00


	//----- nvinfo : EIATTR_KPARAM_INFO
	.align		4
.L_1519:
        /*0058*/ 	.byte	0x04, 0x17
        /*005a*/ 	.short	(.L_1521 - .L_1520)
.L_1520:
        /*005c*/ 	.word	0x00000000
        /*0060*/ 	.short	0x000e
        /*0062*/ 	.short	0x0054
        /*0064*/ 	.byte	0x00, 0xf0, 0x11, 0x00


	//----- nvinfo : EIATTR_KPARAM_INFO
	.align		4
.L_1521:
        /*0068*/ 	.byte	0x04, 0x17
        /*006a*/ 	.short	(.L_1523 - .L_1522)
.L_1522:
        /*006c*/ 	.word	0x00000000
        /*0070*/ 	.short	0x000d
        /*0072*/ 	.short	0x0050
        /*0074*/ 	.byte	0x00, 0xf0, 0x11, 0x00


	//----- nvinfo : EIATTR_KPARAM_INFO
	.align		4
.L_1523:
        /*0078*/ 	.byte	0x04, 0x17
        /*007a*/ 	.short	(.L_1525 - .L_1524)
.L_1524:
        /*007c*/ 	.word	0x00000000
        /*0080*/ 	.short	0x000c
        /*0082*/ 	.short	0x004c
        /*0084*/ 	.byte	0x00, 0xf0, 0x11, 0x00


	//----- nvinfo : EIATTR_KPARAM_INFO
	.align		4
.L_1525:
        /*0088*/ 	.byte	0x04, 0x17
        /*008a*/ 	.short	(.L_1527 - .L_1526)
.L_1526:
        /*008c*/ 	.word	0x00000000
        /*0090*/ 	.short	0x000b
        /*0092*/ 	.short	0x0048
        /*0094*/ 	.byte	0x00, 0xf0, 0x11, 0x00


	//----- nvinfo : EIATTR_KPARAM_INFO
	.align		4
.L_1527:
        /*0098*/ 	.byte	0x04, 0x17
        /*009a*/ 	.short	(.L_1529 - .L_1528)
.L_1528:
        /*009c*/ 	.word	0x00000000
        /*00a0*/ 	.short	0x000a
        /*00a2*/ 	.short	0x0040
        /*00a4*/ 	.byte	0x00, 0xf5, 0x21, 0x00


	//----- nvinfo : EIATTR_KPARAM_INFO
	.align		4
.L_1529:
        /*00a8*/ 	.byte	0x04, 0x17
        /*00aa*/ 	.short	(.L_1531 - .L_1530)
.L_1530:
        /*00ac*/ 	.word	0x00000000
        /*00b0*/ 	.short	0x0009
        /*00b2*/ 	.short	0x0038
        /*00b4*/ 	.byte	0x00, 0xf5, 0x21, 0x00


	//----- nvinfo : EIATTR_KPARAM_INFO
	.align		4
.L_1531:
        /*00b8*/ 	.byte	0x04, 0x17
        /*00ba*/ 	.short	(.L_1533 - .L_1532)
.L_1532:
        /*00bc*/ 	.word	0x00000000
        /*00c0*/ 	.short	0x0008
        /*00c2*/ 	.short	0x0034
        /*00c4*/ 	.byte	0x00, 0xf0, 0x11, 0x00


	//----- nvinfo : EIATTR_KPARAM_INFO
	.align		4
.L_1533:
        /*00c8*/ 	.byte	0x04, 0x17
        /*00ca*/ 	.short	(.L_1535 - .L_1534)
.L_1534:
        /*00cc*/ 	.word	0x00000000
        /*00d0*/ 	.short	0x0007
        /*00d2*/ 	.short	0x0030
        /*00d4*/ 	.byte	0x00, 0xf0, 0x11, 0x00


	//----- nvinfo : EIATTR_KPARAM_INFO
	.align		4
.L_1535:
        /*00d8*/ 	.byte	0x04, 0x17
        /*00da*/ 	.short	(.L_1537 - .L_1536)
.L_1536:
        /*00dc*/ 	.word	0x00000000
        /*00e0*/ 	.short	0x0006
        /*00e2*/ 	.short	0x002c
        /*00e4*/ 	.byte	0x00, 0xf0, 0x11, 0x00


	//----- nvinfo : EIATTR_KPARAM_INFO
	.align		4
.L_1537:
        /*00e8*/ 	.byte	0x04, 0x17
        /*00ea*/ 	.short	(.L_1539 - .L_1538)
.L_1538:
        /*00ec*/ 	.word	0x00000000
        /*00f0*/ 	.short	0x0005
        /*00f2*/ 	.short	0x0028
        /*00f4*/ 	.byte	0x00, 0xf0, 0x11, 0x00


	//----- nvinfo : EIATTR_KPARAM_INFO
	.align		4
.L_1539:
        /*00f8*/ 	.byte	0x04, 0x17
        /*00fa*/ 	.short	(.L_1541 - .L_1540)
.L_1540:
        /*00fc*/ 	.word	0x00000000
        /*0100*/ 	.short	0x0004
        /*0102*/ 	.short	0x0020
        /*0104*/ 	.byte	0x00, 0xf5, 0x21, 0x00


	//----- nvinfo : EIATTR_KPARAM_INFO
	.align		4
.L_1541:
        /*0108*/ 	.byte	0x04, 0x17
        /*010a*/ 	.short	(.L_1543 - .L_1542)
.L_1542:
        /*010c*/ 	.word	0x00000000
        /*0110*/ 	.short	0x0003
        /*0112*/ 	.short	0x0018
        /*0114*/ 	.byte	0x00, 0xf5, 0x21, 0x00


	//----- nvinfo : EIATTR_KPARAM_INFO
	.align		4
.L_1543:
        /*0118*/ 	.byte	0x04, 0x17
        /*011a*/ 	.short	(.L_1545 - .L_1544)
.L_1544:
        /*011c*/ 	.word	0x00000000
        /*0120*/ 	.short	0x0002
        /*0122*/ 	.short	0x0010
        /*0124*/ 	.byte	0x00, 0xf5, 0x21, 0x00


	//----- nvinfo : EIATTR_KPARAM_INFO
	.align		4
.L_1545:
        /*0128*/ 	.byte	0x04, 0x17
        /*012a*/ 	.short	(.L_1547 - .L_1546)
.L_1546:
        /*012c*/ 	.word	0x00000000
        /*0130*/ 	.short	0x0001
        /*0132*/ 	.short	0x0008
        /*0134*/ 	.byte	0x00, 0xf5, 0x21, 0x00


	//----- nvinfo : EIATTR_KPARAM_INFO
	.align		4
.L_1547:
        /*0138*/ 	.byte	0x04, 0x17
        /*013a*/ 	.short	(.L_1549 - .L_1548)
.L_1548:
        /*013c*/ 	.word	0x00000000
        /*0140*/ 	.short	0x0000
        /*0142*/ 	.short	0x0000
        /*0144*/ 	.byte	0x00, 0xf5, 0x21, 0x00


	//----- nvinfo : EIATTR_SPARSE_MMA_MASK
	.align		4
.L_1549:
        /*0148*/ 	.byte	0x03, 0x50
        /*014a*/ 	.short	0x0000


	//----- nvinfo : EIATTR_MAXREG_COUNT
	.align		4
        /*014c*/ 	.byte	0x03, 0x1b
        /*014e*/ 	.short	0x00ff


	//----- nvinfo : EIATTR_NUM_BARRIERS
	.align		4
        /*0150*/ 	.byte	0x02, 0x4c
        /*0152*/ 	.byte	0x01
	.zero		1


	//----- nvinfo : EIATTR_MERCURY_ISA_VERSION
	.align		4
        /*0154*/ 	.byte	0x03, 0x5f
        /*0156*/ 	.short	0x0101


	//----- nvinfo : EIATTR_VRC_CTA_INIT_COUNT
	.align		4
        /*0158*/ 	.byte	0x02, 0x4a
	.zero		1
	.zero		1


	//----- nvinfo : EIATTR_EXIT_INSTR_OFFSETS
	.align		4
        /*015c*/ 	.byte	0x04, 0x1c
        /*015e*/ 	.short	(.L_1551 - .L_1550)


	//   ....[0]....
.L_1550:
        /*0160*/ 	.word	0x00000d00


	//   ....[1]....
        /*0164*/ 	.word	0x00003ed0


	//   ....[2]....
        /*0168*/ 	.word	0x00004190


	//   ....[3]....
        /*016c*/ 	.word	0x000043e0


	//   ....[4]....
        /*0170*/ 	.word	0x00004520


	//   ....[5]....
        /*0174*/ 	.word	0x000045b0


	//   ....[6]....
        /*0178*/ 	.word	0x000045f0


	//----- nvinfo : EIATTR_CRS_STACK_SIZE
	.align		4
.L_1551:
        /*017c*/ 	.byte	0x04, 0x1e
        /*017e*/ 	.short	(.L_1553 - .L_1552)
.L_1552:
        /*0180*/ 	.word	0x00000000


	//----- nvinfo : EIATTR_CBANK_PARAM_SIZE
	.align		4
.L_1553:
        /*0184*/ 	.byte	0x03, 0x19
        /*0186*/ 	.short	0x0074


	//----- nvinfo : EIATTR_PARAM_CBANK
	.align		4
        /*0188*/ 	.byte	0x04, 0x0a
        /*018a*/ 	.short	(.L_1555 - .L_1554)
	.align		4
.L_1554:
        /*018c*/ 	.word	index@(.nv.constant0._Z23gemm_half_q_half_kernelILi3ELi32ELb0ELb0ELi64EEvPK6__halfPKjS4_S2_PS0_iiiiPKtS7_iiiiiibS2_i)
        /*0190*/ 	.short	0x0380
        /*0192*/ 	.short	0x0074


	//----- nvinfo : EIATTR_SW_WAR
	.align		4
.L_1555:
        /*0194*/ 	.byte	0x04, 0x36
        /*0196*/ 	.short	(.L_1557 - .L_1556)
.L_1556:
        /*0198*/ 	.word	0x00000008
.L_1557:


//--------------------- .nv.info._Z23gemm_half_q_half_kernelILi3ELi48ELb0ELb0ELi64EEvPK6__halfPKjS4_S2_PS0_iiiiPKtS7_iiiiiibS2_i --------------------------
	.section	.nv.info._Z23gemm_half_q_half_kernelILi3ELi48ELb0ELb0ELi64EEvPK6__halfPKjS4_S2_PS0_iiiiPKtS7_iiiiiibS2_i,"",@"SHT_CUDA_INFO"
	.sectionflags	@""
	.align	4


	//----- nvinfo : EIATTR_CUDA_API_VERSION
	.align		4
        /*0000*/ 	.byte	0x04, 0x37
        /*0002*/ 	.short	(.L_1559 - .L_1558)
.L_1558:
        /*0004*/ 	.word	0x00000082


	//----- nvinfo : EIATTR_KPARAM_INFO
	.align		4
.L_1559:
        /*0008*/ 	.byte	0x04, 0x17
        /*000a*/ 	.short	(.L_1561 - .L_1560)
.L_1560:
        /*000c*/ 	.word	0x00000000
        /*0010*/ 	.short	0x0013
        /*0012*/ 	.short	0x0070
        /*0014*/ 	.byte	0x00, 0xf0, 0x11, 0x00


	//----- nvinfo : EIATTR_KPARAM_INFO
	.align		4
.L_1561:
        /*0018*/ 	.byte	0x04, 0x17
        /*001a*/ 	.short	(.L_1563 - .L_1562)
.L_1562:
        /*001c*/ 	.word	0x00000000
        /*0020*/ 	.short	0x0012
        /*0022*/ 	.short	0x0068
        /*0024*/ 	.byte	0x00, 0xf5, 0x21, 0x00


	//----- nvinfo : EIATTR_KPARAM_INFO
	.align		4
.L_1563:
        /*0028*/ 	.byte	0x04, 0x17
        /*002a*/ 	.short	(.L_1565 - .L_1564)
.L_1564:
        /*002c*/ 	.word	0x00000000
        /*0030*/ 	.short	0x0011
        /*0032*/ 	.short	0x0060
        /*0034*/ 	.byte	0x00, 0xf0, 0x05, 0x00


	//----- nvinfo : EIATTR_KPARAM_INFO
	.align		4
.L_1565:
        /*0038*/ 	.byte	0x04, 0x17
        /*003a*/ 	.short	(.L_1567 - .L_1566)
.L_1566:
        /*003c*/ 	.word	0x00000000
        /*0040*/ 	.short	0x0010
        /*0042*/ 	.short	0x005c
        /*0044*/ 	.byte	0x00, 0xf0, 0x11, 0x00


	//----- nvinfo : EIATTR_KPARAM_INFO
	.align		4
.L_1567:
        /*0048*/ 	.byte	0x04, 0x17
        /*004a*/ 	.short	(.L_1569 - .L_1568)
.L_1568:
        /*004c*/ 	.word	0x00000000
        /*0050*/ 	.short	0x000f
        /*0052*/ 	.short	0x0058
        /*0054*/ 	.byte	0x00, 0xf0, 0x11, 0x00


	//----- nvinfo : EIATTR_KPARAM_INFO
	.align		4
.L_1569:
        /*0058*/ 	.byte	0x04, 0x17
        /*005a*/ 	.short	(.L_1571 - .L_1570)
.L_1570:
        /*005c*/ 	.word	0x00000000
        /*0060*/ 	.short	0x000e
        /*0062*/ 	.short	0x0054
        /*0064*/ 	.byte	0x00, 0xf0, 0x11, 0x00


	//----- nvinfo : EIATTR_KPARAM_INFO
	.align		4
.L_1571:
        /*0068*/ 	.byte	0x04, 0x17
        /*006a*/ 	.short	(.L_1573 - .L_1572)
.L_1572:
        /*006c*/ 	.word	0x00000000
        /*0070*/ 	.short	0x000d
        /*0072*/ 	.short	0x0050
        /*0074*/ 	.byte	0x00, 0xf0, 0x11, 0x00


	//----- nvinfo : EIATTR_KPARAM_INFO
	.align		4
.L_1573:
        /*0078*/ 	.byte	0x04, 0x17
        /*007a*/ 	.short	(.L_1575 - .L_1574)
.L_1574:
        /*007c*/ 	.word	0x00000000
        /*0080*/ 	.short	0x000c
        /*0082*/ 	.short	0x004c
        /*0084*/ 	.byte	0x00, 0xf0, 0x11, 0x00


	//----- nvinfo : EIATTR_KPARAM_INFO
	.align		4
.L_1575:
        /*0088*/ 	.byte	0x04, 0x17
        /*008a*/ 	.short	(.L_1577 - .L_1576)
.L_1576:
        /*008c*/ 	.word	0x00000000
        /*0090*/ 	.short	0x000b
        /*0092*/ 	.short	0x0048
        /*0094*/ 	.byte	0x00, 0xf0, 0x11, 0x00


	//----- nvinfo : EIATTR_KPARAM_INFO
	.align		4
.L_1577:
        /*0098*/ 	.byte	0x04, 0x17
        /*009a*/ 	.short	(.L_1579 - .L_1578)
.L_1578:
        /*009c*/ 	.word	0x00000000
        /*00a0*/ 	.short	0x000a
        /*00a2*/ 	.short	0x0040
        /*00a4*/ 	.byte	0x00, 0xf5, 0x21, 0x00


	//----- nvinfo : EIATTR_KPARAM_INFO
	.align		4
.L_1579:
        /*00a8*/ 	.byte	0x04, 0x17
        /*00aa*/ 	.short	(.L_1581 - .L_1580)
.L_1580:
        /*00ac*/ 	.word	0x00000000
        /*00b0*/ 	.short	0x0009
        /*00b2*/ 	.short	0x0038
        /*00b4*/ 	.byte	0x00, 0xf5, 0x21, 0x00


	//----- nvinfo : EIATTR_KPARAM_INFO
	.align		4
.L_1581:
        /*00b8*/ 	.byte	0x04, 0x17
        /*00ba*/ 	.short	(.L_1583 - .L_1582)
.L_1582:
        /*00bc*/ 	.word	0x00000000
        /*00c0*/ 	.short	0x0008
        /*00c2*/ 	.short	0x0034
        /*00c4*/ 	.byte	0x00, 0xf0, 0x11, 0x00


	//----- nvinfo : EIATTR_KPARAM_INFO
	.align		4
.L_1583:
        /*00c8*/ 	.byte	0x04, 0x17
        /*00ca*/ 	.short	(.L_1585 - .L_1584)
.L_1584:
        /*00cc*/ 	.word	0x00000000
        /*00d0*/ 	.short	0x0007
        /*00d2*/ 	.short	0x0030
        /*00d4*/ 	.byte	0x00, 0xf0, 0x11, 0x00


	//----- nvinfo : EIATTR_KPARAM_INFO
	.align		4
.L_1585:
        /*00d8*/ 	.byte	0x04, 0x17
        /*00da*/ 	.short	(.L_1587 - .L_1586)
.L_1586:
        /*00dc*/ 	.word	0x00000000
        /*00e0*/ 	.short	0x0006
        /*00e2*/ 	.short	0x002c
        /*00e4*/ 	.byte	0x00, 0xf0, 0x11, 0x00


	//----- nvinfo : EIATTR_KPARAM_INFO
	.align		4
.L_1587:
        /*00e8*/ 	.byte	0x04, 0x17
        /*00ea*/ 	.short	(.L_1589 - .L_1588)
.L_1588:
        /*00ec*/ 	.word	0x00000000
        /*00f0*/ 	.short	0x0005
        /*00f2*/ 	.short	0x0028
        /*00f4*/ 	.byte	0x00, 0xf0, 0x11, 0x00


	//----- nvinfo : EIATTR_KPARAM_INFO
	.align		4
.L_1589:
        /*00f8*/ 	.byte	0x04, 0x17
        /*00fa*/ 	.short	(.L_1591 - .L_1590)
.L_1590:
        /*00fc*/ 	.word	0x00000000
        /*0100*/ 	.short	0x0004
        /*0102*/ 	.short	0x0020
        /*0104*/ 	.byte	0x00, 0xf5, 0x21, 0x00


	//----- nvinfo : EIATTR_KPARAM_INFO
	.align		4
.L_1591:
        /*0108*/ 	.byte	0x04, 0x17
        /*010a*/ 	.short	(.L_1593 - .L_1592)
.L_1592:
        /*010c*/ 	.word	0x00000000
        /*0110*/ 	.short	0x0003
        /*0112*/ 	.short	0x0018
        /*0114*/ 	.byte	0x00, 0xf5, 0x21, 0x00


	//----- nvinfo : EIATTR_KPARAM_INFO
	.align		4
.L_1593:
        /*0118*/ 	.byte	0x04, 0x17
        /*011a*/ 	.short	(.L_1595 - .L_1594)
.L_1594:
        /*011c*/ 	.word	0x00000000
        /*0120*/ 	.short	0x0002
        /*0122*/ 	.short	0x0010
        /*0124*/ 	.byte	0x00, 0xf5, 0x21, 0x00


	//----- nvinfo : EIATTR_KPARAM_INFO
	.align		4
.L_1595:
        /*0128*/ 	.byte	0x04, 0x17
        /*012a*/ 	.short	(.L_1597 - .L_1596)
.L_1596:
        /*012c*/ 	.word	0x00000000
        /*0130*/ 	.short	0x0001
        /*0132*/ 	.short	0x0008
        /*0134*/ 	.byte	0x00, 0xf5, 0x21, 0x00


	//----- nvinfo : EIATTR_KPARAM_INFO
	.align		4
.L_1597:
        /*0138*/ 	.byte	0x04, 0x17
        /*013a*/ 	.short	(.L_1599 - .L_1598)
.L_1598:
        /*013c*/ 	.word	0x00000000
        /*0140*/ 	.short	0x0000
        /*0142*/ 	.short	0x0000
        /*0144*/ 	.byte	0x00, 0xf5, 0x21, 0x00


	//----- nvinfo : EIATTR_SPARSE_MMA_MASK
	.align		4
.L_1599:
        /*0148*/ 	.byte	0x03, 0x50
        /*014a*/ 	.short	0x0000


	//----- nvinfo : EIATTR_MAXREG_COUNT
	.align		4
        /*014c*/ 	.byte	0x03, 0x1b
        /*014e*/ 	.short	0x00ff


	//----- nvinfo : EIATTR_NUM_BARRIERS
	.align		4
        /*0150*/ 	.byte	0x02, 0x4c
        /*0152*/ 	.byte	0x01
	.zero		1


	//----- nvinfo : EIATTR_MERCURY_ISA_VERSION
	.align		4
        /*0154*/ 	.byte	0x03, 0x5f
        /*0156*/ 	.short	0x0101


	//----- nvinfo : EIATTR_VRC_CTA_INIT_COUNT
	.align		4
        /*0158*/ 	.byte	0x02, 0x4a
	.zero		1
	.zero		1


	//----- nvinfo : EIATTR_EXIT_INSTR_OFFSETS
	.align		4
        /*015c*/ 	.byte	0x04, 0x1c
        /*015e*/ 	.short	(.L_1601 - .L_1600)


	//   ....[0]....
.L_1600:
        /*0160*/ 	.word	0x00000ca0


	//   ....[1]....
        /*0164*/ 	.word	0x00005db0


	//   ....[2]....
        /*0168*/ 	.word	0x00006060


	//   ....[3]....
        /*016c*/ 	.word	0x00006290


	//   ....[4]....
        /*0170*/ 	.word	0x000063c0


	//   ....[5]....
        /*0174*/ 	.word	0x00006450


	//   ....[6]....
        /*0178*/ 	.word	0x00006490


	//----- nvinfo : EIATTR_CRS_STACK_SIZE
	.align		4
.L_1601:
        /*017c*/ 	.byte	0x04, 0x1e
        /*017e*/ 	.short	(.L_1603 - .L_1602)
.L_1602:
        /*0180*/ 	.word	0x00000000


	//----- nvinfo : EIATTR_CBANK_PARAM_SIZE
	.align		4
.L_1603:
        /*0184*/ 	.byte	0x03, 0x19
        /*0186*/ 	.short	0x0074


	//----- nvinfo : EIATTR_PARAM_CBANK
	.align		4
        /*0188*/ 	.byte	0x04, 0x0a
        /*018a*/ 	.short	(.L_1605 - .L_1604)
	.align		4
.L_1604:
        /*018c*/ 	.word	index@(.nv.constant0._Z23gemm_half_q_half_kernelILi3ELi48ELb0ELb0ELi64EEvPK6__halfPKjS4_S2_PS0_iiiiPKtS7_iiiiiibS2_i)
        /*0190*/ 	.short	0x0380
        /*0192*/ 	.short	0x0074


	//----- nvinfo : EIATTR_SW_WAR
	.align		4
.L_1605:
        /*0194*/ 	.byte	0x04, 0x36
        /*0196*/ 	.short	(.L_1607 - .L_1606)
.L_1606:
        /*0198*/ 	.word	0x00000008
.L_1607:


//--------------------- .nv.info._Z23gemm_half_q_half_kernelILi3ELi16ELb0ELb0ELi64EEvPK6__halfPKjS4_S2_PS0_iiiiPKtS7_iiiiiibS2_i --------------------------
	.section	.nv.info._Z23gemm_half_q_half_kernelILi3ELi16ELb0ELb0ELi64EEvPK6__halfPKjS4_S2_PS0_iiiiPKtS7_iiiiiibS2_i,"",@"SHT_CUDA_INFO"
	.sectionflags	@""
	.align	4


	//----- nvinfo : EIATTR_CUDA_API_VERSION
	.align		4
        /*0000*/ 	.byte	0x04, 0x37
        /*0002*/ 	.short	(.L_1609 - .L_1608)
.L_1608:
        /*0004*/ 	.word	0x00000082


	//----- nvinfo : EIATTR_KPARAM_INFO
	.align		4
.L_1609:
        /*0008*/ 	.byte	0x04, 0x17
        /*000a*/ 	.short	(.L_1611 - .L_1610)
.L_1610:
        /*000c*/ 	.word	0x00000000
        /*0010*/ 	.short	0x0013
        /*0012*/ 	.short	0x0070
        /*0014*/ 	.byte	0x00, 0xf0, 0x11, 0x00


	//----- nvinfo : EIATTR_KPARAM_INFO
	.align		4
.L_1611:
        /*0018*/ 	.byte	0x04, 0x17
        /*001a*/ 	.short	(.L_1613 - .L_1612)
.L_1612:
        /*001c*/ 	.word	0x00000000
        /*0020*/ 	.short	0x0012
        /*0022*/ 	.short	0x0068
        /*0024*/ 	.byte	0x00, 0xf5, 0x21, 0x00


	//----- nvinfo : EIATTR_KPARAM_INFO
	.align		4
.L_1613:
        /*0028*/ 	.byte	0x04, 0x17
        /*002a*/ 	.short	(.L_1615 - .L_1614)
.L_1614:
        /*002c*/ 	.word	0x00000000
        /*0030*/ 	.short	0x0011
        /*0032*/ 	.short	0x0060
        /*0034*/ 	.byte	0x00, 0xf0, 0x05, 0x00


	//----- nvinfo : EIATTR_KPARAM_INFO
	.align		4
.L_1615:
        /*0038*/ 	.byte	0x04, 0x17
        /*003a*/ 	.short	(.L_1617 - .L_1616)
.L_1616:
        /*003c*/ 	.word	0x00000000
        /*0040*/ 	.short	0x0010
        /*0042*/ 	.short	0x005c
        /*0044*/ 	.byte	0x00, 0xf0, 0x11, 0x00


	//----- nvinfo : EIATTR_KPARAM_INFO
	.align		4
.L_1617:
        /*0048*/ 	.byte	0x04, 0x17
        /*004a*/ 	.short	(.L_1619 - .L_1618)
.L_1618:
        /*004c*/ 	.word	0x00000000
        /*0050*/ 	.short	0x000f
        /*0052*/ 	.short	0x0058
        /*0054*/ 	.byte	0x00, 0xf0, 0x11, 0x00


	//----- nvinfo : EIATTR_KPARAM_INFO
	.align		4
.L_1619:
        /*0058*/ 	.byte	0x04, 0x17
        /*005a*/ 	.short	(.L_1621 - .L_1620)
.L_1620:
        /*005c*/ 	.word	0x00000000
        /*0060*/ 	.short	0x000e
        /*0062*/ 	.short	0x0054
        /*0064*/ 	.byte	0x00, 0xf0, 0x11, 0x00


	//----- nvinfo : EIATTR_KPARAM_INFO
	.align		4
.L_1621:
        /*0068*/ 	.byte	0x04, 0x17
        /*006a*/ 	.short	(.L_1623 - .L_1622)
.L_1622:
        /*006c*/ 	.word	0x00000000
        /*0070*/ 	.short	0x000d
        /*0072*/ 	.short	0x0050
        /*0074*/ 	.byte	0x00, 0xf0, 0x11, 0x00


	//----- nvinfo : EIATTR_KPARAM_INFO
	.align		4
.L_1623:
        /*0078*/ 	.byte	0x04, 0x17
        /*007a*/ 	.short	(.L_1625 - .L_1624)
.L_1624:
        /*007c*/ 	.word	0x00000000
        /*0080*/ 	.short	0x000c
        /*0082*/ 	.short	0x004c
        /*0084*/ 	.byte	0x00, 0xf0, 0x11, 0x00


	//----- nvinfo : EIATTR_KPARAM_INFO
	.align		4
.L_1625:
        /*0088*/ 	.byte	0x04, 0x17
        /*008a*/ 	.short	(.L_1627 - .L_1626)
.L_1626:
        /*008c*/ 	.word	0x00000000
        /*0090*/ 	.short	0x000b
        /*0092*/ 	.short	0x0048
        /*0094*/ 	.byte	0x00, 0xf0, 0x11, 0x00


	//----- nvinfo : EIATTR_KPARAM_INFO
	.align		4
.L_1627:
        /*0098*/ 	.byte	0x04, 0x17
        /*009a*/ 	.short	(.L_1629 - .L_1628)
.L_1628:
        /*009c*/ 	.word	0x00000000
        /*00a0*/ 	.short	0x000a
        /*00a2*/ 	.short	0x0040
        /*00a4*/ 	.byte	0x00, 0xf5, 0x21, 0x00


	//----- nvinfo : EIATTR_KPARAM_INFO
	.align		4
.L_1629:
        /*00a8*/ 	.byte	0x04, 0x17
        /*00aa*/ 	.short	(.L_1631 - .L_1630)
.L_1630:
        /*00ac*/ 	.word	0x00000000
        /*00b0*/ 	.short	0x0009
        /*00b2*/ 	.short	0x0038
        /*00b4*/ 	.byte	0x00, 0xf5, 0x21, 0x00


	//----- nvinfo : EIATTR_KPARAM_INFO
	.align		4
.L_1631:
        /*00b8*/ 	.byte	0x04, 0x17
        /*00ba*/ 	.short	(.L_1633 - .L_1632)
.L_1632:
        /*00bc*/ 	.word	0x00000000
        /*00c0*/ 	.short	0x0008
        /*00c2*/ 	.short	0x0034
        /*00c4*/ 	.byte	0x00, 0xf0, 0x11, 0x00


	//----- nvinfo : EIATTR_KPARAM_INFO
	.align		4
.L_1633:
        /*00c8*/ 	.byte	0x04, 0x17
        /*00ca*/ 	.short	(.L_1635 - .L_1634)
.L_1634:
        /*00cc*/ 	.word	0x00000000
        /*00d0*/ 	.short	0x0007
        /*00d2*/ 	.short	0x0030
        /*00d4*/ 	.byte	0x00, 0xf0, 0x11, 0x00


	//----- nvinfo : EIATTR_KPARAM_INFO
	.align		4
.L_1635:
        /*00d8*/ 	.byte	0x04, 0x17
        /*00da*/ 	.short	(.L_1637 - .L_1636)
.L_1636:
        /*00dc*/ 	.word	0x00000000
        /*00e0*/ 	.short	0x0006
        /*00e2*/ 	.short	0x002c
        /*00e4*/ 	.byte	0x00, 0xf0, 0x11, 0x00


	//----- nvinfo : EIATTR_KPARAM_INFO
	.align		4
.L_1637:
        /*00e8*/ 	.byte	0x04, 0x17
        /*00ea*/ 	.short	(.L_1639 - .L_1638)
.L_1638:
        /*00ec*/ 	.word	0x00000000
        /*00f0*/ 	.short	0x0005
        /*00f2*/ 	.short	0x0028
        /*00f4*/ 	.byte	0x00, 0xf0, 0x11, 0x00


	//----- nvinfo : EIATTR_KPARAM_INFO
	.align		4
.L_1639:
        /*00f8*/ 	.byte	0x04, 0x17
        /*00fa*/ 	.short	(.L_1641 - .L_1640)
.L_1640:
        /*00fc*/ 	.word	0x00000000
        /*0100*/ 	.short	0x0004
        /*0102*/ 	.short	0x0020
        /*0104*/ 	.byte	0x00, 0xf5, 0x21, 0x00


	//----- nvinfo : EIATTR_KPARAM_INFO
	.align		4
.L_1641:
        /*0108*/ 	.byte	0x04, 0x17
        /*010a*/ 	.short	(.L_1643 - .L_1642)
.L_1642:
        /*010c*/ 	.word	0x00000000
        /*0110*/ 	.short	0x0003
        /*0112*/ 	.short	0x0018
        /*0114*/ 	.byte	0x00, 0xf5, 0x21, 0x00


	//----- nvinfo : EIATTR_KPARAM_INFO
	.align		4
.L_1643:
        /*0118*/ 	.byte	0x04, 0x17
        /*011a*/ 	.short	(.L_1645 - .L_1644)
.L_1644:
        /*011c*/ 	.word	0x00000000
        /*0120*/ 	.short	0x0002
        /*0122*/ 	.short	0x0010
        /*0124*/ 	.byte	0x00, 0xf5, 0x21, 0x00


	//----- nvinfo : EIATTR_KPARAM_INFO
	.align		4
.L_1645:
        /*0128*/ 	.byte	0x04, 0x17
        /*012a*/ 	.short	(.L_1647 - .L_1646)
.L_1646:
        /*012c*/ 	.word	0x00000000
        /*0130*/ 	.short	0x0001
        /*0132*/ 	.short	0x0008
        /*0134*/ 	.byte	0x00, 0xf5, 0x21, 0x00


	//----- nvinfo : EIATTR_KPARAM_INFO
	.align		4
.L_1647:
        /*0138*/ 	.byte	0x04, 0x17
        /*013a*/ 	.short	(.L_1649 - .L_1648)
.L_1648:
        /*013c*/ 	.word	0x00000000
        /*0140*/ 	.short	0x0000
        /*0142*/ 	.short	0x0000
        /*0144*/ 	.byte	0x00, 0xf5, 0x21, 0x00


	//----- nvinfo : EIATTR_SPARSE_MMA_MASK
	.align		4
.L_1649:
        /*0148*/ 	.byte	0x03, 0x50
        /*014a*/ 	.short	0x0000


	//----- nvinfo : EIATTR_MAXREG_COUNT
	.align		4
        /*014c*/ 	.byte	0x03, 0x1b
        /*014e*/ 	.short	0x00ff


	//----- nvinfo : EIATTR_NUM_BARRIERS
	.align		4
        /*0150*/ 	.byte	0x02, 0x4c
        /*0152*/ 	.byte	0x01
	.zero		1


	//----- nvinfo : EIATTR_MERCURY_ISA_VERSION
	.align		4
        /*0154*/ 	.byte	0x03, 0x5f
        /*0156*/ 	.short	0x0101


	//----- nvinfo : EIATTR_VRC_CTA_INIT_COUNT
	.align		4
        /*0158*/ 	.byte	0x02, 0x4a
	.zero		1
	.zero		1


	//----- nvinfo : EIATTR_EXIT_INSTR_OFFSETS
	.align		4
        /*015c*/ 	.byte	0x04, 0x1c
        /*015e*/ 	.short	(.L_1651 - .L_1650)


	//   ....[0]....
.L_1650:
        /*0160*/ 	.word	0x00000d00


	//   ....[1]....
        /*0164*/ 	.word	0x00003be0


	//   ....[2]....
        /*0168*/ 	.word	0x00003ea0


	//   ....[3]....
        /*016c*/ 	.word	0x000040f0


	//   ....[4]....
        /*0170*/ 	.word	0x00004230


	//   ....[5]....
        /*0174*/ 	.word	0x000042c0


	//   ....[6]....
        /*0178*/ 	.word	0x00004300


	//----- nvinfo : EIATTR_CRS_STACK_SIZE
	.align		4
.L_1651:
        /*017c*/ 	.byte	0x04, 0x1e
        /*017e*/ 	.short	(.L_1653 - .L_1652)
.L_1652:
        /*0180*/ 	.word	0x00000000


	//----- nvinfo : EIATTR_CBANK_PARAM_SIZE
	.align		4
.L_1653:
        /*0184*/ 	.byte	0x03, 0x19
        /*0186*/ 	.short	0x0074


	//----- nvinfo : EIATTR_PARAM_CBANK
	.align		4
        /*0188*/ 	.byte	0x04, 0x0a
        /*018a*/ 	.short	(.L_1655 - .L_1654)
	.align		4
.L_1654:
        /*018c*/ 	.word	index@(.nv.constant0._Z23gemm_half_q_half_kernelILi3ELi16ELb0ELb0ELi64EEvPK6__halfPKjS4_S2_PS0_iiiiPKtS7_iiiiiibS2_i)
        /*0190*/ 	.short	0x0380
        /*0192*/ 	.short	0x0074


	//----- nvinfo : EIATTR_SW_WAR
	.align		4
.L_1655:
        /*0194*/ 	.byte	0x04, 0x36
        /*0196*/ 	.short	(.L_1657 - .L_1656)
.L_1656:
        /*0198*/ 	.word	0x00000008
.L_1657:


//--------------------- .nv.info._Z23gemm_half_q_half_kernelILi3ELi24ELb0ELb0ELi64EEvPK6__halfPKjS4_S2_PS0_iiiiPKtS7_iiiiiibS2_i --------------------------
	.section	.nv.info._Z23gemm_half_q_half_kernelILi3ELi24ELb0ELb0ELi64EEvPK6__halfPKjS4_S2_PS0_iiiiPKtS7_iiiiiibS2_i,"",@"SHT_CUDA_INFO"
	.sectionflags	@""
	.align	4


	//----- nvinfo : EIATTR_CUDA_API_VERSION
	.align		4
        /*0000*/ 	.byte	0x04, 0x37
        /*0002*/ 	.short	(.L_1659 - .L_1658)
.L_1658:
        /*0004*/ 	.word	0x00000082


	//----- nvinfo : EIATTR_KPARAM_INFO
	.align		4
.L_1659:
        /*0008*/ 	.byte	0x04, 0x17
        /*000a*/ 	.short	(.L_1661 - .L_1660)
.L_1660:
        /*000c*/ 	.word	0x00000000
        /*0010*/ 	.short	0x0013
        /*0012*/ 	.short	0x0070
        /*0014*/ 	.byte	0x00, 0xf0, 0x11, 0x00


	//----- nvinfo : EIATTR_KPARAM_INFO
	.align		4
.L_1661:
        /*0018*/ 	.byte	0x04, 0x17
        /*001a*/ 	.short	(.L_1663 - .L_1662)
.L_1662:
        /*001c*/ 	.word	0x00000000
        /*0020*/ 	.short	0x0012
        /*0022*/ 	.short	0x0068
        /*0024*/ 	.byte	0x00, 0xf5, 0x21, 0x00


	//----- nvinfo : EIATTR_KPARAM_INFO
	.align		4
.L_1663:
        /*0028*/ 	.byte	0x04, 0x17
        /*002a*/ 	.short	(.L_1665 - .L_1664)
.L_1664:
        /*002c*/ 	.word	0x00000000
        /*0030*/ 	.short	0x0011
        /*0032*/ 	.short	0x0060
        /*0034*/ 	.byte	0x00, 0xf0, 0x05, 0x00


	//----- nvinfo : EIATTR_KPARAM_INFO
	.align		4
.L_1665:
        /*0038*/ 	.byte	0x04, 0x17
        /*003a*/ 	.short	(.L_1667 - .L_1666)
.L_1666:
        /*003c*/ 	.word	0x00000000
        /*0040*/ 	.short	0x0010
        /*0042*/ 	.short	0x005c
        /*0044*/ 	.byte	0x00, 0xf0, 0x11, 0x00


	//----- nvinfo : EIATTR_KPARAM_INFO
	.align		4
.L_1667:
        /*0048*/ 	.byte	0x04, 0x17
        /*004a*/ 	.short	(.L_1669 - .L_1668)
.L_1668:
        /*004c*/ 	.word	0x00000000
        /*0050*/ 	.short	0x000f
        /*0052*/ 	.short	0x0058
        /*0054*/ 	.byte	0x00, 0xf0, 0x11, 0x00


	//----- nvinfo : EIATTR_KPARAM_INFO
	.align		4
.L_1669:
        /*0058*/ 	.byte	0x04, 0x17
        /*005a*/ 	.short	(.L_1671 - .L_1670)
.L_1670:
        /*005c*/ 	.word	0x00000000
        /*0060*/ 	.short	0x000e
        /*0062*/ 	.short	0x0054
        /*0064*/ 	.byte	0x00, 0xf0, 0x11, 0x00


	//----- nvinfo : EIATTR_KPARAM_INFO
	.align		4
.L_1671:
        /*0068*/ 	.byte	0x04, 0x17
        /*006a*/ 	.short	(.L_1673 - .L_1672)
.L_1672:
        /*006c*/ 	.word	0x00000000
        /*0070*/ 	.short	0x000d
        /*0072*/ 	.short	0x0050
        /*0074*/ 	.byte	0x00, 0xf0, 0x11, 0x00


	//----- nvinfo : EIATTR_KPARAM_INFO
	.align		4
.L_1673:
        /*0078*/ 	.byte	0x04, 0x17
        /*007a*/ 	.short	(.L_1675 - .L_1674)
.L_1674:
        /*007c*/ 	.word	0x00000000
        /*0080*/ 	.short	0x000c
        /*0082*/ 	.short	0x004c
        /*0084*/ 	.byte	0x00, 0xf0, 0x11, 0x00


	//----- nvinfo : EIATTR_KPARAM_INFO
	.align		4
.L_1675:
        /*0088*/ 	.byte	0x04, 0x17
        /*008a*/ 	.short	(.L_1677 - .L_1676)
.L_1676:
        /*008c*/ 	.word	0x00000000
        /*0090*/ 	.short	0x000b
        /*0092*/ 	.short	0x0048
        /*0094*/ 	.byte	0x00, 0xf0, 0x11, 0x00


	//----- nvinfo : EIATTR_KPARAM_INFO
	.align		4
.L_1677:
        /*0098*/ 	.byte	0x04, 0x17
        /*009a*/ 	.short	(.L_1679 - .L_1678)
.L_1678:
        /*009c*/ 	.word	0x00000000
        /*00a0*/ 	.short	0x000a
        /*00a2*/ 	.short	0x0040
        /*00a4*/ 	.byte	0x00, 0xf5, 0x21, 0x00


	//----- nvinfo : EIATTR_KPARAM_INFO
	.align		4
.L_1679:
        /*00a8*/ 	.byte	0x04, 0x17
        /*00aa*/ 	.short	(.L_1681 - .L_1680)
.L_1680:
        /*00ac*/ 	.word	0x00000000
        /*00b0*/ 	.short	0x0009
        /*00b2*/ 	.short	0x0038
        /*00b4*/ 	.byte	0x00, 0xf5, 0x21, 0x00


	//----- nvinfo : EIATTR_KPARAM_INFO
	.align		4
.L_1681:
        /*00b8*/ 	.byte	0x04, 0x17
        /*00ba*/ 	.short	(.L_1683 - .L_1682)
.L_1682:
        /*00bc*/ 	.word	0x00000000
        /*00c0*/ 	.short	0x0008
        /*00c2*/ 	.short	0x0034
        /*00c4*/ 	.byte	0x00, 0xf0, 0x11, 0x00


	//----- nvinfo : EIATTR_KPARAM_INFO
	.align		4
.L_1683:
        /*00c8*/ 	.byte	0x04, 0x17
        /*00ca*/ 	.short	(.L_1685 - .L_1684)
.L_1684:
        /*00cc*/ 	.word	0x00000000
        /*00d0*/ 	.short	0x0007
        /*00d2*/ 	.short	0x0030
        /*00d4*/ 	.byte	0x00, 0xf0, 0x11, 0x00


	//----- nvinfo : EIATTR_KPARAM_INFO
	.align		4
.L_1685:
        /*00d8*/ 	.byte	0x04, 0x17
        /*00da*/ 	.short	(.L_1687 - .L_1686)
.L_1686:
        /*00dc*/ 	.word	0x00000000
        /*00e0*/ 	.short	0x0006
        /*00e2*/ 	.short	0x002c
        /*00e4*/ 	.byte	0x00, 0xf0, 0x11, 0x00


	//----- nvinfo : EIATTR_KPARAM_INFO
	.align		4
.L_1687:
        /*00e8*/ 	.byte	0x04, 0x17
        /*00ea*/ 	.short	(.L_1689 - .L_1688)
.L_1688:
        /*00ec*/ 	.word	0x00000000
        /*00f0*/ 	.short	0x0005
        /*00f2*/ 	.short	0x0028
        /*00f4*/ 	.byte	0x00, 0xf0, 0x11, 0x00


	//----- nvinfo : EIATTR_KPARAM_INFO
	.align		4
.L_1689:
        /*00f8*/ 	.byte	0x04, 0x17
        /*00fa*/ 	.short	(.L_1691 - .L_1690)
.L_1690:
        /*00fc*/ 	.word	0x00000000
        /*0100*/ 	.short	0x0004
        /*0102*/ 	.short	0x0020
        /*0104*/ 	.byte	0x00, 0xf5, 0x21, 0x00


	//----- nvinfo : EIATTR_KPARAM_INFO
	.align		4
.L_1691:
        /*0108*/ 	.byte	0x04, 0x17
        /*010a*/ 	.short	(.L_1693 - .L_1692)
.L_1692:
        /*010c*/ 	.word	0x00000000
        /*0110*/ 	.short	0x0003
        /*0112*/ 	.short	0x0018
        /*0114*/ 	.byte	0x00, 0xf5, 0x21, 0x00


	//----- nvinfo : EIATTR_KPARAM_INFO
	.align		4
.L_1693:
        /*0118*/ 	.byte	0x04, 0x17
        /*011a*/ 	.short	(.L_1695 - .L_1694)
.L_1694:
        /*011c*/ 	.word	0x00000000
        /*0120*/ 	.short	0x0002
        /*0122*/ 	.short	0x0010
        /*0124*/ 	.byte	0x00, 0xf5, 0x21, 0x00


	//----- nvinfo : EIATTR_KPARAM_INFO
	.align		4
.L_1695:
        /*0128*/ 	.byte	0x04, 0x17
        /*012a*/ 	.short	(.L_1697 - .L_1696)
.L_1696:
        /*012c*/ 	.word	0x00000000
        /*0130*/ 	.short	0x0001
        /*0132*/ 	.short	0x0008
        /*0134*/ 	.byte	0x00, 0xf5, 0x21, 0x00


	//----- nvinfo : EIATTR_KPARAM_INFO
	.align		4
.L_1697:
        /*0138*/ 	.byte	0x04, 0x17
        /*013a*/ 	.short	(.L_1699 - .L_1698)
.L_1698:
        /*013c*/ 	.word	0x00000000
        /*0140*/ 	.short	0x0000
        /*0142*/ 	.short	0x0000
        /*0144*/ 	.byte	0x00, 0xf5, 0x21, 0x00


	//----- nvinfo : EIATTR_SPARSE_MMA_MASK
	.align		4
.L_1699:
        /*0148*/ 	.byte	0x03, 0x50
        /*014a*/ 	.short	0x0000


	//----- nvinfo : EIATTR_MAXREG_COUNT
	.align		4
        /*014c*/ 	.byte	0x03, 0x1b
        /*014e*/ 	.short	0x00ff


	//----- nvinfo : EIATTR_NUM_BARRIERS
	.align		4
        /*0150*/ 	.byte	0x02, 0x4c
        /*0152*/ 	.byte	0x01
	.zero		1


	//----- nvinfo : EIATTR_MERCURY_ISA_VERSION
	.align		4
        /*0154*/ 	.byte	0x03, 0x5f
        /*0156*/ 	.short	0x0101


	//----- nvinfo : EIATTR_VRC_CTA_INIT_COUNT
	.align		4
        /*0158*/ 	.byte	0x02, 0x4a
	.zero		1
	.zero		1


	//----- nvinfo : EIATTR_EXIT_INSTR_OFFSETS
	.align		4
        /*015c*/ 	.byte	0x04, 0x1c
        /*015e*/ 	.short	(.L_1701 - .L_1700)


	//   ....[0]....
.L_1700:
        /*0160*/ 	.word	0x00000cf0


	//   ....[1]....
        /*0164*/ 	.word	0x00007e60


	//   ....[2]....
        /*0168*/ 	.word	0x00008120


	//   ....[3]....
        /*016c*/ 	.word	0x00008370


	//   ....[4]....
        /*0170*/ 	.word	0x000084b0


	//   ....[5]....
        /*0174*/ 	.word	0x00008540


	//   ....[6]....
        /*0178*/ 	.word	0x00008580


	//----- nvinfo : EIATTR_CRS_STACK_SIZE
	.align		4
.L_1701:
        /*017c*/ 	.byte	0x04, 0x1e
        /*017e*/ 	.short	(.L_1703 - .L_1702)
.L_1702:
        /*0180*/ 	.word	0x00000000


	//----- nvinfo : EIATTR_CBANK_PARAM_SIZE
	.align		4
.L_1703:
        /*0184*/ 	.byte	0x03, 0x19
        /*0186*/ 	.short	0x0074


	//----- nvinfo : EIATTR_PARAM_CBANK
	.align		4
        /*0188*/ 	.byte	0x04, 0x0a
        /*018a*/ 	.short	(.L_1705 - .L_1704)
	.align		4
.L_1704:
        /*018c*/ 	.word	index@(.nv.constant0._Z23gemm_half_q_half_kernelILi3ELi24ELb0ELb0ELi64EEvPK6__halfPKjS4_S2_PS0_iiiiPKtS7_iiiiiibS2_i)
        /*0190*/ 	.short	0x0380
        /*0192*/ 	.short	0x0074


	//----- nvinfo : EIATTR_SW_WAR
	.align		4
.L_1705:
        /*0194*/ 	.byte	0x04, 0x36
        /*0196*/ 	.short	(.L_1707 - .L_1706)
.L_1706:
        /*0198*/ 	.word	0x00000008
.L_1707:


//--------------------- .nv.info._Z23gemm_half_q_half_kernelILi3ELi8ELb0ELb0ELi64EEvPK6__halfPKjS4_S2_PS0_iiiiPKtS7_iiiiiibS2_i --------------------------
	.section	.nv.info._Z23gemm_half_q_half_kernelILi3ELi8ELb0ELb0ELi64EEvPK6__halfPKjS4_S2_PS0_iiiiPKtS7_iiiiiibS2_i,"",@"SHT_CUDA_INFO"
	.sectionflags	@""
	.align	4


	//----- nvinfo : EIATTR_CUDA_API_VERSION
	.align		4
        /*0000*/ 	.byte	0x04, 0x37
        /*0002*/ 	.short	(.L_1709 - .L_1708)
.L_1708:
        /*0004*/ 	.word	0x00000082


	//----- nvinfo : EIATTR_KPARAM_INFO
	.align		4
.L_1709:
        /*0008*/ 	.byte	0x04, 0x17
        /*000a*/ 	.short	(.L_1711 - .L_1710)
.L_1710:
        /*000c*/ 	.word	0x00000000
        /*0010*/ 	.short	0x0013
        /*0012*/ 	.short	0x0070
        /*0014*/ 	.byte	0x00, 0xf0, 0x11, 0x00


	//----- nvinfo : EIATTR_KPARAM_INFO
	.align		4
.L_1711:
        /*0018*/ 	.byte	0x04, 0x17
        /*001a*/ 	.short	(.L_1713 - .L_1712)
.L_1712:
        /*001c*/ 	.word	0x00000000
        /*0020*/ 	.short	0x0012
        /*0022*/ 	.short	0x0068
        /*0024*/ 	.byte	0x00, 0xf5, 0x21, 0x00


	//----- nvinfo : EIATTR_KPARAM_INFO
	.align		4
.L_1713:
        /*0028*/ 	.byte	0x04, 0x17
        /*002a*/ 	.short	(.L_1715 - .L_1714)
.L_1714:
        /*002c*/ 	.word	0x00000000
        /*0030*/ 	.short	0x0011
        /*0032*/ 	.short	0x0060
        /*0034*/ 	.byte	0x00, 0xf0, 0x05, 0x00


	//----- nvinfo : EIATTR_KPARAM_INFO
	.align		4
.L_1715:
        /*0038*/ 	.byte	0x04, 0x17
        /*003a*/ 	.short	(.L_1717 - .L_1716)
.L_1716:
        /*003c*/ 	.word	0x00000000
        /*0040*/ 	.short	0x0010
        /*0042*/ 	.short	0x005c
        /*0044*/ 	.byte	0x00, 0xf0, 0x11, 0x00


	//----- nvinfo : EIATTR_KPARAM_INFO
	.align		4
.L_1717:
        /*0048*/ 	.byte	0x04, 0x17
        /*004a*/ 	.short	(.L_1719 - .L_1718)
.L_1718:
        /*004c*/ 	.word	0x00000000
        /*0050*/ 	.short	0x000f
        /*0052*/ 	.short	0x0058
        /*0054*/ 	.byte	0x00, 0xf0, 0x11, 0x00


	//----- nvinfo : EIATTR_KPARAM_INFO
	.align		4
.L_1719:
        /*0058*/ 	.byte	0x04, 0x17
        /*005a*/ 	.short	(.L_1721 - .L_1720)
.L_1720:
        /*005c*/ 	.word	0x00000000
        /*0060*/ 	.short	0x000e
        /*0062*/ 	.short	0x0054
        /*0064*/ 	.byte	0x00, 0xf0, 0x11, 0x00


	//----- nvinfo : EIATTR_KPARAM_INFO
	.align		4
.L_1721:
        /*0068*/ 	.byte	0x04, 0x17
        /*006a*/ 	.short	(.L_1723 - .L_1722)
.L_1722:
        /*006c*/ 	.word	0x00000000
        /*0070*/ 	.short	0x000d
        /*0072*/ 	.short	0x0050
        /*0074*/ 	.byte	0x00, 0xf0, 0x11, 0x00


	//----- nvinfo : EIATTR_KPARAM_INFO
	.align		4
.L_1723:
        /*0078*/ 	.byte	0x04, 0x17
        /*007a*/ 	.short	(.L_1725 - .L_1724)
.L_1724:
        /*007c*/ 	.word	0x00000000
        /*0080*/ 	.short	0x000c
        /*0082*/ 	.short	0x004c
        /*0084*/ 	.byte	0x00, 0xf0, 0x11, 0x00


	//----- nvinfo : EIATTR_KPARAM_INFO
	.align		4
.L_1725:
        /*0088*/ 	.byte	0x04, 0x17
        /*008a*/ 	.short	(.L_1727 - .L_1726)
.L_1726:
        /*008c*/ 	.word	0x00000000
        /*0090*/ 	.short	0x000b
        /*0092*/ 	.short	0x0048
        /*0094*/ 	.byte	0x00, 0xf0, 0x11, 0x00


	//----- nvinfo : EIATTR_KPARAM_INFO
	.align		4
.L_1727:
        /*0098*/ 	.byte	0x04, 0x17
        /*009a*/ 	.short	(.L_1729 - .L_1728)
.L_1728:
        /*009c*/ 	.word	0x00000000
        /*00a0*/ 	.short	0x000a
        /*00a2*/ 	.short	0x0040
        /*00a4*/ 	.byte	0x00, 0xf5, 0x21, 0x00


	//----- nvinfo : EIATTR_KPARAM_INFO
	.align		4
.L_1729:
        /*00a8*/ 	.byte	0x04, 0x17
        /*00aa*/ 	.short	(.L_1731 - .L_1730)
.L_1730:
        /*00ac*/ 	.word	0x00000000
        /*00b0*/ 	.short	0x0009
        /*00b2*/ 	.short	0x0038
        /*00b4*/ 	.byte	0x00, 0xf5, 0x21, 0x00


	//----- nvinfo : EIATTR_KPARAM_INFO
	.align		4
.L_1731:
        /*00b8*/ 	.byte	0x04, 0x17
        /*00ba*/ 	.short	(.L_1733 - .L_1732)
.L_1732:
        /*00bc*/ 	.word	0x00000000
        /*00c0*/ 	.short	0x0008
        /*00c2*/ 	.short	0x0034
        /*00c4*/ 	.byte	0x00, 0xf0, 0x11, 0x00


	//----- nvinfo : EIATTR_KPARAM_INFO
	.align		4
.L_1733:
        /*00c8*/ 	.byte	0x04, 0x17
        /*00ca*/ 	.short	(.L_1735 - .L_1734)
.L_1734:
        /*00cc*/ 	.word	0x00000000
        /*00d0*/ 	.short	0x0007
        /*00d2*/ 	.short	0x0030
        /*00d4*/ 	.byte	0x00, 0xf0, 0x11, 0x00


	//----- nvinfo : EIATTR_KPARAM_INFO
	.align		4
.L_1735:
        /*00d8*/ 	.byte	0x04, 0x17
        /*00da*/ 	.short	(.L_1737 - .L_1736)
.L_1736:
        /*00dc*/ 	.word	0x00000000
        /*00e0*/ 	.short	0x0006
        /*00e2*/ 	.short	0x002c
        /*00e4*/ 	.byte	0x00, 0xf0, 0x11, 0x00


	//----- nvinfo : EIATTR_KPARAM_INFO
	.align		4
.L_1737:
        /*00e8*/ 	.byte	0x04, 0x17
        /*00ea*/ 	.short	(.L_1739 - .L_1738)
.L_1738:
        /*00ec*/ 	.word	0x00000000
        /*00f0*/ 	.short	0x0005
        /*00f2*/ 	.short	0x0028
        /*00f4*/ 	.byte	0x00, 0xf0, 0x11, 0x00


	//----- nvinfo : EIATTR_KPARAM_INFO
	.align		4
.L_1739:
        /*00f8*/ 	.byte	0x04, 0x17
        /*00fa*/ 	.short	(.L_1741 - .L_1740)
.L_1740:
        /*00fc*/ 	.word	0x00000000
        /*0100*/ 	.short	0x0004
        /*0102*/ 	.short	0x0020
        /*0104*/ 	.byte	0x00, 0xf5, 0x21, 0x00


	//----- nvinfo : EIATTR_KPARAM_INFO
	.align		4
.L_1741:
        /*0108*/ 	.byte	0x04, 0x17
        /*010a*/ 	.short	(.L_1743 - .L_1742)
.L_1742:
        /*010c*/ 	.word	0x00000000
        /*0110*/ 	.short	0x0003
        /*0112*/ 	.short	0x0018
        /*0114*/ 	.byte	0x00, 0xf5, 0x21, 0x00


	//----- nvinfo : EIATTR_KPARAM_INFO
	.align		4
.L_1743:
        /*0118*/ 	.byte	0x04, 0x17
        /*011a*/ 	.short	(.L_1745 - .L_1744)
.L_1744:
        /*011c*/ 	.word	0x00000000
        /*0120*/ 	.short	0x0002
        /*0122*/ 	.short	0x0010
        /*0124*/ 	.byte	0x00, 0xf5, 0x21, 0x00


	//----- nvinfo : EIATTR_KPARAM_INFO
	.align		4
.L_1745:
        /*0128*/ 	.byte	0x04, 0x17
        /*012a*/ 	.short	(.L_1747 - .L_1746)
.L_1746:
        /*012c*/ 	.word	0x00000000
        /*0130*/ 	.short	0x0001
        /*0132*/ 	.short	0x0008
        /*0134*/ 	.byte	0x00, 0xf5, 0x21, 0x00


	//----- nvinfo : EIATTR_KPARAM_INFO
	.align		4
.L_1747:
        /*0138*/ 	.byte	0x04, 0x17
        /*013a*/ 	.short	(.L_1749 - .L_1748)
.L_1748:
        /*013c*/ 	.word	0x00000000
        /*0140*/ 	.short	0x0000
        /*0142*/ 	.short	0x0000
        /*0144*/ 	.byte	0x00, 0xf5, 0x21, 0x00


	//----- nvinfo : EIATTR_SPARSE_MMA_MASK
	.align		4
.L_1749:
        /*0148*/ 	.byte	0x03, 0x50
        /*014a*/ 	.short	0x0000


	//----- nvinfo : EIATTR_MAXREG_COUNT
	.align		4
        /*014c*/ 	.byte	0x03, 0x1b
        /*014e*/ 	.short	0x00ff


	//----- nvinfo : EIATTR_NUM_BARRIERS
	.align		4
        /*0150*/ 	.byte	0x02, 0x4c
        /*0152*/ 	.byte	0x01
	.zero		1


	//----- nvinfo : EIATTR_MERCURY_ISA_VERSION
	.align		4
        /*0154*/ 	.byte	0x03, 0x5f
        /*0156*/ 	.short	0x0101


	//----- nvinfo : EIATTR_VRC_CTA_INIT_COUNT
	.align		4
        /*0158*/ 	.byte	0x02, 0x4a
	.zero		1
	.zero		1


	//----- nvinfo : EIATTR_EXIT_INSTR_OFFSETS
	.align		4
        /*015c*/ 	.byte	0x04, 0x1c
        /*015e*/ 	.short	(.L_1751 - .L_1750)


	//   ....[0]....
.L_1750:
        /*0160*/ 	.word	0x00000d10


	//   ....[1]....
        /*0164*/ 	.word	0x00005d80


	//   ....[2]....
        /*0168*/ 	.word	0x00005ff0


	//   ....[3]....
        /*016c*/ 	.word	0x00006240


	//   ....[4]....
        /*0170*/ 	.word	0x00006380


	//   ....[5]....
        /*0174*/ 	.word	0x00006410


	//   ....[6]....
        /*0178*/ 	.word	0x00006450


	//----- nvinfo : EIATTR_CRS_STACK_SIZE
	.align		4
.L_1751:
        /*017c*/ 	.byte	0x04, 0x1e
        /*017e*/ 	.short	(.L_1753 - .L_1752)
.L_1752:
        /*0180*/ 	.word	0x00000000


	//----- nvinfo : EIATTR_CBANK_PARAM_SIZE
	.align		4
.L_1753:
        /*0184*/ 	.byte	0x03, 0x19
        /*0186*/ 	.short	0x0074


	//----- nvinfo : EIATTR_PARAM_CBANK
	.align		4
        /*0188*/ 	.byte	0x04, 0x0a
        /*018a*/ 	.short	(.L_1755 - .L_1754)
	.align		4
.L_1754:
        /*018c*/ 	.word	index@(.nv.constant0._Z23gemm_half_q_half_kernelILi3ELi8ELb0ELb0ELi64EEvPK6__halfPKjS4_S2_PS0_iiiiPKtS7_iiiiiibS2_i)
        /*0190*/ 	.short	0x0380
        /*0192*/ 	.short	0x0074


	//----- nvinfo : EIATTR_SW_WAR
	.align		4
.L_1755:
        /*0194*/ 	.byte	0x04, 0x36
        /*0196*/ 	.short	(.L_1757 - .L_1756)
.L_1756:
        /*0198*/ 	.word	0x00000008
.L_1757:


//--------------------- .nv.info._Z23gemm_half_q_half_kernelILi3ELi12ELb0ELb0ELi64EEvPK6__halfPKjS4_S2_PS0_iiiiPKtS7_iiiiiibS2_i --------------------------
	.section	.nv.info._Z23gemm_half_q_half_kernelILi3ELi12ELb0ELb0ELi64EEvPK6__halfPKjS4_S2_PS0_iiiiPKtS7_iiiiiibS2_i,"",@"SHT_CUDA_INFO"
	.sectionflags	@""
	.align	4


	//----- nvinfo : EIATTR_CUDA_API_VERSION
	.align		4
        /*0000*/ 	.byte	0x04, 0x37
        /*0002*/ 	.short	(.L_1759 - .L_1758)
.L_1758:
        /*0004*/ 	.word	0x00000082


	//----- nvinfo : EIATTR_KPARAM_INFO
	.align		4
.L_1759:
        /*0008*/ 	.byte	0x04, 0x17
        /*000a*/ 	.short	(.L_1761 - .L_1760)
.L_1760:
        /*000c*/ 	.word	0x00000000
        /*0010*/ 	.short	0x0013
        /*0012*/ 	.short	0x0070
        /*0014*/ 	.byte	0x00, 0xf0, 0x11, 0x00


	//----- nvinfo : EIATTR_KPARAM_INFO
	.align		4
.L_1761:
        /*0018*/ 	.byte	0x04, 0x17
        /*001a*/ 	.short	(.L_1763 - .L_1762)
.L_1762:
        /*001c*/ 	.word	0x00000000
        /*0020*/ 	.short	0x0012
        /*0022*/ 	.short	0x0068
        /*0024*/ 	.byte	0x00, 0xf5, 0x21, 0x00


	//----- nvinfo : EIATTR_KPARAM_INFO
	.align		4
.L_1763:
        /*0028*/ 	.byte	0x04, 0x17
        /*002a*/ 	.short	(.L_1765 - .L_1764)
.L_1764:
        /*002c*/ 	.word	0x00000000
        /*0030*/ 	.short	0x0011
        /*0032*/ 	.short	0x0060
        /*0034*/ 	.byte	0x00, 0xf0, 0x05, 0x00


	//----- nvinfo : EIATTR_KPARAM_INFO
	.align		4
.L_1765:
        /*0038*/ 	.byte	0x04, 0x17
        /*003a*/ 	.short	(.L_1767 - .L_1766)
.L_1766:
        /*003c*/ 	.word	0x00000000
        /*0040*/ 	.short	0x0010
        /*0042*/ 	.short	0x005c
        /*0044*/ 	.byte	0x00, 0xf0, 0x11, 0x00


	//----- nvinfo : EIATTR_KPARAM_INFO
	.align		4
.L_1767:
        /*0048*/ 	.byte	0x04, 0x17
        /*004a*/ 	.short	(.L_1769 - .L_1768)
.L_1768:
        /*004c*/ 	.word	0x00000000
        /*0050*/ 	.short	0x000f
        /*0052*/ 	.short	0x0058
        /*0054*/ 	.byte	0x00, 0xf0, 0x11, 0x00


	//----- nvinfo : EIATTR_KPARAM_INFO
	.align		4
.L_1769:
        /*0058*/ 	.byte	0x04, 0x17
        /*005a*/ 	.short	(.L_1771 - .L_1770)
.L_1770:
        /*005c*/ 	.word	0x00000000
        /*0060*/ 	.short	0x000e
        /*0062*/ 	.short	0x0054
        /*0064*/ 	.byte	0x00, 0xf0, 0x11, 0x00


	//----- nvinfo : EIATTR_KPARAM_INFO
	.align		4
.L_1771:
        /*0068*/ 	.byte	0x04, 0x17
        /*006a*/ 	.short	(.L_1773 - .L_1772)
.L_1772:
        /*006c*/ 	.word	0x00000000
        /*0070*/ 	.short	0x000d
        /*0072*/ 	.short	0x0050
        /*0074*/ 	.byte	0x00, 0xf0, 0x11, 0x00


	//----- nvinfo : EIATTR_KPARAM_INFO
	.align		4
.L_1773:
        /*0078*/ 	.byte	0x04, 0x17
        /*007a*/ 	.short	(.L_1775 - .L_1774)
.L_1774:
        /*007c*/ 	.word	0x00000000
        /*0080*/ 	.short	0x000c
        /*0082*/ 	.short	0x004c
        /*0084*/ 	.byte	0x00, 0xf0, 0x11, 0x00


	//----- nvinfo : EIATTR_KPARAM_INFO
	.align		4
.L_1775:
        /*0088*/ 	.byte	0x04, 0x17
        /*008a*/ 	.short	(.L_1777 - .L_1776)
.L_1776:
        /*008c*/ 	.word	0x00000000
        /*0090*/ 	.short	0x000b
        /*0092*/ 	.short	0x0048
        /*0094*/ 	.byte	0x00, 0xf0, 0x11, 0x00


	//----- nvinfo : EIATTR_KPARAM_INFO
	.align		4
.L_1777:
        /*0098*/ 	.byte	0x04, 0x17
        /*009a*/ 	.short	(.L_1779 - .L_1778)
.L_1778:
        /*009c*/ 	.word	0x00000000
        /*00a0*/ 	.short	0x000a
        /*00a2*/ 	.short	0x0040
        /*00a4*/ 	.byte	0x00, 0xf5, 0x21, 0x00


	//----- nvinfo : EIATTR_KPARAM_INFO
	.align		4
.L_1779:
        /*00a8*/ 	.byte	0x04, 0x17
        /*00aa*/ 	.short	(.L_1781 - .L_1780)
.L_1780:
        /*00ac*/ 	.word	0x00000000
        /*00b0*/ 	.short	0x0009
        /*00b2*/ 	.short	0x0038
        /*00b4*/ 	.byte	0x00, 0xf5, 0x21, 0x00


	//----- nvinfo : EIATTR_KPARAM_INFO
	.align		4
.L_1781:
        /*00b8*/ 	.byte	0x04, 0x17
        /*00ba*/ 	.short	(.L_1783 - .L_1782)
.L_1782:
        /*00bc*/ 	.word	0x00000000
        /*00c0*/ 	.short	0x0008
        /*00c2*/ 	.short	0x0034
        /*00c4*/ 	.byte	0x00, 0xf0, 0x11, 0x00


	//----- nvinfo : EIATTR_KPARAM_INFO
	.align		4
.L_1783:
        /*00c8*/ 	.byte	0x04, 0x17
        /*00ca*/ 	.short	(.L_1785 - .L_1784)
.L_1784:
        /*00cc*/ 	.word	0x00000000
        /*00d0*/ 	.short	0x0007
        /*00d2*/ 	.short	0x0030
        /*00d4*/ 	.byte	0x00, 0xf0, 0x11, 0x00


	//----- nvinfo : EIATTR_KPARAM_INFO
	.align		4
.L_1785:
        /*00d8*/ 	.byte	0x04, 0x17
        /*00da*/ 	.short	(.L_1787 - .L_1786)
.L_1786:
        /*00dc*/ 	.word	0x00000000
        /*00e0*/ 	.short	0x0006
        /*00e2*/ 	.short	0x002c
        /*00e4*/ 	.byte	0x00, 0xf0, 0x11, 0x00


	//----- nvinfo : EIATTR_KPARAM_INFO
	.align		4
.L_1787:
        /*00e8*/ 	.byte	0x04, 0x17
        /*00ea*/ 	.short	(.L_1789 - .L_1788)
.L_1788:
        /*00ec*/ 	.word	0x00000000
        /*00f0*/ 	.short	0x0005
        /*00f2*/ 	.short	0x0028
        /*00f4*/ 	.byte	0x00, 0xf0, 0x11, 0x00


	//----- nvinfo : EIATTR_KPARAM_INFO
	.align		4
.L_1789:
        /*00f8*/ 	.byte	0x04, 0x17
        /*00fa*/ 	.short	(.L_1791 - .L_1790)
.L_1790:
        /*00fc*/ 	.word	0x00000000
        /*0100*/ 	.short	0x0004
        /*0102*/ 	.short	0x0020
        /*0104*/ 	.byte	0x00, 0xf5, 0x21, 0x00


	//----- nvinfo : EIATTR_KPARAM_INFO
	.align		4
.L_1791:
        /*0108*/ 	.byte	0x04, 0x17
        /*010a*/ 	.short	(.L_1793 - .L_1792)
.L_1792:
        /*010c*/ 	.word	0x00000000
        /*0110*/ 	.short	0x0003
        /*0112*/ 	.short	0x0018
        /*0114*/ 	.byte	0x00, 0xf5, 0x21, 0x00


	//----- nvinfo : EIATTR_KPARAM_INFO
	.align		4
.L_1793:
        /*0118*/ 	.byte	0x04, 0x17
        /*011a*/ 	.short	(.L_1795 - .L_1794)
.L_1794:
        /*011c*/ 	.word	0x00000000
        /*0120*/ 	.short	0x0002
        /*0122*/ 	.short	0x0010
        /*0124*/ 	.byte	0x00, 0xf5, 0x21, 0x00


	//----- nvinfo : EIATTR_KPARAM_INFO
	.align		4
.L_1795:
        /*0128*/ 	.byte	0x04, 0x17
        /*012a*/ 	.short	(.L_1797 - .L_1796)
.L_1796:
        /*012c*/ 	.word	0x00000000
        /*0130*/ 	.short	0x0001
        /*0132*/ 	.short	0x0008
        /*0134*/ 	.byte	0x00, 0xf5, 0x21, 0x00


	//----- nvinfo : EIATTR_KPARAM_INFO
	.align		4
.L_1797:
        /*0138*/ 	.byte	0x04, 0x17
        /*013a*/ 	.short	(.L_1799 - .L_1798)
.L_1798:
        /*013c*/ 	.word	0x00000000
        /*0140*/ 	.short	0x0000
        /*0142*/ 	.short	0x0000
        /*0144*/ 	.byte	0x00, 0xf5, 0x21, 0x00


	//----- nvinfo : EIATTR_SPARSE_MMA_MASK
	.align		4
.L_1799:
        /*0148*/ 	.byte	0x03, 0x50
        /*014a*/ 	.short	0x0000


	//----- nvinfo : EIATTR_MAXREG_COUNT
	.align		4
        /*014c*/ 	.byte	0x03, 0x1b
        /*014e*/ 	.short	0x00ff


	//----- nvinfo : EIATTR_NUM_BARRIERS
	.align		4
        /*0150*/ 	.byte	0x02, 0x4c
        /*0152*/ 	.byte	0x01
	.zero		1


	//----- nvinfo : EIATTR_MERCURY_ISA_VERSION
	.align		4
        /*0154*/ 	.byte	0x03, 0x5f
        /*0156*/ 	.short	0x0101


	//----- nvinfo : EIATTR_VRC_CTA_INIT_COUNT
	.align		4
        /*0158*/ 	.byte	0x02, 0x4a
	.zero		1
	.zero		1


	//----- nvinfo : EIATTR_EXIT_INSTR_OFFSETS
	.align		4
        /*015c*/ 	.byte	0x04, 0x1c
        /*015e*/ 	.short	(.L_1801 - .L_1800)


	//   ....[0]....
.L_1800:
        /*0160*/ 	.word	0x00000ca0


	//   ....[1]....
        /*0164*/ 	.word	0x00007a90


	//   ....[2]....
        /*0168*/ 	.word	0x00007d40


	//   ....[3]....
        /*016c*/ 	.word	0x00007f70


	//   ....[4]....
        /*0170*/ 	.word	0x000080a0


	//   ....[5]....
        /*0174*/ 	.word	0x00008130


	//   ....[6]....
        /*0178*/ 	.word	0x00008170


	//----- nvinfo : EIATTR_CRS_STACK_SIZE
	.align		4
.L_1801:
        /*017c*/ 	.byte	0x04, 0x1e
        /*017e*/ 	.short	(.L_1803 - .L_1802)
.L_1802:
        /*0180*/ 	.word	0x00000000


	//----- nvinfo : EIATTR_CBANK_PARAM_SIZE
	.align		4
.L_1803:
        /*0184*/ 	.byte	0x03, 0x19
        /*0186*/ 	.short	0x0074


	//----- nvinfo : EIATTR_PARAM_CBANK
	.align		4
        /*0188*/ 	.byte	0x04, 0x0a
        /*018a*/ 	.short	(.L_1805 - .L_1804)
	.align		4
.L_1804:
        /*018c*/ 	.word	index@(.nv.constant0._Z23gemm_half_q_half_kernelILi3ELi12ELb0ELb0ELi64EEvPK6__halfPKjS4_S2_PS0_iiiiPKtS7_iiiiiibS2_i)
        /*0190*/ 	.short	0x0380
        /*0192*/ 	.short	0x0074


	//----- nvinfo : EIATTR_SW_WAR
	.align		4
.L_1805:
        /*0194*/ 	.byte	0x04, 0x36
        /*0196*/ 	.short	(.L_1807 - .L_1806)
.L_1806:
        /*0198*/ 	.word	0x00000008
.L_1807:


//--------------------- .nv.info._Z23gemm_half_q_half_kernelILi3ELi14ELb0ELb0ELi64EEvPK6__halfPKjS4_S2_PS0_iiiiPKtS7_iiiiiibS2_i --------------------------
	.section	.nv.info._Z23gemm_half_q_half_kernelILi3ELi14ELb0ELb0ELi64EEvPK6__halfPKjS4_S2_PS0_iiiiPKtS7_iiiiiibS2_i,"",@"SHT_CUDA_INFO"
	.sectionflags	@""
	.align	4


	//----- nvinfo : EIATTR_CUDA_API_VERSION
	.align		4
        /*0000*/ 	.byte	0x04, 0x37
        /*0002*/ 	.short	(.L_1809 - .L_1808)
.L_1808:
        /*0004*/ 	.word	0x00000082


	//----- nvinfo : EIATTR_KPARAM_INFO
	.align		4
.L_1809:
        /*0008*/ 	.byte	0x04, 0x17
        /*000a*/ 	.short	(.L_1811 - .L_1810)
.L_1810:
        /*000c*/ 	.word	0x00000000
        /*0010*/ 	.short	0x0013
        /*0012*/ 	.short	0x0070
        /*0014*/ 	.byte	0x00, 0xf0, 0x11, 0x00


	//----- nvinfo : EIATTR_KPARAM_INFO
	.align		4
.L_1811:
        /*0018*/ 	.byte	0x04, 0x17
        /*001a*/ 	.short	(.L_1813 - .L_1812)
.L_1812:
        /*001c*/ 	.word	0x00000000
        /*0020*/ 	.short	0x0012
        /*0022*/ 	.short	0x0068
        /*0024*/ 	.byte	0x00, 0xf5, 0x21, 0x00


	//----- nvinfo : EIATTR_KPARAM_INFO
	.align		4
.L_1813:
        /*0028*/ 	.byte	0x04, 0x17
        /*002a*/ 	.short	(.L_1815 - .L_1814)
.L_1814:
        /*002c*/ 	.word	0x00000000
        /*0030*/ 	.short	0x0011
        /*0032*/ 	.short	0x0060
        /*0034*/ 	.byte	0x00, 0xf0, 0x05, 0x00


	//----- nvinfo : EIATTR_KPARAM_INFO
	.align		4
.L_1815:
        /*0038*/ 	.byte	0x04, 0x17
        /*003a*/ 	.short	(.L_1817 - .L_1816)
.L_1816:
        /*003c*/ 	.word	0x00000000
        /*0040*/ 	.short	0x0010
        /*0042*/ 	.short	0x005c
        /*0044*/ 	.byte	0x00, 0xf0, 0x11, 0x00


	//----- nvinfo : EIATTR_KPARAM_INFO
	.align		4
.L_1817:
        /*0048*/ 	.byte	0x04, 0x17
        /*004a*/ 	.short	(.L_1819 - .L_1818)
.L_1818:
        /*004c*/ 	.word	0x00000000
        /*0050*/ 	.short	0x000f
        /*0052*/ 	.short	0x0058
        /*0054*/ 	.byte	0x00, 0xf0, 0x11, 0x00


	//----- nvinfo : EIATTR_KPARAM_INFO
	.align		4
.L_1819:
        /*0058*/ 	.byte	0x04, 0x17
        /*005a*/ 	.short	(.L_1821 - .L_1820)
.L_1820:
        /*005c*/ 	.word	0x00000000
        /*0060*/ 	.short	0x000e
        /*0062*/ 	.short	0x0054
        /*0064*/ 	.byte	0x00, 0xf0, 0x11, 0x00


	//----- nvinfo : EIATTR_KPARAM_INFO
	.align		4
.L_1821:
        /*0068*/ 	.byte	0x04, 0x17
        /*006a*/ 	.short	(.L_1823 - .L_1822)
.L_1822:
        /*006c*/ 	.word	0x00000000
        /*0070*/ 	.short	0x000d
        /*0072*/ 	.short	0x0050
        /*0074*/ 	.byte	0x00, 0xf0, 0x11, 0x00


	//----- nvinfo : EIATTR_KPARAM_INFO
	.align		4
.L_1823:
        /*0078*/ 	.byte	0x04, 0x17
        /*007a*/ 	.short	(.L_1825 - .L_1824)
.L_1824:
        /*007c*/ 	.word	0x00000000
        /*0080*/ 	.short	0x000c
        /*0082*/ 	.short	0x004c
        /*0084*/ 	.byte	0x00, 0xf0, 0x11, 0x00


	//----- nvinfo : EIATTR_KPARAM_INFO
	.align		4
.L_1825:
        /*0088*/ 	.byte	0x04, 0x17
        /*008a*/ 	.short	(.L_1827 - .L_1826)
.L_1826:
        /*008c*/ 	.word	0x00000000
        /*0090*/ 	.short	0x000b
        /*0092*/ 	.short	0x0048
        /*0094*/ 	.byte	0x00, 0xf0, 0x11, 0x00


	//----- nvinfo : EIATTR_KPARAM_INFO
	.align		4
.L_1827:
        /*0098*/ 	.byte	0x04, 0x17
        /*009a*/ 	.short	(.L_1829 - .L_1828)
.L_1828:
        /*009c*/ 	.word	0x00000000
        /*00a0*/ 	.short	0x000a
        /*00a2*/ 	.short	0x0040
        /*00a4*/ 	.byte	0x00, 0xf5, 0x21, 0x00


	//----- nvinfo : EIATTR_KPARAM_INFO
	.align		4
.L_1829:
        /*00a8*/ 	.byte	0x04, 0x17
        /*00aa*/ 	.short	(.L_1831 - .L_1830)
.L_1830:
        /*00ac*/ 	.word	0x00000000
        /*00b0*/ 	.short	0x0009
        /*00b2*/ 	.short	0x0038
        /*00b4*/ 	.byte	0x00, 0xf5, 0x21, 0x00


	//----- nvinfo : EIATTR_KPARAM_INFO
	.align		4
.L_1831:
        /*00b8*/ 	.byte	0x04, 0x17
        /*00ba*/ 	.short	(.L_1833 - .L_1832)
.L_1832:
        /*00bc*/ 	.word	0x00000000
        /*00c0*/ 	.short	0x0008
        /*00c2*/ 	.short	0x0034
        /*00c4*/ 	.byte	0x00, 0xf0, 0x11, 0x00


	//----- nvinfo : EIATTR_KPARAM_INFO
	.align		4
.L_1833:
        /*00c8*/ 	.byte	0x04, 0x17
        /*00ca*/ 	.short	(.L_1835 - .L_1834)
.L_1834:
        /*00cc*/ 	.word	0x00000000
        /*00d0*/ 	.short	0x0007
        /*00d2*/ 	.short	0x0030
        /*00d4*/ 	.byte	0x00, 0xf0, 0x11, 0x00


	//----- nvinfo : EIATTR_KPARAM_INFO
	.align		4
.L_1835:
        /*00d8*/ 	.byte	0x04, 0x17
        /*00da*/ 	.short	(.L_1837 - .L_1836)
.L_1836:
        /*00dc*/ 	.word	0x00000000
        /*00e0*/ 	.short	0x0006
        /*00e2*/ 	.short	0x002c
        /*00e4*/ 	.byte	0x00, 0xf0, 0x11, 0x00


	//----- nvinfo : EIATTR_KPARAM_INFO
	.align		4
.L_1837:
        /*00e8*/ 	.byte	0x04, 0x17
        /*00ea*/ 	.short	(.L_1839 - .L_1838)
.L_1838:
        /*00ec*/ 	.word	0x00000000
        /*00f0*/ 	.short	0x0005
        /*00f2*/ 	.short	0x0028
        /*00f4*/ 	.byte	0x00, 0xf0, 0x11, 0x00


	//----- nvinfo : EIATTR_KPARAM_INFO
	.align		4
.L_1839:
        /*00f8*/ 	.byte	0x04, 0x17
        /*00fa*/ 	.short	(.L_1841 - .L_1840)
.L_1840:
        /*00fc*/ 	.word	0x00000000
        /*0100*/ 	.short	0x0004
        /*0102*/ 	.short	0x0020
        /*0104*/ 	.byte	0x00, 0xf5, 0x21, 0x00


	//----- nvinfo : EIATTR_KPARAM_INFO
	.align		4
.L_1841:
        /*0108*/ 	.byte	0x04, 0x17
        /*010a*/ 	.short	(.L_1843 - .L_1842)
.L_1842:
        /*010c*/ 	.word	0x00000000
        /*0110*/ 	.short	0x0003
        /*0112*/ 	.short	0x0018
        /*0114*/ 	.byte	0x00, 0xf5, 0x21, 0x00


	//----- nvinfo : EIATTR_KPARAM_INFO
	.align		4
.L_1843:
        /*0118*/ 	.byte	0x04, 0x17
        /*011a*/ 	.short	(.L_1845 - .L_1844)
.L_1844:
        /*011c*/ 	.word	0x00000000
        /*0120*/ 	.short	0x0002
        /*0122*/ 	.short	0x0010
        /*0124*/ 	.byte	0x00, 0xf5, 0x21, 0x00


	//----- nvinfo : EIATTR_KPARAM_INFO
	.align		4
.L_1845:
        /*0128*/ 	.byte	0x04, 0x17
        /*012a*/ 	.short	(.L_1847 - .L_1846)
.L_1846:
        /*012c*/ 	.word	0x00000000
        /*0130*/ 	.short	0x0001
        /*0132*/ 	.short	0x0008
        /*0134*/ 	.byte	0x00, 0xf5, 0x21, 0x00


	//----- nvinfo : EIATTR_KPARAM_INFO
	.align		4
.L_1847:
        /*0138*/ 	.byte	0x04, 0x17
        /*013a*/ 	.short	(.L_1849 - .L_1848)
.L_1848:
        /*013c*/ 	.word	0x00000000
        /*0140*/ 	.short	0x0000
        /*0142*/ 	.short	0x0000
        /*0144*/ 	.byte	0x00, 0xf5, 0x21, 0x00


	//----- nvinfo : EIATTR_SPARSE_MMA_MASK
	.align		4
.L_1849:
        /*0148*/ 	.byte	0x03, 0x50
        /*014a*/ 	.short	0x0000


	//----- nvinfo : EIATTR_MAXREG_COUNT
	.align		4
        /*014c*/ 	.byte	0x03, 0x1b
        /*014e*/ 	.short	0x00ff


	//----- nvinfo : EIATTR_NUM_BARRIERS
	.align		4
        /*0150*/ 	.byte	0x02, 0x4c
        /*0152*/ 	.byte	0x01
	.zero		1


	//----- nvinfo : EIATTR_MERCURY_ISA_VERSION
	.align		4
        /*0154*/ 	.byte	0x03, 0x5f
        /*0156*/ 	.short	0x0101


	//----- nvinfo : EIATTR_VRC_CTA_INIT_COUNT
	.align		4
        /*0158*/ 	.byte	0x02, 0x4a
	.zero		1
	.zero		1


	//----- nvinfo : EIATTR_EXIT_INSTR_OFFSETS
	.align		4
        /*015c*/ 	.byte	0x04, 0x1c
        /*015e*/ 	.short	(.L_1851 - .L_1850)


	//   ....[0]....
.L_1850:
        /*0160*/ 	.word	0x00000d00


	//   ....[1]....
        /*0164*/ 	.word	0x00008da0


	//   ....[2]....
        /*0168*/ 	.word	0x00009010


	//   ....[3]....
        /*016c*/ 	.word	0x00009260


	//   ....[4]....
        /*0170*/ 	.word	0x000093a0


	//   ....[5]....
        /*0174*/ 	.word	0x00009430


	//   ....[6]....
        /*0178*/ 	.word	0x00009470


	//----- nvinfo : EIATTR_CRS_STACK_SIZE
	.align		4
.L_1851:
        /*017c*/ 	.byte	0x04, 0x1e
        /*017e*/ 	.short	(.L_1853 - .L_1852)
.L_1852:
        /*0180*/ 	.word	0x00000000


	//----- nvinfo : EIATTR_CBANK_PARAM_SIZE
	.align		4
.L_1853:
        /*0184*/ 	.byte	0x03, 0x19
        /*0186*/ 	.short	0x0074


	//----- nvinfo : EIATTR_PARAM_CBANK
	.align		4
        /*0188*/ 	.byte	0x04, 0x0a
        /*018a*/ 	.short	(.L_1855 - .L_1854)
	.align		4
.L_1854:
        /*018c*/ 	.word	index@(.nv.constant0._Z23gemm_half_q_half_kernelILi3ELi14ELb0ELb0ELi64EEvPK6__halfPKjS4_S2_PS0_iiiiPKtS7_iiiiiibS2_i)
        /*0190*/ 	.short	0x0380
        /*0192*/ 	.short	0x0074


	//----- nvinfo : EIATTR_SW_WAR
	.align		4
.L_1855:
        /*0194*/ 	.byte	0x04, 0x36
        /*0196*/ 	.short	(.L_1857 - .L_1856)
.L_1856:
        /*0198*/ 	.word	0x00000008
.L_1857:


//--------------------- .nv.info._Z23gemm_half_q_half_kernelILi3ELi4ELb0ELb0ELi64EEvPK6__halfPKjS4_S2_PS0_iiiiPKtS7_iiiiiibS2_i --------------------------
	.section	.nv.info._Z23gemm_half_q_half_kernelILi3ELi4ELb0ELb0ELi64EEvPK6__halfPKjS4_S2_PS0_iiiiPKtS7_iiiiiibS2_i,"",@"SHT_CUDA_INFO"
	.sectionflags	@""
	.align	4


	//----- nvinfo : EIATTR_CUDA_API_VERSION
	.align		4
        /*0000*/ 	.byte	0x04, 0x37
        /*0002*/ 	.short	(.L_1859 - .L_1858)
.L_1858:
        /*0004*/ 	.word	0x00000082


	//----- nvinfo : EIATTR_KPARAM_INFO
	.align		4
.L_1859:
        /*0008*/ 	.byte	0x04, 0x17
        /*000a*/ 	.short	(.L_1861 - .L_1860)
.L_1860:
        /*000c*/ 	.word	0x00000000
        /*0010*/ 	.short	0x0013
        /*0012*/ 	.short	0x0070
        /*0014*/ 	.byte	0x00, 0xf0, 0x11, 0x00


	//----- nvinfo : EIATTR_KPARAM_INFO
	.align		4
.L_1861:
        /*0018*/ 	.byte	0x04, 0x17
        /*001a*/ 	.short	(.L_1863 - .L_1862)
.L_1862:
        /*001c*/ 	.word	0x00000000
        /*0020*/ 	.short	0x0012
        /*0022*/ 	.short	0x0068
        /*0024*/ 	.byte	0x00, 0xf5, 0x21, 0x00


	//----- nvinfo : EIATTR_KPARAM_INFO
	.align		4
.L_1863:
        /*0028*/ 	.byte	0x04, 0x17
        /*002a*/ 	.short	(.L_1865 - .L_1864)
.L_1864:
        /*002c*/ 	.word	0x00000000
        /*0030*/ 	.short	0x0011
        /*0032*/ 	.short	0x0060
        /*0034*/ 	.byte	0x00, 0xf0, 0x05, 0x00


	//----- nvinfo : EIATTR_KPARAM_INFO
	.align		4
.L_1865:
        /*0038*/ 	.byte	0x04, 0x17
        /*003a*/ 	.short	(.L_1867 - .L_1866)
.L_1866:
        /*003c*/ 	.word	0x00000000
        /*0040*/ 	.short	0x0010
        /*0042*/ 	.short	0x005c
        /*0044*/ 	.byte	0x00, 0xf0, 0x11, 0x00


	//----- nvinfo : EIATTR_KPARAM_INFO
	.align		4
.L_1867:
        /*0048*/ 	.byte	0x04, 0x17
        /*004a*/ 	.short	(.L_1869 - .L_1868)
.L_1868:
        /*004c*/ 	.word	0x00000000
        /*0050*/ 	.short	0x000f
        /*0052*/ 	.short	0x0058
        /*0054*/ 	.byte	0x00, 0xf0, 0x11, 0x00


	//----- nvinfo : EIATTR_KPARAM_INFO
	.align		4
.L_1869:
        /*0058*/ 	.byte	0x04, 0x17
        /*005a*/ 	.short	(.L_1871 - .L_1870)
.L_1870:
        /*005c*/ 	.word	0x00000000
        /*0060*/ 	.short	0x000e
        /*0062*/ 	.short	0x0054
        /*0064*/ 	.byte	0x00, 0xf0, 0x11, 0x00


	//----- nvinfo : EIATTR_KPARAM_INFO
	.align		4
.L_1871:
        /*0068*/ 	.byte	0x04, 0x17
        /*006a*/ 	.short	(.L_1873 - .L_1872)
.L_1872:
        /*006c*/ 	.word	0x00000000
        /*0070*/ 	.short	0x000d
        /*0072*/ 	.short	0x0050
        /*0074*/ 	.byte	0x00, 0xf0, 0x11, 0x00


	//----- nvinfo : EIATTR_KPARAM_INFO
	.align		4
.L_1873:
        /*0078*/ 	.byte	0x04, 0x17
        /*007a*/ 	.short	(.L_1875 - .L_1874)
.L_1874:
        /*007c*/ 	.word	0x00000000
        /*0080*/ 	.short	0x000c
        /*0082*/ 	.short	0x004c
        /*0084*/ 	.byte	0x00, 0xf0, 0x11, 0x00


	//----- nvinfo : EIATTR_KPARAM_INFO
	.align		4
.L_1875:
        /*0088*/ 	.byte	0x04, 0x17
        /*008a*/ 	.short	(.L_1877 - .L_1876)
.L_1876:
        /*008c*/ 	.word	0x00000000
        /*0090*/ 	.short	0x000b
        /*0092*/ 	.short	0x0048
        /*0094*/ 	.byte	0x00, 0xf0, 0x11, 0x00


	//----- nvinfo : EIATTR_KPARAM_INFO
	.align		4
.L_1877:
        /*0098*/ 	.byte	0x04, 0x17
        /*009a*/ 	.short	(.L_1879 - .L_1878)
.L_1878:
        /*009c*/ 	.word	0x00000000
        /*00a0*/ 	.short	0x000a
        /*00a2*/ 	.short	0x0040
        /*00a4*/ 	.byte	0x00, 0xf5, 0x21, 0x00


	//----- nvinfo : EIATTR_KPARAM_INFO
	.align		4
.L_1879:
        /*00a8*/ 	.byte	0x04, 0x17
        /*00aa*/ 	.short	(.L_1881 - .L_1880)
.L_1880:
        /*00ac*/ 	.word	0x00000000
        /*00b0*/ 	.short	0x0009
        /*00b2*/ 	.short	0x0038
        /*00b4*/ 	.byte	0x00, 0xf5, 0x21, 0x00


	//----- nvinfo : EIATTR_KPARAM_INFO
	.align		4
.L_1881:
        /*00b8*/ 	.byte	0x04, 0x17
        /*00ba*/ 	.short	(.L_1883 - .L_1882)
.L_1882:
        /*00bc*/ 	.word	0x00000000
        /*00c0*/ 	.short	0x0008
        /*00c2*/ 	.short	0x0034
        /*00c4*/ 	.byte	0x00, 0xf0, 0x11, 0x00


	//----- nvinfo : EIATTR_KPARAM_INFO
	.align		4
.L_1883:
        /*00c8*/ 	.byte	0x04, 0x17
        /*00ca*/ 	.short	(.L_1885 - .L_1884)
.L_1884:
        /*00cc*/ 	.word	0x00000000
        /*00d0*/ 	.short	0x0007
        /*00d2*/ 	.short	0x0030
        /*00d4*/ 	.byte	0x00, 0xf0, 0x11, 0x00


	//----- nvinfo : EIATTR_KPARAM_INFO
	.align		4
.L_1885:
        /*00d8*/ 	.byte	0x04, 0x17
        /*00da*/ 	.short	(.L_1887 - .L_1886)
.L_1886:
        /*00dc*/ 	.word	0x00000000
        /*00e0*/ 	.short	0x0006
        /*00e2*/ 	.short	0x002c
        /*00e4*/ 	.byte	0x00, 0xf0, 0x11, 0x00


	//----- nvinfo : EIATTR_KPARAM_INFO
	.align		4
.L_1887:
        /*00e8*/ 	.byte	0x04, 0x17
        /*00ea*/ 	.short	(.L_1889 - .L_1888)
.L_1888:
        /*00ec*/ 	.word	0x00000000
        /*00f0*/ 	.short	0x0005
        /*00f2*/ 	.short	0x0028
        /*00f4*/ 	.byte	0x00, 0xf0, 0x11, 0x00


	//----- nvinfo : EIATTR_KPARAM_INFO
	.align		4
.L_1889:
        /*00f8*/ 	.byte	0x04, 0x17
        /*00fa*/ 	.short	(.L_1891 - .L_1890)
.L_1890:
        /*00fc*/ 	.word	0x00000000
        /*0100*/ 	.short	0x0004
        /*0102*/ 	.short	0x0020
        /*0104*/ 	.byte	0x00, 0xf5, 0x21, 0x00


	//----- nvinfo : EIATTR_KPARAM_INFO
	.align		4
.L_1891:
        /*0108*/ 	.byte	0x04, 0x17
        /*010a*/ 	.short	(.L_1893 - .L_1892)
.L_1892:
        /*010c*/ 	.word	0x00000000
        /*0110*/ 	.short	0x0003
        /*0112*/ 	.short	0x0018
        /*0114*/ 	.byte	0x00, 0xf5, 0x21, 0x00


	//----- nvinfo : EIATTR_KPARAM_INFO
	.align		4
.L_1893:
        /*0118*/ 	.byte	0x04, 0x17
        /*011a*/ 	.short	(.L_1895 - .L_1894)
.L_1894:
        /*011c*/ 	.word	0x00000000
        /*0120*/ 	.short	0x0002
        /*0122*/ 	.short	0x0010
        /*0124*/ 	.byte	0x00, 0xf5, 0x21, 0x00


	//----- nvinfo : EIATTR_KPARAM_INFO
	.align		4
.L_1895:
        /*0128*/ 	.byte	0x04, 0x17
        /*012a*/ 	.short	(.L_1897 - .L_1896)
.L_1896:
        /*012c*/ 	.word	0x00000000
        /*0130*/ 	.short	0x0001
        /*0132*/ 	.short	0x0008
        /*0134*/ 	.byte	0x00, 0xf5, 0x21, 0x00


	//----- nvinfo : EIATTR_KPARAM_INFO
	.align		4
.L_1897:
        /*0138*/ 	.byte	0x04, 0x17
        /*013a*/ 	.short	(.L_1899 - .L_1898)
.L_1898:
        /*013c*/ 	.word	0x00000000
        /*0140*/ 	.short	0x0000
        /*0142*/ 	.short	0x0000
        /*0144*/ 	.byte	0x00, 0xf5, 0x21, 0x00


	//----- nvinfo : EIATTR_SPARSE_MMA_MASK
	.align		4
.L_1899:
        /*0148*/ 	.byte	0x03, 0x50
        /*014a*/ 	.short	0x0000


	//----- nvinfo : EIATTR_MAXREG_COUNT
	.align		4
        /*014c*/ 	.byte	0x03, 0x1b
        /*014e*/ 	.short	0x00ff


	//----- nvinfo : EIATTR_NUM_BARRIERS
	.align		4
        /*0150*/ 	.byte	0x02, 0x4c
        /*0152*/ 	.byte	0x01
	.zero		1


	//----- nvinfo : EIATTR_MERCURY_ISA_VERSION
	.align		4
        /*0154*/ 	.byte	0x03, 0x5f
        /*0156*/ 	.short	0x0101


	//----- nvinfo : EIATTR_VRC_CTA_INIT_COUNT
	.align		4
        /*0158*/ 	.byte	0x02, 0x4a
	.zero		1
	.zero		1


	//----- nvinfo : EIATTR_EXIT_INSTR_OFFSETS
	.align		4
        /*015c*/ 	.byte	0x04, 0x1c
        /*015e*/ 	.short	(.L_1901 - .L_1900)


	//   ....[0]....
.L_1900:
        /*0160*/ 	.word	0x00000d00


	//   ....[1]....
        /*0164*/ 	.word	0x00003a10


	//   ....[2]....
        /*0168*/ 	.word	0x00003d00


	//   ....[3]....
        /*016c*/ 	.word	0x00003f80


	//   ....[4]....
        /*0170*/ 	.word	0x000040f0


	//   ....[5]....
        /*0174*/ 	.word	0x00004180


	//   ....[6]....
        /*0178*/ 	.word	0x000041c0


	//----- nvinfo : EIATTR_CRS_STACK_SIZE
	.align		4
.L_1901:
        /*017c*/ 	.byte	0x04, 0x1e
        /*017e*/ 	.short	(.L_1903 - .L_1902)
.L_1902:
        /*0180*/ 	.word	0x00000000


	//----- nvinfo : EIATTR_CBANK_PARAM_SIZE
	.align		4
.L_1903:
        /*0184*/ 	.byte	0x03, 0x19
        /*0186*/ 	.short	0x0074


	//----- nvinfo : EIATTR_PARAM_CBANK
	.align		4
        /*0188*/ 	.byte	0x04, 0x0a
        /*018a*/ 	.short	(.L_1905 - .L_1904)
	.align		4
.L_1904:
        /*018c*/ 	.word	index@(.nv.constant0._Z23gemm_half_q_half_kernelILi3ELi4ELb0ELb0ELi64EEvPK6__halfPKjS4_S2_PS0_iiiiPKtS7_iiiiiibS2_i)
        /*0190*/ 	.short	0x0380
        /*0192*/ 	.short	0x0074


	//----- nvinfo : EIATTR_SW_WAR
	.align		4
.L_1905:
        /*0194*/ 	.byte	0x04, 0x36
        /*0196*/ 	.short	(.L_1907 - .L_1906)
.L_1906:
        /*0198*/ 	.word	0x00000008
.L_1907:


//--------------------- .nv.info._Z23gemm_half_q_half_kernelILi3ELi6ELb0ELb0ELi64EEvPK6__halfPKjS4_S2_PS0_iiiiPKtS7_iiiiiibS2_i --------------------------
	.section	.nv.info._Z23gemm_half_q_half_kernelILi3ELi6ELb0ELb0ELi64EEvPK6__halfPKjS4_S2_PS0_iiiiPKtS7_iiiiiibS2_i,"",@"SHT_CUDA_INFO"
	.sectionflags	@""
	.align	4


	//----- nvinfo : EIATTR_CUDA_API_VERSION
	.align		4
        /*0000*/ 	.byte	0x04, 0x37
        /*0002*/ 	.short	(.L_1909 - .L_1908)
.L_1908:
        /*0004*/ 	.word	0x00000082


	//----- nvinfo : EIATTR_KPARAM_INFO
	.align		4
.L_1909:
        /*0008*/ 	.byte	0x04, 0x17
        /*000a*/ 	.short	(.L_1911 - .L_1910)
.L_1910:
        /*000c*/ 	.word	0x00000000
        /*0010*/ 	.short	0x0013
        /*0012*/ 	.short	0x0070
        /*0014*/ 	.byte	0x00, 0xf0, 0x11, 0x00


	//----- nvinfo : EIATTR_KPARAM_INFO
	.align		4
.L_1911:
        /*0018*/ 	.byte	0x04, 0x17
        /*001a*/ 	.short	(.L_1913 - .L_1912)
.L_1912:
        /*001c*/ 	.word	0x00000000
        /*0020*/ 	.short	0x0012
        /*0022*/ 	.short	0x0068
        /*0024*/ 	.byte	0x00, 0xf5, 0x21, 0x00


	//----- nvinfo : EIATTR_KPARAM_INFO
	.align		4
.L_1913:
        /*0028*/ 	.byte	0x04, 0x17
        /*002a*/ 	.short	(.L_1915 - .L_1914)
.L_1914:
        /*002c*/ 	.word	0x00000000
        /*0030*/ 	.short	0x0011
        /*0032*/ 	.short	0x0060
        /*0034*/ 	.byte	0x00, 0xf0, 0x05, 0x00


	//----- nvinfo : EIATTR_KPARAM_INFO
	.align		4
.L_1915:
        /*0038*/ 	.byte	0x04, 0x17
        /*003a*/ 	.short	(.L_1917 - .L_1916)
.L_1916:
        /*003c*/ 	.word	0x00000000
        /*0040*/ 	.short	0x0010
        /*0042*/ 	.short	0x005c
        /*0044*/ 	.byte	0x00, 0xf0, 0x11, 0x00


	//----- nvinfo : EIATTR_KPARAM_INFO
	.align		4
.L_1917:
        /*0048*/ 	.byte	0x04, 0x17
        /*004a*/ 	.short	(.L_1919 - .L_1918)
.L_1918:
        /*004c*/ 	.word	0x00000000
        /*0050*/ 	.short	0x000f
        /*0052*/ 	.short	0x0058
        /*0054*/ 	.byte	0x00, 0xf0, 0x11, 0x00


	//----- nvinfo : EIATTR_KPARAM_INFO
	.align		4
.L_1919:
        /*0058*/ 	.byte	0x04, 0x17
        /*005a*/ 	.short	(.L_1921 - .L_1920)
.L_1920:
        /*005c*/ 	.word	0x00000000
        /*0060*/ 	.short	0x000e
        /*0062*/ 	.short	0x0054
        /*0064*/ 	.byte	0x00, 0xf0, 0x11, 0x00


	//----- nvinfo : EIATTR_KPARAM_INFO
	.align		4
.L_1921:
        /*0068*/ 	.byte	0x04, 0x17
        /*006a*/ 	.short	(.L_1923 - .L_1922)
.L_1922:
        /*006c*/ 	.word	0x00000000
        /*0070*/ 	.short	0x000d
        /*0072*/ 	.short	0x0050
        /*0074*/ 	.byte	0x00, 0xf0, 0x11, 0x00


	//----- nvinfo : EIATTR_KPARAM_INFO
	.align		4
.L_1923:
        /*0078*/ 	.byte	0x04, 0x17
        /*007a*/ 	.short	(.L_1925 - .L_1924)
.L_1924:
        /*007c*/ 	.word	0x00000000
        /*0080*/ 	.short	0x000c
        /*0082*/ 	.short	0x004c
        /*0084*/ 	.byte	0x00, 0xf0, 0x11, 0x00


	//----- nvinfo : EIATTR_KPARAM_INFO
	.align		4
.L_1925:
        /*0088*/ 	.byte	0x04, 0x17
        /*008a*/ 	.short	(.L_1927 - .L_1926)
.L_1926:
        /*008c*/ 	.word	0x00000000
        /*0090*/ 	.short	0x000b
        /*0092*/ 	.short	0x0048
        /*0094*/ 	.byte	0x00, 0xf0, 0x11, 0x00


	//----- nvinfo : EIATTR_KPARAM_INFO
	.align		4
.L_1927:
        /*0098*/ 	.byte	0x04, 0x17
        /*009a*/ 	.short	(.L_1929 - .L_1928)
.L_1928:
        /*009c*/ 	.word	0x00000000
        /*00a0*/ 	.short	0x000a
        /*00a2*/ 	.short	0x0040
        /*00a4*/ 	.byte	0x00, 0xf5, 0x21, 0x00


	//----- nvinfo : EIATTR_KPARAM_INFO
	.align		4
.L_1929:
        /*00a8*/ 	.byte	0x04, 0x17
        /*00aa*/ 	.short	(.L_1931 - .L_1930)
.L_1930:
        /*00ac*/ 	.word	0x00000000
        /*00b0*/ 	.short	0x0009
        /*00b2*/ 	.short	0x0038
        /*00b4*/ 	.byte	0x00, 0xf5, 0x21, 0x00


	//----- nvinfo : EIATTR_KPARAM_INFO
	.align		4
.L_1931:
        /*00b8*/ 	.byte	0x04, 0x17
        /*00ba*/ 	.short	(.L_1933 - .L_1932)
.L_1932:
        /*00bc*/ 	.word	0x00000000
        /*00c0*/ 	.short	0x0008
        /*00c2*/ 	.short	0x0034
        /*00c4*/ 	.byte	0x00, 0xf0, 0x11, 0x00


	//----- nvinfo : EIATTR_KPARAM_INFO
	.align		4
.L_1933:
        /*00c8*/ 	.byte	0x04, 0x17
        /*00ca*/ 	.short	(.L_1935 - .L_1934)
.L_1934:
        /*00cc*/ 	.word	0x00000000
        /*00d0*/ 	.short	0x0007
        /*00d2*/ 	.short	0x0030
        /*00d4*/ 	.byte	0x00, 0xf0, 0x11, 0x00


	//----- nvinfo : EIATTR_KPARAM_INFO
	.align		4
.L_1935:
        /*00d8*/ 	.byte	0x04, 0x17
        /*00da*/ 	.short	(.L_1937 - .L_1936)
.L_1936:
        /*00dc*/ 	.word	0x00000000
        /*00e0*/ 	.short	0x0006
        /*00e2*/ 	.short	0x002c
        /*00e4*/ 	.byte	0x00, 0xf0, 0x11, 0x00


	//----- nvinfo : EIATTR_KPARAM_INFO
	.align		4
.L_1937:
        /*00e8*/ 	.byte	0x04, 0x17
        /*00ea*/ 	.short	(.L_1939 - .L_1938)
.L_1938:
        /*00ec*/ 	.word	0x00000000
        /*00f0*/ 	.short	0x0005
        /*00f2*/ 	.short	0x0028
        /*00f4*/ 	.byte	0x00, 0xf0, 0x11, 0x00


	//----- nvinfo : EIATTR_KPARAM_INFO
	.align		4
.L_1939:
        /*00f8*/ 	.byte	0x04, 0x17
        /*00fa*/ 	.short	(.L_1941 - .L_1940)
.L_1940:
        /*00fc*/ 	.word	0x00000000
        /*0100*/ 	.short	0x0004
        /*0102*/ 	.short	0x0020
        /*0104*/ 	.byte	0x00, 0xf5, 0x21, 0x00


	//----- nvinfo : EIATTR_KPARAM_INFO
	.align		4
.L_1941:
        /*0108*/ 	.byte	0x04, 0x17
        /*010a*/ 	.short	(.L_1943 - .L_1942)
.L_1942:
        /*010c*/ 	.word	0x00000000
        /*0110*/ 	.short	0x0003
        /*0112*/ 	.short	0x0018
        /*0114*/ 	.byte	0x00, 0xf5, 0x21, 0x00


	//----- nvinfo : EIATTR_KPARAM_INFO
	.align		4
.L_1943:
        /*0118*/ 	.byte	0x04, 0x17
        /*011a*/ 	.short	(.L_1945 - .L_1944)
.L_1944:
        /*011c*/ 	.word	0x00000000
        /*0120*/ 	.short	0x0002
        /*0122*/ 	.short	0x0010
        /*0124*/ 	.byte	0x00, 0xf5, 0x21, 0x00


	//----- nvinfo : EIATTR_KPARAM_INFO
	.align		4
.L_1945:
        /*0128*/ 	.byte	0x04, 0x17
        /*012a*/ 	.short	(.L_1947 - .L_1946)
.L_1946:
        /*012c*/ 	.word	0x00000000
        /*0130*/ 	.short	0x0001
        /*0132*/ 	.short	0x0008
        /*0134*/ 	.byte	0x00, 0xf5, 0x21, 0x00


	//----- nvinfo : EIATTR_KPARAM_INFO
	.align		4
.L_1947:
        /*0138*/ 	.byte	0x04, 0x17
        /*013a*/ 	.short	(.L_1949 - .L_1948)
.L_1948:
        /*013c*/ 	.word	0x00000000
        /*0140*/ 	.short	0x0000
        /*0142*/ 	.short	0x0000
        /*0144*/ 	.byte	0x00, 0xf5, 0x21, 0x00


	//----- nvinfo : EIATTR_SPARSE_MMA_MASK
	.align		4
.L_1949:
        /*0148*/ 	.byte	0x03, 0x50
        /*014a*/ 	.short	0x0000


	//----- nvinfo : EIATTR_MAXREG_COUNT
	.align		4
        /*014c*/ 	.byte	0x03, 0x1b
        /*014e*/ 	.short	0x00ff


	//----- nvinfo : EIATTR_NUM_BARRIERS
	.align		4
        /*0150*/ 	.byte	0x02, 0x4c
        /*0152*/ 	.byte	0x01
	.zero		1


	//----- nvinfo : EIATTR_MERCURY_ISA_VERSION
	.align		4
        /*0154*/ 	.byte	0x03, 0x5f
        /*0156*/ 	.short	0x0101


	//----- nvinfo : EIATTR_VRC_CTA_INIT_COUNT
	.align		4
        /*0158*/ 	.byte	0x02, 0x4a
	.zero		1
	.zero		1


	//----- nvinfo : EIATTR_EXIT_INSTR_OFFSETS
	.align		4
        /*015c*/ 	.byte	0x04, 0x1c
        /*015e*/ 	.short	(.L_1951 - .L_1950)


	//   ....[0]....
.L_1950:
        /*0160*/ 	.word	0x00000d00


	//   ....[1]....
        /*0164*/ 	.word	0x00004a90


	//   ....[2]....
        /*0168*/ 	.word	0x00004d00


	//   ....[3]....
        /*016c*/ 	.word	0x00004f50


	//   ....[4]....
        /*0170*/ 	.word	0x00005090


	//   ....[5]....
        /*0174*/ 	.word	0x00005120


	//   ....[6]....
        /*0178*/ 	.word	0x00005160


	//----- nvinfo : EIATTR_CRS_STACK_SIZE
	.align		4
.L_1951:
        /*017c*/ 	.byte	0x04, 0x1e
        /*017e*/ 	.short	(.L_1953 - .L_1952)
.L_1952:
        /*0180*/ 	.word	0x00000000


	//----- nvinfo : EIATTR_CBANK_PARAM_SIZE
	.align		4
.L_1953:
        /*0184*/ 	.byte	0x03, 0x19
        /*0186*/ 	.short	0x0074


	//----- nvinfo : EIATTR_PARAM_CBANK
	.align		4
        /*0188*/ 	.byte	0x04, 0x0a
        /*018a*/ 	.short	(.L_1955 - .L_1954)
	.align		4
.L_1954:
        /*018c*/ 	.word	index@(.nv.constant0._Z23gemm_half_q_half_kernelILi3ELi6ELb0ELb0ELi64EEvPK6__halfPKjS4_S2_PS0_iiiiPKtS7_iiiiiibS2_i)
        /*0190*/ 	.short	0x0380
        /*0192*/ 	.short	0x0074


	//----- nvinfo : EIATTR_SW_WAR
	.align		4
.L_1955:
        /*0194*/ 	.byte	0x04, 0x36
        /*0196*/ 	.short	(.L_1957 - .L_1956)
.L_1956:
        /*0198*/ 	.word	0x00000008
.L_1957:


//--------------------- .nv.info._Z23gemm_half_q_half_kernelILi3ELi2ELb0ELb0ELi64EEvPK6__halfPKjS4_S2_PS0_iiiiPKtS7_iiiiiibS2_i --------------------------
	.section	.nv.info._Z23gemm_half_q_half_kernelILi3ELi2ELb0ELb0ELi64EEvPK6__halfPKjS4_S2_PS0_iiiiPKtS7_iiiiiibS2_i,"",@"SHT_CUDA_INFO"
	.sectionflags	@""
	.align	4


	//----- nvinfo : EIATTR_CUDA_API_VERSION
	.align		4
        /*0000*/ 	.byte	0x04, 0x37
        /*0002*/ 	.short	(.L_1959 - .L_1958)
.L_1958:
        /*0004*/ 	.word	0x00000082


	//----- nvinfo : EIATTR_KPARAM_INFO
	.align		4
.L_1959:
        /*0008*/ 	.byte	0x04, 0x17
        /*000a*/ 	.short	(.L_1961 - .L_1960)
.L_1960:
        /*000c*/ 	.word	0x00000000
        /*0010*/ 	.short	0x0013
        /*0012*/ 	.short	0x0070
        /*0014*/ 	.byte	0x00, 0xf0, 0x11, 0x00


	//----- nvinfo : EIATTR_KPARAM_INFO
	.align		4
.L_1961:
        /*0018*/ 	.byte	0x04, 0x17
        /*001a*/ 	.short	(.L_1963 - .L_1962)
.L_1962:
        /*001c*/ 	.word	0x00000000
        /*0020*/ 	.short	0x0012
        /*0022*/ 	.short	0x0068
        /*0024*/ 	.byte	0x00, 0xf5, 0x21, 0x00


	//----- nvinfo : EIATTR_KPARAM_INFO
	.align		4
.L_1963:
        /*0028*/ 	.byte	0x04, 0x17
        /*002a*/ 	.short	(.L_1965 - .L_1964)
.L_1964:
        /*002c*/ 	.word	0x00000000
        /*0030*/ 	.short	0x0011
        /*0032*/ 	.short	0x0060
        /*0034*/ 	.byte	0x00, 0xf0, 0x05, 0x00


	//----- nvinfo : EIATTR_KPARAM_INFO
	.align		4
.L_1965:
        /*0038*/ 	.byte	0x04, 0x17
        /*003a*/ 	.short	(.L_1967 - .L_1966)
.L_1966:
        /*003c*/ 	.word	0x00000000
        /*0040*/ 	.short	0x0010
        /*0042*/ 	.short	0x005c
        /*0044*/ 	.byte	0x00, 0xf0, 0x11, 0x00


	//----- nvinfo : EIATTR_KPARAM_INFO
	.align		4
.L_1967:
        /*0048*/ 	.byte	0x04, 0x17
        /*004a*/ 	.short	(.L_1969 - .L_1968)
.L_1968:
        /*004c*/ 	.word	0x00000000
        /*0050*/ 	.short	0x000f
        /*0052*/ 	.short	0x0058
        /*0054*/ 	.byte	0x00, 0xf0, 0x11, 0x00


	//----- nvinfo : EIATTR_KPARAM_INFO
	.align		4
.L_1969:
        /*0058*/ 	.byte	0x04, 0x17
        /*005a*/ 	.short	(.L_1971 - .L_1970)
.L_1970:
        /*005c*/ 	.word	0x00000000
        /*0060*/ 	.short	0x000e
        /*0062*/ 	.short	0x0054
        /*0064*/ 	.byte	0x00, 0xf0, 0x11, 0x00


	//----- nvinfo : EIATTR_KPARAM_INFO
	.align		4
.L_1971:
        /*0068*/ 	.byte	0x04, 0x17
        /*006a*/ 	.short	(.L_1973 - .L_1972)
.L_1972:
        /*006c*/ 	.word	0x00000000
        /*0070*/ 	.short	0x000d
        /*0072*/ 	.short	0x0050
        /*0074*/ 	.byte	0x00, 0xf0, 0x11, 0x00


	//----- nvinfo : EIATTR_KPARAM_INFO
	.align		4
.L_1973:
        /*0078*/ 	.byte	0x04, 0x17
        /*007a*/ 	.short	(.L_1975 - .L_1974)
.L_1974:
        /*007c*/ 	.word	0x00000000
        /*0080*/ 	.short	0x000c
        /*0082*/ 	.short	0x004c
        /*0084*/ 	.byte	0x00, 0xf0, 0x11, 0x00


	//----- nvinfo : EIATTR_KPARAM_INFO
	.align		4
.L_1975:
        /*0088*/ 	.byte	0x04, 0x17
        /*008a*/ 	.short	(.L_1977 - .L_1976)
.L_1976:
        /*008c*/ 	.word	0x00000000
        /*0090*/ 	.short	0x000b
        /*0092*/ 	.short	0x0048
        /*0094*/ 	.byte	0x00, 0xf0, 0x11, 0x00


	//----- nvinfo : EIATTR_KPARAM_INFO
	.align		4
.L_1977:
        /*0098*/ 	.byte	0x04, 0x17
        /*009a*/ 	.short	(.L_1979 - .L_1978)
.L_1978:
        /*009c*/ 	.word	0x00000000
        /*00a0*/ 	.short	0x000a
        /*00a2*/ 	.short	0x0040
        /*00a4*/ 	.byte	0x00, 0xf5, 0x21, 0x00


	//----- nvinfo : EIATTR_KPARAM_INFO
	.align		4
.L_1979:
        /*00a8*/ 	.byte	0x04, 0x17
        /*00aa*/ 	.short	(.L_1981 - .L_1980)
.L_1980:
        /*00ac*/ 	.word	0x00000000
        /*00b0*/ 	.short	0x0009
        /*00b2*/ 	.short	0x0038
        /*00b4*/ 	.byte	0x00, 0xf5, 0x21, 0x00


	//----- nvinfo : EIATTR_KPARAM_INFO
	.align		4
.L_1981:
        /*00b8*/ 	.byte	0x04, 0x17
        /*00ba*/ 	.short	(.L_1983 - .L_1982)
.L_1982:
        /*00bc*/ 	.word	0x00000000
        /*00c0*/ 	.short	0x0008
        /*00c2*/ 	.short	0x0034
        /*00c4*/ 	.byte	0x00, 0xf0, 0x11, 0x00


	//----- nvinfo : EIATTR_KPARAM_INFO
	.align		4
.L_1983:
        /*00c8*/ 	.byte	0x04, 0x17
        /*00ca*/ 	.short	(.L_1985 - .L_1984)
.L_1984:
        /*00cc*/ 	.word	0x00000000
        /*00d0*/ 	.short	0x0007
        /*00d2*/ 	.short	0x0030
        /*00d4*/ 	.byte	0x00, 0xf0, 0x11, 0x00


	//----- nvinfo : EIATTR_KPARAM_INFO
	.align		4
.L_1985:
        /*00d8*/ 	.byte	0x04, 0x17
        /*00da*/ 	.short	(.L_1987 - .L_1986)
.L_1986:
        /*00dc*/ 	.word	0x00000000
        /*00e0*/ 	.short	0x0006
        /*00e2*/ 	.short	0x002c
        /*00e4*/ 	.byte	0x00, 0xf0, 0x11, 0x00


	//----- nvinfo : EIATTR_KPARAM_INFO
	.align		4
.L_1987:
        /*00e8*/ 	.byte	0x04, 0x17
        /*00ea*/ 	.short	(.L_1989 - .L_1988)
.L_1988:
        /*00ec*/ 	.word	0x00000000
        /*00f0*/ 	.short	0x0005
        /*00f2*/ 	.short	0x0028
        /*00f4*/ 	.byte	0x00, 0xf0, 0x11, 0x00


	//----- nvinfo : EIATTR_KPARAM_INFO
	.align		4
.L_1989:
        /*00f8*/ 	.byte	0x04, 0x17
        /*00fa*/ 	.short	(.L_1991 - .L_1990)
.L_1990:
        /*00fc*/ 	.word	0x00000000
        /*0100*/ 	.short	0x0004
        /*0102*/ 	.short	0x0020
        /*0104*/ 	.byte	0x00, 0xf5, 0x21, 0x00


	//----- nvinfo : EIATTR_KPARAM_INFO
	.align		4
.L_1991:
        /*0108*/ 	.byte	0x04, 0x17
        /*010a*/ 	.short	(.L_1993 - .L_1992)
.L_1992:
        /*010c*/ 	.word	0x00000000
        /*0110*/ 	.short	0x0003
        /*0112*/ 	.short	0x0018
        /*0114*/ 	.byte	0x00, 0xf5, 0x21, 0x00


	//----- nvinfo : EIATTR_KPARAM_INFO
	.align		4
.L_1993:
        /*0118*/ 	.byte	0x04, 0x17
        /*011a*/ 	.short	(.L_1995 - .L_1994)
.L_1994:
        /*011c*/ 	.word	0x00000000
        /*0120*/ 	.short	0x0002
        /*0122*/ 	.short	0x0010
        /*0124*/ 	.byte	0x00, 0xf5, 0x21, 0x00


	//----- nvinfo : EIATTR_KPARAM_INFO
	.align		4
.L_1995:
        /*0128*/ 	.byte	0x04, 0x17
        /*012a*/ 	.short	(.L_1997 - .L_1996)
.L_1996:
        /*012c*/ 	.word	0x00000000
        /*0130*/ 	.short	0x0001
        /*0132*/ 	.short	0x0008
        /*0134*/ 	.byte	0x00, 0xf5, 0x21, 0x00


	//----- nvinfo : EIATTR_KPARAM_INFO
	.align		4
.L_1997:
        /*0138*/ 	.byte	0x04, 0x17
        /*013a*/ 	.short	(.L_1999 - .L_1998)
.L_1998:
        /*013c*/ 	.word	0x00000000
        /*0140*/ 	.short	0x0000
        /*0142*/ 	.short	0x0000
        /*0144*/ 	.byte	0x00, 0xf5, 0x21, 0x00


	//----- nvinfo : EIATTR_SPARSE_MMA_MASK
	.align		4
.L_1999:
        /*0148*/ 	.byte	0x03, 0x50
        /*014a*/ 	.short	0x0000


	//----- nvinfo : EIATTR_MAXREG_COUNT
	.align		4
        /*014c*/ 	.byte	0x03, 0x1b
        /*014e*/ 	.short	0x00ff


	//----- nvinfo : EIATTR_NUM_BARRIERS
	.align		4
        /*0150*/ 	.byte	0x02, 0x4c
        /*0152*/ 	.byte	0x01
	.zero		1


	//----- nvinfo : EIATTR_MERCURY_ISA_VERSION
	.align		4
        /*0154*/ 	.byte	0x03, 0x5f
        /*0156*/ 	.short	0x0101


	//----- nvinfo : EIATTR_VRC_CTA_INIT_COUNT
	.align		4
        /*0158*/ 	.byte	0x02, 0x4a
	.zero		1
	.zero		1


	//----- nvinfo : EIATTR_EXIT_INSTR_OFFSETS
	.align		4
        /*015c*/ 	.byte	0x04, 0x1c
        /*015e*/ 	.short	(.L_2001 - .L_2000)


	//   ....[0]....
.L_2000:
        /*0160*/ 	.word	0x00000d00


	//   ....[1]....
        /*0164*/ 	.word	0x00002af0


	//   ....[2]....
        /*0168*/ 	.word	0x00002d90


	//   ....[3]....
        /*016c*/ 	.word	0x00002fd0


	//   ....[4]....
        /*0170*/ 	.word	0x00003100


	//   ....[5]....
        /*0174*/ 	.word	0x00003190


	//   ....[6]....
        /*0178*/ 	.word	0x000031d0


	//----- nvinfo : EIATTR_CRS_STACK_SIZE
	.align		4
.L_2001:
        /*017c*/ 	.byte	0x04, 0x1e
        /*017e*/ 	.short	(.L_2003 - .L_2002)
.L_2002:
        /*0180*/ 	.word	0x00000000


	//----- nvinfo : EIATTR_CBANK_PARAM_SIZE
	.align		4
.L_2003:
        /*0184*/ 	.byte	0x03, 0x19
        /*0186*/ 	.short	0x0074


	//----- nvinfo : EIATTR_PARAM_CBANK
	.align		4
        /*0188*/ 	.byte	0x04, 0x0a
        /*018a*/ 	.short	(.L_2005 - .L_2004)
	.align		4
.L_2004:
        /*018c*/ 	.word	index@(.nv.constant0._Z23gemm_half_q_half_kernelILi3ELi2ELb0ELb0ELi64EEvPK6__halfPKjS4_S2_PS0_iiiiPKtS7_iiiiiibS2_i)
        /*0190*/ 	.short	0x0380
        /*0192*/ 	.short	0x0074


	//----- nvinfo : EIATTR_SW_WAR
	.align		4
.L_2005:
        /*0194*/ 	.byte	0x04, 0x36
        /*0196*/ 	.short	(.L_2007 - .L_2006)
.L_2006:
        /*0198*/ 	.word	0x00000008
.L_2007:


//--------------------- .nv.info._Z23gemm_half_q_half_kernelILi3ELi32ELb0ELb0ELi32EEvPK6__halfPKjS4_S2_PS0_iiiiPKtS7_iiiiiibS2_i --------------------------
	.section	.nv.info._Z23gemm_half_q_half_kernelILi3ELi32ELb0ELb0ELi32EEvPK6__halfPKjS4_S2_PS0_iiiiPKtS7_iiiiiibS2_i,"",@"SHT_CUDA_INFO"
	.sectionflags	@""
	.align	4


	//----- nvinfo : EIATTR_CUDA_API_VERSION
	.align		4
        /*0000*/ 	.byte	0x04, 0x37
        /*0002*/ 	.short	(.L_2009 - .L_2008)
.L_2008:
        /*0004*/ 	.word	0x00000082


	//----- nvinfo : EIATTR_KPARAM_INFO
	.align		4
.L_2009:
        /*0008*/ 	.byte	0x04, 0x17
        /*000a*/ 	.short	(.L_2011 - .L_2010)
.L_2010:
        /*000c*/ 	.word	0x00000000
        /*0010*/ 	.short	0x0013
        /*0012*/ 	.short	0x0070
        /*0014*/ 	.byte	0x00, 0xf0, 0x11, 0x00


	//----- nvinfo : EIATTR_KPARAM_INFO
	.align		4
.L_2011:
        /*0018*/ 	.byte	0x04, 0x17
        /*001a*/ 	.short	(.L_2013 - .L_2012)
.L_2012:
        /*001c*/ 	.word	0x00000000
        /*0020*/ 	.short	0x0012
        /*0022*/ 	.short	0x0068
        /*0024*/ 	.byte	0x00, 0xf5, 0x21, 0x00


	//----- nvinfo : EIATTR_KPARAM_INFO
	.align		4
.L_2013:
        /*0028*/ 	.byte	0x04, 0x17
        /*002a*/ 	.short	(.L_2015 - .L_2014)
.L_2014:
        /*002c*/ 	.word	0x00000000
        /*0030*/ 	.short	0x0011
        /*0032*/ 	.short	0x0060
        /*0034*/ 	.byte	0x00, 0xf0, 0x05, 0x00


	//----- nvinfo : EIATTR_KPARAM_INFO
	.align		4
.L_2015:
        /*0038*/ 	.byte	0x04, 0x17
        /*003a*/ 	.short	(.L_2017 - .L_2016)
.L_2016:
        /*003c*/ 	.word	0x00000000
        /*0040*/ 	.short	0x0010
        /*0042*/ 	.short	0x005c
        /*0044*/ 	.byte	0x00, 0xf0, 0x11, 0x00


	//----- nvinfo : EIATTR_KPARAM_INFO
	.align		4
.L_2017:
        /*0048*/ 	.byte	0x04, 0x17
        /*004a*/ 	.short	(.L_2019 - .L_2018)
.L_2018:
        /*004c*/ 	.word	0x00000000
        /*0050*/ 	.short	0x000f
        /*0052*/ 	.short	0x0058
        /*0054*/ 	.byte	0x00, 0xf0, 0x11, 0x00


	//----- nvinfo : EIATTR_KPARAM_INFO
	.align		4
.L_2019:
        /*0058*/ 	.byte	0x04, 0x17
        /*005a*/ 	.short	(.L_2021 - .L_2020)
.L_2020:
        /*005c*/ 	.word	0x00000000
        /*0060*/ 	.short	0x000e
        /*0062*/ 	.short	0x0054
        /*0064*/ 	.byte	0x00, 0xf0, 0x11, 0x00


	//----- nvinfo : EIATTR_KPARAM_INFO
	.align		4
.L_2021:
        /*0068*/ 	.byte	0x04, 0x17
        /*006a*/ 	.short	(.L_2023 - .L_2022)
.L_2022:
        /*006c*/ 	.word	0x00000000
        /*0070*/ 	.short	0x000d
        /*0072*/ 	.short	0x0050
        /*0074*/ 	.byte	0x00, 0xf0, 0x11, 0x00


	//----- nvinfo : EIATTR_KPARAM_INFO
	.align		4
.L_2023:
        /*0078*/ 	.byte	0x04, 0x17
        /*007a*/ 	.short	(.L_2025 - .L_2024)
.L_2024:
        /*007c*/ 	.word	0x00000000
        /*0080*/ 	.short	0x000c
        /*0082*/ 	.short	0x004c
        /*0084*/ 	.byte	0x00, 0xf0, 0x11, 0x00


	//----- nvinfo : EIATTR_KPARAM_INFO
	.align		4
.L_2025:
        /*0088*/ 	.byte	0x04, 0x17
        /*008a*/ 	.short	(.L_2027 - .L_2026)
.L_2026:
        /*008c*/ 	.word	0x00000000
        /*0090*/ 	.short	0x000b
        /*0092*/ 	.short	0x0048
        /*0094*/ 	.byte	0x00, 0xf0, 0x11, 0x00


	//----- nvinfo : EIATTR_KPARAM_INFO
	.align		4
.L_2027:
        /*0098*/ 	.byte	0x04, 0x17
        /*009a*/ 	.short	(.L_2029 - .L_2028)
.L_2028:
        /*009c*/ 	.word	0x00000000
        /*00a0*/ 	.short	0x000a
        /*00a2*/ 	.short	0x0040
        /*00a4*/ 	.byte	0x00, 0xf5, 0x21, 0x00


	//----- nvinfo : EIATTR_KPARAM_INFO
	.align		4
.L_2029:
        /*00a8*/ 	.byte	0x04, 0x17
        /*00aa*/ 	.short	(.L_2031 - .L_2030)
.L_2030:
        /*00ac*/ 	.word	0x00000000
        /*00b0*/ 	.short	0x0009
        /*00b2*/ 	.short	0x0038
        /*00b4*/ 	.byte	0x00, 0xf5, 0x21, 0x00


	//----- nvinfo : EIATTR_KPARAM_INFO
	.align		4
.L_2031:
        /*00b8*/ 	.byte	0x04, 0x17
        /*00ba*/ 	.short	(.L_2033 - .L_2032)
.L_2032:
        /*00bc*/ 	.word	0x00000000
        /*00c0*/ 	.short	0x0008
        /*00c2*/ 	.short	0x0034
        /*00c4*/ 	.byte	0x00, 0xf0, 0x11, 0x00


	//----- nvinfo : EIATTR_KPARAM_INFO
	.align		4
.L_2033:
        /*00c8*/ 	.byte	0x04, 0x17
        /*00ca*/ 	.short	(.L_2035 - .L_2034)
.L_2034:
        /*00cc*/ 	.word	0x00000000
        /*00d0*/ 	.short	0x0007
        /*00d2*/ 	.short	0x0030
        /*00d4*/ 	.byte	0x00, 0xf0, 0x11, 0x00


	//----- nvinfo : EIATTR_KPARAM_INFO
	.align		4
.L_2035:
        /*00d8*/ 	.byte	0x04, 0x17
        /*00da*/ 	.short	(.L_2037 - .L_2036)
.L_2036:
        /*00dc*/ 	.word	0x00000000
        /*00e0*/ 	.short	0x0006
        /*00e2*/ 	.short	0x002c
        /*00e4*/ 	.byte	0x00, 0xf0, 0x11, 0x00


	//----- nvinfo : EIATTR_KPARAM_INFO
	.align		4
.L_2037:
        /*00e8*/ 	.byte	0x04, 0x17
        /*00ea*/ 	.short	(.L_2039 - .L_2038)
.L_2038:
        /*00ec*/ 	.word	0x00000000
        /*00f0*/ 	.short	0x0005
        /*00f2*/ 	.short	0x0028
        /*00f4*/ 	.byte	0x00, 0xf0, 0x11, 0x00


	//----- nvinfo : EIATTR_KPARAM_INFO
	.align		4
.L_2039:
        /*00f8*/ 	.byte	0x04, 0x17
        /*00fa*/ 	.short	(.L_2041 - .L_2040)
.L_2040:
        /*00fc*/ 	.word	0x00000000
        /*0100*/ 	.short	0x0004
        /*0102*/ 	.short	0x0020
        /*0104*/ 	.byte	0x00, 0xf5, 0x21, 0x00


	//----- nvinfo : EIATTR_KPARAM_INFO
	.align		4
.L_2041:
        /*0108*/ 	.byte	0x04, 0x17
        /*010a*/ 	.short	(.L_2043 - .L_2042)
.L_2042:
        /*010c*/ 	.word	0x00000000
        /*0110*/ 	.short	0x0003
        /*0112*/ 	.short	0x0018
        /*0114*/ 	.byte	0x00, 0xf5, 0x21, 0x00


	//----- nvinfo : EIATTR_KPARAM_INFO
	.align		4
.L_2043:
        /*0118*/ 	.byte	0x04, 0x17
        /*011a*/ 	.short	(.L_2045 - .L_2044)
.L_2044:
        /*011c*/ 	.word	0x00000000
        /*0120*/ 	.short	0x0002
        /*0122*/ 	.short	0x0010
        /*0124*/ 	.byte	0x00, 0xf5, 0x21, 0x00


	//----- nvinfo : EIATTR_KPARAM_INFO
	.align		4
.L_2045:
        /*0128*/ 	.byte	0x04, 0x17
        /*012a*/ 	.short	(.L_2047 - .L_2046)
.L_2046:
        /*012c*/ 	.word	0x00000000
        /*0130*/ 	.short	0x0001
        /*0132*/ 	.short	0x0008
        /*0134*/ 	.byte	0x00, 0xf5, 0x21, 0x00


	//----- nvinfo : EIATTR_KPARAM_INFO
	.align		4
.L_2047:
        /*0138*/ 	.byte	0x04, 0x17
        /*013a*/ 	.short	(.L_2049 - .L_2048)
.L_2048:
        /*013c*/ 	.word	0x00000000
        /*0140*/ 	.short	0x0000
        /*0142*/ 	.short	0x0000
        /*0144*/ 	.byte	0x00, 0xf5, 0x21, 0x00


	//----- nvinfo : EIATTR_SPARSE_MMA_MASK
	.align		4
.L_2049:
        /*0148*/ 	.byte	0x03, 0x50
        /*014a*/ 	.short	0x0000


	//----- nvinfo : EIATTR_MAXREG_COUNT
	.align		4
        /*014c*/ 	.byte	0x03, 0x1b
        /*014e*/ 	.short	0x00ff


	//----- nvinfo : EIATTR_NUM_BARRIERS
	.align		4
        /*0150*/ 	.byte	0x02, 0x4c
        /*0152*/ 	.byte	0x01
	.zero		1


	//----- nvinfo : EIATTR_MERCURY_ISA_VERSION
	.align		4
        /*0154*/ 	.byte	0x03, 0x5f
        /*0156*/ 	.short	0x0101


	//----- nvinfo : EIATTR_VRC_CTA_INIT_COUNT
	.align		4
        /*0158*/ 	.byte	0x02, 0x4a
	.zero		1
	.zero		1


	//----- nvinfo : EIATTR_EXIT_INSTR_OFFSETS
	.align		4
        /*015c*/ 	.byte	0x04, 0x1c
        /*015e*/ 	.short	(.L_2051 - .L_2050)


	//   ....[0]....
.L_2050:
        /*0160*/ 	.word	0x00000c90


	//   ....[1]....
        /*0164*/ 	.word	0x00003be0


	//   ....[2]....
        /*0168*/ 	.word	0x00003e80


	//   ....[3]....
        /*016c*/ 	.word	0x000040b0


	//   ....[4]....
        /*0170*/ 	.word	0x000041e0


	//   ....[5]....
        /*0174*/ 	.word	0x00004260


	//   ....[6]....
        /*0178*/ 	.word	0x000042a0


	//----- nvinfo : EIATTR_CRS_STACK_SIZE
	.align		4
.L_2051:
        /*017c*/ 	.byte	0x04, 0x1e
        /*017e*/ 	.short	(.L_2053 - .L_2052)
.L_2052:
        /*0180*/ 	.word	0x00000000


	//----- nvinfo : EIATTR_CBANK_PARAM_SIZE
	.align		4
.L_2053:
        /*0184*/ 	.byte	0x03, 0x19
        /*0186*/ 	.short	0x0074


	//----- nvinfo : EIATTR_PARAM_CBANK
	.align		4
        /*0188*/ 	.byte	0x04, 0x0a
        /*018a*/ 	.short	(.L_2055 - .L_2054)
	.align		4
.L_2054:
        /*018c*/ 	.word	index@(.nv.constant0._Z23gemm_half_q_half_kernelILi3ELi32ELb0ELb0ELi32EEvPK6__halfPKjS4_S2_PS0_iiiiPKtS7_iiiiiibS2_i)
        /*0190*/ 	.short	0x0380
        /*0192*/ 	.short	0x0074


	//----- nvinfo : EIATTR_SW_WAR
	.align		4
.L_2055:
        /*0194*/ 	.byte	0x04, 0x36
        /*0196*/ 	.short	(.L_2057 - .L_2056)
.L_2056:
        /*0198*/ 	.word	0x00000008
.L_2057:


//--------------------- .nv.info._Z23gemm_half_q_half_kernelILi3ELi48ELb0ELb0ELi32EEvPK6__halfPKjS4_S2_PS0_iiiiPKtS7_iiiiiibS2_i --------------------------
	.section	.nv.info._Z23gemm_half_q_half_kernelILi3ELi48ELb0ELb0ELi32EEvPK6__halfPKjS4_S2_PS0_iiiiPKtS7_iiiiiibS2_i,"",@"SHT_CUDA_INFO"
	.sectionflags	@""
	.align	4


	//----- nvinfo : EIATTR_CUDA_API_VERSION
	.align		4
        /*0000*/ 	.byte	0x04, 0x37
        /*0002*/ 	.short	(.L_2059 - .L_2058)
.L_2058:
        /*0004*/ 	.word	0x00000082


	//----- nvinfo : EIATTR_KPARAM_INFO
	.align		4
.L_2059:
        /*0008*/ 	.byte	0x04, 0x17
        /*000a*/ 	.short	(.L_2061 - .L_2060)
.L_2060:
        /*000c*/ 	.word	0x00000000
        /*0010*/ 	.short	0x0013
        /*0012*/ 	.short	0x0070
        /*0014*/ 	.byte	0x00, 0xf0, 0x11, 0x00


	//----- nvinfo : EIATTR_KPARAM_INFO
	.align		4
.L_2061:
        /*0018*/ 	.byte	0x04, 0x17
        /*001a*/ 	.short	(.L_2063 - .L_2062)
.L_2062:
        /*001c*/ 	.word	0x00000000
        /*0020*/ 	.short	0x0012
        /*0022*/ 	.short	0x0068
        /*0024*/ 	.byte	0x00, 0xf5, 0x21, 0x00


	//----- nvinfo : EIATTR_KPARAM_INFO
	.align		4
.L_2063:
        /*0028*/ 	.byte	0x04, 0x17
        /*002a*/ 	.short	(.L_2065 - .L_2064)
.L_2064:
        /*002c*/ 	.word	0x00000000
        /*0030*/ 	.short	0x0011
        /*0032*/ 	.short	0x0060
        /*0034*/ 	.byte	0x00, 0xf0, 0x05, 0x00


	//----- nvinfo : EIATTR_KPARAM_INFO
	.align		4
.L_2065:
        /*0038*/ 	.byte	0x04, 0x17
        /*003a*/ 	.short	(.L_2067 - .L_2066)
.L_2066:
        /*003c*/ 	.word	0x00000000
        /*0040*/ 	.short	0x0010
        /*0042*/ 	.short	0x005c
        /*0044*/ 	.byte	0x00, 0xf0, 0x11, 0x00


	//----- nvinfo : EIATTR_KPARAM_INFO
	.align		4
.L_2067:
        /*0048*/ 	.byte	0x04, 0x17
        /*004a*/ 	.short	(.L_2069 - .L_2068)
.L_2068:
        /*004c*/ 	.word	0x00000000
        /*0050*/ 	.short	0x000f
        /*0052*/ 	.short	0x0058
        /*0054*/ 	.byte	0x00, 0xf0, 0x11, 0x00


	//----- nvinfo : EIATTR_KPARAM_INFO
	.align		4
.L_2069:
        /*0058*/ 	.byte	0x04, 0x17
        /*005a*/ 	.short	(.L_2071 - .L_2070)
.L_2070:
        /*005c*/ 	.word	0x00000000
        /*0060*/ 	.short	0x000e
        /*0062*/ 	.short	0x0054
        /*0064*/ 	.byte	0x00, 0xf0, 0x11, 0x00


	//----- nvinfo : EIATTR_KPARAM_INFO
	.align		4
.L_2071:
        /*0068*/ 	.byte	0x04, 0x17
        /*006a*/ 	.short	(.L_2073 - .L_2072)
.L_2072:
        /*006c*/ 	.word	0x00000000
        /*0070*/ 	.short	0x000d
        /*0072*/ 	.short	0x0050
        /*0074*/ 	.byte	0x00, 0xf0, 0x11, 0x00


	//----- nvinfo : EIATTR_KPARAM_INFO
	.align		4
.L_2073:
        /*0078*/ 	.byte	0x04, 0x17
        /*007a*/ 	.short	(.L_2075 - .L_2074)
.L_2074:
        /*007c*/ 	.word	0x00000000
        /*0080*/ 	.short	0x000c
        /*0082*/ 	.short	0x004c
        /*0084*/ 	.byte	0x00, 0xf0, 0x11, 0x00


	//----- nvinfo : EIATTR_KPARAM_INFO
	.align		4
.L_2075:
        /*0088*/ 	.byte	0x04, 0x17
        /*008a*/ 	.short	(.L_2077 - .L_2076)
.L_2076:
        /*008c*/ 	.word	0x00000000
        /*0090*/ 	.short	0x000b
        /*0092*/ 	.short	0x0048
        /*0094*/ 	.byte	0x00, 0xf0, 0x11, 0x00


	//----- nvinfo : EIATTR_KPARAM_INFO
	.align		4
.L_2077:
        /*0098*/ 	.byte	0x04, 0x17
        /*009a*/ 	.short	(.L_2079 - .L_2078)
.L_2078:
        /*009c*/ 	.word	0x00000000
        /*00a0*/ 	.short	0x000a
        /*00a2*/ 	.short	0x0040
        /*00a4*/ 	.byte	0x00, 0xf5, 0x21, 0x00


	//----- nvinfo : EIATTR_KPARAM_INFO
	.align		4
.L_2079:
        /*00a8*/ 	.byte	0x04, 0x17
        /*00aa*/ 	.short	(.L_2081 - .L_2080)
.L_2080:
        /*00ac*/ 	.word	0x00000000
        /*00b0*/ 	.short	0x0009
        /*00b2*/ 	.short	0x0038
        /*00b4*/ 	.byte	0x00, 0xf5, 0x21, 0x00


	//----- nvinfo : EIATTR_KPARAM_INFO
	.align		4
.L_2081:
        /*00b8*/ 	.byte	0x04, 0x17
        /*00ba*/ 	.short	(.L_2083 - .L_2082)
.L_2082:
        /*00bc*/ 	.word	0x00000000
        /*00c0*/ 	.short	0x0008
        /*00c2*/ 	.short	0x0034
        /*00c4*/ 	.byte	0x00, 0xf0, 0x11, 0x00


	//----- nvinfo : EIATTR_KPARAM_INFO
	.align		4
.L_2083:
        /*00c8*/ 	.byte	0x04, 0x17
        /*00ca*/ 	.short	(.L_2085 - .L_2084)
.L_2084:
        /*00cc*/ 	.word	0x00000000
        /*00d0*/ 	.short	0x0007
        /*00d2*/ 	.short	0x0030
        /*00d4*/ 	.byte	0x00, 0xf0, 0x11, 0x00


	//----- nvinfo : EIATTR_KPARAM_INFO
	.align		4
.L_2085:
        /*00d8*/ 	.byte	0x04, 0x17
        /*00da*/ 	.short	(.L_2087 - .L_2086)
.L_2086:
        /*00dc*/ 	.word	0x00000000
        /*00e0*/ 	.short	0x0006
        /*00e2*/ 	.short	0x002c
        /*00e4*/ 	.byte	0x00, 0xf0, 0x11, 0x00


	//----- nvinfo : EIATTR_KPARAM_INFO
	.align		4
.L_2087:
        /*00e8*/ 	.byte	0x04, 0x17
        /*00ea*/ 	.short	(.L_2089 - .L_2088)
.L_2088:
        /*00ec*/ 	.word	0x00000000
        /*00f0*/ 	.short	0x0005
        /*00f2*/ 	.short	0x0028
        /*00f4*/ 	.byte	0x00, 0xf0, 0x11, 0x00


	//----- nvinfo : EIATTR_KPARAM_INFO
	.align		4
.L_2089:
        /*00f8*/ 	.byte	0x04, 0x17
        /*00fa*/ 	.short	(.L_2091 - .L_2090)
.L_2090:
        /*00fc*/ 	.word	0x00000000
        /*0100*/ 	.short	0x0004
        /*0102*/ 	.short	0x0020
        /*0104*/ 	.byte	0x00, 0xf5, 0x21, 0x00


	//----- nvinfo : EIATTR_KPARAM_INFO
	.align		4
.L_2091:
        /*0108*/ 	.byte	0x04, 0x17
        /*010a*/ 	.short	(.L_2093 - .L_2092)
.L_2092:
        /*010c*/ 	.word	0x00000000
        /*0110*/ 	.short	0x0003
        /*0112*/ 	.short	0x0018
        /*0114*/ 	.byte	0x00, 0xf5, 0x21, 0x00


	//----- nvinfo : EIATTR_KPARAM_INFO
	.align		4
.L_2093:
        /*0118*/ 	.byte	0x04, 0x17
        /*011a*/ 	.short	(.L_2095 - .L_2094)
.L_2094:
        /*011c*/ 	.word	0x00000000
        /*0120*/ 	.short	0x0002
        /*0122*/ 	.short	0x0010
        /*0124*/ 	.byte	0x00, 0xf5, 0x21, 0x00


	//----- nvinfo : EIATTR_KPARAM_INFO
	.align		4
.L_2095:
        /*0128*/ 	.byte	0x04, 0x17
        /*012a*/ 	.short	(.L_2097 - .L_2096)
.L_2096:
        /*012c*/ 	.word	0x00000000
        /*0130*/ 	.short	0x0001
        /*0132*/ 	.short	0x0008
        /*0134*/ 	.byte	0x00, 0xf5, 0x21, 0x00


	//----- nvinfo : EIATTR_KPARAM_INFO
	.align		4
.L_2097:
        /*0138*/ 	.byte	0x04, 0x17
        /*013a*/ 	.short	(.L_2099 - .L_2098)
.L_2098:
        /*013c*/ 	.word	0x00000000
        /*0140*/ 	.short	0x0000
        /*0142*/ 	.short	0x0000
        /*0144*/ 	.byte	0x00, 0xf5, 0x21, 0x00


	//----- nvinfo : EIATTR_SPARSE_MMA_MASK
	.align		4
.L_2099:
        /*0148*/ 	.byte	0x03, 0x50
        /*014a*/ 	.short	0x0000


	//----- nvinfo : EIATTR_MAXREG_COUNT
	.align		4
        /*014c*/ 	.byte	0x03, 0x1b
        /*014e*/ 	.short	0x00ff


	//----- nvinfo : EIATTR_NUM_BARRIERS
	.align		4
        /*0150*/ 	.byte	0x02, 0x4c
        /*0152*/ 	.byte	0x01
	.zero		1


	//----- nvinfo : EIATTR_MERCURY_ISA_VERSION
	.align		4
        /*0154*/ 	.byte	0x03, 0x5f
        /*0156*/ 	.short	0x0101


	//----- nvinfo : EIATTR_VRC_CTA_INIT_COUNT
	.align		4
        /*0158*/ 	.byte	0x02, 0x4a
	.zero		1
	.zero		1


	//----- nvinfo : EIATTR_EXIT_INSTR_OFFSETS
	.align		4
        /*015c*/ 	.byte	0x04, 0x1c
        /*015e*/ 	.short	(.L_2101 - .L_2100)


	//   ....[0]....
.L_2100:
        /*0160*/ 	.word	0x00000ca0


	//   ....[1]....
        /*0164*/ 	.word	0x00005b70


	//   ....[2]....
        /*0168*/ 	.word	0x00005e30


	//   ....[3]....
        /*016c*/ 	.word	0x00006070


	//   ....[4]....
        /*0170*/ 	.word	0x000061a0


	//   ....[5]....
        /*0174*/ 	.word	0x00006240


	//   ....[6]....
        /*0178*/ 	.word	0x00006280


	//----- nvinfo : EIATTR_CRS_STACK_SIZE
	.align		4
.L_2101:
        /*017c*/ 	.byte	0x04, 0x1e
        /*017e*/ 	.short	(.L_2103 - .L_2102)
.L_2102:
        /*0180*/ 	.word	0x00000000


	//----- nvinfo : EIATTR_CBANK_PARAM_SIZE
	.align		4
.L_2103:
        /*0184*/ 	.byte	0x03, 0x19
        /*0186*/ 	.short	0x0074


	//----- nvinfo : EIATTR_PARAM_CBANK
	.align		4
        /*0188*/ 	.byte	0x04, 0x0a
        /*018a*/ 	.short	(.L_2105 - .L_2104)
	.align		4
.L_2104:
        /*018c*/ 	.word	index@(.nv.constant0._Z23gemm_half_q_half_kernelILi3ELi48ELb0ELb0ELi32EEvPK6__halfPKjS4_S2_PS0_iiiiPKtS7_iiiiiibS2_i)
        /*0190*/ 	.short	0x0380
        /*0192*/ 	.short	0x0074


	//----- nvinfo : EIATTR_SW_WAR
	.align		4
.L_2105:
        /*0194*/ 	.byte	0x04, 0x36
        /*0196*/ 	.short	(.L_2107 - .L_2106)
.L_2106:
        /*0198*/ 	.word	0x00000008
.L_2107:


//--------------------- .nv.info._Z23gemm_half_q_half_kernelILi3ELi16ELb0ELb0ELi32EEvPK6__halfPKjS4_S2_PS0_iiiiPKtS7_iiiiiibS2_i --------------------------
	.section	.nv.info._Z23gemm_half_q_half_kernelILi3ELi16ELb0ELb0ELi32EEvPK6__halfPKjS4_S2_PS0_iiiiPKtS7_iiiiiibS2_i,"",@"SHT_CUDA_INFO"
	.sectionflags	@""
	.align	4


	//----- nvinfo : EIATTR_CUDA_API_VERSION
	.align		4
        /*0000*/ 	.byte	0x04, 0x37
        /*0002*/ 	.short	(.L_2109 - .L_2108)
.L_2108:
        /*0004*/ 	.word	0x00000082


	//----- nvinfo : EIATTR_KPARAM_INFO
	.align		4
.L_2109:
        /*0008*/ 	.byte	0x04, 0x17
        /*000a*/ 	.short	(.L_2111 - .L_2110)
.L_2110:
        /*000c*/ 	.word	0x00000000
        /*0010*/ 	.short	0x0013
        /*0012*/ 	.short	0x0070
        /*0014*/ 	.byte	0x00, 0xf0, 0x11, 0x00


	//----- nvinfo : EIATTR_KPARAM_INFO
	.align		4
.L_2111:
        /*0018*/ 	.byte	0x04, 0x17
        /*001a*/ 	.short	(.L_2113 - .L_2112)
.L_2112:
        /*001c*/ 	.word	0x00000000
        /*0020*/ 	.short	0x0012
        /*0022*/ 	.short	0x0068
        /*0024*/ 	.byte	0x00, 0xf5, 0x21, 0x00


	//----- nvinfo : EIATTR_KPARAM_INFO
	.align		4
.L_2113:
        /*0028*/ 	.byte	0x04, 0x17
        /*002a*/ 	.short	(.L_2115 - .L_2114)
.L_2114:
        /*002c*/ 	.word	0x00000000
        /*0030*/ 	.short	0x0011
        /*0032*/ 	.short	0x0060
        /*0034*/ 	.byte	0x00, 0xf0, 0x05, 0x00


	//----- nvinfo : EIATTR_KPARAM_INFO
	.align		4
.L_2115:
        /*0038*/ 	.byte	0x04, 0x17
        /*003a*/ 	.short	(.L_2117 - .L_2116)
.L_2116:
        /*003c*/ 	.word	0x00000000
        /*0040*/ 	.short	0x0010
        /*0042*/ 	.short	0x005c
        /*0044*/ 	.byte	0x00, 0xf0, 0x11, 0x00


	//----- nvinfo : EIATTR_KPARAM_INFO
	.align		4
.L_2117:
        /*0048*/ 	.byte	0x04, 0x17
        /*004a*/ 	.short	(.L_2119 - .L_2118)
.L_2118:
        /*004c*/ 	.word	0x00000000
        /*0050*/ 	.short	0x000f
        /*0052*/ 	.short	0x0058
        /*0054*/ 	.byte	0x00, 0xf0, 0x11, 0x00


	//----- nvinfo : EIATTR_KPARAM_INFO
	.align		4
.L_2119:
        /*0058*/ 	.byte	0x04, 0x17
        /*005a*/ 	.short	(.L_2121 - .L_2120)
.L_2120:
        /*005c*/ 	.word	0x00000000
        /*0060*/ 	.short	0x000e
        /*0062*/ 	.short	0x0054
        /*0064*/ 	.byte	0x00, 0xf0, 0x11, 0x00


	//----- nvinfo : EIATTR_KPARAM_INFO
	.align		4
.L_2121:
        /*0068*/ 	.byte	0x04, 0x17
        /*006a*/ 	.short	(.L_2123 - .L_2122)
.L_2122:
        /*006c*/ 	.word	0x00000000
        /*0070*/ 	.short	0x000d
        /*0072*/ 	.short	0x0050
        /*0074*/ 	.byte	0x00, 0xf0, 0x11, 0x00


	//----- nvinfo : EIATTR_KPARAM_INFO
	.align		4
.L_2123:
        /*0078*/ 	.byte	0x04, 0x17
        /*007a*/ 	.short	(.L_2125 - .L_2124)
.L_2124:
        /*007c*/ 	.word	0x00000000
        /*0080*/ 	.short	0x000c
        /*0082*/ 	.short	0x004c
        /*0084*/ 	.byte	0x00, 0xf0, 0x11, 0x00


	//----- nvinfo : EIATTR_KPARAM_INFO
	.align		4
.L_2125:
        /*0088*/ 	.byte	0x04, 0x17
        /*008a*/ 	.short	(.L_2127 - .L_2126)
.L_2126:
        /*008c*/ 	.word	0x00000000
        /*0090*/ 	.short	0x000b
        /*0092*/ 	.short	0x0048
        /*0094*/ 	.byte	0x00, 0xf0, 0x11, 0x00


	//----- nvinfo : EIATTR_KPARAM_INFO
	.align		4
.L_2127:
        /*0098*/ 	.byte	0x04, 0x17
        /*009a*/ 	.short	(.L_2129 - .L_2128)
.L_2128:
        /*009c*/ 	.word	0x00000000
        /*00a0*/ 	.short	0x000a
        /*00a2*/ 	.short	0x0040
        /*00a4*/ 	.byte	0x00, 0xf5, 0x21, 0x00


	//----- nvinfo : EIATTR_KPARAM_INFO
	.align		4
.L_2129:
        /*00a8*/ 	.byte	0x04, 0x17
        /*00aa*/ 	.short	(.L_2131 - .L_2130)
.L_2130:
        /*00ac*/ 	.word	0x00000000
        /*00b0*/ 	.short	0x0009
        /*00b2*/ 	.short	0x0038
        /*00b4*/ 	.byte	0x00, 0xf5, 0x21, 0x00


	//----- nvinfo : EIATTR_KPARAM_INFO
	.align		4
.L_2131:
        /*00b8*/ 	.byte	0x04, 0x17
        /*00ba*/ 	.short	(.L_2133 - .L_2132)
.L_2132:
        /*00bc*/ 	.word	0x00000000
        /*00c0*/ 	.short	0x0008
        /*00c2*/ 	.short	0x0034
        /*00c4*/ 	.byte	0x00, 0xf0, 0x11, 0x00


	//----- nvinfo : EIATTR_KPARAM_INFO
	.align		4
.L_2133:
        /*00c8*/ 	.byte	0x04, 0x17
        /*00ca*/ 	.short	(.L_2135 - .L_2134)
.L_2134:
        /*00cc*/ 	.word	0x00000000
        /*00d0*/ 	.short	0x0007
        /*00d2*/ 	.short	0x0030
        /*00d4*/ 	.byte	0x00, 0xf0, 0x11, 0x00


	//----- nvinfo : EIATTR_KPARAM_INFO
	.align		4
.L_2135:
        /*00d8*/ 	.byte	0x04, 0x17
        /*00da*/ 	.short	(.L_2137 - .L_2136)
.L_2136:
        /*00dc*/ 	.word	0x00000000
        /*00e0*/ 	.short	0x0006
        /*00e2*/ 	.short	0x002c
        /*00e4*/ 	.byte	0x00, 0xf0, 0x11, 0x00


	//----- nvinfo : EIATTR_KPARAM_INFO
	.align		4
.L_2137:
        /*00e8*/ 	.byte	0x04, 0x17
        /*00ea*/ 	.short	(.L_2139 - .L_2138)
.L_2138:
        /*00ec*/ 	.word	0x00000000
        /*00f0*/ 	.short	0x0005
        /*00f2*/ 	.short	0x0028
        /*00f4*/ 	.byte	0x00, 0xf0, 0x11, 0x00


	//----- nvinfo : EIATTR_KPARAM_INFO
	.align		4
.L_2139:
        /*00f8*/ 	.byte	0x04, 0x17
        /*00fa*/ 	.short	(.L_2141 - .L_2140)
.L_2140:
        /*00fc*/ 	.word	0x00000000
        /*0100*/ 	.short	0x0004
        /*0102*/ 	.short	0x0020
        /*0104*/ 	.byte	0x00, 0xf5, 0x21, 0x00


	//----- nvinfo : EIATTR_KPARAM_INFO
	.align		4
.L_2141:
        /*0108*/ 	.byte	0x04, 0x17
        /*010a*/ 	.short	(.L_2143 - .L_2142)
.L_2142:
        /*010c*/ 	.word	0x00000000
        /*0110*/ 	.short	0x0003
        /*0112*/ 	.short	0x0018
        /*0114*/ 	.byte	0x00, 0xf5, 0x21, 0x00


	//----- nvinfo : EIATTR_KPARAM_INFO
	.align		4
.L_2143:
        /*0118*/ 	.byte	0x04, 0x17
        /*011a*/ 	.short	(.L_2145 - .L_2144)
.L_2144:
        /*011c*/ 	.word	0x00000000
        /*0120*/ 	.short	0x0002
        /*0122*/ 	.short	0x0010
        /*0124*/ 	.byte	0x00, 0xf5, 0x21, 0x00


	//----- nvinfo : EIATTR_KPARAM_INFO
	.align		4
.L_2145:
        /*0128*/ 	.byte	0x04, 0x17
        /*012a*/ 	.short	(.L_2147 - .L_2146)
.L_2146:
        /*012c*/ 	.word	0x00000000
        /*0130*/ 	.short	0x0001
        /*0132*/ 	.short	0x0008
        /*0134*/ 	.byte	0x00, 0xf5, 0x21, 0x00


	//----- nvinfo : EIATTR_KPARAM_INFO
	.align		4
.L_2147:
        /*0138*/ 	.byte	0x04, 0x17
        /*013a*/ 	.short	(.L_2149 - .L_2148)
.L_2148:
        /*013c*/ 	.word	0x00000000
        /*0140*/ 	.short	0x0000
        /*0142*/ 	.short	0x0000
        /*0144*/ 	.byte	0x00, 0xf5, 0x21, 0x00


	//----- nvinfo : EIATTR_SPARSE_MMA_MASK
	.align		4
.L_2149:
        /*0148*/ 	.byte	0x03, 0x50
        /*014a*/ 	.short	0x0000


	//----- nvinfo : EIATTR_MAXREG_COUNT
	.align		4
        /*014c*/ 	.byte	0x03, 0x1b
        /*014e*/ 	.short	0x00ff


	//----- nvinfo : EIATTR_NUM_BARRIERS
	.align		4
        /*0150*/ 	.byte	0x02, 0x4c
        /*0152*/ 	.byte	0x01
	.zero		1


	//----- nvinfo : EIATTR_MERCURY_ISA_VERSION
	.align		4
        /*0154*/ 	.byte	0x03, 0x5f
        /*0156*/ 	.short	0x0101


	//----- nvinfo : EIATTR_VRC_CTA_INIT_COUNT
	.align		4
        /*0158*/ 	.byte	0x02, 0x4a
	.zero		1
	.zero		1


	//----- nvinfo : EIATTR_EXIT_INSTR_OFFSETS
	.align		4
        /*015c*/ 	.byte	0x04, 0x1c
        /*015e*/ 	.short	(.L_2151 - .L_2150)


	//   ....[0]....
.L_2150:
        /*0160*/ 	.word	0x00000c90


	//   ....[1]....
        /*0164*/ 	.word	0x00003870


	//   ....[2]....
        /*0168*/ 	.word	0x00003b00


	//   ....[3]....
        /*016c*/ 	.word	0x00003d30


	//   ....[4]....
        /*0170*/ 	.word	0x00003e60


	//   ....[5]....
        /*0174*/ 	.word	0x00003ee0


	//   ....[6]....
        /*0178*/ 	.word	0x00003f20


	//----- nvinfo : EIATTR_CRS_STACK_SIZE
	.align		4
.L_2151:
        /*017c*/ 	.byte	0x04, 0x1e
        /*017e*/ 	.short	(.L_2153 - .L_2152)
.L_2152:
        /*0180*/ 	.word	0x00000000


	//----- nvinfo : EIATTR_CBANK_PARAM_SIZE
	.align		4
.L_2153:
        /*0184*/ 	.byte	0x03, 0x19
        /*0186*/ 	.short	0x0074


	//----- nvinfo : EIATTR_PARAM_CBANK
	.align		4
        /*0188*/ 	.byte	0x04, 0x0a
        /*018a*/ 	.short	(.L_2155 - .L_2154)
	.align		4
.L_2154:
        /*018c*/ 	.word	index@(.nv.constant0._Z23gemm_half_q_half_kernelILi3ELi16ELb0ELb0ELi32EEvPK6__halfPKjS4_S2_PS0_iiiiPKtS7_iiiiiibS2_i)
        /*0190*/ 	.short	0x0380
        /*0192*/ 	.short	0x0074


	//----- nvinfo : EIATTR_SW_WAR
	.align		4
.L_2155:
        /*0194*/ 	.byte	0x04, 0x36
        /*0196*/ 	.short	(.L_2157 - .L_2156)
.L_2156:
        /*0198*/ 	.word	0x00000008
.L_2157:


//--------------------- .nv.info._Z23gemm_half_q_half_kernelILi3ELi24ELb0ELb0ELi32EEvPK6__halfPKjS4_S2_PS0_iiiiPKtS7_iiiiiibS2_i --------------------------
	.section	.nv.info._Z23gemm_half_q_half_kernelILi3ELi24ELb0ELb0ELi32EEvPK6__halfPKjS4_S2_PS0_iiiiPKtS7_iiiiiibS2_i,"",@"SHT_CUDA_INFO"
	.sectionflags	@""
	.align	4


	//----- nvinfo : EIATTR_CUDA_API_VERSION
	.align		4
        /*0000*/ 	.byte	0x04, 0x37
        /*0002*/ 	.short	(.L_2159 - .L_2158)
.L_2158:
        /*0004*/ 	.word	0x00000082


	//----- nvinfo : EIATTR_KPARAM_INFO
	.align		4
.L_2159:
        /*0008*/ 	.byte	0x04, 0x17
        /*000a*/ 	.short	(.L_2161 - .L_2160)
.L_2160:
        /*000c*/ 	.word	0x00000000
        /*0010*/ 	.short	0x0013
        /*0012*/ 	.short	0x0070
        /*0014*/ 	.byte	0x00, 0xf0, 0x11, 0x00


	//----- nvinfo : EIATTR_KPARAM_INFO
	.align		4
.L_2161:
        /*0018*/ 	.byte	0x04, 0x17
        /*001a*/ 	.short	(.L_2163 - .L_2162)
.L_2162:
        /*001c*/ 	.word	0x00000000
        /*0020*/ 	.short	0x0012
        /*0022*/ 	.short	0x0068
        /*0024*/ 	.byte	0x00, 0xf5, 0x21, 0x00


	//----- nvinfo : EIATTR_KPARAM_INFO
	.align		4
.L_2163:
        /*0028*/ 	.byte	0x04, 0x17
        /*002a*/ 	.short	(.L_2165 - .L_2164)
.L_2164:
        /*002c*/ 	.word	0x00000000
        /*0030*/ 	.short	0x0011
        /*0032*/ 	.short	0x0060
        /*0034*/ 	.byte	0x00, 0xf0, 0x05, 0x00


	//----- nvinfo : EIATTR_KPARAM_INFO
	.align		4
.L_2165:
        /*0038*/ 	.byte	0x04, 0x17
        /*003a*/ 	.short	(.L_2167 - .L_2166)
.L_2166:
        /*003c*/ 	.word	0x00000000
        /*0040*/ 	.short	0x0010
        /*0042*/ 	.short	0x005c
        /*0044*/ 	.byte	0x00, 0xf0, 0x11, 0x00


	//----- nvinfo : EIATTR_KPARAM_INFO
	.align		4
.L_2167:
        /*0048*/ 	.byte	0x04, 0x17
        /*004a*/ 	.short	(.L_2169 - .L_2168)
.L_2168:
        /*004c*/ 	.word	0x00000000
        /*0050*/ 	.short	0x000f
        /*0052*/ 	.short	0x0058
        /*0054*/ 	.byte	0x00, 0xf0, 0x11, 0x00


	//----- nvinfo : EIATTR_KPARAM_INFO
	.align		4
.L_2169:
        /*0058*/ 	.byte	0x04, 0x17
        /*005a*/ 	.short	(.L_2171 - .L_2170)
.L_2170:
        /*005c*/ 	.word	0x00000000
        /*0060*/ 	.short	0x000e
        /*0062*/ 	.short	0x0054
        /*0064*/ 	.byte	0x00, 0xf0, 0x11, 0x00


	//----- nvinfo : EIATTR_KPARAM_INFO
	.align		4
.L_2171:
        /*0068*/ 	.byte	0x04, 0x17
        /*006a*/ 	.short	(.L_2173 - .L_2172)
.L_2172:
        /*006c*/ 	.word	0x00000000
        /*0070*/ 	.short	0x000d
        /*0072*/ 	.short	0x0050
        /*0074*/ 	.byte	0x00, 0xf0, 0x11, 0x00


	//----- nvinfo : EIATTR_KPARAM_INFO
	.align		4
.L_2173:
        /*0078*/ 	.byte	0x04, 0x17
        /*007a*/ 	.short	(.L_2175 - .L_2174)
.L_2174:
        /*007c*/ 	.word	0x00000000
        /*0080*/ 	.short	0x000c
        /*0082*/ 	.short	0x004c
        /*0084*/ 	.byte	0x00, 0xf0, 0x11, 0x00


	//----- nvinfo : EIATTR_KPARAM_INFO
	.align		4
.L_2175:
        /*0088*/ 	.byte	0x04, 0x17
        /*008a*/ 	.short	(.L_2177 - .L_2176)
.L_2176:
        /*008c*/ 	.word	0x00000000
        /*0090*/ 	.short	0x000b
        /*0092*/ 	.short	0x0048
        /*0094*/ 	.byte	0x00, 0xf0, 0x11, 0x00


	//----- nvinfo : EIATTR_KPARAM_INFO
	.align		4
.L_2177:
        /*0098*/ 	.byte	0x04, 0x17
        /*009a*/ 	.short	(.L_2179 - .L_2178)
.L_2178:
        /*009c*/ 	.word	0x00000000
        /*00a0*/ 	.short	0x000a
        /*00a2*/ 	.short	0x0040
        /*00a4*/ 	.byte	0x00, 0xf5, 0x21, 0x00


	//----- nvinfo : EIATTR_KPARAM_INFO
	.align		4
.L_2179:
        /*00a8*/ 	.byte	0x04, 0x17
        /*00aa*/ 	.short	(.L_2181 - .L_2180)
.L_2180:
        /*00ac*/ 	.word	0x00000000
        /*00b0*/ 	.short	0x0009
        /*00b2*/ 	.short	0x0038
        /*00b4*/ 	.byte	0x00, 0xf5, 0x21, 0x00


	//----- nvinfo : EIATTR_KPARAM_INFO
	.align		4
.L_2181:
        /*00b8*/ 	.byte	0x04, 0x17
        /*00ba*/ 	.short	(.L_2183 - .L_2182)
.L_2182:
        /*00bc*/ 	.word	0x00000000
        /*00c0*/ 	.short	0x0008
        /*00c2*/ 	.short	0x0034
        /*00c4*/ 	.byte	0x00, 0xf0, 0x11, 0x00


	//----- nvinfo : EIATTR_KPARAM_INFO
	.align		4
.L_2183:
        /*00c8*/ 	.byte	0x04, 0x17
        /*00ca*/ 	.short	(.L_2185 - .L_2184)
.L_2184:
        /*00cc*/ 	.word	0x00000000
        /*00d0*/ 	.short	0x0007
        /*00d2*/ 	.short	0x0030
        /*00d4*/ 	.byte	0x00, 0xf0, 0x11, 0x00


	//----- nvinfo : EIATTR_KPARAM_INFO
	.align		4
.L_2185:
        /*00d8*/ 	.byte	0x04, 0x17
        /*00da*/ 	.short	(.L_2187 - .L_2186)
.L_2186:
        /*00dc*/ 	.word	0x00000000
        /*00e0*/ 	.short	0x0006
        /*00e2*/ 	.short	0x002c
        /*00e4*/ 	.byte	0x00, 0xf0, 0x11, 0x00


	//----- nvinfo : EIATTR_KPARAM_INFO
	.align		4
.L_2187:
        /*00e8*/ 	.byte	0x04, 0x17
        /*00ea*/ 	.short	(.L_2189 - .L_2188)
.L_2188:
        /*00ec*/ 	.word	0x00000000
        /*00f0*/ 	.short	0x0005
        /*00f2*/ 	.short	0x0028
        /*00f4*/ 	.byte	0x00, 0xf0, 0x11, 0x00


	//----- nvinfo : EIATTR_KPARAM_INFO
	.align		4
.L_2189:
        /*00f8*/ 	.byte	0x04, 0x17
        /*00fa*/ 	.short	(.L_2191 - .L_2190)
.L_2190:
        /*00fc*/ 	.word	0x00000000
        /*0100*/ 	.short	0x0004
        /*0102*/ 	.short	0x0020
        /*0104*/ 	.byte	0x00, 0xf5, 0x21, 0x00


	//----- nvinfo : EIATTR_KPARAM_INFO
	.align		4
.L_2191:
        /*0108*/ 	.byte	0x04, 0x17
        /*010a*/ 	.short	(.L_2193 - .L_2192)
.L_2192:
        /*010c*/ 	.word	0x00000000
        /*0110*/ 	.short	0x0003
        /*0112*/ 	.short	0x0018
        /*0114*/ 	.byte	0x00, 0xf5, 0x21, 0x00


	//----- nvinfo : EIATTR_KPARAM_INFO
	.align		4
.L_2193:
        /*0118*/ 	.byte	0x04, 0x17
        /*011a*/ 	.short	(.L_2195 - .L_2194)
.L_2194:
        /*011c*/ 	.word	0x00000000
        /*0120*/ 	.short	0x0002
        /*0122*/ 	.short	0x0010
        /*0124*/ 	.byte	0x00, 0xf5, 0x21, 0x00


	//----- nvinfo : EIATTR_KPARAM_INFO
	.align		4
.L_2195:
        /*0128*/ 	.byte	0x04, 0x17
        /*012a*/ 	.short	(.L_2197 - .L_2196)
.L_2196:
        /*012c*/ 	.word	0x00000000
        /*0130*/ 	.short	0x0001
        /*0132*/ 	.short	0x0008
        /*0134*/ 	.byte	0x00, 0xf5, 0x21, 0x00


	//----- nvinfo : EIATTR_KPARAM_INFO
	.align		4
.L_2197:
        /*0138*/ 	.byte	0x04, 0x17
        /*013a*/ 	.short	(.L_2199 - .L_2198)
.L_2198:
        /*013c*/ 	.word	0x00000000
        /*0140*/ 	.short	0x0000
        /*0142*/ 	.short	0x0000
        /*0144*/ 	.byte	0x00, 0xf5, 0x21, 0x00


	//----- nvinfo : EIATTR_SPARSE_MMA_MASK
	.align		4
.L_2199:
        /*0148*/ 	.byte	0x03, 0x50
        /*014a*/ 	.short	0x0000


	//----- nvinfo : EIATTR_MAXREG_COUNT
	.align		4
        /*014c*/ 	.byte	0x03, 0x1b
        /*014e*/ 	.short	0x00ff


	//----- nvinfo : EIATTR_NUM_BARRIERS
	.align		4
        /*0150*/ 	.byte	0x02, 0x4c
        /*0152*/ 	.byte	0x01
	.zero		1


	//----- nvinfo : EIATTR_MERCURY_ISA_VERSION
	.align		4
        /*0154*/ 	.byte	0x03, 0x5f
        /*0156*/ 	.short	0x0101


	//----- nvinfo : EIATTR_VRC_CTA_INIT_COUNT
	.align		4
        /*0158*/ 	.byte	0x02, 0x4a
	.zero		1
	.zero		1


	//----- nvinfo : EIATTR_EXIT_INSTR_OFFSETS
	.align		4
        /*015c*/ 	.byte	0x04, 0x1c
        /*015e*/ 	.short	(.L_2201 - .L_2200)


	//   ....[0]....
.L_2200:
        /*0160*/ 	.word	0x00000c90


	//   ....[1]....
        /*0164*/ 	.word	0x00007a90


	//   ....[2]....
        /*0168*/ 	.word	0x00007d30


	//   ....[3]....
        /*016c*/ 	.word	0x00007f60


	//   ....[4]....
        /*0170*/ 	.word	0x00008090


	//   ....[5]....
        /*0174*/ 	.word	0x00008120


	//   ....[6]....
        /*0178*/ 	.word	0x00008160


	//----- nvinfo : EIATTR_CRS_STACK_SIZE
	.align		4
.L_2201:
        /*017c*/ 	.byte	0x04, 0x1e
        /*017e*/ 	.short	(.L_2203 - .L_2202)
.L_2202:
        /*0180*/ 	.word	0x00000000


	//----- nvinfo : EIATTR_CBANK_PARAM_SIZE
	.align		4
.L_2203:
        /*0184*/ 	.byte	0x03, 0x19
        /*0186*/ 	.short	0x0074


	//----- nvinfo : EIATTR_PARAM_CBANK
	.align		4
        /*0188*/ 	.byte	0x04, 0x0a
        /*018a*/ 	.short	(.L_2205 - .L_2204)
	.align		4
.L_2204:
        /*018c*/ 	.word	index@(.nv.constant0._Z23gemm_half_q_half_kernelILi3ELi24ELb0ELb0ELi32EEvPK6__halfPKjS4_S2_PS0_iiiiPKtS7_iiiiiibS2_i)
        /*0190*/ 	.short	0x0380
        /*0192*/ 	.short	0x0074


	//----- nvinfo : EIATTR_SW_WAR
	.align		4
.L_2205:
        /*0194*/ 	.byte	0x04, 0x36
        /*0196*/ 	.short	(.L_2207 - .L_2206)
.L_2206:
        /*0198*/ 	.word	0x00000008
.L_2207:


//--------------------- .nv.info._Z23gemm_half_q_half_kernelILi3ELi8ELb0ELb0ELi32EEvPK6__halfPKjS4_S2_PS0_iiiiPKtS7_iiiiiibS2_i --------------------------
	.section	.nv.info._Z23gemm_half_q_half_kernelILi3ELi8ELb0ELb0ELi32EEvPK6__halfPKjS4_S2_PS0_iiiiPKtS7_iiiiiibS2_i,"",@"SHT_CUDA_INFO"
	.sectionflags	@""
	.align	4


	//----- nvinfo : EIATTR_CUDA_API_VERSION
	.align		4
        /*0000*/ 	.byte	0x04, 0x37
        /*0002*/ 	.short	(.L_2209 - .L_2208)
.L_2208:
        /*0004*/ 	.word	0x00000082


	//----- nvinfo : EIATTR_KPARAM_INFO
	.align		4
.L_2209:
        /*0008*/ 	.byte	0x04, 0x17
        /*000a*/ 	.short	(.L_2211 - .L_2210)
.L_2210:
        /*000c*/ 	.word	0x00000000
        /*0010*/ 	.short	0x0013
        /*0012*/ 	.short	0x0070
        /*0014*/ 	.byte	0x00, 0xf0, 0x11, 0x00


	//----- nvinfo : EIATTR_KPARAM_INFO
	.align		4
.L_2211:
        /*0018*/ 	.byte	0x04, 0x17
        /*001a*/ 	.short	(.L_2213 - .L_2212)
.L_2212:
        /*001c*/ 	.word	0x00000000
        /*0020*/ 	.short	0x0012
        /*0022*/ 	.short	0x0068
        /*0024*/ 	.byte	0x00, 0xf5, 0x21, 0x00


	//----- nvinfo : EIATTR_KPARAM_INFO
	.align		4
.L_2213:
        /*0028*/ 	.byte	0x04, 0x17
        /*002a*/ 	.short	(.L_2215 - .L_2214)
.L_2214:
        /*002c*/ 	.word	0x00000000
        /*0030*/ 	.short	0x0011
        /*0032*/ 	.short	0x0060
        /*0034*/ 	.byte	0x00, 0xf0, 0x05, 0x00


	//----- nvinfo : EIATTR_KPARAM_INFO
	.align		4
.L_2215:
        /*0038*/ 	.byte	0x04, 0x17
        /*003a*/ 	.short	(.L_2217 - .L_2216)
.L_2216:
        /*003c*/ 	.word	0x00000000
        /*0040*/ 	.short	0x0010
        /*0042*/ 	.short	0x005c
        /*0044*/ 	.byte	0x00, 0xf0, 0x11, 0x00


	//----- nvinfo : EIATTR_KPARAM_INFO
	.align		4
.L_2217:
        /*0048*/ 	.byte	0x04, 0x17
        /*004a*/ 	.short	(.L_2219 - .L_2218)
.L_2218:
        /*004c*/ 	.word	0x00000000
        /*0050*/ 	.short	0x000f
        /*0052*/ 	.short	0x0058
        /*0054*/ 	.byte	0x00, 0xf0, 0x11, 0x00


	//----- nvinfo : EIATTR_KPARAM_INFO
	.align		4
.L_2219:
        /*0058*/ 	.byte	0x04, 0x17
        /*005a*/ 	.short	(.L_2221 - .L_2220)
.L_2220:
        /*005c*/ 	.word	0x00000000
        /*0060*/ 	.short	0x000e
        /*0062*/ 	.short	0x0054
        /*0064*/ 	.byte	0x00, 0xf0, 0x11, 0x00


	//----- nvinfo : EIATTR_KPARAM_INFO
	.align		4
.L_2221:
        /*0068*/ 	.byte	0x04, 0x17
        /*006a*/ 	.short	(.L_2223 - .L_2222)
.L_2222:
        /*006c*/ 	.word	0x00000000
        /*0070*/ 	.short	0x000d
        /*0072*/ 	.short	0x0050
        /*0074*/ 	.byte	0x00, 0xf0, 0x11, 0x00


	//----- nvinfo : EIATTR_KPARAM_INFO
	.align		4
.L_2223:
        /*0078*/ 	.byte	0x04, 0x17
        /*007a*/ 	.short	(.L_2225 - .L_2224)
.L_2224:
        /*007c*/ 	.word	0x00000000
        /*0080*/ 	.short	0x000c
        /*0082*/ 	.short	0x004c
        /*0084*/ 	.byte	0x00, 0xf0, 0x11, 0x00


	//----- nvinfo : EIATTR_KPARAM_INFO
	.align		4
.L_2225:
        /*0088*/ 	.byte	0x04, 0x17
        /*008a*/ 	.short	(.L_2227 - .L_2226)
.L_2226:
        /*008c*/ 	.word	0x00000000
        /*0090*/ 	.short	0x000b
        /*0092*/ 	.short	0x0048
        /*0094*/ 	.byte	0x00, 0xf0, 0x11, 0x00


	//----- nvinfo : EIATTR_KPARAM_INFO
	.align		4
.L_2227:
        /*0098*/ 	.byte	0x04, 0x17
        /*009a*/ 	.short	(.L_2229 - .L_2228)
.L_2228:
        /*009c*/ 	.word	0x00000000
        /*00a0*/ 	.short	0x000a
        /*00a2*/ 	.short	0x0040
        /*00a4*/ 	.byte	0x00, 0xf5, 0x21, 0x00


	//----- nvinfo : EIATTR_KPARAM_INFO
	.align		4
.L_2229:
        /*00a8*/ 	.byte	0x04, 0x17
        /*00aa*/ 	.short	(.L_2231 - .L_2230)
.L_2230:
        /*00ac*/ 	.word	0x00000000
        /*00b0*/ 	.short	0x0009
        /*00b2*/ 	.short	0x0038
        /*00b4*/ 	.byte	0x00, 0xf5, 0x21, 0x00


	//----- nvinfo : EIATTR_KPARAM_INFO
	.align		4
.L_2231:
        /*00b8*/ 	.byte	0x04, 0x17
        /*00ba*/ 	.short	(.L_2233 - .L_2232)
.L_2232:
        /*00bc*/ 	.word	0x00000000
        /*00c0*/ 	.short	0x0008
        /*00c2*/ 	.short	0x0034
        /*00c4*/ 	.byte	0x00, 0xf0, 0x11, 0x00


	//----- nvinfo : EIATTR_KPARAM_INFO
	.align		4
.L_2233:
        /*00c8*/ 	.byte	0x04, 0x17
        /*00ca*/ 	.short	(.L_2235 - .L_2234)
.L_2234:
        /*00cc*/ 	.word	0x00000000
        /*00d0*/ 	.short	0x0007
        /*00d2*/ 	.short	0x0030
        /*00d4*/ 	.byte	0x00, 0xf0, 0x11, 0x00


	//----- nvinfo : EIATTR_KPARAM_INFO
	.align		4
.L_2235:
        /*00d8*/ 	.byte	0x04, 0x17
        /*00da*/ 	.short	(.L_2237 - .L_2236)
.L_2236:
        /*00dc*/ 	.word	0x00000000
        /*00e0*/ 	.short	0x0006
        /*00e2*/ 	.short	0x002c
        /*00e4*/ 	.byte	0x00, 0xf0, 0x11, 0x00


	//----- nvinfo : EIATTR_KPARAM_INFO
	.align		4
.L_2237:
        /*00e8*/ 	.byte	0x04, 0x17
        /*00ea*/ 	.short	(.L_2239 - .L_2238)
.L_2238:
        /*00ec*/ 	.word	0x00000000
        /*00f0*/ 	.short	0x0005
        /*00f2*/ 	.short	0x0028
        /*00f4*/ 	.byte	0x00, 0xf0, 0x11, 0x00


	//----- nvinfo : EIATTR_KPARAM_INFO
	.align		4
.L_2239:
        /*00f8*/ 	.byte	0x04, 0x17
        /*00fa*/ 	.short	(.L_2241 - .L_2240)
.L_2240:
        /*00fc*/ 	.word	0x00000000
        /*0100*/ 	.short	0x0004
        /*0102*/ 	.short	0x0020
        /*0104*/ 	.byte	0x00, 0xf5, 0x21, 0x00


	//----- nvinfo : EIATTR_KPARAM_INFO
	.align		4
.L_2241:
        /*0108*/ 	.byte	0x04, 0x17
        /*010a*/ 	.short	(.L_2243 - .L_2242)
.L_2242:
        /*010c*/ 	.word	0x00000000
        /*0110*/ 	.short	0x0003
        /*0112*/ 	.short	0x0018
        /*0114*/ 	.byte	0x00, 0xf5, 0x21, 0x00


	//----- nvinfo : EIATTR_KPARAM_INFO
	.align		4
.L_2243:
        /*0118*/ 	.byte	0x04, 0x17
        /*011a*/ 	.short	(.L_2245 - .L_2244)
.L_2244:
        /*011c*/ 	.word	0x00000000
        /*0120*/ 	.short	0x0002
        /*0122*/ 	.short	0x0010
        /*0124*/ 	.byte	0x00, 0xf5, 0x21, 0x00


	//----- nvinfo : EIATTR_KPARAM_INFO
	.align		4
.L_2245:
        /*0128*/ 	.byte	0x04, 0x17
        /*012a*/ 	.short	(.L_2247 - .L_2246)
.L_2246:
        /*012c*/ 	.word	0x00000000
        /*0130*/ 	.short	0x0001
        /*0132*/ 	.short	0x0008
        /*0134*/ 	.byte	0x00, 0xf5, 0x21, 0x00


	//----- nvinfo : EIATTR_KPARAM_INFO
	.align		4
.L_2247:
        /*0138*/ 	.byte	0x04, 0x17
        /*013a*/ 	.short	(.L_2249 - .L_2248)
.L_2248:
        /*013c*/ 	.word	0x00000000
        /*0140*/ 	.short	0x0000
        /*0142*/ 	.short	0x0000
        /*0144*/ 	.byte	0x00, 0xf5, 0x21, 0x00


	//----- nvinfo : EIATTR_SPARSE_MMA_MASK
	.align		4
.L_2249:
        /*0148*/ 	.byte	0x03, 0x50
        /*014a*/ 	.short	0x0000


	//----- nvinfo : EIATTR_MAXREG_COUNT
	.align		4
        /*014c*/ 	.byte	0x03, 0x1b
        /*014e*/ 	.short	0x00ff


	//----- nvinfo : EIATTR_NUM_BARRIERS
	.align		4
        /*0150*/ 	.byte	0x02, 0x4c
        /*0152*/ 	.byte	0x01
	.zero		1


	//----- nvinfo : EIATTR_MERCURY_ISA_VERSION
	.align		4
        /*0154*/ 	.byte	0x03, 0x5f
        /*0156*/ 	.short	0x0101


	//----- nvinfo : EIATTR_VRC_CTA_INIT_COUNT
	.align		4
        /*0158*/ 	.byte	0x02, 0x4a
	.zero		1
	.zero		1


	//----- nvinfo : EIATTR_EXIT_INSTR_OFFSETS
	.align		4
        /*015c*/ 	.byte	0x04, 0x1c
        /*015e*/ 	.short	(.L_2251 - .L_2250)


	//   ....[0]....
.L_2250:
        /*0160*/ 	.word	0x00000cd0


	//   ....[1]....
        /*0164*/ 	.word	0x00005b50


	//   ....[2]....
        /*0168*/ 	.word	0x00005e10


	//   ....[3]....
        /*016c*/ 	.word	0x00006060


	//   ....[4]....
        /*0170*/ 	.word	0x000061a0


	//   ....[5]....
        /*0174*/ 	.word	0x00006220


	//   ....[6]....
        /*0178*/ 	.word	0x00006260


	//----- nvinfo : EIATTR_CRS_STACK_SIZE
	.align		4
.L_2251:
        /*017c*/ 	.byte	0x04, 0x1e
        /*017e*/ 	.short	(.L_2253 - .L_2252)
.L_2252:
        /*0180*/ 	.word	0x00000000


	//----- nvinfo : EIATTR_CBANK_PARAM_SIZE
	.align		4
.L_2253:
        /*0184*/ 	.byte	0x03, 0x19
        /*0186*/ 	.short	0x0074


	//----- nvinfo : EIATTR_PARAM_CBANK
	.align		4
        /*0188*/ 	.byte	0x04, 0x0a
        /*018a*/ 	.short	(.L_2255 - .L_2254)
	.align		4
.L_2254:
        /*018c*/ 	.word	index@(.nv.constant0._Z23gemm_half_q_half_kernelILi3ELi8ELb0ELb0ELi32EEvPK6__halfPKjS4_S2_PS0_iiiiPKtS7_iiiiiibS2_i)
        /*0190*/ 	.short	0x0380
        /*0192*/ 	.short	0x0074


	//----- nvinfo : EIATTR_SW_WAR
	.align		4
.L_2255:
        /*0194*/ 	.byte	0x04, 0x36
        /*0196*/ 	.short	(.L_2257 - .L_2256)
.L_2256:
        /*0198*/ 	.word	0x00000008
.L_2257:


//--------------------- .nv.info._Z23gemm_half_q_half_kernelILi3ELi12ELb0ELb0ELi32EEvPK6__halfPKjS4_S2_PS0_iiiiPKtS7_iiiiiibS2_i --------------------------
	.section	.nv.info._Z23gemm_half_q_half_kernelILi3ELi12ELb0ELb0ELi32EEvPK6__halfPKjS4_S2_PS0_iiiiPKtS7_iiiiiibS2_i,"",@"SHT_CUDA_INFO"
	.sectionflags	@""
	.align	4


	//----- nvinfo : EIATTR_CUDA_API_VERSION
	.align		4
        /*0000*/ 	.byte	0x04, 0x37
        /*0002*/ 	.short	(.L_2259 - .L_2258)
.L_2258:
        /*0004*/ 	.word	0x00000082


	//----- nvinfo : EIATTR_KPARAM_INFO
	.align		4
.L_2259:
        /*0008*/ 	.byte	0x04, 0x17
        /*000a*/ 	.short	(.L_2261 - .L_2260)
.L_2260:
        /*000c*/ 	.word	0x00000000
        /*0010*/ 	.short	0x0013
        /*0012*/ 	.short	0x0070
        /*0014*/ 	.byte	0x00, 0xf0, 0x11, 0x00


	//----- nvinfo : EIATTR_KPARAM_INFO
	.align		4
.L_2261:
        /*0018*/ 	.byte	0x04, 0x17
        /*001a*/ 	.short	(.L_2263 - .L_2262)
.L_2262:
        /*001c*/ 	.word	0x00000000
        /*0020*/ 	.short	0x0012
        /*0022*/ 	.short	0x0068
        /*0024*/ 	.byte	0x00, 0xf5, 0x21, 0x00


	//----- nvinfo : EIATTR_KPARAM_INFO
	.align		4
.L_2263:
        /*0028*/ 	.byte	0x04, 0x17
        /*002a*/ 	.short	(.L_2265 - .L_2264)
.L_2264:
        /*002c*/ 	.word	0x00000000
        /*0030*/ 	.short	0x0011
        /*0032*/ 	.short	0x0060
        /*0034*/ 	.byte	0x00, 0xf0, 0x05, 0x00


	//----- nvinfo : EIATTR_KPARAM_INFO
	.align		4
.L_2265:
        /*0038*/ 	.byte	0x04, 0x17
        /*003a*/ 	.short	(.L_2267 - .L_2266)
.L_2266:
        /*003c*/ 	.word	0x00000000
        /*0040*/ 	.short	0x0010
        /*0042*/ 	.short	0x005c
        /*0044*/ 	.byte	0x00, 0xf0, 0x11, 0x00


	//----- nvinfo : EIATTR_KPARAM_INFO
	.align		4
.L_2267:
        /*0048*/ 	.byte	0x04, 0x17
        /*004a*/ 	.short	(.L_2269 - .L_2268)
.L_2268:
        /*004c*/ 	.word	0x00000000
        /*0050*/ 	.short	0x000f
        /*0052*/ 	.short	0x0058
        /*0054*/ 	.byte	0x00, 0xf0, 0x11, 0x00


	//----- nvinfo : EIATTR_KPARAM_INFO
	.align		4
.L_2269:
        /*0058*/ 	.byte	0x04, 0x17
        /*005a*/ 	.short	(.L_2271 - .L_2270)
.L_2270:
        /*005c*/ 	.word	0x00000000
        /*0060*/ 	.short	0x000e
        /*0062*/ 	.short	0x0054
        /*0064*/ 	.byte	0x00, 0xf0, 0x11, 0x00


	//----- nvinfo : EIATTR_KPARAM_INFO
	.align		4
.L_2271:
        /*0068*/ 	.byte	0x04, 0x17
        /*006a*/ 	.short	(.L_2273 - .L_2272)
.L_2272:
        /*006c*/ 	.word	0x00000000
        /*0070*/ 	.short	0x000d
        /*0072*/ 	.short	0x0050
        /*0074*/ 	.byte	0x00, 0xf0, 0x11, 0x00


	//----- nvinfo : EIATTR_KPARAM_INFO
	.align		4
.L_2273:
        /*0078*/ 	.byte	0x04, 0x17
        /*007a*/ 	.short	(.L_2275 - .L_2274)
.L_2274:
        /*007c*/ 	.word	0x00000000
        /*0080*/ 	.short	0x000c
        /*0082*/ 	.short	0x004c
        /*0084*/ 	.byte	0x00, 0xf0, 0x11, 0x00


	//----- nvinfo : EIATTR_KPARAM_INFO
	.align		4
.L_2275:
        /*0088*/ 	.byte	0x04, 0x17
        /*008a*/ 	.short	(.L_2277 - .L_2276)
.L_2276:
        /*008c*/ 	.word	0x00000000
        /*0090*/ 	.short	0x000b
        /*0092*/ 	.short	0x0048
        /*0094*/ 	.byte	0x00, 0xf0, 0x11, 0x00


	//----- nvinfo : EIATTR_KPARAM_INFO
	.align		4
.L_2277:
        /*0098*/ 	.byte	0x04, 0x17
        /*009a*/ 	.short	(.L_2279 - .L_2278)
.L_2278:
        /*009c*/ 	.word	0x00000000
        /*00a0*/ 	.short	0x000a
        /*00a2*/ 	.short	0x0040
        /*00a4*/ 	.byte	0x00, 0xf5, 0x21, 0x00


	//----- nvinfo : EIATTR_KPARAM_INFO
	.align		4
.L_2279:
        /*00a8*/ 	.byte	0x04, 0x17
        /*00aa*/ 	.short	(.L_2281 - .L_2280)
.L_2280:
        /*00ac*/ 	.word	0x00000000
        /*00b0*/ 	.short	0x0009
        /*00b2*/ 	.short	0x0038
        /*00b4*/ 	.byte	0x00, 0xf5, 0x21, 0x00


	//----- nvinfo : EIATTR_KPARAM_INFO
	.align		4
.L_2281:
        /*00b8*/ 	.byte	0x04, 0x17
        /*00ba*/ 	.short	(.L_2283 - .L_2282)
.L_2282:
        /*00bc*/ 	.word	0x00000000
        /*00c0*/ 	.short	0x0008
        /*00c2*/ 	.short	0x0034
        /*00c4*/ 	.byte	0x00, 0xf0, 0x11, 0x00


	//----- nvinfo : EIATTR_KPARAM_INFO
	.align		4
.L_2283:
        /*00c8*/ 	.byte	0x04, 0x17
        /*00ca*/ 	.short	(.L_2285 - .L_2284)
.L_2284:
        /*00cc*/ 	.word	0x00000000
        /*00d0*/ 	.short	0x0007
        /*00d2*/ 	.short	0x0030
        /*00d4*/ 	.byte	0x00, 0xf0, 0x11, 0x00


	//----- nvinfo : EIATTR_KPARAM_INFO
	.align		4
.L_2285:
        /*00d8*/ 	.byte	0x04, 0x17
        /*00da*/ 	.short	(.L_2287 - .L_2286)
.L_2286:
        /*00dc*/ 	.word	0x00000000
        /*00e0*/ 	.short	0x0006
        /*00e2*/ 	.short	0x002c
        /*00e4*/ 	.byte	0x00, 0xf0, 0x11, 0x00


	//----- nvinfo : EIATTR_KPARAM_INFO
	.align		4
.L_2287:
        /*00e8*/ 	.byte	0x04, 0x17
        /*00ea*/ 	.short	(.L_2289 - .L_2288)
.L_2288:
        /*00ec*/ 	.word	0x00000000
        /*00f0*/ 	.short	0x0005
        /*00f2*/ 	.short	0x0028
        /*00f4*/ 	.byte	0x00, 0xf0, 0x11, 0x00


	//----- nvinfo : EIATTR_KPARAM_INFO
	.align		4
.L_2289:
        /*00f8*/ 	.byte	0x04, 0x17
        /*00fa*/ 	.short	(.L_2291 - .L_2290)
.L_2290:
        /*00fc*/ 	.word	0x00000000
        /*0100*/ 	.short	0x0004
        /*0102*/ 	.short	0x0020
        /*0104*/ 	.byte	0x00, 0xf5, 0x21, 0x00


	//----- nvinfo : EIATTR_KPARAM_INFO
	.align		4
.L_2291:
        /*0108*/ 	.byte	0x04, 0x17
        /*010a*/ 	.short	(.L_2293 - .L_2292)
.L_2292:
        /*010c*/ 	.word	0x00000000
        /*0110*/ 	.short	0x0003
        /*0112*/ 	.short	0x0018
        /*0114*/ 	.byte	0x00, 0xf5, 0x21, 0x00


	//----- nvinfo : EIATTR_KPARAM_INFO
	.align		4
.L_2293:
        /*0118*/ 	.byte	0x04, 0x17
        /*011a*/ 	.short	(.L_2295 - .L_2294)
.L_2294:
        /*011c*/ 	.word	0x00000000
        /*0120*/ 	.short	0x0002
        /*0122*/ 	.short	0x0010
        /*0124*/ 	.byte	0x00, 0xf5, 0x21, 0x00


	//----- nvinfo : EIATTR_KPARAM_INFO
	.align		4
.L_2295:
        /*0128*/ 	.byte	0x04, 0x17
        /*012a*/ 	.short	(.L_2297 - .L_2296)
.L_2296:
        /*012c*/ 	.word	0x00000000
        /*0130*/ 	.short	0x0001
        /*0132*/ 	.short	0x0008
        /*0134*/ 	.byte	0x00, 0xf5, 0x21, 0x00


	//----- nvinfo : EIATTR_KPARAM_INFO
	.align		4
.L_2297:
        /*0138*/ 	.byte	0x04, 0x17
        /*013a*/ 	.short	(.L_2299 - .L_2298)
.L_2298:
        /*013c*/ 	.word	0x00000000
        /*0140*/ 	.short	0x0000
        /*0142*/ 	.short	0x0000
        /*0144*/ 	.byte	0x00, 0xf5, 0x21, 0x00


	//----- nvinfo : EIATTR_SPARSE_MMA_MASK
	.align		4
.L_2299:
        /*0148*/ 	.byte	0x03, 0x50
        /*014a*/ 	.short	0x0000


	//----- nvinfo : EIATTR_MAXREG_COUNT
	.align		4
        /*014c*/ 	.byte	0x03, 0x1b
        /*014e*/ 	.short	0x00ff


	//----- nvinfo : EIATTR_NUM_BARRIERS
	.align		4
        /*0150*/ 	.byte	0x02, 0x4c
        /*0152*/ 	.byte	0x01
	.zero		1


	//----- nvinfo : EIATTR_MERCURY_ISA_VERSION
	.align		4
        /*0154*/ 	.byte	0x03, 0x5f
        /*0156*/ 	.short	0x0101


	//----- nvinfo : EIATTR_VRC_CTA_INIT_COUNT
	.align		4
        /*0158*/ 	.byte	0x02, 0x4a
	.zero		1
	.zero		1


	//----- nvinfo : EIATTR_EXIT_INSTR_OFFSETS
	.align		4
        /*015c*/ 	.byte	0x04, 0x1c
        /*015e*/ 	.short	(.L_2301 - .L_2300)


	//   ....[0]....
.L_2300:
        /*0160*/ 	.word	0x00000ca0


	//   ....[1]....
        /*0164*/ 	.word	0x000077f0


	//   ....[2]....
        /*0168*/ 	.word	0x00007aa0


	//   ....[3]....
        /*016c*/ 	.word	0x00007cd0


	//   ....[4]....
        /*0170*/ 	.word	0x00007e00


	//   ....[5]....
        /*0174*/ 	.word	0x00007e90


	//   ....[6]....
        /*0178*/ 	.word	0x00007ed0


	//----- nvinfo : EIATTR_CRS_STACK_SIZE
	.align		4
.L_2301:
        /*017c*/ 	.byte	0x04, 0x1e
        /*017e*/ 	.short	(.L_2303 - .L_2302)
.L_2302:
        /*0180*/ 	.word	0x00000000


	//----- nvinfo : EIATTR_CBANK_PARAM_SIZE
	.align		4
.L_2303:
        /*0184*/ 	.byte	0x03, 0x19
        /*0186*/ 	.short	0x0074


	//----- nvinfo : EIATTR_PARAM_CBANK
	.align		4
        /*0188*/ 	.byte	0x04, 0x0a
        /*018a*/ 	.short	(.L_2305 - .L_2304)
	.align		4
.L_2304:
        /*018c*/ 	.word	index@(.nv.constant0._Z23gemm_half_q_half_kernelILi3ELi12ELb0ELb0ELi32EEvPK6__halfPKjS4_S2_PS0_iiiiPKtS7_iiiiiibS2_i)
        /*0190*/ 	.short	0x0380
        /*0192*/ 	.short	0x0074


	//----- nvinfo : EIATTR_SW_WAR
	.align		4
.L_2305:
        /*0194*/ 	.byte	0x04, 0x36
        /*0196*/ 	.short	(.L_2307 - .L_2306)
.L_2306:
        /*0198*/ 	.word	0x00000008
.L_2307:


//--------------------- .nv.info._Z23gemm_half_q_half_kernelILi3ELi14ELb0ELb0ELi32EEvPK6__halfPKjS4_S2_PS0_iiiiPKtS7_iiiiiibS2_i --------------------------
	.section	.nv.info._Z23gemm_half_q_half_kernelILi3ELi14ELb0ELb0ELi32EEvPK6__halfPKjS4_S2_PS0_iiiiPKtS7_iiiiiibS2_i,"",@"SHT_CUDA_INFO"
	.sectionflags	@""
	.align	4


	//----- nvinfo : EIATTR_CUDA_API_VERSION
	.align		4
        /*0000*/ 	.byte	0x04, 0x37
        /*0002*/ 	.short	(.L_2309 - .L_2308)
.L_2308:
        /*0004*/ 	.word	0x00000082


	//----- nvinfo : EIATTR_KPARAM_INFO
	.align		4
.L_2309:
        /*0008*/ 	.byte	0x04, 0x17
        /*000a*/ 	.short	(.L_2311 - .L_2310)
.L_2310:
        /*000c*/ 	.word	0x00000000
        /*0010*/ 	.short	0x0013
        /*0012*/ 	.short	0x0070
        /*0014*/ 	.byte	0x00, 0xf0, 0x11, 0x00


	//----- nvinfo : EIATTR_KPARAM_INFO
	.align		4
.L_2311:
        /*0018*/ 	.byte	0x04, 0x17
        /*001a*/ 	.short	(.L_2313 - .L_2312)
.L_2312:
        /*001c*/ 	.word	0x00000000
        /*0020*/ 	.short	0x0012
        /*0022*/ 	.short	0x0068
        /*0024*/ 	.byte	0x00, 0xf5, 0x21, 0x00


	//----- nvinfo : EIATTR_KPARAM_INFO
	.align		4
.L_2313:
        /*0028*/ 	.byte	0x04, 0x17
        /*002a*/ 	.short	(.L_2315 - .L_2314)
.L_2314:
        /*002c*/ 	.word	0x00000000
        /*0030*/ 	.short	0x0011
        /*0032*/ 	.short	0x0060
        /*0034*/ 	.byte	0x00, 0xf0, 0x05, 0x00


	//----- nvinfo : EIATTR_KPARAM_INFO
	.align		4
.L_2315:
        /*0038*/ 	.byte	0x04, 0x17
        /*003a*/ 	.short	(.L_2317 - .L_2316)
.L_2316:
        /*003c*/ 	.word	0x00000000
        /*0040*/ 	.short	0x0010
        /*0042*/ 	.short	0x005c
        /*0044*/ 	.byte	0x00, 0xf0, 0x11, 0x00


	//----- nvinfo : EIATTR_KPARAM_INFO
	.align		4
.L_2317:
        /*0048*/ 	.byte	0x04, 0x17
        /*004a*/ 	.short	(.L_2319 - .L_2318)
.L_2318:
        /*004c*/ 	.word	0x00000000
        /*0050*/ 	.short	0x000f
        /*0052*/ 	.short	0x0058
        /*0054*/ 	.byte	0x00, 0xf0, 0x11, 0x00


	//----- nvinfo : EIATTR_KPARAM_INFO
	.align		4
.L_2319:
        /*0058*/ 	.byte	0x04, 0x17
        /*005a*/ 	.short	(.L_2321 - .L_2320)
.L_2320:
        /*005c*/ 	.word	0x00000000
        /*0060*/ 	.short	0x000e
        /*0062*/ 	.short	0x0054
        /*0064*/ 	.byte	0x00, 0xf0, 0x11, 0x00


	//----- nvinfo : EIATTR_KPARAM_INFO
	.align		4
.L_2321:
        /*0068*/ 	.byte	0x04, 0x17
        /*006a*/ 	.short	(.L_2323 - .L_2322)
.L_2322:
        /*006c*/ 	.word	0x00000000
        /*0070*/ 	.short	0x000d
        /*0072*/ 	.short	0x0050
        /*0074*/ 	.byte	0x00, 0xf0, 0x11, 0x00


	//----- nvinfo : EIATTR_KPARAM_INFO
	.align		4
.L_2323:
        /*0078*/ 	.byte	0x04, 0x17
        /*007a*/ 	.short	(.L_2325 - .L_2324)
.L_2324:
        /*007c*/ 	.word	0x00000000
        /*0080*/ 	.short	0x000c
        /*0082*/ 	.short	0x004c
        /*0084*/ 	.byte	0x00, 0xf0, 0x11, 0x00


	//----- nvinfo : EIATTR_KPARAM_INFO
	.align		4
.L_2325:
        /*0088*/ 	.byte	0x04, 0x17
        /*008a*/ 	.short	(.L_2327 - .L_2326)
.L_2326:
        /*008c*/ 	.word	0x00000000
        /*0090*/ 	.short	0x000b
        /*0092*/ 	.short	0x0048
        /*0094*/ 	.byte	0x00, 0xf0, 0x11, 0x00


	//----- nvinfo : EIATTR_KPARAM_INFO
	.align		4
.L_2327:
        /*0098*/ 	.byte	0x04, 0x17
        /*009a*/ 	.short	(.L_2329 - .L_2328)
.L_2328:
        /*009c*/ 	.word	0x00000000
        /*00a0*/ 	.short	0x000a
        /*00a2*/ 	.short	0x0040
        /*00a4*/ 	.byte	0x00, 0xf5, 0x21, 0x00


	//----- nvinfo : EIATTR_KPARAM_INFO
	.align		4
.L_2329:
        /*00a8*/ 	.byte	0x04, 0x17
        /*00aa*/ 	.short	(.L_2331 - .L_2330)
.L_2330:
        /*00ac*/ 	.word	0x00000000
        /*00b0*/ 	.short	0x0009
        /*00b2*/ 	.short	0x0038
        /*00b4*/ 	.byte	0x00, 0xf5, 0x21, 0x00


	//----- nvinfo : EIATTR_KPARAM_INFO
	.align		4
.L_2331:
        /*00b8*/ 	.byte	0x04, 0x17
        /*00ba*/ 	.short	(.L_2333 - .L_2332)
.L_2332:
        /*00bc*/ 	.word	0x00000000
        /*00c0*/ 	.short	0x0008
        /*00c2*/ 	.short	0x0034
        /*00c4*/ 	.byte	0x00, 0xf0, 0x11, 0x00


	//----- nvinfo : EIATTR_KPARAM_INFO
	.align		4
.L_2333:
        /*00c8*/ 	.byte	0x04, 0x17
        /*00ca*/ 	.short	(.L_2335 - .L_2334)
.L_2334:
        /*00cc*/ 	.word	0x00000000
        /*00d0*/ 	.short	0x0007
        /*00d2*/ 	.short	0x0030
        /*00d4*/ 	.byte	0x00, 0xf0, 0x11, 0x00


	//----- nvinfo : EIATTR_KPARAM_INFO
	.align		4
.L_2335:
        /*00d8*/ 	.byte	0x04, 0x17
        /*00da*/ 	.short	(.L_2337 - .L_2336)
.L_2336:
        /*00dc*/ 	.word	0x00000000
        /*00e0*/ 	.short	0x0006
        /*00e2*/ 	.short	0x002c
        /*00e4*/ 	.byte	0x00, 0xf0, 0x11, 0x00


	//----- nvinfo : EIATTR_KPARAM_INFO
	.align		4
.L_2337:
        /*00e8*/ 	.byte	0x04, 0x17
        /*00ea*/ 	.short	(.L_2339 - .L_2338)
.L_2338:
        /*00ec*/ 	.word	0x00000000
        /*00f0*/ 	.short	0x0005
        /*00f2*/ 	.short	0x0028
        /*00f4*/ 	.byte	0x00, 0xf0, 0x11, 0x00


	//----- nvinfo : EIATTR_KPARAM_INFO
	.align		4
.L_2339:
        /*00f8*/ 	.byte	0x04, 0x17
        /*00fa*/ 	.short	(.L_2341 - .L_2340)
.L_2340:
        /*00fc*/ 	.word	0x00000000
        /*0100*/ 	.short	0x0004
        /*0102*/ 	.short	0x0020
        /*0104*/ 	.byte	0x00, 0xf5, 0x21, 0x00


	//----- nvinfo : EIATTR_KPARAM_INFO
	.align		4
.L_2341:
        /*0108*/ 	.byte	0x04, 0x17
        /*010a*/ 	.short	(.L_2343 - .L_2342)
.L_2342:
        /*010c*/ 	.word	0x00000000
        /*0110*/ 	.short	0x0003
        /*0112*/ 	.short	0x0018
        /*0114*/ 	.byte	0x00, 0xf5, 0x21, 0x00


	//----- nvinfo : EIATTR_KPARAM_INFO
	.align		4
.L_2343:
        /*0118*/ 	.byte	0x04, 0x17
        /*011a*/ 	.short	(.L_2345 - .L_2344)
.L_2344:
        /*011c*/ 	.word	0x00000000
        /*0120*/ 	.short	0x0002
        /*0122*/ 	.short	0x0010
        /*0124*/ 	.byte	0x00, 0xf5, 0x21, 0x00


	//----- nvinfo : EIATTR_KPARAM_INFO
	.align		4
.L_2345:
        /*0128*/ 	.byte	0x04, 0x17
        /*012a*/ 	.short	(.L_2347 - .L_2346)
.L_2346:
        /*012c*/ 	.word	0x00000000
        /*0130*/ 	.short	0x0001
        /*0132*/ 	.short	0x0008
        /*0134*/ 	.byte	0x00, 0xf5, 0x21, 0x00


	//----- nvinfo : EIATTR_KPARAM_INFO
	.align		4
.L_2347:
        /*0138*/ 	.byte	0x04, 0x17
        /*013a*/ 	.short	(.L_2349 - .L_2348)
.L_2348:
        /*013c*/ 	.word	0x00000000
        /*0140*/ 	.short	0x0000
        /*0142*/ 	.short	0x0000
        /*0144*/ 	.byte	0x00, 0xf5, 0x21, 0x00


	//----- nvinfo : EIATTR_SPARSE_MMA_MASK
	.align		4
.L_2349:
        /*0148*/ 	.byte	0x03, 0x50
        /*014a*/ 	.short	0x0000


	//----- nvinfo : EIATTR_MAXREG_COUNT
	.align		4
        /*014c*/ 	.byte	0x03, 0x1b
        /*014e*/ 	.short	0x00ff


	//----- nvinfo : EIATTR_NUM_BARRIERS
	.align		4
        /*0150*/ 	.byte	0x02, 0x4c
        /*0152*/ 	.byte	0x01
	.zero		1


	//----- nvinfo : EIATTR_MERCURY_ISA_VERSION
	.align		4
        /*0154*/ 	.byte	0x03, 0x5f
        /*0156*/ 	.short	0x0101


	//----- nvinfo : EIATTR_VRC_CTA_INIT_COUNT
	.align		4
        /*0158*/ 	.byte	0x02, 0x4a
	.zero		1
	.zero		1


	//----- nvinfo : EIATTR_EXIT_INSTR_OFFSETS
	.align		4
        /*015c*/ 	.byte	0x04, 0x1c
        /*015e*/ 	.short	(.L_2351 - .L_2350)


	//   ....[0]....
.L_2350:
        /*0160*/ 	.word	0x00000ca0


	//   ....[1]....
        /*0164*/ 	.word	0x000087e0


	//   ....[2]....
        /*0168*/ 	.word	0x00008a90


	//   ....[3]....
        /*016c*/ 	.word	0x00008cc0


	//   ....[4]....
        /*0170*/ 	.word	0x00008df0


	//   ....[5]....
        /*0174*/ 	.word	0x00008e80


	//   ....[6]....
        /*0178*/ 	.word	0x00008ec0


	//----- nvinfo : EIATTR_CRS_STACK_SIZE
	.align		4
.L_2351:
        /*017c*/ 	.byte	0x04, 0x1e
        /*017e*/ 	.short	(.L_2353 - .L_2352)
.L_2352:
        /*0180*/ 	.word	0x00000000


	//----- nvinfo : EIATTR_CBANK_PARAM_SIZE
	.align		4
.L_2353:
        /*0184*/ 	.byte	0x03, 0x19
        /*0186*/ 	.short	0x0074


	//----- nvinfo : EIATTR_PARAM_CBANK
	.align		4
        /*0188*/ 	.byte	0x04, 0x0a
        /*018a*/ 	.short	(.L_2355 - .L_2354)
	.align		4
.L_2354:
        /*018c*/ 	.word	index@(.nv.constant0._Z23gemm_half_q_half_kernelILi3ELi14ELb0ELb0ELi32EEvPK6__halfPKjS4_S2_PS0_iiiiPKtS7_iiiiiibS2_i)
        /*0190*/ 	.short	0x0380
        /*0192*/ 	.short	0x0074


	//----- nvinfo : EIATTR_SW_WAR
	.align		4
.L_2355:
        /*0194*/ 	.byte	0x04, 0x36
        /*0196*/ 	.short	(.L_2357 - .L_2356)
.L_2356:
        /*0198*/ 	.word	0x00000008
.L_2357:


//--------------------- .nv.info._Z23gemm_half_q_half_kernelILi3ELi4ELb0ELb0ELi32EEvPK6__halfPKjS4_S2_PS0_iiiiPKtS7_iiiiiibS2_i --------------------------
	.section	.nv.info._Z23gemm_half_q_half_kernelILi3ELi4ELb0ELb0ELi32EEvPK6__halfPKjS4_S2_PS0_iiiiPKtS7_iiiiiibS2_i,"",@"SHT_CUDA_INFO"
	.sectionflags	@""
	.align	4


	//----- nvinfo : EIATTR_CUDA_API_VERSION
	.align		4
        /*0000*/ 	.byte	0x04, 0x37
        /*0002*/ 	.short	(.L_2359 - .L_2358)
.L_2358:
        /*0004*/ 	.word	0x00000082


	//----- nvinfo : EIATTR_KPARAM_INFO
	.align		4
.L_2359:
        /*0008*/ 	.byte	0x04, 0x17
        /*000a*/ 	.short	(.L_2361 - .L_2360)
.L_2360:
        /*000c*/ 	.word	0x00000000
        /*0010*/ 	.short	0x0013
        /*0012*/ 	.short	0x0070
        /*0014*/ 	.byte	0x00, 0xf0, 0x11, 0x00


	//----- nvinfo : EIATTR_KPARAM_INFO
	.align		4
.L_2361:
        /*0018*/ 	.byte	0x04, 0x17
        /*001a*/ 	.short	(.L_2363 - .L_2362)
.L_2362:
        /*001c*/ 	.word	0x00000000
        /*0020*/ 	.short	0x0012
        /*0022*/ 	.short	0x0068
        /*0024*/ 	.byte	0x00, 0xf5, 0x21, 0x00


	//----- nvinfo : EIATTR_KPARAM_INFO
	.align		4
.L_2363:
        /*0028*/ 	.byte	0x04, 0x17
        /*002a*/ 	.short	(.L_2365 - .L_2364)
.L_2364:
        /*002c*/ 	.word	0x00000000
        /*0030*/ 	.short	0x0011
        /*0032*/ 	.short	0x0060
        /*0034*/ 	.byte	0x00, 0xf0, 0x05, 0x00


	//----- nvinfo : EIATTR_KPARAM_INFO
	.align		4
.L_2365:
        /*0038*/ 	.byte	0x04, 0x17
        /*003a*/ 	.short	(.L_2367 - .L_2366)
.L_2366:
        /*003c*/ 	.word	0x00000000
        /*0040*/ 	.short	0x0010
        /*0042*/ 	.short	0x005c
        /*0044*/ 	.byte	0x00, 0xf0, 0x11, 0x00


	//----- nvinfo : EIATTR_KPARAM_INFO
	.align		4
.L_2367:
        /*0048*/ 	.byte	0x04, 0x17
        /*004a*/ 	.short	(.L_2369 - .L_2368)
.L_2368:
        /*004c*/ 	.word	0x00000000
        /*0050*/ 	.short	0x000f
        /*0052*/ 	.short	0x0058
        /*0054*/ 	.byte	0x00, 0xf0, 0x11, 0x00


	//----- nvinfo : EIATTR_KPARAM_INFO
	.align		4
.L_2369:
        /*0058*/ 	.byte	0x04, 0x17
        /*005a*/ 	.short	(.L_2371 - .L_2370)
.L_2370:
        /*005c*/ 	.word	0x00000000
        /*0060*/ 	.short	0x000e
        /*0062*/ 	.short	0x0054
        /*0064*/ 	.byte	0x00, 0xf0, 0x11, 0x00


	//----- nvinfo : EIATTR_KPARAM_INFO
	.align		4
.L_2371:
        /*0068*/ 	.byte	0x04, 0x17
        /*006a*/ 	.short	(.L_2373 - .L_2372)
.L_2372:
        /*006c*/ 	.word	0x00000000
        /*0070*/ 	.short	0x000d
        /*0072*/ 	.short	0x0050
        /*0074*/ 	.byte	0x00, 0xf0, 0x11, 0x00


	//----- nvinfo : EIATTR_KPARAM_INFO
	.align		4
.L_2373:
        /*0078*/ 	.byte	0x04, 0x17
        /*007a*/ 	.short	(.L_2375 - .L_2374)
.L_2374:
        /*007c*/ 	.word	0x00000000
        /*0080*/ 	.short	0x000c
        /*0082*/ 	.short	0x004c
        /*0084*/ 	.byte	0x00, 0xf0, 0x11, 0x00


	//----- nvinfo : EIATTR_KPARAM_INFO
	.align		4
.L_2375:
        /*0088*/ 	.byte	0x04, 0x17
        /*008a*/ 	.short	(.L_2377 - .L_2376)
.L_2376:
        /*008c*/ 	.word	0x00000000
        /*0090*/ 	.short	0x000b
        /*0092*/ 	.short	0x0048
        /*0094*/ 	.byte	0x00, 0xf0, 0x11, 0x00


	//----- nvinfo : EIATTR_KPARAM_INFO
	.align		4
.L_2377:
        /*0098*/ 	.byte	0x04, 0x17
        /*009a*/ 	.short	(.L_2379 - .L_2378)
.L_2378:
        /*009c*/ 	.word	0x00000000
        /*00a0*/ 	.short	0x000a
        /*00a2*/ 	.short	0x0040
        /*00a4*/ 	.byte	0x00, 0xf5, 0x21, 0x00


	//----- nvinfo : EIATTR_KPARAM_INFO
	.align		4
.L_2379:
        /*00a8*/ 	.byte	0x04, 0x17
        /*00aa*/ 	.short	(.L_2381 - .L_2380)
.L_2380:
        /*00ac*/ 	.word	0x00000000
        /*00b0*/ 	.short	0x0009
        /*00b2*/ 	.short	0x0038
        /*00b4*/ 	.byte	0x00, 0xf5, 0x21, 0x00


	//----- nvinfo : EIATTR_KPARAM_INFO
	.align		4
.L_2381:
        /*00b8*/ 	.byte	0x04, 0x17
        /*00ba*/ 	.short	(.L_2383 - .L_2382)
.L_2382:
        /*00bc*/ 	.word	0x00000000
        /*00c0*/ 	.short	0x0008
        /*00c2*/ 	.short	0x0034
        /*00c4*/ 	.byte	0x00, 0xf0, 0x11, 0x00


	//----- nvinfo : EIATTR_KPARAM_INFO
	.align		4
.L_2383:
        /*00c8*/ 	.byte	0x04, 0x17
        /*00ca*/ 	.short	(.L_2385 - .L_2384)
.L_2384:
        /*00cc*/ 	.word	0x00000000
        /*00d0*/ 	.short	0x0007
        /*00d2*/ 	.short	0x0030
        /*00d4*/ 	.byte	0x00, 0xf0, 0x11, 0x00


	//----- nvinfo : EIATTR_KPARAM_INFO
	.align		4
.L_2385:
        /*00d8*/ 	.byte	0x04, 0x17
        /*00da*/ 	.short	(.L_2387 - .L_2386)
.L_2386:
        /*00dc*/ 	.word	0x00000000
        /*00e0*/ 	.short	0x0006
        /*00e2*/ 	.short	0x002c
        /*00e4*/ 	.byte	0x00, 0xf0, 0x11, 0x00


	//----- nvinfo : EIATTR_KPARAM_INFO
	.align		4
.L_2387:
        /*00e8*/ 	.byte	0x04, 0x17
        /*00ea*/ 	.short	(.L_2389 - .L_2388)
.L_2388:
        /*00ec*/ 	.word	0x00000000
        /*00f0*/ 	.short	0x0005
        /*00f2*/ 	.short	0x0028
        /*00f4*/ 	.byte	0x00, 0xf0, 0x11, 0x00


	//----- nvinfo : EIATTR_KPARAM_INFO
	.align		4
.L_2389:
        /*00f8*/ 	.byte	0x04, 0x17
        /*00fa*/ 	.short	(.L_2391 - .L_2390)
.L_2390:
        /*00fc*/ 	.word	0x00000000
        /*0100*/ 	.short	0x0004
        /*0102*/ 	.short	0x0020
        /*0104*/ 	.byte	0x00, 0xf5, 0x21, 0x00


	//----- nvinfo : EIATTR_KPARAM_INFO
	.align		4
.L_2391:
        /*0108*/ 	.byte	0x04, 0x17
        /*010a*/ 	.short	(.L_2393 - .L_2392)
.L_2392:
        /*010c*/ 	.word	0x00000000
        /*0110*/ 	.short	0x0003
        /*0112*/ 	.short	0x0018
        /*0114*/ 	.byte	0x00, 0xf5, 0x21, 0x00


	//----- nvinfo : EIATTR_KPARAM_INFO
	.align		4
.L_2393:
        /*0118*/ 	.byte	0x04, 0x17
        /*011a*/ 	.short	(.L_2395 - .L_2394)
.L_2394:
        /*011c*/ 	.word	0x00000000
        /*0120*/ 	.short	0x0002
        /*0122*/ 	.short	0x0010
        /*0124*/ 	.byte	0x00, 0xf5, 0x21, 0x00


	//----- nvinfo : EIATTR_KPARAM_INFO
	.align		4
.L_2395:
        /*0128*/ 	.byte	0x04, 0x17
        /*012a*/ 	.short	(.L_2397 - .L_2396)
.L_2396:
        /*012c*/ 	.word	0x00000000
        /*0130*/ 	.short	0x0001
        /*0132*/ 	.short	0x0008
        /*0134*/ 	.byte	0x00, 0xf5, 0x21, 0x00


	//----- nvinfo : EIATTR_KPARAM_INFO
	.align		4
.L_2397:
        /*0138*/ 	.byte	0x04, 0x17
        /*013a*/ 	.short	(.L_2399 - .L_2398)
.L_2398:
        /*013c*/ 	.word	0x00000000
        /*0140*/ 	.short	0x0000
        /*0142*/ 	.short	0x0000
        /*0144*/ 	.byte	0x00, 0xf5, 0x21, 0x00


	//----- nvinfo : EIATTR_SPARSE_MMA_MASK
	.align		4
.L_2399:
        /*0148*/ 	.byte	0x03, 0x50
        /*014a*/ 	.short	0x0000


	//----- nvinfo : EIATTR_MAXREG_COUNT
	.align		4
        /*014c*/ 	.byte	0x03, 0x1b
        /*014e*/ 	.short	0x00ff


	//----- nvinfo : EIATTR_NUM_BARRIERS
	.align		4
        /*0150*/ 	.byte	0x02, 0x4c
        /*0152*/ 	.byte	0x01
	.zero		1


	//----- nvinfo : EIATTR_MERCURY_ISA_VERSION
	.align		4
        /*0154*/ 	.byte	0x03, 0x5f
        /*0156*/ 	.short	0x0101


	//----- nvinfo : EIATTR_VRC_CTA_INIT_COUNT
	.align		4
        /*0158*/ 	.byte	0x02, 0x4a
	.zero		1
	.zero		1


	//----- nvinfo : EIATTR_EXIT_INSTR_OFFSETS
	.align		4
        /*015c*/ 	.byte	0x04, 0x1c
        /*015e*/ 	.short	(.L_2401 - .L_2400)


	//   ....[0]....
.L_2400:
        /*0160*/ 	.word	0x00000c90


	//   ....[1]....
        /*0164*/ 	.word	0x000036d0


	//   ....[2]....
        /*0168*/ 	.word	0x00003960


	//   ....[3]....
        /*016c*/ 	.word	0x00003b90


	//   ....[4]....
        /*0170*/ 	.word	0x00003cc0


	//   ....[5]....
        /*0174*/ 	.word	0x00003d40


	//   ....[6]....
        /*0178*/ 	.word	0x00003d80


	//----- nvinfo : EIATTR_CRS_STACK_SIZE
	.align		4
.L_2401:
        /*017c*/ 	.byte	0x04, 0x1e
        /*017e*/ 	.short	(.L_2403 - .L_2402)
.L_2402:
        /*0180*/ 	.word	0x00000000


	//----- nvinfo : EIATTR_CBANK_PARAM_SIZE
	.align		4
.L_2403:
        /*0184*/ 	.byte	0x03, 0x19
        /*0186*/ 	.short	0x0074


	//----- nvinfo : EIATTR_PARAM_CBANK
	.align		4
        /*0188*/ 	.byte	0x04, 0x0a
        /*018a*/ 	.short	(.L_2405 - .L_2404)
	.align		4
.L_2404:
        /*018c*/ 	.word	index@(.nv.constant0._Z23gemm_half_q_half_kernelILi3ELi4ELb0ELb0ELi32EEvPK6__halfPKjS4_S2_PS0_iiiiPKtS7_iiiiiibS2_i)
        /*0190*/ 	.short	0x0380
        /*0192*/ 	.short	0x0074


	//----- nvinfo : EIATTR_SW_WAR
	.align		4
.L_2405:
        /*0194*/ 	.byte	0x04, 0x36
        /*0196*/ 	.short	(.L_2407 - .L_2406)
.L_2406:
        /*0198*/ 	.word	0x00000008
.L_2407:


//--------------------- .nv.info._Z23gemm_half_q_half_kernelILi3ELi6ELb0ELb0ELi32EEvPK6__halfPKjS4_S2_PS0_iiiiPKtS7_iiiiiibS2_i --------------------------
	.section	.nv.info._Z23gemm_half_q_half_kernelILi3ELi6ELb0ELb0ELi32EEvPK6__halfPKjS4_S2_PS0_iiiiPKtS7_iiiiiibS2_i,"",@"SHT_CUDA_INFO"
	.sectionflags	@""
	.align	4


	//----- nvinfo : EIATTR_CUDA_API_VERSION
	.align		4
        /*0000*/ 	.byte	0x04, 0x37
        /*0002*/ 	.short	(.L_2409 - .L_2408)
.L_2408:
        /*0004*/ 	.word	0x00000082


	//----- nvinfo : EIATTR_KPARAM_INFO
	.align		4
.L_2409:
        /*0008*/ 	.byte	0x04, 0x17
        /*000a*/ 	.short	(.L_2411 - .L_2410)
.L_2410:
        /*000c*/ 	.word	0x00000000
        /*0010*/ 	.short	0x0013
        /*0012*/ 	.short	0x0070
        /*0014*/ 	.byte	0x00, 0xf0, 0x11, 0x00


	//----- nvinfo : EIATTR_KPARAM_INFO
	.align		4
.L_2411:
        /*0018*/ 	.byte	0x04, 0x17
        /*001a*/ 	.short	(.L_2413 - .L_2412)
.L_2412:
        /*001c*/ 	.word	0x00000000
        /*0020*/ 	.short	0x0012
        /*0022*/ 	.short	0x0068
        /*0024*/ 	.byte	0x00, 0xf5, 0x21, 0x00


	//----- nvinfo : EIATTR_KPARAM_INFO
	.align		4
.L_2413:
        /*0028*/ 	.byte	0x04, 0x17
        /*002a*/ 	.short	(.L_2415 - .L_2414)
.L_2414:
        /*002c*/ 	.word	0x00000000
        /*0030*/ 	.short	0x0011
        /*0032*/ 	.short	0x0060
        /*0034*/ 	.byte	0x00, 0xf0, 0x05, 0x00


	//----- nvinfo : EIATTR_KPARAM_INFO
	.align		4
.L_2415:
        /*0038*/ 	.byte	0x04, 0x17
        /*003a*/ 	.short	(.L_2417 - .L_2416)
.L_2416:
        /*003c*/ 	.word	0x00000000
        /*0040*/ 	.short	0x0010
        /*0042*/ 	.short	0x005c
        /*0044*/ 	.byte	0x00, 0xf0, 0x11, 0x00


	//----- nvinfo : EIATTR_KPARAM_INFO
	.align		4
.L_2417:
        /*0048*/ 	.byte	0x04, 0x17
        /*004a*/ 	.short	(.L_2419 - .L_2418)
.L_2418:
        /*004c*/ 	.word	0x00000000
        /*0050*/ 	.short	0x000f
        /*0052*/ 	.short	0x0058
        /*0054*/ 	.byte	0x00, 0xf0, 0x11, 0x00


	//----- nvinfo : EIATTR_KPARAM_INFO
	.align		4
.L_2419:
        /*0058*/ 	.byte	0x04, 0x17
        /*005a*/ 	.short	(.L_2421 - .L_2420)
.L_2420:
        /*005c*/ 	.word	0x00000000
        /*0060*/ 	.short	0x000e
        /*0062*/ 	.short	0x0054
        /*0064*/ 	.byte	0x00, 0xf0, 0x11, 0x00


	//----- nvinfo : EIATTR_KPARAM_INFO
	.align		4
.L_2421:
        /*0068*/ 	.byte	0x04, 0x17
        /*006a*/ 	.short	(.L_2423 - .L_2422)
.L_2422:
        /*006c*/ 	.word	0x00000000
        /*0070*/ 	.short	0x000d
        /*0072*/ 	.short	0x0050
        /*0074*/ 	.byte	0x00, 0xf0, 0x11, 0x00


	//----- nvinfo : EIATTR_KPARAM_INFO
	.align		4
.L_2423:
        /*0078*/ 	.byte	0x04, 0x17
        /*007a*/ 	.short	(.L_2425 - .L_2424)
.L_2424:
        /*007c*/ 	.word	0x00000000
        /*0080*/ 	.short	0x000c
        /*0082*/ 	.short	0x004c
        /*0084*/ 	.byte	0x00, 0xf0, 0x11, 0x00


	//----- nvinfo : EIATTR_KPARAM_INFO
	.align		4
.L_2425:
        /*0088*/ 	.byte	0x04, 0x17
        /*008a*/ 	.short	(.L_2427 - .L_2426)
.L_2426:
        /*008c*/ 	.word	0x00000000
        /*0090*/ 	.short	0x000b
        /*0092*/ 	.short	0x0048
        /*0094*/ 	.byte	0x00, 0xf0, 0x11, 0x00


	//----- nvinfo : EIATTR_KPARAM_INFO
	.align		4
.L_2427:
        /*0098*/ 	.byte	0x04, 0x17
        /*009a*/ 	.short	(.L_2429 - .L_2428)
.L_2428:
        /*009c*/ 	.word	0x00000000
        /*00a0*/ 	.short	0x000a
        /*00a2*/ 	.short	0x0040
        /*00a4*/ 	.byte	0x00, 0xf5, 0x21, 0x00


	//----- nvinfo : EIATTR_KPARAM_INFO
	.align		4
.L_2429:
        /*00a8*/ 	.byte	0x04, 0x17
        /*00aa*/ 	.short	(.L_2431 - .L_2430)
.L_2430:
        /*00ac*/ 	.word	0x00000000
        /*00b0*/ 	.short	0x0009
        /*00b2*/ 	.short	0x0038
        /*00b4*/ 	.byte	0x00, 0xf5, 0x21, 0x00


	//----- nvinfo : EIATTR_KPARAM_INFO
	.align		4
.L_2431:
        /*00b8*/ 	.byte	0x04, 0x17
        /*00ba*/ 	.short	(.L_2433 - .L_2432)
.L_2432:
        /*00bc*/ 	.word	0x00000000
        /*00c0*/ 	.short	0x0008
        /*00c2*/ 	.short	0x0034
        /*00c4*/ 	.byte	0x00, 0xf0, 0x11, 0x00


	//----- nvinfo : EIATTR_KPARAM_INFO
	.align		4
.L_2433:
        /*00c8*/ 	.byte	0x04, 0x17
        /*00ca*/ 	.short	(.L_2435 - .L_2434)
.L_2434:
        /*00cc*/ 	.word	0x00000000
        /*00d0*/ 	.short	0x0007
        /*00d2*/ 	.short	0x0030
        /*00d4*/ 	.byte	0x00, 0xf0, 0x11, 0x00


	//----- nvinfo : EIATTR_KPARAM_INFO
	.align		4
.L_2435:
        /*00d8*/ 	.byte	0x04, 0x17
        /*00da*/ 	.short	(.L_2437 - .L_2436)
.L_2436:
        /*00dc*/ 	.word	0x00000000
        /*00e0*/ 	.short	0x0006
        /*00e2*/ 	.short	0x002c
        /*00e4*/ 	.byte	0x00, 0xf0, 0x11, 0x00


	//----- nvinfo : EIATTR_KPARAM_INFO
	.align		4
.L_2437:
        /*00e8*/ 	.byte	0x04, 0x17
        /*00ea*/ 	.short	(.L_2439 - .L_2438)
.L_2438:
        /*00ec*/ 	.word	0x00000000
        /*00f0*/ 	.short	0x0005
        /*00f2*/ 	.short	0x0028
        /*00f4*/ 	.byte	0x00, 0xf0, 0x11, 0x00


	//----- nvinfo : EIATTR_KPARAM_INFO
	.align		4
.L_2439:
        /*00f8*/ 	.byte	0x04, 0x17
        /*00fa*/ 	.short	(.L_2441 - .L_2440)
.L_2440:
        /*00fc*/ 	.word	0x00000000
        /*0100*/ 	.short	0x0004
        /*0102*/ 	.short	0x0020
        /*0104*/ 	.byte	0x00, 0xf5, 0x21, 0x00


	//----- nvinfo : EIATTR_KPARAM_INFO
	.align		4
.L_2441:
        /*0108*/ 	.byte	0x04, 0x17
        /*010a*/ 	.short	(.L_2443 - .L_2442)
.L_2442:
        /*010c*/ 	.word	0x00000000
        /*0110*/ 	.short	0x0003
        /*0112*/ 	.short	0x0018
        /*0114*/ 	.byte	0x00, 0xf5, 0x21, 0x00


	//----- nvinfo : EIATTR_KPARAM_INFO
	.align		4
.L_2443:
        /*0118*/ 	.byte	0x04, 0x17
        /*011a*/ 	.short	(.L_2445 - .L_2444)
.L_2444:
        /*011c*/ 	.word	0x00000000
        /*0120*/ 	.short	0x0002
        /*0122*/ 	.short	0x0010
        /*0124*/ 	.byte	0x00, 0xf5, 0x21, 0x00


	//----- nvinfo : EIATTR_KPARAM_INFO
	.align		4
.L_2445:
        /*0128*/ 	.byte	0x04, 0x17
        /*012a*/ 	.short	(.L_2447 - .L_2446)
.L_2446:
        /*012c*/ 	.word	0x00000000
        /*0130*/ 	.short	0x0001
        /*0132*/ 	.short	0x0008
        /*0134*/ 	.byte	0x00, 0xf5, 0x21, 0x00


	//----- nvinfo : EIATTR_KPARAM_INFO
	.align		4
.L_2447:
        /*0138*/ 	.byte	0x04, 0x17
        /*013a*/ 	.short	(.L_2449 - .L_2448)
.L_2448:
        /*013c*/ 	.word	0x00000000
        /*0140*/ 	.short	0x0000
        /*0142*/ 	.short	0x0000
        /*0144*/ 	.byte	0x00, 0xf5, 0x21, 0x00


	//----- nvinfo : EIATTR_SPARSE_MMA_MASK
	.align		4
.L_2449:
        /*0148*/ 	.byte	0x03, 0x50
        /*014a*/ 	.short	0x0000


	//----- nvinfo : EIATTR_MAXREG_COUNT
	.align		4
        /*014c*/ 	.byte	0x03, 0x1b
        /*014e*/ 	.short	0x00ff


	//----- nvinfo : EIATTR_NUM_BARRIERS
	.align		4
        /*0150*/ 	.byte	0x02, 0x4c
        /*0152*/ 	.byte	0x01
	.zero		1


	//----- nvinfo : EIATTR_MERCURY_ISA_VERSION
	.align		4
        /*0154*/ 	.byte	0x03, 0x5f
        /*0156*/ 	.short	0x0101


	//----- nvinfo : EIATTR_VRC_CTA_INIT_COUNT
	.align		4
        /*0158*/ 	.byte	0x02, 0x4a
	.zero		1
	.zero		1


	//----- nvinfo : EIATTR_EXIT_INSTR_OFFSETS
	.align		4
        /*015c*/ 	.byte	0x04, 0x1c
        /*015e*/ 	.short	(.L_2451 - .L_2450)


	//   ....[0]....
.L_2450:
        /*0160*/ 	.word	0x00000c90


	//   ....[1]....
        /*0164*/ 	.word	0x00004a20


	//   ....[2]....
        /*0168*/ 	.word	0x00004cd0


	//   ....[3]....
        /*016c*/ 	.word	0x00004f00


	//   ....[4]....
        /*0170*/ 	.word	0x00005030


	//   ....[5]....
        /*0174*/ 	.word	0x000050c0


	//   ....[6]....
        /*0178*/ 	.word	0x00005100


	//----- nvinfo : EIATTR_CRS_STACK_SIZE
	.align		4
.L_2451:
        /*017c*/ 	.byte	0x04, 0x1e
        /*017e*/ 	.short	(.L_2453 - .L_2452)
.L_2452:
        /*0180*/ 	.word	0x00000000


	//----- nvinfo : EIATTR_CBANK_PARAM_SIZE
	.align		4
.L_2453:
        /*0184*/ 	.byte	0x03, 0x19
        /*0186*/ 	.short	0x0074


	//----- nvinfo : EIATTR_PARAM_CBANK
	.align		4
        /*0188*/ 	.byte	0x04, 0x0a
        /*018a*/ 	.short	(.L_2455 - .L_2454)
	.align		4
.L_2454:
        /*018c*/ 	.word	index@(.nv.constant0._Z23gemm_half_q_half_kernelILi3ELi6ELb0ELb0ELi32EEvPK6__halfPKjS4_S2_PS0_iiiiPKtS7_iiiiiibS2_i)
        /*0190*/ 	.short	0x0380
        /*0192*/ 	.short	0x0074


	//----- nvinfo : EIATTR_SW_WAR
	.align		4
.L_2455:
        /*0194*/ 	.byte	0x04, 0x36
        /*0196*/ 	.short	(.L_2457 - .L_2456)
.L_2456:
        /*0198*/ 	.word	0x00000008
.L_2457:


//--------------------- .nv.info._Z23gemm_half_q_half_kernelILi3ELi2ELb0ELb0ELi32EEvPK6__halfPKjS4_S2_PS0_iiiiPKtS7_iiiiiibS2_i --------------------------
	.section	.nv.info._Z23gemm_half_q_half_kernelILi3ELi2ELb0ELb0ELi32EEvPK6__halfPKjS4_S2_PS0_iiiiPKtS7_iiiiiibS2_i,"",@"SHT_CUDA_INFO"
	.sectionflags	@""
	.align	4


	//----- nvinfo : EIATTR_CUDA_API_VERSION
	.align		4
        /*0000*/ 	.byte	0x04, 0x37
        /*0002*/ 	.short	(.L_2459 - .L_2458)
.L_2458:
        /*0004*/ 	.word	0x00000082


	//----- nvinfo : EIATTR_KPARAM_INFO
	.align		4
.L_2459:
        /*0008*/ 	.byte	0x04, 0x17
        /*000a*/ 	.short	(.L_2461 - .L_2460)
.L_2460:
        /*000c*/ 	.word	0x00000000
        /*0010*/ 	.short	0x0013
        /*0012*/ 	.short	0x0070
        /*0014*/ 	.byte	0x00, 0xf0, 0x11, 0x00


	//----- nvinfo : EIATTR_KPARAM_INFO
	.align		4
.L_2461:
        /*0018*/ 	.byte	0x04, 0x17
        /*001a*/ 	.short	(.L_2463 - .L_2462)
.L_2462:
        /*001c*/ 	.word	0x00000000
        /*0020*/ 	.short	0x0012
        /*0022*/ 	.short	0x0068
        /*0024*/ 	.byte	0x00, 0xf5, 0x21, 0x00


	//----- nvinfo : EIATTR_KPARAM_INFO
	.align		4
.L_2463:
        /*0028*/ 	.byte	0x04, 0x17
        /*002a*/ 	.short	(.L_2465 - .L_2464)
.L_2464:
        /*002c*/ 	.word	0x00000000
        /*0030*/ 	.short	0x0011
        /*0032*/ 	.short	0x0060
        /*0034*/ 	.byte	0x00, 0xf0, 0x05, 0x00


	//----- nvinfo : EIATTR_KPARAM_INFO
	.align		4
.L_2465:
        /*0038*/ 	.byte	0x04, 0x17
        /*003a*/ 	.short	(.L_2467 - .L_2466)
.L_2466:
        /*003c*/ 	.word	0x00000000
        /*0040*/ 	.short	0x0010
        /*0042*/ 	.short	0x005c
        /*0044*/ 	.byte	0x00, 0xf0, 0x11, 0x00


	//----- nvinfo : EIATTR_KPARAM_INFO
	.align		4
.L_2467:
        /*0048*/ 	.byte	0x04, 0x17
        /*004a*/ 	.short	(.L_2469 - .L_2468)
.L_2468:
        /*004c*/ 	.word	0x00000000
        /*0050*/ 	.short	0x000f
        /*0052*/ 	.short	0x0058
        /*0054*/ 	.byte	0x00, 0xf0, 0x11, 0x00


	//----- nvinfo : EIATTR_KPARAM_INFO
	.align		4
.L_2469:
        /*0058*/ 	.byte	0x04, 0x17
        /*005a*/ 	.short	(.L_2471 - .L_2470)
.L_2470:
        /*005c*/ 	.word	0x00000000
        /*0060*/ 	.short	0x000e
        /*0062*/ 	.short	0x0054
        /*0064*/ 	.byte	0x00, 0xf0, 0x11, 0x00


	//----- nvinfo : EIATTR_KPARAM_INFO
	.align		4
.L_2471:
        /*0068*/ 	.byte	0x04, 0x17
        /*006a*/ 	.short	(.L_2473 - .L_2472)
.L_2472:
        /*006c*/ 	.word	0x00000000
        /*0070*/ 	.short	0x000d
        /*0072*/ 	.short	0x0050
        /*0074*/ 	.byte	0x00, 0xf0, 0x11, 0x00


	//----- nvinfo : EIATTR_KPARAM_INFO
	.align		4
.L_2473:
        /*0078*/ 	.byte	0x04, 0x17
        /*007a*/ 	.short	(.L_2475 - .L_2474)
.L_2474:
        /*007c*/ 	.word	0x00000000
        /*0080*/ 	.short	0x000c
        /*0082*/ 	.short	0x004c
        /*0084*/ 	.byte	0x00, 0xf0, 0x11, 0x00


	//----- nvinfo : EIATTR_KPARAM_INFO
	.align		4
.L_2475:
        /*0088*/ 	.byte	0x04, 0x17
        /*008a*/ 	.short	(.L_2477 - .L_2476)
.L_2476:
        /*008c*/ 	.word	0x00000000
        /*0090*/ 	.short	0x000b
        /*0092*/ 	.short	0x0048
        /*0094*/ 	.byte	0x00, 0xf0, 0x11, 0x00


	//----- nvinfo : EIATTR_KPARAM_INFO
	.align		4
.L_2477:
        /*0098*/ 	.byte	0x04, 0x17
        /*009a*/ 	.short	(.L_2479 - .L_2478)
.L_2478:
        /*009c*/ 	.word	0x00000000
        /*00a0*/ 	.short	0x000a
        /*00a2*/ 	.short	0x0040
        /*00a4*/ 	.byte	0x00, 0xf5, 0x21, 0x00


	//----- nvinfo : EIATTR_KPARAM_INFO
	.align		4
.L_2479:
        /*00a8*/ 	.byte	0x04, 0x17
        /*00aa*/ 	.short	(.L_2481 - .L_2480)
.L_2480:
        /*00ac*/ 	.word	0x00000000
        /*00b0*/ 	.short	0x0009
        /*00b2*/ 	.short	0x0038
        /*00b4*/ 	.byte	0x00, 0xf5, 0x21, 0x00


	//----- nvinfo : EIATTR_KPARAM_INFO
	.align		4
.L_2481:
        /*00b8*/ 	.byte	0x04, 0x17
        /*00ba*/ 	.short	(.L_2483 - .L_2482)
.L_2482:
        /*00bc*/ 	.word	0x00000000
        /*00c0*/ 	.short	0x0008
        /*00c2*/ 	.short	0x0034
        /*00c4*/ 	.byte	0x00, 0xf0, 0x11, 0x00


	//----- nvinfo : EIATTR_KPARAM_INFO
	.align		4
.L_2483:
        /*00c8*/ 	.byte	0x04, 0x17
        /*00ca*/ 	.short	(.L_2485 - .L_2484)
.L_2484:
        /*00cc*/ 	.word	0x00000000
        /*00d0*/ 	.short	0x0007
        /*00d2*/ 	.short	0x0030
        /*00d4*/ 	.byte	0x00, 0xf0, 0x11, 0x00


	//----- nvinfo : EIATTR_KPARAM_INFO
	.align		4
.L_2485:
        /*00d8*/ 	.byte	0x04, 0x17
        /*00da*/ 	.short	(.L_2487 - .L_2486)
.L_2486:
        /*00dc*/ 	.word	0x00000000
        /*00e0*/ 	.short	0x0006
        /*00e2*/ 	.short	0x002c
        /*00e4*/ 	.byte	0x00, 0xf0, 0x11, 0x00


	//----- nvinfo : EIATTR_KPARAM_INFO
	.align		4
.L_2487:
        /*00e8*/ 	.byte	0x04, 0x17
        /*00ea*/ 	.short	(.L_2489 - .L_2488)
.L_2488:
        /*00ec*/ 	.word	0x00000000
        /*00f0*/ 	.short	0x0005
        /*00f2*/ 	.short	0x0028
        /*00f4*/ 	.byte	0x00, 0xf0, 0x11, 0x00


	//----- nvinfo : EIATTR_KPARAM_INFO
	.align		4
.L_2489:
        /*00f8*/ 	.byte	0x04, 0x17
        /*00fa*/ 	.short	(.L_2491 - .L_2490)
.L_2490:
        /*00fc*/ 	.word	0x00000000
        /*0100*/ 	.short	0x0004
        /*0102*/ 	.short	0x0020
        /*0104*/ 	.byte	0x00, 0xf5, 0x21, 0x00


	//----- nvinfo : EIATTR_KPARAM_INFO
	.align		4
.L_2491:
        /*0108*/ 	.byte	0x04, 0x17
        /*010a*/ 	.short	(.L_2493 - .L_2492)
.L_2492:
        /*010c*/ 	.word	0x00000000
        /*0110*/ 	.short	0x0003
        /*0112*/ 	.short	0x0018
        /*0114*/ 	.byte	0x00, 0xf5, 0x21, 0x00


	//----- nvinfo : EIATTR_KPARAM_INFO
	.align		4
.L_2493:
        /*0118*/ 	.byte	0x04, 0x17
        /*011a*/ 	.short	(.L_2495 - .L_2494)
.L_2494:
        /*011c*/ 	.word	0x00000000
        /*0120*/ 	.short	0x0002
        /*0122*/ 	.short	0x0010
        /*0124*/ 	.byte	0x00, 0xf5, 0x21, 0x00


	//----- nvinfo : EIATTR_KPARAM_INFO
	.align		4
.L_2495:
        /*0128*/ 	.byte	0x04, 0x17
        /*012a*/ 	.short	(.L_2497 - .L_2496)
.L_2496:
        /*012c*/ 	.word	0x00000000
        /*0130*/ 	.short	0x0001
        /*0132*/ 	.short	0x0008
        /*0134*/ 	.byte	0x00, 0xf5, 0x21, 0x00


	//----- nvinfo : EIATTR_KPARAM_INFO
	.align		4
.L_2497:
        /*0138*/ 	.byte	0x04, 0x17
        /*013a*/ 	.short	(.L_2499 - .L_2498)
.L_2498:
        /*013c*/ 	.word	0x00000000
        /*0140*/ 	.short	0x0000
        /*0142*/ 	.short	0x0000
        /*0144*/ 	.byte	0x00, 0xf5, 0x21, 0x00


	//----- nvinfo : EIATTR_SPARSE_MMA_MASK
	.align		4
.L_2499:
        /*0148*/ 	.byte	0x03, 0x50
        /*014a*/ 	.short	0x0000


	//----- nvinfo : EIATTR_MAXREG_COUNT
	.align		4
        /*014c*/ 	.byte	0x03, 0x1b
        /*014e*/ 	.short	0x00ff


	//----- nvinfo : EIATTR_NUM_BARRIERS
	.align		4
        /*0150*/ 	.byte	0x02, 0x4c
        /*0152*/ 	.byte	0x01
	.zero		1


	//----- nvinfo : EIATTR_MERCURY_ISA_VERSION
	.align		4
        /*0154*/ 	.byte	0x03, 0x5f
        /*0156*/ 	.short	0x0101


	//----- nvinfo : EIATTR_VRC_CTA_INIT_COUNT
	.align		4
        /*0158*/ 	.byte	0x02, 0x4a
	.zero		1
	.zero		1


	//----- nvinfo : EIATTR_EXIT_INSTR_OFFSETS
	.align		4
        /*015c*/ 	.byte	0x04, 0x1c
        /*015e*/ 	.short	(.L_2501 - .L_2500)


	//   ....[0]....
.L_2500:
        /*0160*/ 	.word	0x00000c90


	//   ....[1]....
        /*0164*/ 	.word	0x00002840


	//   ....[2]....
        /*0168*/ 	.word	0x00002ae0


	//   ....[3]....
        /*016c*/ 	.word	0x00002d10


	//   ....[4]....
        /*0170*/ 	.word	0x00002e40


	//   ....[5]....
        /*0174*/ 	.word	0x00002ed0


	//   ....[6]....
        /*0178*/ 	.word	0x00002f10


	//----- nvinfo : EIATTR_CRS_STACK_SIZE
	.align		4
.L_2501:
        /*017c*/ 	.byte	0x04, 0x1e
        /*017e*/ 	.short	(.L_2503 - .L_2502)
.L_2502:
        /*0180*/ 	.word	0x00000000


	//----- nvinfo : EIATTR_CBANK_PARAM_SIZE
	.align		4
.L_2503:
        /*0184*/ 	.byte	0x03, 0x19
        /*0186*/ 	.short	0x0074


	//----- nvinfo : EIATTR_PARAM_CBANK
	.align		4
        /*0188*/ 	.byte	0x04, 0x0a
        /*018a*/ 	.short	(.L_2505 - .L_2504)
	.align		4
.L_2504:
        /*018c*/ 	.word	index@(.nv.constant0._Z23gemm_half_q_half_kernelILi3ELi2ELb0ELb0ELi32EEvPK6__halfPKjS4_S2_PS0_iiiiPKtS7_iiiiiibS2_i)
        /*0190*/ 	.short	0x0380
        /*0192*/ 	.short	0x0074


	//----- nvinfo : EIATTR_SW_WAR
	.align		4
.L_2505:
        /*0194*/ 	.byte	0x04, 0x36
        /*0196*/ 	.short	(.L_2507 - .L_2506)
.L_2506:
        /*0198*/ 	.word	0x00000008
.L_2507:


//--------------------- .nv.info._Z23gemm_half_q_half_kernelILi2ELi32ELb0ELb0ELi64EEvPK6__halfPKjS4_S2_PS0_iiiiPKtS7_iiiiiibS2_i --------------------------
	.section	.nv.info._Z23gemm_half_q_half_kernelILi2ELi32ELb0ELb0ELi64EEvPK6__halfPKjS4_S2_PS0_iiiiPKtS7_iiiiiibS2_i,"",@"SHT_CUDA_INFO"
	.sectionflags	@""
	.align	4


	//----- nvinfo : EIATTR_CUDA_API_VERSION
	.align		4
        /*0000*/ 	.byte	0x04, 0x37
        /*0002*/ 	.short	(.L_2509 - .L_2508)
.L_2508:
        /*0004*/ 	.word	0x00000082


	//----- nvinfo : EIATTR_KPARAM_INFO
	.align		4
.L_2509:
        /*0008*/ 	.byte	0x04, 0x17
        /*000a*/ 	.short	(.L_2511 - .L_2510)
.L_2510:
        /*000c*/ 	.word	0x00000000
        /*0010*/ 	.short	0x0013
        /*0012*/ 	.short	0x0070
        /*0014*/ 	.byte	0x00, 0xf0, 0x11, 0x00


	//----- nvinfo : EIATTR_KPARAM_INFO
	.align		4
.L_2511:
        /*0018*/ 	.byte	0x04, 0x17
        /*001a*/ 	.short	(.L_2513 - .L_2512)
.L_2512:
        /*001c*/ 	.word	0x00000000
        /*0020*/ 	.short	0x0012
        /*0022*/ 	.short	0x0068
        /*0024*/ 	.byte	0x00, 0xf5, 0x21, 0x00


	//----- nvinfo : EIATTR_KPARAM_INFO
	.align		4
.L_2513:
        /*0028*/ 	.byte	0x04, 0x17
        /*002a*/ 	.short	(.L_2515 - .L_2514)
.L_2514:
        /*002c*/ 	.word	0x00000000
        /*0030*/ 	.short	0x0011
        /*0032*/ 	.short	0x0060
        /*0034*/ 	.byte	0x00, 0xf0, 0x05, 0x00


	//----- nvinfo : EIATTR_KPARAM_INFO
	.align		4
.L_2515:
        /*0038*/ 	.byte	0x04, 0x17
        /*003a*/ 	.short	(.L_2517 - .L_2516)
.L_2516:
        /*003c*/ 	.word	0x00000000
        /*0040*/ 	.short	0x0010
        /*0042*/ 	.short	0x005c
        /*0044*/ 	.byte	0x00, 0xf0, 0x11, 0x00


	//----- nvinfo : EIATTR_KPARAM_INFO
	.align		4
.L_2517:
        /*0048*/ 	.byte	0x04, 0x17
        /*004a*/ 	.short	(.L_2519 - .L_2518)
.L_2518:
        /*004c*/ 	.word	0x00000000
        /*0050*/ 	.short	0x000f
        /*0052*/ 	.short	0x0058
        /*0054*/ 	.byte	0x00, 0xf0, 0x11, 0x00


	//----- nvinfo : EIATTR_KPARAM_INFO
	.align		4
.L_2519:
        /*0058*/ 	.byte	0x04, 0x17
        /*005a*/ 	.short	(.L_2521 - .L_2520)
.L_2520:
        /*005c*/ 	.word	0x00000000
        /*0060*/ 	.short	0x000e
        /*0062*/ 	.short	0x0054
        /*0064*/ 	.byte	0x00, 0xf0, 0x11, 0x00


	//----- nvinfo : EIATTR_KPARAM_INFO
	.align		4
.L_2521:
        /*0068*/ 	.byte	0x04, 0x17
        /*006a*/ 	.short	(.L_2523 - .L_2522)
.L_2522:
        /*006c*/ 	.word	0x00000000
        /*0070*/ 	.short	0x000d
        /*0072*/ 	.short	0x0050
        /*0074*/ 	.byte	0x00, 0xf0, 0x11, 0x00


	//----- nvinfo : EIATTR_KPARAM_INFO
	.align		4
.L_2523:
        /*0078*/ 	.byte	0x04, 0x17
        /*007a*/ 	.short	(.L_2525 - .L_2524)
.L_2524:
        /*007c*/ 	.word	0x00000000
        /*0080*/ 	.short	0x000c
        /*0082*/ 	.short	0x004c
        /*0084*/ 	.byte	0x00, 0xf0, 0x11, 0x00


	//----- nvinfo : EIATTR_KPARAM_INFO
	.align		4
.L_2525:
        /*0088*/ 	.byte	0x04, 0x17
        /*008a*/ 	.short	(.L_2527 - .L_2526)
.L_2526:
        /*008c*/ 	.word	0x00000000
        /*0090*/ 	.short	0x000b
        /*0092*/ 	.short	0x0048
        /*0094*/ 	.byte	0x00, 0xf0, 0x11, 0x00


	//----- nvinfo : EIATTR_KPARAM_INFO
	.align		4
.L_2527:
        /*0098*/ 	.byte	0x04, 0x17
        /*009a*/ 	.short	(.L_2529 - .L_2528)
.L_2528:
        /*009c*/ 	.word	0x00000000
        /*00a0*/ 	.short	0x000a
        /*00a2*/ 	.short	0x0040
        /*00a4*/ 	.byte	0x00, 0xf5, 0x21, 0x00


	//----- nvinfo : EIATTR_KPARAM_INFO
	.align		4
.L_2529:
        /*00a8*/ 	.byte	0x04, 0x17
        /*00aa*/ 	.short	(.L_2531 - .L_2530)
.L_2530:
        /*00ac*/ 	.word	0x00000000
        /*00b0*/ 	.short	0x0009
        /*00b2*/ 	.short	0x0038
        /*00b4*/ 	.byte	0x00, 0xf5, 0x21, 0x00


	//----- nvinfo : EIATTR_KPARAM_INFO
	.align		4
.L_2531:
        /*00b8*/ 	.byte	0x04, 0x17
        /*00ba*/ 	.short	(.L_2533 - .L_2532)
.L_2532:
        /*00bc*/ 	.word	0x00000000
        /*00c0*/ 	.short	0x0008
        /*00c2*/ 	.short	0x0034
        /*00c4*/ 	.byte	0x00, 0xf0, 0x11, 0x00


	//----- nvinfo : EIATTR_KPARAM_INFO
	.align		4
.L_2533:
        /*00c8*/ 	.byte	0x04, 0x17
        /*00ca*/ 	.short	(.L_2535 - .L_2534)
.L_2534:
        /*00cc*/ 	.word	0x00000000
        /*00d0*/ 	.short	0x0007
        /*00d2*/ 	.short	0x0030
        /*00d4*/ 	.byte	0x00, 0xf0, 0x11, 0x00


	//----- nvinfo : EIATTR_KPARAM_INFO
	.align		4
.L_2535:
        /*00d8*/ 	.byte	0x04, 0x17
        /*00da*/ 	.short	(.L_2537 - .L_2536)
.L_2536:
        /*00dc*/ 	.word	0x00000000
        /*00e0*/ 	.short	0x0006
        /*00e2*/ 	.short	0x002c
        /*00e4*/ 	.byte	0x00, 0xf0, 0x11, 0x00


	//----- nvinfo : EIATTR_KPARAM_INFO
	.align		4
.L_2537:
        /*00e8*/ 	.byte	0x04, 0x17
        /*00ea*/ 	.short	(.L_2539 - .L_2538)
.L_2538:
        /*00ec*/ 	.word	0x00000000
        /*00f0*/ 	.short	0x0005
        /*00f2*/ 	.short	0x0028
        /*00f4*/ 	.byte	0x00, 0xf0, 0x11, 0x00


	//----- nvinfo : EIATTR_KPARAM_INFO
	.align		4
.L_2539:
        /*00f8*/ 	.byte	0x04, 0x17
        /*00fa*/ 	.short	(.L_2541 - .L_2540)
.L_2540:
        /*00fc*/ 	.word	0x00000000
        /*0100*/ 	.short	0x0004
        /*0102*/ 	.short	0x0020
        /*0104*/ 	.byte	0x00, 0xf5, 0x21, 0x00


	//----- nvinfo : EIATTR_KPARAM_INFO
	.align		4
.L_2541:
        /*0108*/ 	.byte	0x04, 0x17
        /*010a*/ 	.short	(.L_2543 - .L_2542)
.L_2542:
        /*010c*/ 	.word	0x00000000
        /*0110*/ 	.short	0x0003
        /*0112*/ 	.short	0x0018
        /*0114*/ 	.byte	0x00, 0xf5, 0x21, 0x00


	//----- nvinfo : EIATTR_KPARAM_INFO
	.align		4
.L_2543:
        /*0118*/ 	.byte	0x04, 0x17
        /*011a*/ 	.short	(.L_2545 - .L_2544)
.L_2544:
        /*011c*/ 	.word	0x00000000
        /*0120*/ 	.short	0x0002
        /*0122*/ 	.short	0x0010
        /*0124*/ 	.byte	0x00, 0xf5, 0x21, 0x00


	//----- nvinfo : EIATTR_KPARAM_INFO
	.align		4
.L_2545:
        /*0128*/ 	.byte	0x04, 0x17
        /*012a*/ 	.short	(.L_2547 - .L_2546)
.L_2546:
        /*012c*/ 	.word	0x00000000
        /*0130*/ 	.short	0x0001
        /*0132*/ 	.short	0x0008
        /*0134*/ 	.byte	0x00, 0xf5, 0x21, 0x00


	//----- nvinfo : EIATTR_KPARAM_INFO
	.align		4
.L_2547:
        /*0138*/ 	.byte	0x04, 0x17
        /*013a*/ 	.short	(.L_2549 - .L_2548)
.L_2548:
        /*013c*/ 	.word	0x00000000
        /*0140*/ 	.short	0x0000
        /*0142*/ 	.short	0x0000
        /*0144*/ 	.byte	0x00, 0xf5, 0x21, 0x00


	//----- nvinfo : EIATTR_SPARSE_MMA_MASK
	.align		4
.L_2549:
        /*0148*/ 	.byte	0x03, 0x50
        /*014a*/ 	.short	0x0000


	//----- nvinfo : EIATTR_MAXREG_COUNT
	.align		4
        /*014c*/ 	.byte	0x03, 0x1b
        /*014e*/ 	.short	0x00ff


	//----- nvinfo : EIATTR_NUM_BARRIERS
	.align		4
        /*0150*/ 	.byte	0x02, 0x4c
        /*0152*/ 	.byte	0x01
	.zero		1


	//----- nvinfo : EIATTR_MERCURY_ISA_VERSION
	.align		4
        /*0154*/ 	.byte	0x03, 0x5f
        /*0156*/ 	.short	0x0101


	//----- nvinfo : EIATTR_VRC_CTA_INIT_COUNT
	.align		4
        /*0158*/ 	.byte	0x02, 0x4a
	.zero		1
	.zero		1


	//----- nvinfo : EIATTR_EXIT_INSTR_OFFSETS
	.align		4
        /*015c*/ 	.byte	0x04, 0x1c
        /*015e*/ 	.short	(.L_2551 - .L_2550)


	//   ....[0]....
.L_2550:
        /*0160*/ 	.word	0x00000d00


	//   ....[1]....
        /*0164*/ 	.word	0x00003940


	//   ....[2]....
        /*0168*/ 	.word	0x00003bf0


	//   ....[3]....
        /*016c*/ 	.word	0x00003d30


	//   ....[4]....
        /*0170*/ 	.word	0x00003dc0


	//   ....[5]....
        /*0174*/ 	.word	0x00003e00


	//----- nvinfo : EIATTR_CRS_STACK_SIZE
	.align		4
.L_2551:
        /*0178*/ 	.byte	0x04, 0x1e
        /*017a*/ 	.short	(.L_2553 - .L_2552)
.L_2552:
        /*017c*/ 	.word	0x00000000


	//----- nvinfo : EIATTR_CBANK_PARAM_SIZE
	.align		4
.L_2553:
        /*0180*/ 	.byte	0x03, 0x19
        /*0182*/ 	.short	0x0074


	//----- nvinfo : EIATTR_PARAM_CBANK
	.align		4
        /*0184*/ 	.byte	0x04, 0x0a
        /*0186*/ 	.short	(.L_2555 - .L_2554)
	.align		4
.L_2554:
        /*0188*/ 	.word	index@(.nv.constant0._Z23gemm_half_q_half_kernelILi2ELi32ELb0ELb0ELi64EEvPK6__halfPKjS4_S2_PS0_iiiiPKtS7_iiiiiibS2_i)
        /*018c*/ 	.short	0x0380
        /*018e*/ 	.short	0x0074


	//----- nvinfo : EIATTR_SW_WAR
	.align		4
.L_2555:
        /*0190*/ 	.byte	0x04, 0x36
        /*0192*/ 	.short	(.L_2557 - .L_2556)
.L_2556:
        /*0194*/ 	.word	0x00000008
.L_2557:


//--------------------- .nv.info._Z23gemm_half_q_half_kernelILi2ELi48ELb0ELb0ELi64EEvPK6__halfPKjS4_S2_PS0_iiiiPKtS7_iiiiiibS2_i --------------------------
	.section	.nv.info._Z23gemm_half_q_half_kernelILi2ELi48ELb0ELb0ELi64EEvPK6__halfPKjS4_S2_PS0_iiiiPKtS7_iiiiiibS2_i,"",@"SHT_CUDA_INFO"
	.sectionflags	@""
	.align	4


	//----- nvinfo : EIATTR_CUDA_API_VERSION
	.align		4
        /*0000*/ 	.byte	0x04, 0x37
        /*0002*/ 	.short	(.L_2559 - .L_2558)
.L_2558:
        /*0004*/ 	.word	0x00000082


	//----- nvinfo : EIATTR_KPARAM_INFO
	.align		4
.L_2559:
        /*0008*/ 	.byte	0x04, 0x17
        /*000a*/ 	.short	(.L_2561 - .L_2560)
.L_2560:
        /*000c*/ 	.word	0x00000000
        /*0010*/ 	.short	0x0013
        /*0012*/ 	.short	0x0070
        /*0014*/ 	.byte	0x00, 0xf0, 0x11, 0x00


	//----- nvinfo : EIATTR_KPARAM_INFO
	.align		4
.L_2561:
        /*0018*/ 	.byte	0x04, 0x17
        /*001a*/ 	.short	(.L_2563 - .L_2562)
.L_2562:
        /*001c*/ 	.word	0x00000000
        /*0020*/ 	.short	0x0012
        /*0022*/ 	.short	0x0068
        /*0024*/ 	.byte	0x00, 0xf5, 0x21, 0x00


	//----- nvinfo : EIATTR_KPARAM_INFO
	.align		4
.L_2563:
        /*0028*/ 	.byte	0x04, 0x17
        /*002a*/ 	.short	(.L_2565 - .L_2564)
.L_2564:
        /*002c*/ 	.word	0x00000000
        /*0030*/ 	.short	0x0011
        /*0032*/ 	.short	0x0060
        /*0034*/ 	.byte	0x00, 0xf0, 0x05, 0x00


	//----- nvinfo : EIATTR_KPARAM_INFO
	.align		4
.L_2565:
        /*0038*/ 	.byte	0x04, 0x17
        /*003a*/ 	.short	(.L_2567 - .L_2566)
.L_2566:
        /*003c*/ 	.word	0x00000000
        /*0040*/ 	.short	0x0010
        /*0042*/ 	.short	0x005c
        /*0044*/ 	.byte	0x00, 0xf0, 0x11, 0x00


	//----- nvinfo : EIATTR_KPARAM_INFO
	.align		4
.L_2567:
        /*0048*/ 	.byte	0x04, 0x17
        /*004a*/ 	.short	(.L_2569 - .L_2568)
.L_2568:
        /*004c*/ 	.word	0x00000000
        /*0050*/ 	.short	0x000f
        /*0052*/ 	.short	0x0058
        /*0054*/ 	.byte	0x00, 0xf0, 0x11, 0x00


	//----- nvinfo : EIATTR_KPARAM_INFO
	.align		4
.L_2569:
        /*0058*/ 	.byte	0x04, 0x17
        /*005a*/ 	.short	(.L_2571 - .L_2570)
.L_2570:
        /*005c*/ 	.word	0x00000000
        /*0060*/ 	.short	0x000e
        /*0062*/ 	.short	0x0054
        /*0064*/ 	.byte	0x00, 0xf0, 0x11, 0x00


	//----- nvinfo : EIATTR_KPARAM_INFO
	.align		4
.L_2571:
        /*0068*/ 	.byte	0x04, 0x17
        /*006a*/ 	.short	(.L_2573 - .L_2572)
.L_2572:
        /*006c*/ 	.word	0x00000000
        /*0070*/ 	.short	0x000d
        /*0072*/ 	.short	0x0050
        /*0074*/ 	.byte	0x00, 0xf0, 0x11, 0x00


	//----- nvinfo : EIATTR_KPARAM_INFO
	.align		4
.L_2573:
        /*0078*/ 	.byte	0x04, 0x17
        /*007a*/ 	.short	(.L_2575 - .L_2574)
.L_2574:
        /*007c*/ 	.word	0x00000000
        /*0080*/ 	.short	0x000c
        /*0082*/ 	.short	0x004c
        /*0084*/ 	.byte	0x00, 0xf0, 0x11, 0x00


	//----- nvinfo : EIATTR_KPARAM_INFO
	.align		4
.L_2575:
        /*0088*/ 	.byte	0x04, 0x17
        /*008a*/ 	.short	(.L_2577 - .L_2576)
.L_2576:
        /*008c*/ 	.word	0x00000000
        /*0090*/ 	.short	0x000b
        /*0092*/ 	.short	0x0048
        /*0094*/ 	.byte	0x00, 0xf0, 0x11, 0x00


	//----- nvinfo : EIATTR_KPARAM_INFO
	.align		4
.L_2577:
        /*0098*/ 	.byte	0x04, 0x17
        /*009a*/ 	.short	(.L_2579 - .L_2578)
.L_2578:
        /*009c*/ 	.word	0x00000000
        /*00a0*/ 	.short	0x000a
        /*00a2*/ 	.short	0x0040
        /*00a4*/ 	.byte	0x00, 0xf5, 0x21, 0x00


	//----- nvinfo : EIATTR_KPARAM_INFO
	.align		4
.L_2579:
        /*00a8*/ 	.byte	0x04, 0x17
        /*00aa*/ 	.short	(.L_2581 - .L_2580)
.L_2580:
        /*00ac*/ 	.word	0x00000000
        /*00b0*/ 	.short	0x0009
        /*00b2*/ 	.short	0x0038
        /*00b4*/ 	.byte	0x00, 0xf5, 0x21, 0x00


	//----- nvinfo : EIATTR_KPARAM_INFO
	.align		4
.L_2581:
        /*00b8*/ 	.byte	0x04, 0x17
        /*00ba*/ 	.short	(.L_2583 - .L_2582)
.L_2582:
        /*00bc*/ 	.word	0x00000000
        /*00c0*/ 	.short	0x0008
        /*00c2*/ 	.short	0x0034
        /*00c4*/ 	.byte	0x00, 0xf0, 0x11, 0x00


	//----- nvinfo : EIATTR_KPARAM_INFO
	.align		4
.L_2583:
        /*00c8*/ 	.byte	0x04, 0x17
        /*00ca*/ 	.short	(.L_2585 - .L_2584)
.L_2584:
        /*00cc*/ 	.word	0x00000000
        /*00d0*/ 	.short	0x0007
        /*00d2*/ 	.short	0x0030
        /*00d4*/ 	.byte	0x00, 0xf0, 0x11, 0x00


	//----- nvinfo : EIATTR_KPARAM_INFO
	.align		4
.L_2585:
        /*00d8*/ 	.byte	0x04, 0x17
        /*00da*/ 	.short	(.L_2587 - .L_2586)
.L_2586:
        /*00dc*/ 	.word	0x00000000
        /*00e0*/ 	.short	0x0006
        /*00e2*/ 	.short	0x002c
        /*00e4*/ 	.byte	0x00, 0xf0, 0x11, 0x00


	//----- nvinfo : EIATTR_KPARAM_INFO
	.align		4
.L_2587:
        /*00e8*/ 	.byte	0x04, 0x17
        /*00ea*/ 	.short	(.L_2589 - .L_2588)
.L_2588:
        /*00ec*/ 	.word	0x00000000
        /*00f0*/ 	.short	0x0005
        /*00f2*/ 	.short	0x0028
        /*00f4*/ 	.byte	0x00, 0xf0, 0x11, 0x00


	//----- nvinfo : EIATTR_KPARAM_INFO
	.align		4
.L_2589:
        /*00f8*/ 	.byte	0x04, 0x17
        /*00fa*/ 	.short	(.L_2591 - .L_2590)
.L_2590:
        /*00fc*/ 	.word	0x00000000
        /*0100*/ 	.short	0x0004
        /*0102*/ 	.short	0x0020
        /*0104*/ 	.byte	0x00, 0xf5, 0x21, 0x00


	//----- nvinfo : EIATTR_KPARAM_INFO
	.align		4
.L_2591:
        /*0108*/ 	.byte	0x04, 0x17
        /*010a*/ 	.short	(.L_2593 - .L_2592)
.L_2592:
        /*010c*/ 	.word	0x00000000
        /*0110*/ 	.short	0x0003
        /*0112*/ 	.short	0x0018
        /*0114*/ 	.byte	0x00, 0xf5, 0x21, 0x00


	//----- nvinfo : EIATTR_KPARAM_INFO
	.align		4
.L_2593:
        /*0118*/ 	.byte	0x04, 0x17
        /*011a*/ 	.short	(.L_2595 - .L_2594)
.L_2594:
        /*011c*/ 	.word	0x00000000
        /*0120*/ 	.short	0x0002
        /*0122*/ 	.short	0x0010
        /*0124*/ 	.byte	0x00, 0xf5, 0x21, 0x00


	//----- nvinfo : EIATTR_KPARAM_INFO
	.align		4
.L_2595:
        /*0128*/ 	.byte	0x04, 0x17
        /*012a*/ 	.short	(.L_2597 - .L_2596)
.L_2596:
        /*012c*/ 	.word	0x00000000
        /*0130*/ 	.short	0x0001
        /*0132*/ 	.short	0x0008
        /*0134*/ 	.byte	0x00, 0xf5, 0x21, 0x00


	//----- nvinfo : EIATTR_KPARAM_INFO
	.align		4
.L_2597:
        /*0138*/ 	.byte	0x04, 0x17
        /*013a*/ 	.short	(.L_2599 - .L_2598)
.L_2598:
        /*013c*/ 	.word	0x00000000
        /*0140*/ 	.short	0x0000
        /*0142*/ 	.short	0x0000
        /*0144*/ 	.byte	0x00, 0xf5, 0x21, 0x00


	//----- nvinfo : EIATTR_SPARSE_MMA_MASK
	.align		4
.L_2599:
        /*0148*/ 	.byte	0x03, 0x50
        /*014a*/ 	.short	0x0000


	//----- nvinfo : EIATTR_MAXREG_COUNT
	.align		4
        /*014c*/ 	.byte	0x03, 0x1b
        /*014e*/ 	.short	0x00ff


	//----- nvinfo : EIATTR_NUM_BARRIERS
	.align		4
        /*0150*/ 	.byte	0x02, 0x4c
        /*0152*/ 	.byte	0x01
	.zero		1


	//----- nvinfo : EIATTR_MERCURY_ISA_VERSION
	.align		4
        /*0154*/ 	.byte	0x03, 0x5f
        /*0156*/ 	.short	0x0101


	//----- nvinfo : EIATTR_VRC_CTA_INIT_COUNT
	.align		4
        /*0158*/ 	.byte	0x02, 0x4a
	.zero		1
	.zero		1


	//----- nvinfo : EIATTR_EXIT_INSTR_OFFSETS
	.align		4
        /*015c*/ 	.byte	0x04, 0x1c
        /*015e*/ 	.short	(.L_2601 - .L_2600)


	//   ....[0]....
.L_2600:
        /*0160*/ 	.word	0x00000cb0


	//   ....[1]....
        /*0164*/ 	.word	0x00005350


	//   ....[2]....
        /*0168*/ 	.word	0x000055f0


	//   ....[3]....
        /*016c*/ 	.word	0x00005720


	//   ....[4]....
        /*0170*/ 	.word	0x000057b0


	//   ....[5]....
        /*0174*/ 	.word	0x000057f0


	//----- nvinfo : EIATTR_CRS_STACK_SIZE
	.align		4
.L_2601:
        /*0178*/ 	.byte	0x04, 0x1e
        /*017a*/ 	.short	(.L_2603 - .L_2602)
.L_2602:
        /*017c*/ 	.word	0x00000000


	//----- nvinfo : EIATTR_CBANK_PARAM_SIZE
	.align		4
.L_2603:
        /*0180*/ 	.byte	0x03, 0x19
        /*0182*/ 	.short	0x0074


	//----- nvinfo : EIATTR_PARAM_CBANK
	.align		4
        /*0184*/ 	.byte	0x04, 0x0a
        /*0186*/ 	.short	(.L_2605 - .L_2604)
	.align		4
.L_2604:
        /*0188*/ 	.word	index@(.nv.constant0._Z23gemm_half_q_half_kernelILi2ELi48ELb0ELb0ELi64EEvPK6__halfPKjS4_S2_PS0_iiiiPKtS7_iiiiiibS2_i)
        /*018c*/ 	.short	0x0380
        /*018e*/ 	.short	0x0074


	//----- nvinfo : EIATTR_SW_WAR
	.align		4
.L_2605:
        /*0190*/ 	.byte	0x04, 0x36
        /*0192*/ 	.short	(.L_2607 - .L_2606)
.L_2606:
        /*0194*/ 	.word	0x00000008
.L_2607:


//--------------------- .nv.info._Z23gemm_half_q_half_kernelILi2ELi16ELb0ELb0ELi64EEvPK6__halfPKjS4_S2_PS0_iiiiPKtS7_iiiiiibS2_i --------------------------
	.section	.nv.info._Z23gemm_half_q_half_kernelILi2ELi16ELb0ELb0ELi64EEvPK6__halfPKjS4_S2_PS0_iiiiPKtS7_iiiiiibS2_i,"",@"SHT_CUDA_INFO"
	.sectionflags	@""
	.align	4


	//----- nvinfo : EIATTR_CUDA_API_VERSION
	.align		4
        /*0000*/ 	.byte	0x04, 0x37
        /*0002*/ 	.short	(.L_2609 - .L_2608)
.L_2608:
        /*0004*/ 	.word	0x00000082


	//----- nvinfo : EIATTR_KPARAM_INFO
	.align		4
.L_2609:
        /*0008*/ 	.byte	0x04, 0x17
        /*000a*/ 	.short	(.L_2611 - .L_2610)
.L_2610:
        /*000c*/ 	.word	0x00000000
        /*0010*/ 	.short	0x0013
        /*0012*/ 	.short	0x0070
        /*0014*/ 	.byte	0x00, 0xf0, 0x11, 0x00


	//----- nvinfo : EIATTR_KPARAM_INFO
	.align		4
.L_2611:
        /*0018*/ 	.byte	0x04, 0x17
        /*001a*/ 	.short	(.L_2613 - .L_2612)
.L_2612:
        /*001c*/ 	.word	0x00000000
        /*0020*/ 	.short	0x0012
        /*0022*/ 	.short	0x0068
        /*0024*/ 	.byte	0x00, 0xf5, 0x21, 0x00


	//----- nvinfo : EIATTR_KPARAM_INFO
	.align		4
.L_2613:
        /*0028*/ 	.byte	0x04, 0x17
        /*002a*/ 	.short	(.L_2615 - .L_2614)
.L_2614:
        /*002c*/ 	.word	0x00000000
        /*0030*/ 	.short	0x0011
        /*0032*/ 	.short	0x0060
        /*0034*/ 	.byte	0x00, 0xf0, 0x05, 0x00


	//----- nvinfo : EIATTR_KPARAM_INFO
	.align		4
.L_2615:
        /*0038*/ 	.byte	0x04, 0x17
        /*003a*/ 	.short	(.L_2617 - .L_2616)
.L_2616:
        /*003c*/ 	.word	0x00000000
        /*0040*/ 	.short	0x0010
        /*0042*/ 	.short	0x005c
        /*0044*/ 	.byte	0x00, 0xf0, 0x11, 0x00


	//----- nvinfo : EIATTR_KPARAM_INFO
	.align		4
.L_2617:
        /*0048*/ 	.byte	0x04, 0x17
        /*004a*/ 	.short	(.L_2619 - .L_2618)
.L_2618:
        /*004c*/ 	.word	0x00000000
        /*0050*/ 	.short	0x000f
        /*0052*/ 	.short	0x0058
        /*0054*/ 	.byte	0x00, 0xf0, 0x11, 0x00


	//----- nvinfo : EIATTR_KPARAM_INFO
	.align		4
.L_2619:
        /*0058*/ 	.byte	0x04, 0x17
        /*005a*/ 	.short	(.L_2621 - .L_2620)
.L_2620:
        /*005c*/ 	.word	0x00000000
        /*0060*/ 	.short	0x000e
        /*0062*/ 	.short	0x0054
        /*0064*/ 	.byte	0x00, 0xf0, 0x11, 0x00


	//----- nvinfo : EIATTR_KPARAM_INFO
	.align		4
.L_2621:
        /*0068*/ 	.byte	0x04, 0x17
        /*006a*/ 	.short	(.L_2623 - .L_2622)
.L_2622:
        /*006c*/ 	.word	0x00000000
        /*0070*/ 	.short	0x000d
        /*0072*/ 	.short	0x0050
        /*0074*/ 	.byte	0x00, 0xf0, 0x11, 0x00


	//----- nvinfo : EIATTR_KPARAM_INFO
	.align		4
.L_2623:
        /*0078*/ 	.byte	0x04, 0x17
        /*007a*/ 	.short	(.L_2625 - .L_2624)
.L_2624:
        /*007c*/ 	.word	0x00000000
        /*0080*/ 	.short	0x000c
        /*0082*/ 	.short	0x004c
        /*0084*/ 	.byte	0x00, 0xf0, 0x11, 0x00


	//----- nvinfo : EIATTR_KPARAM_INFO
	.align		4
.L_2625:
        /*0088*/ 	.byte	0x04, 0x17
        /*008a*/ 	.short	(.L_2627 - .L_2626)
.L_2626:
        /*008c*/ 	.word	0x00000000
        /*0090*/ 	.short	0x000b
        /*0092*/ 	.short	0x0048
        /*0094*/ 	.byte	0x00, 0xf0, 0x11, 0x00


	//----- nvinfo : EIATTR_KPARAM_INFO
	.align		4
.L_2627:
        /*0098*/ 	.byte	0x04, 0x17
        /*009a*/ 	.short	(.L_2629 - .L_2628)
.L_2628:
        /*009c*/ 	.word	0x00000000
        /*00a0*/ 	.short	0x000a
        /*00a2*/ 	.short	0x0040
        /*00a4*/ 	.byte	0x00, 0xf5, 0x21, 0x00


	//----- nvinfo : EIATTR_KPARAM_INFO
	.align		4
.L_2629:
        /*00a8*/ 	.byte	0x04, 0x17
        /*00aa*/ 	.short	(.L_2631 - .L_2630)
.L_2630:
        /*00ac*/ 	.word	0x00000000
        /*00b0*/ 	.short	0x0009
        /*00b2*/ 	.short	0x0038
        /*00b4*/ 	.byte	0x00, 0xf5, 0x21, 0x00


	//----- nvinfo : EIATTR_KPARAM_INFO
	.align		4
.L_2631:
        /*00b8*/ 	.byte	0x04, 0x17
        /*00ba*/ 	.short	(.L_2633 - .L_2632)
.L_2632:
        /*00bc*/ 	.word	0x00000000
        /*00c0*/ 	.short	0x0008
        /*00c2*/ 	.short	0x0034
        /*00c4*/ 	.byte	0x00, 0xf0, 0x11, 0x00


	//----- nvinfo : EIATTR_KPARAM_INFO
	.align		4
.L_2633:
        /*00c8*/ 	.byte	0x04, 0x17
        /*00ca*/ 	.short	(.L_2635 - .L_2634)
.L_2634:
        /*00cc*/ 	.word	0x00000000
        /*00d0*/ 	.short	0x0007
        /*00d2*/ 	.short	0x0030
        /*00d4*/ 	.byte	0x00, 0xf0, 0x11, 0x00


	//----- nvinfo : EIATTR_KPARAM_INFO
	.align		4
.L_2635:
        /*00d8*/ 	.byte	0x04, 0x17
        /*00da*/ 	.short	(.L_2637 - .L_2636)
.L_2636:
        /*00dc*/ 	.word	0x00000000
        /*00e0*/ 	.short	0x0006
        /*00e2*/ 	.short	0x002c
        /*00e4*/ 	.byte	0x00, 0xf0, 0x11, 0x00


	//----- nvinfo : EIATTR_KPARAM_INFO
	.align		4
.L_2637:
        /*00e8*/ 	.byte	0x04, 0x17
        /*00ea*/ 	.short	(.L_2639 - .L_2638)
.L_2638:
        /*00ec*/ 	.word	0x00000000
        /*00f0*/ 	.short	0x0005
        /*00f2*/ 	.short	0x0028
        /*00f4*/ 	.byte	0x00, 0xf0, 0x11, 0x00


	//----- nvinfo : EIATTR_KPARAM_INFO
	.align		4
.L_2639:
        /*00f8*/ 	.byte	0x04, 0x17
        /*00fa*/ 	.short	(.L_2641 - .L_2640)
.L_2640:
        /*00fc*/ 	.word	0x00000000
        /*0100*/ 	.short	0x0004
        /*0102*/ 	.short	0x0020
        /*0104*/ 	.byte	0x00, 0xf5, 0x21, 0x00


	//----- nvinfo : EIATTR_KPARAM_INFO
	.align		4
.L_2641:
        /*0108*/ 	.byte	0x04, 0x17
        /*010a*/ 	.short	(.L_2643 - .L_2642)
.L_2642:
        /*010c*/ 	.word	0x00000000
        /*0110*/ 	.short	0x0003
        /*0112*/ 	.short	0x0018
        /*0114*/ 	.byte	0x00, 0xf5, 0x21, 0x00


	//----- nvinfo : EIATTR_KPARAM_INFO
	.align		4
.L_2643:
        /*0118*/ 	.byte	0x04, 0x17
        /*011a*/ 	.short	(.L_2645 - .L_2644)
.L_2644:
        /*011c*/ 	.word	0x00000000
        /*0120*/ 	.short	0x0002
        /*0122*/ 	.short	0x0010
        /*0124*/ 	.byte	0x00, 0xf5, 0x21, 0x00


	//----- nvinfo : EIATTR_KPARAM_INFO
	.align		4
.L_2645:
        /*0128*/ 	.byte	0x04, 0x17
        /*012a*/ 	.short	(.L_2647 - .L_2646)
.L_2646:
        /*012c*/ 	.word	0x00000000
        /*0130*/ 	.short	0x0001
        /*0132*/ 	.short	0x0008
        /*0134*/ 	.byte	0x00, 0xf5, 0x21, 0x00


	//----- nvinfo : EIATTR_KPARAM_INFO
	.align		4
.L_2647:
        /*0138*/ 	.byte	0x04, 0x17
        /*013a*/ 	.short	(.L_2649 - .L_2648)
.L_2648:
        /*013c*/ 	.word	0x00000000
        /*0140*/ 	.short	0x0000
        /*0142*/ 	.short	0x0000
        /*0144*/ 	.byte	0x00, 0xf5, 0x21, 0x00


	//----- nvinfo : EIATTR_SPARSE_MMA_MASK
	.align		4
.L_2649:
        /*0148*/ 	.byte	0x03, 0x50
        /*014a*/ 	.short	0x0000


	//----- nvinfo : EIATTR_MAXREG_COUNT
	.align		4
        /*014c*/ 	.byte	0x03, 0x1b
        /*014e*/ 	.short	0x00ff


	//----- nvinfo : EIATTR_NUM_BARRIERS
	.align		4
        /*0150*/ 	.byte	0x02, 0x4c
        /*0152*/ 	.byte	0x01
	.zero		1


	//----- nvinfo : EIATTR_MERCURY_ISA_VERSION
	.align		4
        /*0154*/ 	.byte	0x03, 0x5f
        /*0156*/ 	.short	0x0101


	//----- nvinfo : EIATTR_VRC_CTA_INIT_COUNT
	.align		4
        /*0158*/ 	.byte	0x02, 0x4a
	.zero		1
	.zero		1


	//----- nvinfo : EIATTR_EXIT_INSTR_OFFSETS
	.align		4
        /*015c*/ 	.byte	0x04, 0x1c
        /*015e*/ 	.short	(.L_2651 - .L_2650)


	//   ....[0]....
.L_2650:
        /*0160*/ 	.word	0x00000d00


	//   ....[1]....
        /*0164*/ 	.word	0x000036f0


	//   ....[2]....
        /*0168*/ 	.word	0x000039a0


	//   ....[3]....
        /*016c*/ 	.word	0x00003ae0


	//   ....[4]....
        /*0170*/ 	.word	0x00003b70


	//   ....[5]....
        /*0174*/ 	.word	0x00003bb0


	//----- nvinfo : EIATTR_CRS_STACK_SIZE
	.align		4
.L_2651:
        /*0178*/ 	.byte	0x04, 0x1e
        /*017a*/ 	.short	(.L_2653 - .L_2652)
.L_2652:
        /*017c*/ 	.word	0x00000000


	//----- nvinfo : EIATTR_CBANK_PARAM_SIZE
	.align		4
.L_2653:
        /*0180*/ 	.byte	0x03, 0x19
        /*0182*/ 	.short	0x0074


	//----- nvinfo : EIATTR_PARAM_CBANK
	.align		4
        /*0184*/ 	.byte	0x04, 0x0a
        /*0186*/ 	.short	(.L_2655 - .L_2654)
	.align		4
.L_2654:
        /*0188*/ 	.word	index@(.nv.constant0._Z23gemm_half_q_half_kernelILi2ELi16ELb0ELb0ELi64EEvPK6__halfPKjS4_S2_PS0_iiiiPKtS7_iiiiiibS2_i)
        /*018c*/ 	.short	0x0380
        /*018e*/ 	.short	0x0074


	//----- nvinfo : EIATTR_SW_WAR
	.align		4
.L_2655:
        /*0190*/ 	.byte	0x04, 0x36
        /*0192*/ 	.short	(.L_2657 - .L_2656)
.L_2656:
        /*0194*/ 	.word	0x00000008
.L_2657:


//--------------------- .nv.info._Z23gemm_half_q_half_kernelILi2ELi24ELb0ELb0ELi64EEvPK6__halfPKjS4_S2_PS0_iiiiPKtS7_iiiiiibS2_i --------------------------
	.section	.nv.info._Z23gemm_half_q_half_kernelILi2ELi24ELb0ELb0ELi64EEvPK6__halfPKjS4_S2_PS0_iiiiPKtS7_iiiiiibS2_i,"",@"SHT_CUDA_INFO"
	.sectionflags	@""
	.align	4


	//----- nvinfo : EIATTR_CUDA_API_VERSION
	.align		4
        /*0000*/ 	.byte	0x04, 0x37
        /*0002*/ 	.short	(.L_2659 - .L_2658)
.L_2658:
        /*0004*/ 	.word	0x00000082


	//----- nvinfo : EIATTR_KPARAM_INFO
	.align		4
.L_2659:
        /*0008*/ 	.byte	0x04, 0x17
        /*000a*/ 	.short	(.L_2661 - .L_2660)
.L_2660:
        /*000c*/ 	.word	0x00000000
        /*0010*/ 	.short	0x0013
        /*0012*/ 	.short	0x0070
        /*0014*/ 	.byte	0x00, 0xf0, 0x11, 0x00


	//----- nvinfo : EIATTR_KPARAM_INFO
	.align		4
.L_2661:
        /*0018*/ 	.byte	0x04, 0x17
        /*001a*/ 	.short	(.L_2663 - .L_2662)
.L_2662:
        /*001c*/ 	.word	0x00000000
        /*0020*/ 	.short	0x0012
        /*0022*/ 	.short	0x0068
        /*0024*/ 	.byte	0x00, 0xf5, 0x21, 0x00


	//----- nvinfo : EIATTR_KPARAM_INFO
	.align		4
.L_2663:
        /*0028*/ 	.byte	0x04, 0x17
        /*002a*/ 	.short	(.L_2665 - .L_2664)
.L_2664:
        /*002c*/ 	.word	0x00000000
        /*0030*/ 	.short	0x0011
        /*0032*/ 	.short	0x0060
        /*0034*/ 	.byte	0x00, 0xf0, 0x05, 0x00


	//----- nvinfo : EIATTR_KPARAM_INFO
	.align		4
.L_2665:
        /*0038*/ 	.byte	0x04, 0x17
        /*003a*/ 	.short	(.L_2667 - .L_2666)
.L_2666:
        /*003c*/ 	.word	0x00000000
        /*0040*/ 	.short	0x0010
        /*0042*/ 	.short	0x005c
        /*0044*/ 	.byte	0x00, 0xf0, 0x11, 0x00


	//----- nvinfo : EIATTR_KPARAM_INFO
	.align		4
.L_2667:
        /*0048*/ 	.byte	0x04, 0x17
        /*004a*/ 	.short	(.L_2669 - .L_2668)
.L_2668:
        /*004c*/ 	.word	0x00000000
        /*0050*/ 	.short	0x000f
        /*0052*/ 	.short	0x0058
        /*0054*/ 	.byte	0x00, 0xf0, 0x11, 0x00


	//----- nvinfo : EIATTR_KPARAM_INFO
	.align		4
.L_2669:
        /*0058*/ 	.byte	0x04, 0x17
        /*005a*/ 	.short	(.L_2671 - .L_2670)
.L_2670:
        /*005c*/ 	.word	0x00000000
        /*0060*/ 	.short	0x000e
        /*0062*/ 	.short	0x0054
        /*0064*/ 	.byte	0x00, 0xf0, 0x11, 0x00


	//----- nvinfo : EIATTR_KPARAM_INFO
	.align		4
.L_2671:
        /*0068*/ 	.byte	0x04, 0x17
        /*006a*/ 	.short	(.L_2673 - .L_2672)
.L_2672:
        /*006c*/ 	.word	0x00000000
        /*0070*/ 	.short	0x000d
        /*0072*/ 	.short	0x0050
        /*0074*/ 	.byte	0x00, 0xf0, 0x11, 0x00


	//----- nvinfo : EIATTR_KPARAM_INFO
	.align		4
.L_2673:
        /*0078*/ 	.byte	0x04, 0x17
        /*007a*/ 	.short	(.L_2675 - .L_2674)
.L_2674:
        /*007c*/ 	.word	0x00000000
        /*0080*/ 	.short	0x000c
        /*0082*/ 	.short	0x004c
        /*0084*/ 	.byte	0x00, 0xf0, 0x11, 0x00


	//----- nvinfo : EIATTR_KPARAM_INFO
	.align		4
.L_2675:
        /*0088*/ 	.byte	0x04, 0x17
        /*008a*/ 	.short	(.L_2677 - .L_2676)
.L_2676:
        /*008c*/ 	.word	0x00000000
        /*0090*/ 	.short	0x000b
        /*0092*/ 	.short	0x0048
        /*0094*/ 	.byte	0x00, 0xf0, 0x11, 0x00


	//----- nvinfo : EIATTR_KPARAM_INFO
	.align		4
.L_2677:
        /*0098*/ 	.byte	0x04, 0x17
        /*009a*/ 	.short	(.L_2679 - .L_2678)
.L_2678:
        /*009c*/ 	.word	0x00000000
        /*00a0*/ 	.short	0x000a
        /*00a2*/ 	.short	0x0040
        /*00a4*/ 	.byte	0x00, 0xf5, 0x21, 0x00


	//----- nvinfo : EIATTR_KPARAM_INFO
	.align		4
.L_2679:
        /*00a8*/ 	.byte	0x04, 0x17
        /*00aa*/ 	.short	(.L_2681 - .L_2680)
.L_2680:
        /*00ac*/ 	.word	0x00000000
        /*00b0*/ 	.short	0x0009
        /*00b2*/ 	.short	0x0038
        /*00b4*/ 	.byte	0x00, 0xf5, 0x21, 0x00


	//----- nvinfo : EIATTR_KPARAM_INFO
	.align		4
.L_2681:
        /*00b8*/ 	.byte	0x04, 0x17
        /*00ba*/ 	.short	(.L_2683 - .L_2682)
.L_2682:
        /*00bc*/ 	.word	0x00000000
        /*00c0*/ 	.short	0x0008
        /*00c2*/ 	.short	0x0034
        /*00c4*/ 	.byte	0x00, 0xf0, 0x11, 0x00


	//----- nvinfo : EIATTR_KPARAM_INFO
	.align		4
.L_2683:
        /*00c8*/ 	.byte	0x04, 0x17
        /*00ca*/ 	.short	(.L_2685 - .L_2684)
.L_2684:
        /*00cc*/ 	.word	0x00000000
        /*00d0*/ 	.short	0x0007
        /*00d2*/ 	.short	0x0030
        /*00d4*/ 	.byte	0x00, 0xf0, 0x11, 0x00


	//----- nvinfo : EIATTR_KPARAM_INFO
	.align		4
.L_2685:
        /*00d8*/ 	.byte	0x04, 0x17
        /*00da*/ 	.short	(.L_2687 - .L_2686)
.L_2686:
        /*00dc*/ 	.word	0x00000000
        /*00e0*/ 	.short	0x0006
        /*00e2*/ 	.short	0x002c
        /*00e4*/ 	.byte	0x00, 0xf0, 0x11, 0x00


	//----- nvinfo : EIATTR_KPARAM_INFO
	.align		4
.L_2687:
        /*00e8*/ 	.byte	0x04, 0x17
        /*00ea*/ 	.short	(.L_2689 - .L_2688)
.L_2688:
        /*00ec*/ 	.word	0x00000000
        /*00f0*/ 	.short	0x0005
        /*00f2*/ 	.short	0x0028
        /*00f4*/ 	.byte	0x00, 0xf0, 0x11, 0x00


	//----- nvinfo : EIATTR_KPARAM_INFO
	.align		4
.L_2689:
        /*00f8*/ 	.byte	0x04, 0x17
        /*00fa*/ 	.short	(.L_2691 - .L_2690)
.L_2690:
        /*00fc*/ 	.word	0x00000000
        /*0100*/ 	.short	0x0004
        /*0102*/ 	.short	0x0020
        /*0104*/ 	.byte	0x00, 0xf5, 0x21, 0x00


	//----- nvinfo : EIATTR_KPARAM_INFO
	.align		4
.L_2691:
        /*0108*/ 	.byte	0x04, 0x17
        /*010a*/ 	.short	(.L_2693 - .L_2692)
.L_2692:
        /*010c*/ 	.word	0x00000000
        /*0110*/ 	.short	0x0003
        /*0112*/ 	.short	0x0018
        /*0114*/ 	.byte	0x00, 0xf5, 0x21, 0x00


	//----- nvinfo : EIATTR_KPARAM_INFO
	.align		4
.L_2693:
        /*0118*/ 	.byte	0x04, 0x17
        /*011a*/ 	.short	(.L_2695 - .L_2694)
.L_2694:
        /*011c*/ 	.word	0x00000000
        /*0120*/ 	.short	0x0002
        /*0122*/ 	.short	0x0010
        /*0124*/ 	.byte	0x00, 0xf5, 0x21, 0x00


	//----- nvinfo : EIATTR_KPARAM_INFO
	.align		4
.L_2695:
        /*0128*/ 	.byte	0x04, 0x17
        /*012a*/ 	.short	(.L_2697 - .L_2696)
.L_2696:
        /*012c*/ 	.word	0x00000000
        /*0130*/ 	.short	0x0001
        /*0132*/ 	.short	0x0008
        /*0134*/ 	.byte	0x00, 0xf5, 0x21, 0x00


	//----- nvinfo : EIATTR_KPARAM_INFO
	.align		4
.L_2697:
        /*0138*/ 	.byte	0x04, 0x17
        /*013a*/ 	.short	(.L_2699 - .L_2698)
.L_2698:
        /*013c*/ 	.word	0x00000000
        /*0140*/ 	.short	0x0000
        /*0142*/ 	.short	0x0000
        /*0144*/ 	.byte	0x00, 0xf5, 0x21, 0x00


	//----- nvinfo : EIATTR_SPARSE_MMA_MASK
	.align		4
.L_2699:
        /*0148*/ 	.byte	0x03, 0x50
        /*014a*/ 	.short	0x0000


	//----- nvinfo : EIATTR_MAXREG_COUNT
	.align		4
        /*014c*/ 	.byte	0x03, 0x1b
        /*014e*/ 	.short	0x00ff


	//----- nvinfo : EIATTR_NUM_BARRIERS
	.align		4
        /*0150*/ 	.byte	0x02, 0x4c
        /*0152*/ 	.byte	0x01
	.zero		1


	//----- nvinfo : EIATTR_MERCURY_ISA_VERSION
	.align		4
        /*0154*/ 	.byte	0x03, 0x5f
        /*0156*/ 	.short	0x0101


	//----- nvinfo : EIATTR_VRC_CTA_INIT_COUNT
	.align		4
        /*0158*/ 	.byte	0x02, 0x4a
	.zero		1
	.zero		1


	//----- nvinfo : EIATTR_EXIT_INSTR_OFFSETS
	.align		4
        /*015c*/ 	.byte	0x04, 0x1c
        /*015e*/ 	.short	(.L_2701 - .L_2700)


	//   ....[0]....
.L_2700:
        /*0160*/ 	.word	0x00000cc0


	//   ....[1]....
        /*0164*/ 	.word	0x00006960


	//   ....[2]....
        /*0168*/ 	.word	0x00006c00


	//   ....[3]....
        /*016c*/ 	.word	0x00006d30


	//   ....[4]....
        /*0170*/ 	.word	0x00006dc0


	//   ....[5]....
        /*0174*/ 	.word	0x00006e00


	//----- nvinfo : EIATTR_CRS_STACK_SIZE
	.align		4
.L_2701:
        /*0178*/ 	.byte	0x04, 0x1e
        /*017a*/ 	.short	(.L_2703 - .L_2702)
.L_2702:
        /*017c*/ 	.word	0x00000000


	//----- nvinfo : EIATTR_CBANK_PARAM_SIZE
	.align		4
.L_2703:
        /*0180*/ 	.byte	0x03, 0x19
        /*0182*/ 	.short	0x0074


	//----- nvinfo : EIATTR_PARAM_CBANK
	.align		4
        /*0184*/ 	.byte	0x04, 0x0a
        /*0186*/ 	.short	(.L_2705 - .L_2704)
	.align		4
.L_2704:
        /*0188*/ 	.word	index@(.nv.constant0._Z23gemm_half_q_half_kernelILi2ELi24ELb0ELb0ELi64EEvPK6__halfPKjS4_S2_PS0_iiiiPKtS7_iiiiiibS2_i)
        /*018c*/ 	.short	0x0380
        /*018e*/ 	.short	0x0074


	//----- nvinfo : EIATTR_SW_WAR
	.align		4
.L_2705:
        /*0190*/ 	.byte	0x04, 0x36
        /*0192*/ 	.short	(.L_2707 - .L_2706)
.L_2706:
        /*0194*/ 	.word	0x00000008
.L_2707:


//--------------------- .nv.info._Z23gemm_half_q_half_kernelILi2ELi8ELb0ELb0ELi64EEvPK6__halfPKjS4_S2_PS0_iiiiPKtS7_iiiiiibS2_i --------------------------
	.section	.nv.info._Z23gemm_half_q_half_kernelILi2ELi8ELb0ELb0ELi64EEvPK6__halfPKjS4_S2_PS0_iiiiPKtS7_iiiiiibS2_i,"",@"SHT_CUDA_INFO"
	.sectionflags	@""
	.align	4


	//----- nvinfo : EIATTR_CUDA_API_VERSION
	.align		4
        /*0000*/ 	.byte	0x04, 0x37
        /*0002*/ 	.short	(.L_2709 - .L_2708)
.L_2708:
        /*0004*/ 	.word	0x00000082


	//----- nvinfo : EIATTR_KPARAM_INFO
	.align		4
.L_2709:
        /*0008*/ 	.byte	0x04, 0x17
        /*000a*/ 	.short	(.L_2711 - .L_2710)
.L_2710:
        /*000c*/ 	.word	0x00000000
        /*0010*/ 	.short	0x0013
        /*0012*/ 	.short	0x0070
        /*0014*/ 	.byte	0x00, 0xf0, 0x11, 0x00


	//----- nvinfo : EIATTR_KPARAM_INFO
	.align		4
.L_2711:
        /*0018*/ 	.byte	0x04, 0x17
        /*001a*/ 	.short	(.L_2713 - .L_2712)
.L_2712:
        /*001c*/ 	.word	0x00000000
        /*0020*/ 	.short	0x0012
        /*0022*/ 	.short	0x0068
        /*0024*/ 	.byte	0x00, 0xf5, 0x21, 0x00


	//----- nvinfo : EIATTR_KPARAM_INFO
	.align		4
.L_2713:
        /*0028*/ 	.byte	0x04, 0x17
        /*002a*/ 	.short	(.L_2715 - .L_2714)
.L_2714:
        /*002c*/ 	.word	0x00000000
        /*0030*/ 	.short	0x0011
        /*0032*/ 	.short	0x0060
        /*0034*/ 	.byte	0x00, 0xf0, 0x05, 0x00


	//----- nvinfo : EIATTR_KPARAM_INFO
	.align		4
.L_2715:
        /*0038*/ 	.byte	0x04, 0x17
        /*003a*/ 	.short	(.L_2717 - .L_2716)
.L_2716:
        /*003c*/ 	.word	0x00000000
        /*0040*/ 	.short	0x0010
        /*0042*/ 	.short	0x005c
        /*0044*/ 	.byte	0x00, 0xf0, 0x11, 0x00


	//----- nvinfo : EIATTR_KPARAM_INFO
	.align		4
.L_2717:
        /*0048*/ 	.byte	0x04, 0x17
        /*004a*/ 	.short	(.L_2719 - .L_2718)
.L_2718:
        /*004c*/ 	.word	0x00000000
        /*0050*/ 	.short	0x000f
        /*0052*/ 	.short	0x0058
        /*0054*/ 	.byte	0x00, 0xf0, 0x11, 0x00


	//----- nvinfo : EIATTR_KPARAM_INFO
	.align		4
.L_2719:
        /*0058*/ 	.byte	0x04, 0x17
        /*005a*/ 	.short	(.L_2721 - .L_2720)
.L_2720:
        /*005c*/ 	.word	0x00000000
        /*0060*/ 	.short	0x000e
        /*0062*/ 	.short	0x0054
        /*0064*/ 	.byte	0x00, 0xf0, 0x11, 0x00


	//----- nvinfo : EIATTR_KPARAM_INFO
	.align		4
.L_2721:
        /*0068*/ 	.byte	0x04, 0x17
        /*006a*/ 	.short	(.L_2723 - .L_2722)
.L_2722:
        /*006c*/ 	.word	0x00000000
        /*0070*/ 	.short	0x000d
        /*0072*/ 	.short	0x0050
        /*0074*/ 	.byte	0x00, 0xf0, 0x11, 0x00


	//----- nvinfo : EIATTR_KPARAM_INFO
	.align		4
.L_2723:
        /*0078*/ 	.byte	0x04, 0x17
        /*007a*/ 	.short	(.L_2725 - .L_2724)
.L_2724:
        /*007c*/ 	.word	0x00000000
        /*0080*/ 	.short	0x000c
        /*0082*/ 	.short	0x004c
        /*0084*/ 	.byte	0x00, 0xf0, 0x11, 0x00


	//----- nvinfo : EIATTR_KPARAM_INFO
	.align		4
.L_2725:
        /*0088*/ 	.byte	0x04, 0x17
        /*008a*/ 	.short	(.L_2727 - .L_2726)
.L_2726:
        /*008c*/ 	.word	0x00000000
        /*0090*/ 	.short	0x000b
        /*0092*/ 	.short	0x0048
        /*0094*/ 	.byte	0x00, 0xf0, 0x11, 0x00


	//----- nvinfo : EIATTR_KPARAM_INFO
	.align		4
.L_2727:
        /*0098*/ 	.byte	0x04, 0x17
        /*009a*/ 	.short	(.L_2729 - .L_2728)
.L_2728:
        /*009c*/ 	.word	0x00000000
        /*00a0*/ 	.short	0x000a
        /*00a2*/ 	.short	0x0040
        /*00a4*/ 	.byte	0x00, 0xf5, 0x21, 0x00


	//----- nvinfo : EIATTR_KPARAM_INFO
	.align		4
.L_2729:
        /*00a8*/ 	.byte	0x04, 0x17
        /*00aa*/ 	.short	(.L_2731 - .L_2730)
.L_2730:
        /*00ac*/ 	.word	0x00000000
        /*00b0*/ 	.short	0x0009
        /*00b2*/ 	.short	0x0038
        /*00b4*/ 	.byte	0x00, 0xf5, 0x21, 0x00


	//----- nvinfo : EIATTR_KPARAM_INFO
	.align		4
.L_2731:
        /*00b8*/ 	.byte	0x04, 0x17
        /*00ba*/ 	.short	(.L_2733 - .L_2732)
.L_2732:
        /*00bc*/ 	.word	0x00000000
        /*00c0*/ 	.short	0x0008
        /*00c2*/ 	.short	0x0034
        /*00c4*/ 	.byte	0x00, 0xf0, 0x11, 0x00


	//----- nvinfo : EIATTR_KPARAM_INFO
	.align		4
.L_2733:
        /*00c8*/ 	.byte	0x04, 0x17
        /*00ca*/ 	.short	(.L_2735 - .L_2734)
.L_2734:
        /*00cc*/ 	.word	0x00000000
        /*00d0*/ 	.short	0x0007
        /*00d2*/ 	.short	0x0030
        /*00d4*/ 	.byte	0x00, 0xf0, 0x11, 0x00


	//----- nvinfo : EIATTR_KPARAM_INFO
	.align		4
.L_2735:
        /*00d8*/ 	.byte	0x04, 0x17
        /*00da*/ 	.short	(.L_2737 - .L_2736)
.L_2736:
        /*00dc*/ 	.word	0x00000000
        /*00e0*/ 	.short	0x0006
        /*00e2*/ 	.short	0x002c
        /*00e4*/ 	.byte	0x00, 0xf0, 0x11, 0x00


	//----- nvinfo : EIATTR_KPARAM_INFO
	.align		4
.L_2737:
        /*00e8*/ 	.byte	0x04, 0x17
        /*00ea*/ 	.short	(.L_2739 - .L_2738)
.L_2738:
        /*00ec*/ 	.word	0x00000000
        /*00f0*/ 	.short	0x0005
        /*00f2*/ 	.short	0x0028
        /*00f4*/ 	.byte	0x00, 0xf0, 0x11, 0x00


	//----- nvinfo : EIATTR_KPARAM_INFO
	.align		4
.L_2739:
        /*00f8*/ 	.byte	0x04, 0x17
        /*00fa*/ 	.short	(.L_2741 - .L_2740)
.L_2740:
        /*00fc*/ 	.word	0x00000000
        /*0100*/ 	.short	0x0004
        /*0102*/ 	.short	0x0020
        /*0104*/ 	.byte	0x00, 0xf5, 0x21, 0x00


	//----- nvinfo : EIATTR_KPARAM_INFO
	.align		4
.L_2741:
        /*0108*/ 	.byte	0x04, 0x17
        /*010a*/ 	.short	(.L_2743 - .L_2742)
.L_2742:
        /*010c*/ 	.word	0x00000000
        /*0110*/ 	.short	0x0003
        /*0112*/ 	.short	0x0018
        /*0114*/ 	.byte	0x00, 0xf5, 0x21, 0x00


	//----- nvinfo : EIATTR_KPARAM_INFO
	.align		4
.L_2743:
        /*0118*/ 	.byte	0x04, 0x17
        /*011a*/ 	.short	(.L_2745 - .L_2744)
.L_2744:
        /*011c*/ 	.word	0x00000000
        /*0120*/ 	.short	0x0002
        /*0122*/ 	.short	0x0010
        /*0124*/ 	.byte	0x00, 0xf5, 0x21, 0x00


	//----- nvinfo : EIATTR_KPARAM_INFO
	.align		4
.L_2745:
        /*0128*/ 	.byte	0x04, 0x17
        /*012a*/ 	.short	(.L_2747 - .L_2746)
.L_2746:
        /*012c*/ 	.word	0x00000000
        /*0130*/ 	.short	0x0001
        /*0132*/ 	.short	0x0008
        /*0134*/ 	.byte	0x00, 0xf5, 0x21, 0x00


	//----- nvinfo : EIATTR_KPARAM_INFO
	.align		4
.L_2747:
        /*0138*/ 	.byte	0x04, 0x17
        /*013a*/ 	.short	(.L_2749 - .L_2748)
.L_2748:
        /*013c*/ 	.word	0x00000000
        /*0140*/ 	.short	0x0000
        /*0142*/ 	.short	0x0000
        /*0144*/ 	.byte	0x00, 0xf5, 0x21, 0x00


	//----- nvinfo : EIATTR_SPARSE_MMA_MASK
	.align		4
.L_2749:
        /*0148*/ 	.byte	0x03, 0x50
        /*014a*/ 	.short	0x0000


	//----- nvinfo : EIATTR_MAXREG_COUNT
	.align		4
        /*014c*/ 	.byte	0x03, 0x1b
        /*014e*/ 	.short	0x00ff


	//----- nvinfo : EIATTR_NUM_BARRIERS
	.align		4
        /*0150*/ 	.byte	0x02, 0x4c
        /*0152*/ 	.byte	0x01
	.zero		1


	//----- nvinfo : EIATTR_MERCURY_ISA_VERSION
	.align		4
        /*0154*/ 	.byte	0x03, 0x5f
        /*0156*/ 	.short	0x0101


	//----- nvinfo : EIATTR_VRC_CTA_INIT_COUNT
	.align		4
        /*0158*/ 	.byte	0x02, 0x4a
	.zero		1
	.zero		1


	//----- nvinfo : EIATTR_EXIT_INSTR_OFFSETS
	.align		4
        /*015c*/ 	.byte	0x04, 0x1c
        /*015e*/ 	.short	(.L_2751 - .L_2750)


	//   ....[0]....
.L_2750:
        /*0160*/ 	.word	0x00000d00


	//   ....[1]....
        /*0164*/ 	.word	0x00004f70


	//   ....[2]....
        /*0168*/ 	.word	0x00005220


	//   ....[3]....
        /*016c*/ 	.word	0x00005360


	//   ....[4]....
        /*0170*/ 	.word	0x000053f0


	//   ....[5]....
        /*0174*/ 	.word	0x00005430


	//----- nvinfo : EIATTR_CRS_STACK_SIZE
	.align		4
.L_2751:
        /*0178*/ 	.byte	0x04, 0x1e
        /*017a*/ 	.short	(.L_2753 - .L_2752)
.L_2752:
        /*017c*/ 	.word	0x00000000


	//----- nvinfo : EIATTR_CBANK_PARAM_SIZE
	.align		4
.L_2753:
        /*0180*/ 	.byte	0x03, 0x19
        /*0182*/ 	.short	0x0074


	//----- nvinfo : EIATTR_PARAM_CBANK
	.align		4
        /*0184*/ 	.byte	0x04, 0x0a
        /*0186*/ 	.short	(.L_2755 - .L_2754)
	.align		4
.L_2754:
        /*0188*/ 	.word	index@(.nv.constant0._Z23gemm_half_q_half_kernelILi2ELi8ELb0ELb0ELi64EEvPK6__halfPKjS4_S2_PS0_iiiiPKtS7_iiiiiibS2_i)
        /*018c*/ 	.short	0x0380
        /*018e*/ 	.short	0x0074


	//----- nvinfo : EIATTR_SW_WAR
	.align		4
.L_2755:
        /*0190*/ 	.byte	0x04, 0x36
        /*0192*/ 	.short	(.L_2757 - .L_2756)
.L_2756:
        /*0194*/ 	.word	0x00000008
.L_2757:


//--------------------- .nv.info._Z23gemm_half_q_half_kernelILi2ELi12ELb0ELb0ELi64EEvPK6__halfPKjS4_S2_PS0_iiiiPKtS7_iiiiiibS2_i --------------------------
	.section	.nv.info._Z23gemm_half_q_half_kernelILi2ELi12ELb0ELb0ELi64EEvPK6__halfPKjS4_S2_PS0_iiiiPKtS7_iiiiiibS2_i,"",@"SHT_CUDA_INFO"
	.sectionflags	@""
	.align	4


	//----- nvinfo : EIATTR_CUDA_API_VERSION
	.align		4
        /*0000*/ 	.byte	0x04, 0x37
        /*0002*/ 	.short	(.L_2759 - .L_2758)
.L_2758:
        /*0004*/ 	.word	0x00000082


	//----- nvinfo : EIATTR_KPARAM_INFO
	.align		4
.L_2759:
        /*0008*/ 	.byte	0x04, 0x17
        /*000a*/ 	.short	(.L_2761 - .L_2760)
.L_2760:
        /*000c*/ 	.word	0x00000000
        /*0010*/ 	.short	0x0013
        /*0012*/ 	.short	0x0070
        /*0014*/ 	.byte	0x00, 0xf0, 0x11, 0x00


	//----- nvinfo : EIATTR_KPARAM_INFO
	.align		4
.L_2761:
        /*0018*/ 	.byte	0x04, 0x17
        /*001a*/ 	.short	(.L_2763 - .L_2762)
.L_2762:
        /*001c*/ 	.word	0x00000000
        /*0020*/ 	.short	0x0012
        /*0022*/ 	.short	0x0068
        /*0024*/ 	.byte	0x00, 0xf5, 0x21, 0x00


	//----- nvinfo : EIATTR_KPARAM_INFO
	.align		4
.L_2763:
        /*0028*/ 	.byte	0x04, 0x17
        /*002a*/ 	.short	(.L_2765 - .L_2764)
.L_2764:
        /*002c*/ 	.word	0x00000000
        /*0030*/ 	.short	0x0011
        /*0032*/ 	.short	0x0060
        /*0034*/ 	.byte	0x00, 0xf0, 0x05, 0x00


	//----- nvinfo : EIATTR_KPARAM_INFO
	.align		4
.L_2765:
        /*0038*/ 	.byte	0x04, 0x17
        /*003a*/ 	.short	(.L_2767 - .L_2766)
.L_2766:
        /*003c*/ 	.word	0x00000000
        /*0040*/ 	.short	0x0010
        /*0042*/ 	.short	0x005c
        /*0044*/ 	.byte	0x00, 0xf0, 0x11, 0x00


	//----- nvinfo : EIATTR_KPARAM_INFO
	.align		4
.L_2767:
        /*0048*/ 	.byte	0x04, 0x17
        /*004a*/ 	.short	(.L_2769 - .L_2768)
.L_2768:
        /*004c*/ 	.word	0x00000000
        /*0050*/ 	.short	0x000f
        /*0052*/ 	.short	0x0058
        /*0054*/ 	.byte	0x00, 0xf0, 0x11, 0x00


	//----- nvinfo : EIATTR_KPARAM_INFO
	.align		4
.L_2769:
        /*0058*/ 	.byte	0x04, 0x17
        /*005a*/ 	.short	(.L_2771 - .L_2770)
.L_2770:
        /*005c*/ 	.word	0x00000000
        /*0060*/ 	.short	0x000e
        /*0062*/ 	.short	0x0054
        /*0064*/ 	.byte	0x00, 0xf0, 0x11, 0x00


	//----- nvinfo : EIATTR_KPARAM_INFO
	.align		4
.L_2771:
        /*0068*/ 	.byte	0x04, 0x17
        /*006a*/ 	.short	(.L_2773 - .L_2772)
.L_2772:
        /*006c*/ 	.word	0x00000000
        /*0070*/ 	.short	0x000d
        /*0072*/ 	.short	0x0050
        /*0074*/ 	.byte	0x00, 0xf0, 0x11, 0x00


	//----- nvinfo : EIATTR_KPARAM_INFO
	.align		4
.L_2773:
        /*0078*/ 	.byte	0x04, 0x17
        /*007a*/ 	.short	(.L_2775 - .L_2774)
.L_2774:
        /*007c*/ 	.word	0x00000000
        /*0080*/ 	.short	0x000c
        /*0082*/ 	.short	0x004c
        /*0084*/ 	.byte	0x00, 0xf0, 0x11, 0x00


	//----- nvinfo : EIATTR_KPARAM_INFO
	.align		4
.L_2775:
        /*0088*/ 	.byte	0x04, 0x17
        /*008a*/ 	.short	(.L_2777 - .L_2776)
.L_2776:
        /*008c*/ 	.word	0x00000000
        /*0090*/ 	.short	0x000b
        /*0092*/ 	.short	0x0048
        /*0094*/ 	.byte	0x00, 0xf0, 0x11, 0x00


	//----- nvinfo : EIATTR_KPARAM_INFO
	.align		4
.L_2777:
        /*0098*/ 	.byte	0x04, 0x17
        /*009a*/ 	.short	(.L_2779 - .L_2778)
.L_2778:
        /*009c*/ 	.word	0x00000000
        /*00a0*/ 	.short	0x000a
        /*00a2*/ 	.short	0x0040
        /*00a4*/ 	.byte	0x00, 0xf5, 0x21, 0x00


	//----- nvinfo : EIATTR_KPARAM_INFO
	.align		4
.L_2779:
        /*00a8*/ 	.byte	0x04, 0x17
        /*00aa*/ 	.short	(.L_2781 - .L_2780)
.L_2780:
        /*00ac*/ 	.word	0x00000000
        /*00b0*/ 	.short	0x0009
        /*00b2*/ 	.short	0x0038
        /*00b4*/ 	.byte	0x00, 0xf5, 0x21, 0x00


	//----- nvinfo : EIATTR_KPARAM_INFO
	.align		4
.L_2781:
        /*00b8*/ 	.byte	0x04, 0x17
        /*00ba*/ 	.short	(.L_2783 - .L_2782)
.L_2782:
        /*00bc*/ 	.word	0x00000000
        /*00c0*/ 	.short	0x0008
        /*00c2*/ 	.short	0x0034
        /*00c4*/ 	.byte	0x00, 0xf0, 0x11, 0x00


	//----- nvinfo : EIATTR_KPARAM_INFO
	.align		4
.L_2783:
        /*00c8*/ 	.byte	0x04, 0x17
        /*00ca*/ 	.short	(.L_2785 - .L_2784)
.L_2784:
        /*00cc*/ 	.word	0x00000000
        /*00d0*/ 	.short	0x0007
        /*00d2*/ 	.short	0x0030
        /*00d4*/ 	.byte	0x00, 0xf0, 0x11, 0x00


	//----- nvinfo : EIATTR_KPARAM_INFO
	.align		4
.L_2785:
        /*00d8*/ 	.byte	0x04, 0x17
        /*00da*/ 	.short	(.L_2787 - .L_2786)
.L_2786:
        /*00dc*/ 	.word	0x00000000
        /*00e0*/ 	.short	0x0006
        /*00e2*/ 	.short	0x002c
        /*00e4*/ 	.byte	0x00, 0xf0, 0x11, 0x00


	//----- nvinfo : EIATTR_KPARAM_INFO
	.align		4
.L_2787:
        /*00e8*/ 	.byte	0x04, 0x17
        /*00ea*/ 	.short	(.L_2789 - .L_2788)
.L_2788:
        /*00ec*/ 	.word	0x00000000
        /*00f0*/ 	.short	0x0005
        /*00f2*/ 	.short	0x0028
        /*00f4*/ 	.byte	0x00, 0xf0, 0x11, 0x00


	//----- nvinfo : EIATTR_KPARAM_INFO
	.align		4
.L_2789:
        /*00f8*/ 	.byte	0x04, 0x17
        /*00fa*/ 	.short	(.L_2791 - .L_2790)
.L_2790:
        /*00fc*/ 	.word	0x00000000
        /*0100*/ 	.short	0x0004
        /*0102*/ 	.short	0x0020
        /*0104*/ 	.byte	0x00, 0xf5, 0x21, 0x00


	//----- nvinfo : EIATTR_KPARAM_INFO
	.align		4
.L_2791:
        /*0108*/ 	.byte	0x04, 0x17
        /*010a*/ 	.short	(.L_2793 - .L_2792)
.L_2792:
        /*010c*/ 	.word	0x00000000
        /*0110*/ 	.short	0x0003
        /*0112*/ 	.short	0x0018
        /*0114*/ 	.byte	0x00, 0xf5, 0x21, 0x00


	//----- nvinfo : EIATTR_KPARAM_INFO
	.align		4
.L_2793:
        /*0118*/ 	.byte	0x04, 0x17
        /*011a*/ 	.short	(.L_2795 - .L_2794)
.L_2794:
        /*011c*/ 	.word	0x00000000
        /*0120*/ 	.short	0x0002
        /*0122*/ 	.short	0x0010
        /*0124*/ 	.byte	0x00, 0xf5, 0x21, 0x00


	//----- nvinfo : EIATTR_KPARAM_INFO
	.align		4
.L_2795:
        /*0128*/ 	.byte	0x04, 0x17
        /*012a*/ 	.short	(.L_2797 - .L_2796)
.L_2796:
        /*012c*/ 	.word	0x00000000
        /*0130*/ 	.short	0x0001
        /*0132*/ 	.short	0x0008
        /*0134*/ 	.byte	0x00, 0xf5, 0x21, 0x00


	//----- nvinfo : EIATTR_KPARAM_INFO
	.align		4
.L_2797:
        /*0138*/ 	.byte	0x04, 0x17
        /*013a*/ 	.short	(.L_2799 - .L_2798)
.L_2798:
        /*013c*/ 	.word	0x00000000
        /*0140*/ 	.short	0x0000
        /*0142*/ 	.short	0x0000
        /*0144*/ 	.byte	0x00, 0xf5, 0x21, 0x00


	//----- nvinfo : EIATTR_SPARSE_MMA_MASK
	.align		4
.L_2799:
        /*0148*/ 	.byte	0x03, 0x50
        /*014a*/ 	.short	0x0000


	//----- nvinfo : EIATTR_MAXREG_COUNT
	.align		4
        /*014c*/ 	.byte	0x03, 0x1b
        /*014e*/ 	.short	0x00ff


	//----- nvinfo : EIATTR_NUM_BARRIERS
	.align		4
        /*0150*/ 	.byte	0x02, 0x4c
        /*0152*/ 	.byte	0x01
	.zero		1


	//----- nvinfo : EIATTR_MERCURY_ISA_VERSION
	.align		4
        /*0154*/ 	.byte	0x03, 0x5f
        /*0156*/ 	.short	0x0101


	//----- nvinfo : EIATTR_VRC_CTA_INIT_COUNT
	.align		4
        /*0158*/ 	.byte	0x02, 0x4a
	.zero		1
	.zero		1


	//----- nvinfo : EIATTR_EXIT_INSTR_OFFSETS
	.align		4
        /*015c*/ 	.byte	0x04, 0x1c
        /*015e*/ 	.short	(.L_2801 - .L_2800)


	//   ....[0]....
.L_2800:
        /*0160*/ 	.word	0x00000cb0


	//   ....[1]....
        /*0164*/ 	.word	0x000067e0


	//   ....[2]....
        /*0168*/ 	.word	0x00006a80


	//   ....[3]....
        /*016c*/ 	.word	0x00006bb0


	//   ....[4]....
        /*0170*/ 	.word	0x00006c40


	//   ....[5]....
        /*0174*/ 	.word	0x00006c80


	//----- nvinfo : EIATTR_CRS_STACK_SIZE
	.align		4
.L_2801:
        /*0178*/ 	.byte	0x04, 0x1e
        /*017a*/ 	.short	(.L_2803 - .L_2802)
.L_2802:
        /*017c*/ 	.word	0x00000000


	//----- nvinfo : EIATTR_CBANK_PARAM_SIZE
	.align		4
.L_2803:
        /*0180*/ 	.byte	0x03, 0x19
        /*0182*/ 	.short	0x0074


	//----- nvinfo : EIATTR_PARAM_CBANK
	.align		4
        /*0184*/ 	.byte	0x04, 0x0a
        /*0186*/ 	.short	(.L_2805 - .L_2804)
	.align		4
.L_2804:
        /*0188*/ 	.word	index@(.nv.constant0._Z23gemm_half_q_half_kernelILi2ELi12ELb0ELb0ELi64EEvPK6__halfPKjS4_S2_PS0_iiiiPKtS7_iiiiiibS2_i)
        /*018c*/ 	.short	0x0380
        /*018e*/ 	.short	0x0074


	//----- nvinfo : EIATTR_SW_WAR
	.align		4
.L_2805:
        /*0190*/ 	.byte	0x04, 0x36
        /*0192*/ 	.short	(.L_2807 - .L_2806)
.L_2806:
        /*0194*/ 	.word	0x00000008
.L_2807:


//--------------------- .nv.info._Z23gemm_half_q_half_kernelILi2ELi14ELb0ELb0ELi64EEvPK6__halfPKjS4_S2_PS0_iiiiPKtS7_iiiiiibS2_i --------------------------
	.section	.nv.info._Z23gemm_half_q_half_kernelILi2ELi14ELb0ELb0ELi64EEvPK6__halfPKjS4_S2_PS0_iiiiPKtS7_iiiiiibS2_i,"",@"SHT_CUDA_INFO"
	.sectionflags	@""
	.align	4


	//----- nvinfo : EIATTR_CUDA_API_VERSION
	.align		4
        /*0000*/ 	.byte	0x04, 0x37
        /*0002*/ 	.short	(.L_2809 - .L_2808)
.L_2808:
        /*0004*/ 	.word	0x00000082


	//----- nvinfo : EIATTR_KPARAM_INFO
	.align		4
.L_2809:
        /*0008*/ 	.byte	0x04, 0x17
        /*000a*/ 	.short	(.L_2811 - .L_2810)
.L_2810:
        /*000c*/ 	.word	0x00000000
        /*0010*/ 	.short	0x0013
        /*0012*/ 	.short	0x0070
        /*0014*/ 	.byte	0x00, 0xf0, 0x11, 0x00


	//----- nvinfo : EIATTR_KPARAM_INFO
	.align		4
.L_2811:
        /*0018*/ 	.byte	0x04, 0x17
        /*001a*/ 	.short	(.L_2813 - .L_2812)
.L_2812:
        /*001c*/ 	.word	0x00000000
        /*0020*/ 	.short	0x0012
        /*0022*/ 	.short	0x0068
        /*0024*/ 	.byte	0x00, 0xf5, 0x21, 0x00


	//----- nvinfo : EIATTR_KPARAM_INFO
	.align		4
.L_2813:
        /*0028*/ 	.byte	0x04, 0x17
        /*002a*/ 	.short	(.L_2815 - .L_2814)
.L_2814:
        /*002c*/ 	.word	0x00000000
        /*0030*/ 	.short	0x0011
        /*0032*/ 	.short	0x0060
        /*0034*/ 	.byte	0x00, 0xf0, 0x05, 0x00


	//----- nvinfo : EIATTR_KPARAM_INFO
	.align		4
.L_2815:
        /*0038*/ 	.byte	0x04, 0x17
        /*003a*/ 	.short	(.L_2817 - .L_2816)
.L_2816:
        /*003c*/ 	.word	0x00000000
        /*0040*/ 	.short	0x0010
        /*0042*/ 	.short	0x005c
        /*0044*/ 	.byte	0x00, 0xf0, 0x11, 0x00


	//----- nvinfo : EIATTR_KPARAM_INFO
	.align		4
.L_2817:
        /*0048*/ 	.byte	0x04, 0x17
        /*004a*/ 	.short	(.L_2819 - .L_2818)
.L_2818:
        /*004c*/ 	.word	0x00000000
        /*0050*/ 	.short	0x000f
        /*0052*/ 	.short	0x0058
        /*0054*/ 	.byte	0x00, 0xf0, 0x11, 0x00


	//----- nvinfo : EIATTR_KPARAM_INFO
	.align		4
.L_2819:
        /*0058*/ 	.byte	0x04, 0x17
        /*005a*/ 	.short	(.L_2821 - .L_2820)
.L_2820:
        /*005c*/ 	.word	0x00000000
        /*0060*/ 	.short	0x000e
        /*0062*/ 	.short	0x0054
        /*0064*/ 	.byte	0x00, 0xf0, 0x11, 0x00


	//----- nvinfo : EIATTR_KPARAM_INFO
	.align		4
.L_2821:
        /*0068*/ 	.byte	0x04, 0x17
        /*006a*/ 	.short	(.L_2823 - .L_2822)
.L_2822:
        /*006c*/ 	.word	0x00000000
        /*0070*/ 	.short	0x000d
        /*0072*/ 	.short	0x0050
        /*0074*/ 	.byte	0x00, 0xf0, 0x11, 0x00


	//----- nvinfo : EIATTR_KPARAM_INFO
	.align		4
.L_2823:
        /*0078*/ 	.byte	0x04, 0x17
        /*007a*/ 	.short	(.L_2825 - .L_2824)
.L_2824:
        /*007c*/ 	.word	0x00000000
        /*0080*/ 	.short	0x000c
        /*0082*/ 	.short	0x004c
        /*0084*/ 	.byte	0x00, 0xf0, 0x11, 0x00


	//----- nvinfo : EIATTR_KPARAM_INFO
	.align		4
.L_2825:
        /*0088*/ 	.byte	0x04, 0x17
        /*008a*/ 	.short	(.L_2827 - .L_2826)
.L_2826:
        /*008c*/ 	.word	0x00000000
        /*0090*/ 	.short	0x000b
        /*0092*/ 	.short	0x0048
        /*0094*/ 	.byte	0x00, 0xf0, 0x11, 0x00


	//----- nvinfo : EIATTR_KPARAM_INFO
	.align		4
.L_2827:
        /*0098*/ 	.byte	0x04, 0x17
        /*009a*/ 	.short	(.L_2829 - .L_2828)
.L_2828:
        /*009c*/ 	.word	0x00000000
        /*00a0*/ 	.short	0x000a
        /*00a2*/ 	.short	0x0040
        /*00a4*/ 	.byte	0x00, 0xf5, 0x21, 0x00


	//----- nvinfo : EIATTR_KPARAM_INFO
	.align		4
.L_2829:
        /*00a8*/ 	.byte	0x04, 0x17
        /*00aa*/ 	.short	(.L_2831 - .L_2830)
.L_2830:
        /*00ac*/ 	.word	0x00000000
        /*00b0*/ 	.short	0x0009
        /*00b2*/ 	.short	0x0038
        /*00b4*/ 	.byte	0x00, 0xf5, 0x21, 0x00


	//----- nvinfo : EIATTR_KPARAM_INFO
	.align		4
.L_2831:
        /*00b8*/ 	.byte	0x04, 0x17
        /*00ba*/ 	.short	(.L_2833 - .L_2832)
.L_2832:
        /*00bc*/ 	.word	0x00000000
        /*00c0*/ 	.short	0x0008
        /*00c2*/ 	.short	0x0034
        /*00c4*/ 	.byte	0x00, 0xf0, 0x11, 0x00


	//----- nvinfo : EIATTR_KPARAM_INFO
	.align		4
.L_2833:
        /*00c8*/ 	.byte	0x04, 0x17
        /*00ca*/ 	.short	(.L_2835 - .L_2834)
.L_2834:
        /*00cc*/ 	.word	0x00000000
        /*00d0*/ 	.short	0x0007
        /*00d2*/ 	.short	0x0030
        /*00d4*/ 	.byte	0x00, 0xf0, 0x11, 0x00


	//----- nvinfo : EIATTR_KPARAM_INFO
	.align		4
.L_2835:
        /*00d8*/ 	.byte	0x04, 0x17
        /*00da*/ 	.short	(.L_2837 - .L_2836)
.L_2836:
        /*00dc*/ 	.word	0x00000000
        /*00e0*/ 	.short	0x0006
        /*00e2*/ 	.short	0x002c
        /*00e4*/ 	.byte	0x00, 0xf0, 0x11, 0x00


	//----- nvinfo : EIATTR_KPARAM_INFO
	.align		4
.L_2837:
        /*00e8*/ 	.byte	0x04, 0x17
        /*00ea*/ 	.short	(.L_2839 - .L_2838)
.L_2838:
        /*00ec*/ 	.word	0x00000000
        /*00f0*/ 	.short	0x0005
        /*00f2*/ 	.short	0x0028
        /*00f4*/ 	.byte	0x00, 0xf0, 0x11, 0x00


	//----- nvinfo : EIATTR_KPARAM_INFO
	.align		4
.L_2839:
        /*00f8*/ 	.byte	0x04, 0x17
        /*00fa*/ 	.short	(.L_2841 - .L_2840)
.L_2840:
        /*00fc*/ 	.word	0x00000000
        /*0100*/ 	.short	0x0004
        /*0102*/ 	.short	0x0020
        /*0104*/ 	.byte	0x00, 0xf5, 0x21, 0x00


	//----- nvinfo : EIATTR_KPARAM_INFO
	.align		4
.L_2841:
        /*0108*/ 	.byte	0x04, 0x17
        /*010a*/ 	.short	(.L_2843 - .L_2842)
.L_2842:
        /*010c*/ 	.word	0x00000000
        /*0110*/ 	.short	0x0003
        /*0112*/ 	.short	0x0018
        /*0114*/ 	.byte	0x00, 0xf5, 0x21, 0x00


	//----- nvinfo : EIATTR_KPARAM_INFO
	.align		4
.L_2843:
        /*0118*/ 	.byte	0x04, 0x17
        /*011a*/ 	.short	(.L_2845 - .L_2844)
.L_2844:
        /*011c*/ 	.word	0x00000000
        /*0120*/ 	.short	0x0002
        /*0122*/ 	.short	0x0010
        /*0124*/ 	.byte	0x00, 0xf5, 0x21, 0x00


	//----- nvinfo : EIATTR_KPARAM_INFO
	.align		4
.L_2845:
        /*0128*/ 	.byte	0x04, 0x17
        /*012a*/ 	.short	(.L_2847 - .L_2846)
.L_2846:
        /*012c*/ 	.word	0x00000000
        /*0130*/ 	.short	0x0001
        /*0132*/ 	.short	0x0008
        /*0134*/ 	.byte	0x00, 0xf5, 0x21, 0x00


	//----- nvinfo : EIATTR_KPARAM_INFO
	.align		4
.L_2847:
        /*0138*/ 	.byte	0x04, 0x17
        /*013a*/ 	.short	(.L_2849 - .L_2848)
.L_2848:
        /*013c*/ 	.word	0x00000000
        /*0140*/ 	.short	0x0000
        /*0142*/ 	.short	0x0000
        /*0144*/ 	.byte	0x00, 0xf5, 0x21, 0x00


	//----- nvinfo : EIATTR_SPARSE_MMA_MASK
	.align		4
.L_2849:
        /*0148*/ 	.byte	0x03, 0x50
        /*014a*/ 	.short	0x0000


	//----- nvinfo : EIATTR_MAXREG_COUNT
	.align		4
        /*014c*/ 	.byte	0x03, 0x1b
        /*014e*/ 	.short	0x00ff


	//----- nvinfo : EIATTR_NUM_BARRIERS
	.align		4
        /*0150*/ 	.byte	0x02, 0x4c
        /*0152*/ 	.byte	0x01
	.zero		1


	//----- nvinfo : EIATTR_MERCURY_ISA_VERSION
	.align		4
        /*0154*/ 	.byte	0x03, 0x5f
        /*0156*/ 	.short	0x0101


	//----- nvinfo : EIATTR_VRC_CTA_INIT_COUNT
	.align		4
        /*0158*/ 	.byte	0x02, 0x4a
	.zero		1
	.zero		1


	//----- nvinfo : EIATTR_EXIT_INSTR_OFFSETS
	.align		4
        /*015c*/ 	.byte	0x04, 0x1c
        /*015e*/ 	.short	(.L_2851 - .L_2850)


	//   ....[0]....
.L_2850:
        /*0160*/ 	.word	0x00000cb0


	//   ....[1]....
        /*0164*/ 	.word	0x00007630


	//   ....[2]....
        /*0168*/ 	.word	0x000078d0


	//   ....[3]....
        /*016c*/ 	.word	0x00007a00


	//   ....[4]....
        /*0170*/ 	.word	0x00007a90


	//   ....[5]....
        /*0174*/ 	.word	0x00007ad0


	//----- nvinfo : EIATTR_CRS_STACK_SIZE
	.align		4
.L_2851:
        /*0178*/ 	.byte	0x04, 0x1e
        /*017a*/ 	.short	(.L_2853 - .L_2852)
.L_2852:
        /*017c*/ 	.word	0x00000000


	//----- nvinfo : EIATTR_CBANK_PARAM_SIZE
	.align		4
.L_2853:
        /*0180*/ 	.byte	0x03, 0x19
        /*0182*/ 	.short	0x0074


	//----- nvinfo : EIATTR_PARAM_CBANK
	.align		4
        /*0184*/ 	.byte	0x04, 0x0a
        /*0186*/ 	.short	(.L_2855 - .L_2854)
	.align		4
.L_2854:
        /*0188*/ 	.word	index@(.nv.constant0._Z23gemm_half_q_half_kernelILi2ELi14ELb0ELb0ELi64EEvPK6__halfPKjS4_S2_PS0_iiiiPKtS7_iiiiiibS2_i)
        /*018c*/ 	.short	0x0380
        /*018e*/ 	.short	0x0074


	//----- nvinfo : EIATTR_SW_WAR
	.align		4
.L_2855:
        /*0190*/ 	.byte	0x04, 0x36
        /*0192*/ 	.short	(.L_2857 - .L_2856)
.L_2856:
        /*0194*/ 	.word	0x00000008
.L_2857:


//--------------------- .nv.info._Z23gemm_half_q_half_kernelILi2ELi4ELb0ELb0ELi64EEvPK6__halfPKjS4_S2_PS0_iiiiPKtS7_iiiiiibS2_i --------------------------
	.section	.nv.info._Z23gemm_half_q_half_kernelILi2ELi4ELb0ELb0ELi64EEvPK6__halfPKjS4_S2_PS0_iiiiPKtS7_iiiiiibS2_i,"",@"SHT_CUDA_INFO"
	.sectionflags	@""
	.align	4


	//----- nvinfo : EIATTR_CUDA_API_VERSION
	.align		4
        /*0000*/ 	.byte	0x04, 0x37
        /*0002*/ 	.short	(.L_2859 - .L_2858)
.L_2858:
        /*0004*/ 	.word	0x00000082


	//----- nvinfo : EIATTR_KPARAM_INFO
	.align		4
.L_2859:
        /*0008*/ 	.byte	0x04, 0x17
        /*000a*/ 	.short	(.L_2861 - .L_2860)
.L_2860:
        /*000c*/ 	.word	0x00000000
        /*0010*/ 	.short	0x0013
        /*0012*/ 	.short	0x0070
        /*0014*/ 	.byte	0x00, 0xf0, 0x11, 0x00


	//----- nvinfo : EIATTR_KPARAM_INFO
	.align		4
.L_2861:
        /*0018*/ 	.byte	0x04, 0x17
        /*001a*/ 	.short	(.L_2863 - .L_2862)
.L_2862:
        /*001c*/ 	.word	0x00000000
        /*0020*/ 	.short	0x0012
        /*0022*/ 	.short	0x0068
        /*0024*/ 	.byte	0x00, 0xf5, 0x21, 0x00


	//----- nvinfo : EIATTR_KPARAM_INFO
	.align		4
.L_2863:
        /*0028*/ 	.byte	0x04, 0x17
        /*002a*/ 	.short	(.L_2865 - .L_2864)
.L_2864:
        /*002c*/ 	.word	0x00000000
        /*0030*/ 	.short	0x0011
        /*0032*/ 	.short	0x0060
        /*0034*/ 	.byte	0x00, 0xf0, 0x05, 0x00


	//----- nvinfo : EIATTR_KPARAM_INFO
	.align		4
.L_2865:
        /*0038*/ 	.byte	0x04, 0x17
        /*003a*/ 	.short	(.L_2867 - .L_2866)
.L_2866:
        /*003c*/ 	.word	0x00000000
        /*0040*/ 	.short	0x0010
        /*0042*/ 	.short	0x005c
        /*0044*/ 	.byte	0x00, 0xf0, 0x11, 0x00


	//----- nvinfo : EIATTR_KPARAM_INFO
	.align		4
.L_2867:
        /*0048*/ 	.byte	0x04, 0x17
        /*004a*/ 	.short	(.L_2869 - .L_2868)
.L_2868:
        /*004c*/ 	.word	0x00000000
        /*0050*/ 	.short	0x000f
        /*0052*/ 	.short	0x0058
        /*0054*/ 	.byte	0x00, 0xf0, 0x11, 0x00


	//----- nvinfo : EIATTR_KPARAM_INFO
	.align		4
.L_2869:
        /*0058*/ 	.byte	0x04, 0x17
        /*005a*/ 	.short	(.L_2871 - .L_2870)
.L_2870:
        /*005c*/ 	.word	0x00000000
        /*0060*/ 	.short	0x000e
        /*0062*/ 	.short	0x0054
        /*0064*/ 	.byte	0x00, 0xf0, 0x11, 0x00


	//----- nvinfo : EIATTR_KPARAM_INFO
	.align		4
.L_2871:
        /*0068*/ 	.byte	0x04, 0x17
        /*006a*/ 	.short	(.L_2873 - .L_2872)
.L_2872:
        /*006c*/ 	.word	0x00000000
        /*0070*/ 	.short	0x000d
        /*0072*/ 	.short	0x0050
        /*0074*/ 	.byte	0x00, 0xf0, 0x11, 0x00


	//----- nvinfo : EIATTR_KPARAM_INFO
	.align		4
.L_2873:
        /*0078*/ 	.byte	0x04, 0x17
        /*007a*/ 	.short	(.L_2875 - .L_2874)
.L_2874:
        /*007c*/ 	.word	0x00000000
        /*0080*/ 	.short	0x000c
        /*0082*/ 	.short	0x004c
        /*0084*/ 	.byte	0x00, 0xf0, 0x11, 0x00


	//----- nvinfo : EIATTR_KPARAM_INFO
	.align		4
.L_2875:
        /*0088*/ 	.byte	0x04, 0x17
        /*008a*/ 	.short	(.L_2877 - .L_2876)
.L_2876:
        /*008c*/ 	.word	0x00000000
        /*0090*/ 	.short	0x000b
        /*0092*/ 	.short	0x0048
        /*0094*/ 	.byte	0x00, 0xf0, 0x11, 0x00


	//----- nvinfo : EIATTR_KPARAM_INFO
	.align		4
.L_2877:
        /*0098*/ 	.byte	0x04, 0x17
        /*009a*/ 	.short	(.L_2879 - .L_2878)
.L_2878:
        /*009c*/ 	.word	0x00000000
        /*00a0*/ 	.short	0x000a
        /*00a2*/ 	.short	0x0040
        /*00a4*/ 	.byte	0x00, 0xf5, 0x21, 0x00


	//----- nvinfo : EIATTR_KPARAM_INFO
	.align		4
.L_2879:
        /*00a8*/ 	.byte	0x04, 0x17
        /*00aa*/ 	.short	(.L_2881 - .L_2880)
.L_2880:
        /*00ac*/ 	.word	0x00000000
        /*00b0*/ 	.short	0x0009
        /*00b2*/ 	.short	0x0038
        /*00b4*/ 	.byte	0x00, 0xf5, 0x21, 0x00


	//----- nvinfo : EIATTR_KPARAM_INFO
	.align		4
.L_2881:
        /*00b8*/ 	.byte	0x04, 0x17
        /*00ba*/ 	.short	(.L_2883 - .L_2882)
.L_2882:
        /*00bc*/ 	.word	0x00000000
        /*00c0*/ 	.short	0x0008
        /*00c2*/ 	.short	0x0034
        /*00c4*/ 	.byte	0x00, 0xf0, 0x11, 0x00


	//----- nvinfo : EIATTR_KPARAM_INFO
	.align		4
.L_2883:
        /*00c8*/ 	.byte	0x04, 0x17
        /*00ca*/ 	.short	(.L_2885 - .L_2884)
.L_2884:
        /*00cc*/ 	.word	0x00000000
        /*00d0*/ 	.short	0x0007
        /*00d2*/ 	.short	0x0030
        /*00d4*/ 	.byte	0x00, 0xf0, 0x11, 0x00


	//----- nvinfo : EIATTR_KPARAM_INFO
	.align		4
.L_2885:
        /*00d8*/ 	.byte	0x04, 0x17
        /*00da*/ 	.short	(.L_2887 - .L_2886)
.L_2886:
        /*00dc*/ 	.word	0x00000000
        /*00e0*/ 	.short	0x0006
        /*00e2*/ 	.short	0x002c
        /*00e4*/ 	.byte	0x00, 0xf0, 0x11, 0x00


	//----- nvinfo : EIATTR_KPARAM_INFO
	.align		4
.L_2887:
        /*00e8*/ 	.byte	0x04, 0x17
        /*00ea*/ 	.short	(.L_2889 - .L_2888)
.L_2888:
        /*00ec*/ 	.word	0x00000000
        /*00f0*/ 	.short	0x0005
        /*00f2*/ 	.short	0x0028
        /*00f4*/ 	.byte	0x00, 0xf0, 0x11, 0x00


	//----- nvinfo : EIATTR_KPARAM_INFO
	.align		4
.L_2889:
        /*00f8*/ 	.byte	0x04, 0x17
        /*00fa*/ 	.short	(.L_2891 - .L_2890)
.L_2890:
        /*00fc*/ 	.word	0x00000000
        /*0100*/ 	.short	0x0004
        /*0102*/ 	.short	0x0020
        /*0104*/ 	.byte	0x00, 0xf5, 0x21, 0x00


	//----- nvinfo : EIATTR_KPARAM_INFO
	.align		4
.L_2891:
        /*0108*/ 	.byte	0x04, 0x17
        /*010a*/ 	.short	(.L_2893 - .L_2892)
.L_2892:
        /*010c*/ 	.word	0x00000000
        /*0110*/ 	.short	0x0003
        /*0112*/ 	.short	0x0018
        /*0114*/ 	.byte	0x00, 0xf5, 0x21, 0x00


	//----- nvinfo : EIATTR_KPARAM_INFO
	.align		4
.L_2893:
        /*0118*/ 	.byte	0x04, 0x17
        /*011a*/ 	.short	(.L_2895 - .L_2894)
.L_2894:
        /*011c*/ 	.word	0x00000000
        /*0120*/ 	.short	0x0002
        /*0122*/ 	.short	0x0010
        /*0124*/ 	.byte	0x00, 0xf5, 0x21, 0x00


	//----- nvinfo : EIATTR_KPARAM_INFO
	.align		4
.L_2895:
        /*0128*/ 	.byte	0x04, 0x17
        /*012a*/ 	.short	(.L_2897 - .L_2896)
.L_2896:
        /*012c*/ 	.word	0x00000000
        /*0130*/ 	.short	0x0001
        /*0132*/ 	.short	0x0008
        /*0134*/ 	.byte	0x00, 0xf5, 0x21, 0x00


	//----- nvinfo : EIATTR_KPARAM_INFO
	.align		4
.L_2897:
        /*0138*/ 	.byte	0x04, 0x17
        /*013a*/ 	.short	(.L_2899 - .L_2898)
.L_2898:
        /*013c*/ 	.word	0x00000000
        /*0140*/ 	.short	0x0000
        /*0142*/ 	.short	0x0000
        /*0144*/ 	.byte	0x00, 0xf5, 0x21, 0x00


	//----- nvinfo : EIATTR_SPARSE_MMA_MASK
	.align		4
.L_2899:
        /*0148*/ 	.byte	0x03, 0x50
        /*014a*/ 	.short	0x0000


	//----- nvinfo : EIATTR_MAXREG_COUNT
	.align		4
        /*014c*/ 	.byte	0x03, 0x1b
        /*014e*/ 	.short	0x00ff


	//----- nvinfo : EIATTR_NUM_BARRIERS
	.align		4
        /*0150*/ 	.byte	0x02, 0x4c
        /*0152*/ 	.byte	0x01
	.zero		1


	//----- nvinfo : EIATTR_MERCURY_ISA_VERSION
	.align		4
        /*0154*/ 	.byte	0x03, 0x5f
        /*0156*/ 	.short	0x0101


	//----- nvinfo : EIATTR_VRC_CTA_INIT_COUNT
	.align		4
        /*0158*/ 	.byte	0x02, 0x4a
	.zero		1
	.zero		1


	//----- nvinfo : EIATTR_EXIT_INSTR_OFFSETS
	.align		4
        /*015c*/ 	.byte	0x04, 0x1c
        /*015e*/ 	.short	(.L_2901 - .L_2900)


	//   ....[0]....
.L_2900:
        /*0160*/ 	.word	0x00000cc0


	//   ....[1]....
        /*0164*/ 	.word	0x00003380


	//   ....[2]....
        /*0168*/ 	.word	0x00003620


	//   ....[3]....
        /*016c*/ 	.word	0x00003750


	//   ....[4]....
        /*0170*/ 	.word	0x000037e0


	//   ....[5]....
        /*0174*/ 	.word	0x00003820


	//----- nvinfo : EIATTR_CRS_STACK_SIZE
	.align		4
.L_2901:
        /*0178*/ 	.byte	0x04, 0x1e
        /*017a*/ 	.short	(.L_2903 - .L_2902)
.L_2902:
        /*017c*/ 	.word	0x00000000


	//----- nvinfo : EIATTR_CBANK_PARAM_SIZE
	.align		4
.L_2903:
        /*0180*/ 	.byte	0x03, 0x19
        /*0182*/ 	.short	0x0074


	//----- nvinfo : EIATTR_PARAM_CBANK
	.align		4
        /*0184*/ 	.byte	0x04, 0x0a
        /*0186*/ 	.short	(.L_2905 - .L_2904)
	.align		4
.L_2904:
        /*0188*/ 	.word	index@(.nv.constant0._Z23gemm_half_q_half_kernelILi2ELi4ELb0ELb0ELi64EEvPK6__halfPKjS4_S2_PS0_iiiiPKtS7_iiiiiibS2_i)
        /*018c*/ 	.short	0x0380
        /*018e*/ 	.short	0x0074


	//----- nvinfo : EIATTR_SW_WAR
	.align		4
.L_2905:
        /*0190*/ 	.byte	0x04, 0x36
        /*0192*/ 	.short	(.L_2907 - .L_2906)
.L_2906:
        /*0194*/ 	.word	0x00000008
.L_2907:


//--------------------- .nv.info._Z23gemm_half_q_half_kernelILi2ELi6ELb0ELb0ELi64EEvPK6__halfPKjS4_S2_PS0_iiiiPKtS7_iiiiiibS2_i --------------------------
	.section	.nv.info._Z23gemm_half_q_half_kernelILi2ELi6ELb0ELb0ELi64EEvPK6__halfPKjS4_S2_PS0_iiiiPKtS7_iiiiiibS2_i,"",@"SHT_CUDA_INFO"
	.sectionflags	@""
	.align	4


	//----- nvinfo : EIATTR_CUDA_API_VERSION
	.align		4
        /*0000*/ 	.byte	0x04, 0x37
        /*0002*/ 	.short	(.L_2909 - .L_2908)
.L_2908:
        /*0004*/ 	.word	0x00000082


	//----- nvinfo : EIATTR_KPARAM_INFO
	.align		4
.L_2909:
        /*0008*/ 	.byte	0x04, 0x17
        /*000a*/ 	.short	(.L_2911 - .L_2910)
.L_2910:
        /*000c*/ 	.word	0x00000000
        /*0010*/ 	.short	0x0013
        /*0012*/ 	.short	0x0070
        /*0014*/ 	.byte	0x00, 0xf0, 0x11, 0x00


	//----- nvinfo : EIATTR_KPARAM_INFO
	.align		4
.L_2911:
        /*0018*/ 	.byte	0x04, 0x17
        /*001a*/ 	.short	(.L_2913 - .L_2912)
.L_2912:
        /*001c*/ 	.word	0x00000000
        /*0020*/ 	.short	0x0012
        /*0022*/ 	.short	0x0068
        /*0024*/ 	.byte	0x00, 0xf5, 0x21, 0x00


	//----- nvinfo : EIATTR_KPARAM_INFO
	.align		4
.L_2913:
        /*0028*/ 	.byte	0x04, 0x17
        /*002a*/ 	.short	(.L_2915 - .L_2914)
.L_2914:
        /*002c*/ 	.word	0x00000000
        /*0030*/ 	.short	0x0011
        /*0032*/ 	.short	0x0060
        /*0034*/ 	.byte	0x00, 0xf0, 0x05, 0x00


	//----- nvinfo : EIATTR_KPARAM_INFO
	.align		4
.L_2915:
        /*0038*/ 	.byte	0x04, 0x17
        /*003a*/ 	.short	(.L_2917 - .L_2916)
.L_2916:
        /*003c*/ 	.word	0x00000000
        /*0040*/ 	.short	0x0010
        /*0042*/ 	.short	0x005c
        /*0044*/ 	.byte	0x00, 0xf0, 0x11, 0x00


	//----- nvinfo : EIATTR_KPARAM_INFO
	.align		4
.L_2917:
        /*0048*/ 	.byte	0x04, 0x17
        /*004a*/ 	.short	(.L_2919 - .L_2918)
.L_2918:
        /*004c*/ 	.word	0x00000000
        /*0050*/ 	.short	0x000f
        /*0052*/ 	.short	0x0058
        /*0054*/ 	.byte	0x00, 0xf0, 0x11, 0x00


	//----- nvinfo : EIATTR_KPARAM_INFO
	.align		4
.L_2919:
        /*0058*/ 	.byte	0x04, 0x17
        /*005a*/ 	.short	(.L_2921 - .L_2920)
.L_2920:
        /*005c*/ 	.word	0x00000000
        /*0060*/ 	.short	0x000e
        /*0062*/ 	.short	0x0054
        /*0064*/ 	.byte	0x00, 0xf0, 0x11, 0x00


	//----- nvinfo : EIATTR_KPARAM_INFO
	.align		4
.L_2921:
        /*0068*/ 	.byte	0x04, 0x17
        /*006a*/ 	.short	(.L_2923 - .L_2922)
.L_2922:
        /*006c*/ 	.word	0x00000000
        /*0070*/ 	.short	0x000d
        /*0072*/ 	.short	0x0050
        /*0074*/ 	.byte	0x00, 0xf0, 0x11, 0x00


	//----- nvinfo : EIATTR_KPARAM_INFO
	.align		4
.L_2923:
        /*0078*/ 	.byte	0x04, 0x17
        /*007a*/ 	.short	(.L_2925 - .L_2924)
.L_2924:
        /*007c*/ 	.word	0x00000000
        /*0080*/ 	.short	0x000c
        /*0082*/ 	.short	0x004c
        /*0084*/ 	.byte	0x00, 0xf0, 0x11, 0x00


	//----- nvinfo : EIATTR_KPARAM_INFO
	.align		4
.L_2925:
        /*0088*/ 	.byte	0x04, 0x17
        /*008a*/ 	.short	(.L_2927 - .L_2926)
.L_2926:
        /*008c*/ 	.word	0x00000000
        /*0090*/ 	.short	0x000b
        /*0092*/ 	.short	0x0048
        /*0094*/ 	.byte	0x00, 0xf0, 0x11, 0x00


	//----- nvinfo : EIATTR_KPARAM_INFO
	.align		4
.L_2927:
        /*0098*/ 	.byte	0x04, 0x17
        /*009a*/ 	.short	(.L_2929 - .L_2928)
.L_2928:
        /*009c*/ 	.word	0x00000000
        /*00a0*/ 	.short	0x000a
        /*00a2*/ 	.short	0x0040
        /*00a4*/ 	.byte	0x00, 0xf5, 0x21, 0x00


	//----- nvinfo : EIATTR_KPARAM_INFO
	.align		4
.L_2929:
        /*00a8*/ 	.byte	0x04, 0x17
        /*00aa*/ 	.short	(.L_2931 - .L_2930)
.L_2930:
        /*00ac*/ 	.word	0x00000000
        /*00b0*/ 	.short	0x0009
        /*00b2*/ 	.short	0x0038
        /*00b4*/ 	.byte	0x00, 0xf5, 0x21, 0x00


	//----- nvinfo : EIATTR_KPARAM_INFO
	.align		4
.L_2931:
        /*00b8*/ 	.byte	0x04, 0x17
        /*00ba*/ 	.short	(.L_2933 - .L_2932)
.L_2932:
        /*00bc*/ 	.word	0x00000000
        /*00c0*/ 	.short	0x0008
        /*00c2*/ 	.short	0x0034
        /*00c4*/ 	.byte	0x00, 0xf0, 0x11, 0x00


	//----- nvinfo : EIATTR_KPARAM_INFO
	.align		4
.L_2933:
        /*00c8*/ 	.byte	0x04, 0x17
        /*00ca*/ 	.short	(.L_2935 - .L_2934)
.L_2934:
        /*00cc*/ 	.word	0x00000000
        /*00d0*/ 	.short	0x0007
        /*00d2*/ 	.short	0x0030
        /*00d4*/ 	.byte	0x00, 0xf0, 0x11, 0x00


	//----- nvinfo : EIATTR_KPARAM_INFO
	.align		4
.L_2935:
        /*00d8*/ 	.byte	0x04, 0x17
        /*00da*/ 	.short	(.L_2937 - .L_2936)
.L_2936:
        /*00dc*/ 	.word	0x00000000
        /*00e0*/ 	.short	0x0006
        /*00e2*/ 	.short	0x002c
        /*00e4*/ 	.byte	0x00, 0xf0, 0x11, 0x00


	//----- nvinfo : EIATTR_KPARAM_INFO
	.align		4
.L_2937:
        /*00e8*/ 	.byte	0x04, 0x17
        /*00ea*/ 	.short	(.L_2939 - .L_2938)
.L_2938:
        /*00ec*/ 	.word	0x00000000
        /*00f0*/ 	.short	0x0005
        /*00f2*/ 	.short	0x0028
        /*00f4*/ 	.byte	0x00, 0xf0, 0x11, 0x00


	//----- nvinfo : EIATTR_KPARAM_INFO
	.align		4
.L_2939:
        /*00f8*/ 	.byte	0x04, 0x17
        /*00fa*/ 	.short	(.L_2941 - .L_2940)
.L_2940:
        /*00fc*/ 	.word	0x00000000
        /*0100*/ 	.short	0x0004
        /*0102*/ 	.short	0x0020
        /*0104*/ 	.byte	0x00, 0xf5, 0x21, 0x00


	//----- nvinfo : EIATTR_KPARAM_INFO
	.align		4
.L_2941:
        /*0108*/ 	.byte	0x04, 0x17
        /*010a*/ 	.short	(.L_2943 - .L_2942)
.L_2942:
        /*010c*/ 	.word	0x00000000
        /*0110*/ 	.short	0x0003
        /*0112*/ 	.short	0x0018
        /*0114*/ 	.byte	0x00, 0xf5, 0x21, 0x00


	//----- nvinfo : EIATTR_KPARAM_INFO
	.align		4
.L_2943:
        /*0118*/ 	.byte	0x04, 0x17
        /*011a*/ 	.short	(.L_2945 - .L_2944)
.L_2944:
        /*011c*/ 	.word	0x00000000
        /*0120*/ 	.short	0x0002
        /*0122*/ 	.short	0x0010
        /*0124*/ 	.byte	0x00, 0xf5, 0x21, 0x00


	//----- nvinfo : EIATTR_KPARAM_INFO
	.align		4
.L_2945:
        /*0128*/ 	.byte	0x04, 0x17
        /*012a*/ 	.short	(.L_2947 - .L_2946)
.L_2946:
        /*012c*/ 	.word	0x00000000
        /*0130*/ 	.short	0x0001
        /*0132*/ 	.short	0x0008
        /*0134*/ 	.byte	0x00, 0xf5, 0x21, 0x00


	//----- nvinfo : EIATTR_KPARAM_INFO
	.align		4
.L_2947:
        /*0138*/ 	.byte	0x04, 0x17
        /*013a*/ 	.short	(.L_2949 - .L_2948)
.L_2948:
        /*013c*/ 	.word	0x00000000
        /*0140*/ 	.short	0x0000
        /*0142*/ 	.short	0x0000
        /*0144*/ 	.byte	0x00, 0xf5, 0x21, 0x00


	//----- nvinfo : EIATTR_SPARSE_MMA_MASK
	.align		4
.L_2949:
        /*0148*/ 	.byte	0x03, 0x50
        /*014a*/ 	.short	0x0000


	//----- nvinfo : EIATTR_MAXREG_COUNT
	.align		4
        /*014c*/ 	.byte	0x03, 0x1b
        /*014e*/ 	.short	0x00ff


	//----- nvinfo : EIATTR_NUM_BARRIERS
	.align		4
        /*0150*/ 	.byte	0x02, 0x4c
        /*0152*/ 	.byte	0x01
	.zero		1


	//----- nvinfo : EIATTR_MERCURY_ISA_VERSION
	.align		4
        /*0154*/ 	.byte	0x03, 0x5f
        /*0156*/ 	.short	0x0101


	//----- nvinfo : EIATTR_VRC_CTA_INIT_COUNT
	.align		4
        /*0158*/ 	.byte	0x02, 0x4a
	.zero		1
	.zero		1


	//----- nvinfo : EIATTR_EXIT_INSTR_OFFSETS
	.align		4
        /*015c*/ 	.byte	0x04, 0x1c
        /*015e*/ 	.short	(.L_2951 - .L_2950)


	//   ....[0]....
.L_2950:
        /*0160*/ 	.word	0x00000cc0


	//   ....[1]....
        /*0164*/ 	.word	0x000041d0


	//   ....[2]....
        /*0168*/ 	.word	0x00004470


	//   ....[3]....
        /*016c*/ 	.word	0x000045a0


	//   ....[4]....
        /*0170*/ 	.word	0x00004630


	//   ....[5]....
        /*0174*/ 	.word	0x00004670


	//----- nvinfo : EIATTR_CRS_STACK_SIZE
	.align		4
.L_2951:
        /*0178*/ 	.byte	0x04, 0x1e
        /*017a*/ 	.short	(.L_2953 - .L_2952)
.L_2952:
        /*017c*/ 	.word	0x00000000


	//----- nvinfo : EIATTR_CBANK_PARAM_SIZE
	.align		4
.L_2953:
        /*0180*/ 	.byte	0x03, 0x19
        /*0182*/ 	.short	0x0074


	//----- nvinfo : EIATTR_PARAM_CBANK
	.align		4
        /*0184*/ 	.byte	0x04, 0x0a
        /*0186*/ 	.short	(.L_2955 - .L_2954)
	.align		4
.L_2954:
        /*0188*/ 	.word	index@(.nv.constant0._Z23gemm_half_q_half_kernelILi2ELi6ELb0ELb0ELi64EEvPK6__halfPKjS4_S2_PS0_iiiiPKtS7_iiiiiibS2_i)
        /*018c*/ 	.short	0x0380
        /*018e*/ 	.short	0x0074


	//----- nvinfo : EIATTR_SW_WAR
	.align		4
.L_2955:
        /*0190*/ 	.byte	0x04, 0x36
        /*0192*/ 	.short	(.L_2957 - .L_2956)
.L_2956:
        /*0194*/ 	.word	0x00000008
.L_2957:


//--------------------- .nv.info._Z23gemm_half_q_half_kernelILi2ELi2ELb0ELb0ELi64EEvPK6__halfPKjS4_S2_PS0_iiiiPKtS7_iiiiiibS2_i --------------------------
	.section	.nv.info._Z23gemm_half_q_half_kernelILi2ELi2ELb0ELb0ELi64EEvPK6__halfPKjS4_S2_PS0_iiiiPKtS7_iiiiiibS2_i,"",@"SHT_CUDA_INFO"
	.sectionflags	@""
	.align	4


	//----- nvinfo : EIATTR_CUDA_API_VERSION
	.align		4
        /*0000*/ 	.byte	0x04, 0x37
        /*0002*/ 	.short	(.L_2959 - .L_2958)
.L_2958:
        /*0004*/ 	.word	0x00000082


	//----- nvinfo : EIATTR_KPARAM_INFO
	.align		4
.L_2959:
        /*0008*/ 	.byte	0x04, 0x17
        /*000a*/ 	.short	(.L_2961 - .L_2960)
.L_2960:
        /*000c*/ 	.word	0x00000000
        /*0010*/ 	.short	0x0013
        /*0012*/ 	.short	0x0070
        /*0014*/ 	.byte	0x00, 0xf0, 0x11, 0x00


	//----- nvinfo : EIATTR_KPARAM_INFO
	.align		4
.L_2961:
        /*0018*/ 	.byte	0x04, 0x17
        /*001a*/ 	.short	(.L_2963 - .L_2962)
.L_2962:
        /*001c*/ 	.word	0x00000000
        /*0020*/ 	.short	0x0012
        /*0022*/ 	.short	0x0068
        /*0024*/ 	.byte	0x00, 0xf5, 0x21, 0x00


	//----- nvinfo : EIATTR_KPARAM_INFO
	.align		4
.L_2963:
        /*0028*/ 	.byte	0x04, 0x17
        /*002a*/ 	.short	(.L_2965 - .L_2964)
.L_2964:
        /*002c*/ 	.word	0x00000000
        /*0030*/ 	.short	0x0011
        /*0032*/ 	.short	0x0060
        /*0034*/ 	.byte	0x00, 0xf0, 0x05, 0x00


	//----- nvinfo : EIATTR_KPARAM_INFO
	.align		4
.L_2965:
        /*0038*/ 	.byte	0x04, 0x17
        /*003a*/ 	.short	(.L_2967 - .L_2966)
.L_2966:
        /*003c*/ 	.word	0x00000000
        /*0040*/ 	.short	0x0010
        /*0042*/ 	.short	0x005c
        /*0044*/ 	.byte	0x00, 0xf0, 0x11, 0x00


	//----- nvinfo : EIATTR_KPARAM_INFO
	.align		4
.L_2967:
        /*0048*/ 	.byte	0x04, 0x17
        /*004a*/ 	.short	(.L_2969 - .L_2968)
.L_2968:
        /*004c*/ 	.word	0x00000000
        /*0050*/ 	.short	0x000f
        /*0052*/ 	.short	0x0058
        /*0054*/ 	.byte	0x00, 0xf0, 0x11, 0x00


	//----- nvinfo : EIATTR_KPARAM_INFO
	.align		4
.L_2969:
        /*0058*/ 	.byte	0x04, 0x17
        /*005a*/ 	.short	(.L_2971 - .L_2970)
.L_2970:
        /*005c*/ 	.word	0x00000000
        /*0060*/ 	.short	0x000e
        /*0062*/ 	.short	0x0054
        /*0064*/ 	.byte	0x00, 0xf0, 0x11, 0x00


	//----- nvinfo : EIATTR_KPARAM_INFO
	.align		4
.L_2971:
        /*0068*/ 	.byte	0x04, 0x17
        /*006a*/ 	.short	(.L_2973 - .L_2972)
.L_2972:
        /*006c*/ 	.word	0x00000000
        /*0070*/ 	.short	0x000d
        /*0072*/ 	.short	0x0050
        /*0074*/ 	.byte	0x00, 0xf0, 0x11, 0x00


	//----- nvinfo : EIATTR_KPARAM_INFO
	.align		4
.L_2973:
        /*0078*/ 	.byte	0x04, 0x17
        /*007a*/ 	.short	(.L_2975 - .L_2974)
.L_2974:
        /*007c*/ 	.word	0x00000000
        /*0080*/ 	.short	0x000c
        /*0082*/ 	.short	0x004c
        /*0084*/ 	.byte	0x00, 0xf0, 0x11, 0x00


	//----- nvinfo : EIATTR_KPARAM_INFO
	.align		4
.L_2975:
        /*0088*/ 	.byte	0x04, 0x17
        /*008a*/ 	.short	(.L_2977 - .L_2976)
.L_2976:
        /*008c*/ 	.word	0x00000000
        /*0090*/ 	.short	0x000b
        /*0092*/ 	.short	0x0048
        /*0094*/ 	.byte	0x00, 0xf0, 0x11, 0x00


	//----- nvinfo : EIATTR_KPARAM_INFO
	.align		4
.L_2977:
        /*0098*/ 	.byte	0x04, 0x17
        /*009a*/ 	.short	(.L_2979 - .L_2978)
.L_2978:
        /*009c*/ 	.word	0x00000000
        /*00a0*/ 	.short	0x000a
        /*00a2*/ 	.short	0x0040
        /*00a4*/ 	.byte	0x00, 0xf5, 0x21, 0x00


	//----- nvinfo : EIATTR_KPARAM_INFO
	.align		4
.L_2979:
        /*00a8*/ 	.byte	0x04, 0x17
        /*00aa*/ 	.short	(.L_2981 - .L_2980)
.L_2980:
        /*00ac*/ 	.word	0x00000000
        /*00b0*/ 	.short	0x0009
        /*00b2*/ 	.short	0x0038
        /*00b4*/ 	.byte	0x00, 0xf5, 0x21, 0x00


	//----- nvinfo : EIATTR_KPARAM_INFO
	.align		4
.L_2981:
        /*00b8*/ 	.byte	0x04, 0x17
        /*00ba*/ 	.short	(.L_2983 - .L_2982)
.L_2982:
        /*00bc*/ 	.word	0x00000000
        /*00c0*/ 	.short	0x0008
        /*00c2*/ 	.short	0x0034
        /*00c4*/ 	.byte	0x00, 0xf0, 0x11, 0x00


	//----- nvinfo : EIATTR_KPARAM_INFO
	.align		4
.L_2983:
        /*00c8*/ 	.byte	0x04, 0x17
        /*00ca*/ 	.short	(.L_2985 - .L_2984)
.L_2984:
        /*00cc*/ 	.word	0x00000000
        /*00d0*/ 	.short	0x0007
        /*00d2*/ 	.short	0x0030
        /*00d4*/ 	.byte	0x00, 0xf0, 0x11, 0x00


	//----- nvinfo : EIATTR_KPARAM_INFO
	.align		4
.L_2985:
        /*00d8*/ 	.byte	0x04, 0x17
        /*00da*/ 	.short	(.L_2987 - .L_2986)
.L_2986:
        /*00dc*/ 	.word	0x00000000
        /*00e0*/ 	.short	0x0006
        /*00e2*/ 	.short	0x002c
        /*00e4*/ 	.byte	0x00, 0xf0, 0x11, 0x00


	//----- nvinfo : EIATTR_KPARAM_INFO
	.align		4
.L_2987:
        /*00e8*/ 	.byte	0x04, 0x17
        /*00ea*/ 	.short	(.L_2989 - .L_2988)
.L_2988:
        /*00ec*/ 	.word	0x00000000
        /*00f0*/ 	.short	0x0005
        /*00f2*/ 	.short	0x0028
        /*00f4*/ 	.byte	0x00, 0xf0, 0x11, 0x00


	//----- nvinfo : EIATTR_KPARAM_INFO
	.align		4
.L_2989:
        /*00f8*/ 	.byte	0x04, 0x17
        /*00fa*/ 	.short	(.L_2991 - .L_2990)
.L_2990:
        /*00fc*/ 	.word	0x00000000
        /*0100*/ 	.short	0x0004
        /*0102*/ 	.short	0x0020
        /*0104*/ 	.byte	0x00, 0xf5, 0x21, 0x00


	//----- nvinfo : EIATTR_KPARAM_INFO
	.align		4
.L_2991:
        /*0108*/ 	.byte	0x04, 0x17
        /*010a*/ 	.short	(.L_2993 - .L_2992)
.L_2992:
        /*010c*/ 	.word	0x00000000
        /*0110*/ 	.short	0x0003
        /*0112*/ 	.short	0x0018
        /*0114*/ 	.byte	0x00, 0xf5, 0x21, 0x00


	//----- nvinfo : EIATTR_KPARAM_INFO
	.align		4
.L_2993:
        /*0118*/ 	.byte	0x04, 0x17
        /*011a*/ 	.short	(.L_2995 - .L_2994)
.L_2994:
        /*011c*/ 	.word	0x00000000
        /*0120*/ 	.short	0x0002
        /*0122*/ 	.short	0x0010
        /*0124*/ 	.byte	0x00, 0xf5, 0x21, 0x00


	//----- nvinfo : EIATTR_KPARAM_INFO
	.align		4
.L_2995:
        /*0128*/ 	.byte	0x04, 0x17
        /*012a*/ 	.short	(.L_2997 - .L_2996)
.L_2996:
        /*012c*/ 	.word	0x00000000
        /*0130*/ 	.short	0x0001
        /*0132*/ 	.short	0x0008
        /*0134*/ 	.byte	0x00, 0xf5, 0x21, 0x00


	//----- nvinfo : EIATTR_KPARAM_INFO
	.align		4
.L_2997:
        /*0138*/ 	.byte	0x04, 0x17
        /*013a*/ 	.short	(.L_2999 - .L_2998)
.L_2998:
        /*013c*/ 	.word	0x00000000
        /*0140*/ 	.short	0x0000
        /*0142*/ 	.short	0x0000
        /*0144*/ 	.byte	0x00, 0xf5, 0x21, 0x00


	//----- nvinfo : EIATTR_SPARSE_MMA_MASK
	.align		4
.L_2999:
        /*0148*/ 	.byte	0x03, 0x50
        /*014a*/ 	.short	0x0000


	//----- nvinfo : EIATTR_MAXREG_COUNT
	.align		4
        /*014c*/ 	.byte	0x03, 0x1b
        /*014e*/ 	.short	0x00ff


	//----- nvinfo : EIATTR_NUM_BARRIERS
	.align		4
        /*0150*/ 	.byte	0x02, 0x4c
        /*0152*/ 	.byte	0x01
	.zero		1


	//----- nvinfo : EIATTR_MERCURY_ISA_VERSION
	.align		4
        /*0154*/ 	.byte	0x03, 0x5f
        /*0156*/ 	.short	0x0101


	//----- nvinfo : EIATTR_VRC_CTA_INIT_COUNT
	.align		4
        /*0158*/ 	.byte	0x02, 0x4a
	.zero		1
	.zero		1


	//----- nvinfo : EIATTR_EXIT_INSTR_OFFSETS
	.align		4
        /*015c*/ 	.byte	0x04, 0x1c
        /*015e*/ 	.short	(.L_3001 - .L_3000)


	//   ....[0]....
.L_3000:
        /*0160*/ 	.word	0x00000d00


	//   ....[1]....
        /*0164*/ 	.word	0x00002890


	//   ....[2]....
        /*0168*/ 	.word	0x00002b40


	//   ....[3]....
        /*016c*/ 	.word	0x00002c70


	//   ....[4]....
        /*0170*/ 	.word	0x00002d00


	//   ....[5]....
        /*0174*/ 	.word	0x00002d40


	//----- nvinfo : EIATTR_CRS_STACK_SIZE
	.align		4
.L_3001:
        /*0178*/ 	.byte	0x04, 0x1e
        /*017a*/ 	.short	(.L_3003 - .L_3002)
.L_3002:
        /*017c*/ 	.word	0x00000000


	//----- nvinfo : EIATTR_CBANK_PARAM_SIZE
	.align		4
.L_3003:
        /*0180*/ 	.byte	0x03, 0x19
        /*0182*/ 	.short	0x0074


	//----- nvinfo : EIATTR_PARAM_CBANK
	.align		4
        /*0184*/ 	.byte	0x04, 0x0a
        /*0186*/ 	.short	(.L_3005 - .L_3004)
	.align		4
.L_3004:
        /*0188*/ 	.word	index@(.nv.constant0._Z23gemm_half_q_half_kernelILi2ELi2ELb0ELb0ELi64EEvPK6__halfPKjS4_S2_PS0_iiiiPKtS7_iiiiiibS2_i)
        /*018c*/ 	.short	0x0380
        /*018e*/ 	.short	0x0074


	//----- nvinfo : EIATTR_SW_WAR
	.align		4
.L_3005:
        /*0190*/ 	.byte	0x04, 0x36
        /*0192*/ 	.short	(.L_3007 - .L_3006)
.L_3006:
        /*0194*/ 	.word	0x00000008
.L_3007:


//--------------------- .nv.info._Z23gemm_half_q_half_kernelILi2ELi32ELb0ELb0ELi32EEvPK6__halfPKjS4_S2_PS0_iiiiPKtS7_iiiiiibS2_i --------------------------
	.section	.nv.info._Z23gemm_half_q_half_kernelILi2ELi32ELb0ELb0ELi32EEvPK6__halfPKjS4_S2_PS0_iiiiPKtS7_iiiiiibS2_i,"",@"SHT_CUDA_INFO"
	.sectionflags	@""
	.align	4


	//----- nvinfo : EIATTR_CUDA_API_VERSION
	.align		4
        /*0000*/ 	.byte	0x04, 0x37
        /*0002*/ 	.short	(.L_3009 - .L_3008)
.L_3008:
        /*0004*/ 	.word	0x00000082


	//----- nvinfo : EIATTR_KPARAM_INFO
	.align		4
.L_3009:
        /*0008*/ 	.byte	0x04, 0x17
        /*000a*/ 	.short	(.L_3011 - .L_3010)
.L_3010:
        /*000c*/ 	.word	0x00000000
        /*0010*/ 	.short	0x0013
        /*0012*/ 	.short	0x0070
        /*0014*/ 	.byte	0x00, 0xf0, 0x11, 0x00


	//----- nvinfo : EIATTR_KPARAM_INFO
	.align		4
.L_3011:
        /*0018*/ 	.byte	0x04, 0x17
        /*001a*/ 	.short	(.L_3013 - .L_3012)
.L_3012:
        /*001c*/ 	.word	0x00000000
        /*0020*/ 	.short	0x0012
        /*0022*/ 	.short	0x0068
        /*0024*/ 	.byte	0x00, 0xf5, 0x21, 0x00


	//----- nvinfo : EIATTR_KPARAM_INFO
	.align		4
.L_3013:
        /*0028*/ 	.byte	0x04, 0x17
        /*002a*/ 	.short	(.L_3015 - .L_3014)
.L_3014:
        /*002c*/ 	.word	0x00000000
        /*0030*/ 	.short	0x0011
        /*0032*/ 	.short	0x0060
        /*0034*/ 	.byte	0x00, 0xf0, 0x05, 0x00


	//----- nvinfo : EIATTR_KPARAM_INFO
	.align		4
.L_3015:
        /*0038*/ 	.byte	0x04, 0x17
        /*003a*/ 	.short	(.L_3017 - .L_3016)
.L_3016:
        /*003c*/ 	.word	0x00000000
        /*0040*/ 	.short	0x0010
        /*0042*/ 	.short	0x005c
        /*0044*/ 	.byte	0x00, 0xf0, 0x11, 0x00


	//----- nvinfo : EIATTR_KPARAM_INFO
	.align		4
.L_3017:
        /*0048*/ 	.byte	0x04, 0x17
        /*004a*/ 	.short	(.L_3019 - .L_3018)
.L_3018:
        /*004c*/ 	.word	0x00000000
        /*0050*/ 	.short	0x000f
        /*0052*/ 	.short	0x0058
        /*0054*/ 	.byte	0x00, 0xf0, 0x11, 0x00


	//----- nvinfo : EIATTR_KPARAM_INFO
	.align		4
.L_3019:
        /*0058*/ 	.byte	0x04, 0x17
        /*005a*/ 	.short	(.L_3021 - .L_3020)
.L_3020:
        /*005c*/ 	.word	0x00000000
        /*0060*/ 	.short	0x000e
        /*0062*/ 	.short	0x0054
        /*0064*/ 	.byte	0x00, 0xf0, 0x11, 0x00


	//----- nvinfo : EIATTR_KPARAM_INFO
	.align		4
.L_3021:
        /*0068*/ 	.byte	0x04, 0x17
        /*006a*/ 	.short	(.L_3023 - .L_3022)
.L_3022:
        /*006c*/ 	.word	0x00000000
        /*0070*/ 	.short	0x000d
        /*0072*/ 	.short	0x0050
        /*0074*/ 	.byte	0x00, 0xf0, 0x11, 0x00


	//----- nvinfo : EIATTR_KPARAM_INFO
	.align		4
.L_3023:
        /*0078*/ 	.byte	0x04, 0x17
        /*007a*/ 	.short	(.L_3025 - .L_3024)
.L_3024:
        /*007c*/ 	.word	0x00000000
        /*0080*/ 	.short	0x000c
        /*0082*/ 	.short	0x004c
        /*0084*/ 	.byte	0x00, 0xf0, 0x11, 0x00


	//----- nvinfo : EIATTR_KPARAM_INFO
	.align		4
.L_3025:
        /*0088*/ 	.byte	0x04, 0x17
        /*008a*/ 	.short	(.L_3027 - .L_3026)
.L_3026:
        /*008c*/ 	.word	0x00000000
        /*0090*/ 	.short	0x000b
        /*0092*/ 	.short	0x0048
        /*0094*/ 	.byte	0x00, 0xf0, 0x11, 0x00


	//----- nvinfo : EIATTR_KPARAM_INFO
	.align		4
.L_3027:
        /*0098*/ 	.byte	0x04, 0x17
        /*009a*/ 	.short	(.L_3029 - .L_3028)
.L_3028:
        /*009c*/ 	.word	0x00000000
        /*00a0*/ 	.short	0x000a
        /*00a2*/ 	.short	0x0040
        /*00a4*/ 	.byte	0x00, 0xf5, 0x21, 0x00


	//----- nvinfo : EIATTR_KPARAM_INFO
	.align		4
.L_3029:
        /*00a8*/ 	.byte	0x04, 0x17
        /*00aa*/ 	.short	(.L_3031 - .L_3030)
.L_3030:
        /*00ac*/ 	.word	0x00000000
        /*00b0*/ 	.short	0x0009
        /*00b2*/ 	.short	0x0038
        /*00b4*/ 	.byte	0x00, 0xf5, 0x21, 0x00


	//----- nvinfo : EIATTR_KPARAM_INFO
	.align		4
.L_3031:
        /*00b8*/ 	.byte	0x04, 0x17
        /*00ba*/ 	.short	(.L_3033 - .L_3032)
.L_3032:
        /*00bc*/ 	.word	0x00000000
        /*00c0*/ 	.short	0x0008
        /*00c2*/ 	.short	0x0034
        /*00c4*/ 	.byte	0x00, 0xf0, 0x11, 0x00


	//----- nvinfo : EIATTR_KPARAM_INFO
	.align		4
.L_3033:
        /*00c8*/ 	.byte	0x04, 0x17
        /*00ca*/ 	.short	(.L_3035 - .L_3034)
.L_3034:
        /*00cc*/ 	.word	0x00000000
        /*00d0*/ 	.short	0x0007
        /*00d2*/ 	.short	0x0030
        /*00d4*/ 	.byte	0x00, 0xf0, 0x11, 0x00


	//----- nvinfo : EIATTR_KPARAM_INFO
	.align		4
.L_3035:
        /*00d8*/ 	.byte	0x04, 0x17
        /*00da*/ 	.short	(.L_3037 - .L_3036)
.L_3036:
        /*00dc*/ 	.word	0x00000000
        /*00e0*/ 	.short	0x0006
        /*00e2*/ 	.short	0x002c
        /*00e4*/ 	.byte	0x00, 0xf0, 0x11, 0x00


	//----- nvinfo : EIATTR_KPARAM_INFO
	.align		4
.L_3037:
        /*00e8*/ 	.byte	0x04, 0x17
        /*00ea*/ 	.short	(.L_3039 - .L_3038)
.L_3038:
        /*00ec*/ 	.word	0x00000000
        /*00f0*/ 	.short	0x0005
        /*00f2*/ 	.short	0x0028
        /*00f4*/ 	.byte	0x00, 0xf0, 0x11, 0x00


	//----- nvinfo : EIATTR_KPARAM_INFO
	.align		4
.L_3039:
        /*00f8*/ 	.byte	0x04, 0x17
        /*00fa*/ 	.short	(.L_3041 - .L_3040)
.L_3040:
        /*00fc*/ 	.word	0x00000000
        /*0100*/ 	.short	0x0004
        /*0102*/ 	.short	0x0020
        /*0104*/ 	.byte	0x00, 0xf5, 0x21, 0x00


	//----- nvinfo : EIATTR_KPARAM_INFO
	.align		4
.L_3041:
        /*0108*/ 	.byte	0x04, 0x17
        /*010a*/ 	.short	(.L_3043 - .L_3042)
.L_3042:
        /*010c*/ 	.word	0x00000000
        /*0110*/ 	.short	0x0003
        /*0112*/ 	.short	0x0018
        /*0114*/ 	.byte	0x00, 0xf5, 0x21, 0x00


	//----- nvinfo : EIATTR_KPARAM_INFO
	.align		4
.L_3043:
        /*0118*/ 	.byte	0x04, 0x17
        /*011a*/ 	.short	(.L_3045 - .L_3044)
.L_3044:
        /*011c*/ 	.word	0x00000000
        /*0120*/ 	.short	0x0002
        /*0122*/ 	.short	0x0010
        /*0124*/ 	.byte	0x00, 0xf5, 0x21, 0x00


	//----- nvinfo : EIATTR_KPARAM_INFO
	.align		4
.L_3045:
        /*0128*/ 	.byte	0x04, 0x17
        /*012a*/ 	.short	(.L_3047 - .L_3046)
.L_3046:
        /*012c*/ 	.word	0x00000000
        /*0130*/ 	.short	0x0001
        /*0132*/ 	.short	0x0008
        /*0134*/ 	.byte	0x00, 0xf5, 0x21, 0x00


	//----- nvinfo : EIATTR_KPARAM_INFO
	.align		4
.L_3047:
        /*0138*/ 	.byte	0x04, 0x17
        /*013a*/ 	.short	(.L_3049 - .L_3048)
.L_3048:
        /*013c*/ 	.word	0x00000000
        /*0140*/ 	.short	0x0000
        /*0142*/ 	.short	0x0000
        /*0144*/ 	.byte	0x00, 0xf5, 0x21, 0x00


	//----- nvinfo : EIATTR_SPARSE_MMA_MASK
	.align		4
.L_3049:
        /*0148*/ 	.byte	0x03, 0x50
        /*014a*/ 	.short	0x0000


	//----- nvinfo : EIATTR_MAXREG_COUNT
	.align		4
        /*014c*/ 	.byte	0x03, 0x1b
        /*014e*/ 	.short	0x00ff


	//----- nvinfo : EIATTR_NUM_BARRIERS
	.align		4
        /*0150*/ 	.byte	0x02, 0x4c
        /*0152*/ 	.byte	0x01
	.zero		1


	//----- nvinfo : EIATTR_MERCURY_ISA_VERSION
	.align		4
        /*0154*/ 	.byte	0x03, 0x5f
        /*0156*/ 	.short	0x0101


	//----- nvinfo : EIATTR_VRC_CTA_INIT_COUNT
	.align		4
        /*0158*/ 	.byte	0x02, 0x4a
	.zero		1
	.zero		1


	//----- nvinfo : EIATTR_EXIT_INSTR_OFFSETS
	.align		4
        /*015c*/ 	.byte	0x04, 0x1c
        /*015e*/ 	.short	(.L_3051 - .L_3050)


	//   ....[0]....
.L_3050:
        /*0160*/ 	.word	0x00000c90


	//   ....[1]....
        /*0164*/ 	.word	0x00003540


	//   ....[2]....
        /*0168*/ 	.word	0x000037d0


	//   ....[3]....
        /*016c*/ 	.word	0x00003900


	//   ....[4]....
        /*0170*/ 	.word	0x00003980


	//   ....[5]....
        /*0174*/ 	.word	0x000039c0


	//----- nvinfo : EIATTR_CRS_STACK_SIZE
	.align		4
.L_3051:
        /*0178*/ 	.byte	0x04, 0x1e
        /*017a*/ 	.short	(.L_3053 - .L_3052)
.L_3052:
        /*017c*/ 	.word	0x00000000


	//----- nvinfo : EIATTR_CBANK_PARAM_SIZE
	.align		4
.L_3053:
        /*0180*/ 	.byte	0x03, 0x19
        /*0182*/ 	.short	0x0074


	//----- nvinfo : EIATTR_PARAM_CBANK
	.align		4
        /*0184*/ 	.byte	0x04, 0x0a
        /*0186*/ 	.short	(.L_3055 - .L_3054)
	.align		4
.L_3054:
        /*0188*/ 	.word	index@(.nv.constant0._Z23gemm_half_q_half_kernelILi2ELi32ELb0ELb0ELi32EEvPK6__halfPKjS4_S2_PS0_iiiiPKtS7_iiiiiibS2_i)
        /*018c*/ 	.short	0x0380
        /*018e*/ 	.short	0x0074


	//----- nvinfo : EIATTR_SW_WAR
	.align		4
.L_3055:
        /*0190*/ 	.byte	0x04, 0x36
        /*0192*/ 	.short	(.L_3057 - .L_3056)
.L_3056:
        /*0194*/ 	.word	0x00000008
.L_3057:


//--------------------- .nv.info._Z23gemm_half_q_half_kernelILi2ELi48ELb0ELb0ELi32EEvPK6__halfPKjS4_S2_PS0_iiiiPKtS7_iiiiiibS2_i --------------------------
	.section	.nv.info._Z23gemm_half_q_half_kernelILi2ELi48ELb0ELb0ELi32EEvPK6__halfPKjS4_S2_PS0_iiiiPKtS7_iiiiiibS2_i,"",@"SHT_CUDA_INFO"
	.sectionflags	@""
	.align	4


	//----- nvinfo : EIATTR_CUDA_API_VERSION
	.align		4
        /*0000*/ 	.byte	0x04, 0x37
        /*0002*/ 	.short	(.L_3059 - .L_3058)
.L_3058:
        /*0004*/ 	.word	0x00000082


	//----- nvinfo : EIATTR_KPARAM_INFO
	.align		4
.L_3059:
        /*0008*/ 	.byte	0x04, 0x17
        /*000a*/ 	.short	(.L_3061 - .L_3060)
.L_3060:
        /*000c*/ 	.word	0x00000000
        /*0010*/ 	.short	0x0013
        /*0012*/ 	.short	0x0070
        /*0014*/ 	.byte	0x00, 0xf0, 0x11, 0x00


	//----- nvinfo : EIATTR_KPARAM_INFO
	.align		4
.L_3061:
        /*0018*/ 	.byte	0x04, 0x17
        /*001a*/ 	.short	(.L_3063 - .L_3062)
.L_3062:
        /*001c*/ 	.word	0x00000000
        /*0020*/ 	.short	0x0012
        /*0022*/ 	.short	0x0068
        /*0024*/ 	.byte	0x00, 0xf5, 0x21, 0x00


	//----- nvinfo : EIATTR_KPARAM_INFO
	.align		4
.L_3063:
        /*0028*/ 	.byte	0x04, 0x17
        /*002a*/ 	.short	(.L_3065 - .L_3064)
.L_3064:
        /*002c*/ 	.word	0x00000000
        /*0030*/ 	.short	0x0011
        /*0032*/ 	.short	0x0060
        /*0034*/ 	.byte	0x00, 0xf0, 0x05, 0x00


	//----- nvinfo : EIATTR_KPARAM_INFO
	.align		4
.L_3065:
        /*0038*/ 	.byte	0x04, 0x17
        /*003a*/ 	.short	(.L_3067 - .L_3066)
.L_3066:
        /*003c*/ 	.word	0x00000000
        /*0040*/ 	.short	0x0010
        /*0042*/ 	.short	0x005c
        /*0044*/ 	.byte	0x00, 0xf0, 0x11, 0x00


	//----- nvinfo : EIATTR_KPARAM_INFO
	.align		4
.L_3067:
        /*0048*/ 	.byte	0x04, 0x17
        /*004a*/ 	.short	(.L_3069 - .L_3068)
.L_3068:
        /*004c*/ 	.word	0x00000000
        /*0050*/ 	.short	0x000f
        /*0052*/ 	.short	0x0058
        /*0054*/ 	.byte	0x00, 0xf0, 0x11, 0x00


	//----- nvinfo : EIATTR_KPARAM_INFO
	.align		4
.L_3069:
        /*0058*/ 	.byte	0x04, 0x17
        /*005a*/ 	.short	(.L_3071 - .L_3070)
.L_3070:
        /*005c*/ 	.word	0x00000000
        /*0060*/ 	.short	0x000e
        /*0062*/ 	.short	0x0054
        /*0064*/ 	.byte	0x00, 0xf0, 0x11, 0x00


	//----- nvinfo : EIATTR_KPARAM_INFO
	.align		4
.L_3071:
        /*0068*/ 	.byte	0x04, 0x17
        /*006a*/ 	.short	(.L_3073 - .L_3072)
.L_3072:
        /*006c*/ 	.word	0x00000000
        /*0070*/ 	.short	0x000d
        /*0072*/ 	.short	0x0050
        /*0074*/ 	.byte	0x00, 0xf0, 0x11, 0x00


	//----- nvinfo : EIATTR_KPARAM_INFO
	.align		4
.L_3073:
        /*0078*/ 	.byte	0x04, 0x17
        /*007a*/ 	.short	(.L_3075 - .L_3074)
.L_3074:
        /*007c*/ 	.word	0x00000000
        /*0080*/ 	.short	0x000c
        /*0082*/ 	.short	0x004c
        /*0084*/ 	.byte	0x00, 0xf0, 0x11, 0x00


	//----- nvinfo : EIATTR_KPARAM_INFO
	.align		4
.L_3075:
        /*0088*/ 	.byte	0x04, 0x17
        /*008a*/ 	.short	(.L_3077 - .L_3076)
.L_3076:
        /*008c*/ 	.word	0x00000000
        /*0090*/ 	.short	0x000b
        /*0092*/ 	.short	0x0048
        /*0094*/ 	.byte	0x00, 0xf0, 0x11, 0x00


	//----- nvinfo : EIATTR_KPARAM_INFO
	.align		4
.L_3077:
        /*0098*/ 	.byte	0x04, 0x17
        /*009a*/ 	.short	(.L_3079 - .L_3078)
.L_3078:
        /*009c*/ 	.word	0x00000000
        /*00a0*/ 	.short	0x000a
        /*00a2*/ 	.short	0x0040
        /*00a4*/ 	.byte	0x00, 0xf5, 0x21, 0x00


	//----- nvinfo : EIATTR_KPARAM_INFO
	.align		4
.L_3079:
        /*00a8*/ 	.byte	0x04, 0x17
        /*00aa*/ 	.short	(.L_3081 - .L_3080)
.L_3080:
        /*00ac*/ 	.word	0x00000000
        /*00b0*/ 	.short	0x0009
        /*00b2*/ 	.short	0x0038
        /*00b4*/ 	.byte	0x00, 0xf5, 0x21, 0x00


	//----- nvinfo : EIATTR_KPARAM_INFO
	.align		4
.L_3081:
        /*00b8*/ 	.byte	0x04, 0x17
        /*00ba*/ 	.short	(.L_3083 - .L_3082)
.L_3082:
        /*00bc*/ 	.word	0x00000000
        /*00c0*/ 	.short	0x0008
        /*00c2*/ 	.short	0x0034
        /*00c4*/ 	.byte	0x00, 0xf0, 0x11, 0x00


	//----- nvinfo : EIATTR_KPARAM_INFO
	.align		4
.L_3083:
        /*00c8*/ 	.byte	0x04, 0x17
        /*00ca*/ 	.short	(.L_3085 - .L_3084)
.L_3084:
        /*00cc*/ 	.word	0x00000000
        /*00d0*/ 	.short	0x0007
        /*00d2*/ 	.short	0x0030
        /*00d4*/ 	.byte	0x00, 0xf0, 0x11, 0x00


	//----- nvinfo : EIATTR_KPARAM_INFO
	.align		4
.L_3085:
        /*00d8*/ 	.byte	0x04, 0x17
        /*00da*/ 	.short	(.L_3087 - .L_3086)
.L_3086:
        /*00dc*/ 	.word	0x00000000
        /*00e0*/ 	.short	0x0006
        /*00e2*/ 	.short	0x002c
        /*00e4*/ 	.byte	0x00, 0xf0, 0x11, 0x00


	//----- nvinfo : EIATTR_KPARAM_INFO
	.align		4
.L_3087:
        /*00e8*/ 	.byte	0x04, 0x17
        /*00ea*/ 	.short	(.L_3089 - .L_3088)
.L_3088:
        /*00ec*/ 	.word	0x00000000
        /*00f0*/ 	.short	0x0005
        /*00f2*/ 	.short	0x0028
        /*00f4*/ 	.byte	0x00, 0xf0, 0x11, 0x00


	//----- nvinfo : EIATTR_KPARAM_INFO
	.align		4
.L_3089:
        /*00f8*/ 	.byte	0x04, 0x17
        /*00fa*/ 	.short	(.L_3091 - .L_3090)
.L_3090:
        /*00fc*/ 	.word	0x00000000
        /*0100*/ 	.short	0x0004
        /*0102*/ 	.short	0x0020
        /*0104*/ 	.byte	0x00, 0xf5, 0x21, 0x00


	//----- nvinfo : EIATTR_KPARAM_INFO
	.align		4
.L_3091:
        /*0108*/ 	.byte	0x04, 0x17
        /*010a*/ 	.short	(.L_3093 - .L_3092)
.L_3092:
        /*010c*/ 	.word	0x00000000
        /*0110*/ 	.short	0x0003
        /*0112*/ 	.short	0x0018
        /*0114*/ 	.byte	0x00, 0xf5, 0x21, 0x00


	//----- nvinfo : EIATTR_KPARAM_INFO
	.align		4
.L_3093:
        /*0118*/ 	.byte	0x04, 0x17
        /*011a*/ 	.short	(.L_3095 - .L_3094)
.L_3094:
        /*011c*/ 	.word	0x00000000
        /*0120*/ 	.short	0x0002
        /*0122*/ 	.short	0x0010
        /*0124*/ 	.byte	0x00, 0xf5, 0x21, 0x00


	//----- nvinfo : EIATTR_KPARAM_INFO
	.align		4
.L_3095:
        /*0128*/ 	.byte	0x04, 0x17
        /*012a*/ 	.short	(.L_3097 - .L_3096)
.L_3096:
        /*012c*/ 	.word	0x00000000
        /*0130*/ 	.short	0x0001
        /*0132*/ 	.short	0x0008
        /*0134*/ 	.byte	0x00, 0xf5, 0x21, 0x00


	//----- nvinfo : EIATTR_KPARAM_INFO
	.align		4
.L_3097:
        /*0138*/ 	.byte	0x04, 0x17
        /*013a*/ 	.short	(.L_3099 - .L_3098)
.L_3098:
        /*013c*/ 	.word	0x00000000
        /*0140*/ 	.short	0x0000
        /*0142*/ 	.short	0x0000
        /*0144*/ 	.byte	0x00, 0xf5, 0x21, 0x00


	//----- nvinfo : EIATTR_SPARSE_MMA_MASK
	.align		4
.L_3099:
        /*0148*/ 	.byte	0x03, 0x50
        /*014a*/ 	.short	0x0000


	//----- nvinfo : EIATTR_MAXREG_COUNT
	.align		4
        /*014c*/ 	.byte	0x03, 0x1b
        /*014e*/ 	.short	0x00ff


	//----- nvinfo : EIATTR_NUM_BARRIERS
	.align		4
        /*0150*/ 	.byte	0x02, 0x4c
        /*0152*/ 	.byte	0x01
	.zero		1


	//----- nvinfo : EIATTR_MERCURY_ISA_VERSION
	.align		4
        /*0154*/ 	.byte	0x03, 0x5f
        /*0156*/ 	.short	0x0101


	//----- nvinfo : EIATTR_VRC_CTA_INIT_COUNT
	.align		4
        /*0158*/ 	.byte	0x02, 0x4a
	.zero		1
	.zero		1


	//----- nvinfo : EIATTR_EXIT_INSTR_OFFSETS
	.align		4
        /*015c*/ 	.byte	0x04, 0x1c
        /*015e*/ 	.short	(.L_3101 - .L_3100)


	//   ....[0]....
.L_3100:
        /*0160*/ 	.word	0x00000cc0


	//   ....[1]....
        /*0164*/ 	.word	0x00005080


	//   ....[2]....
        /*0168*/ 	.word	0x00005330


	//   ....[3]....
        /*016c*/ 	.word	0x00005460


	//   ....[4]....
        /*0170*/ 	.word	0x000054f0


	//   ....[5]....
        /*0174*/ 	.word	0x00005530


	//----- nvinfo : EIATTR_CRS_STACK_SIZE
	.align		4
.L_3101:
        /*0178*/ 	.byte	0x04, 0x1e
        /*017a*/ 	.short	(.L_3103 - .L_3102)
.L_3102:
        /*017c*/ 	.word	0x00000000


	//----- nvinfo : EIATTR_CBANK_PARAM_SIZE
	.align		4
.L_3103:
        /*0180*/ 	.byte	0x03, 0x19
        /*0182*/ 	.short	0x0074


	//----- nvinfo : EIATTR_PARAM_CBANK
	.align		4
        /*0184*/ 	.byte	0x04, 0x0a
        /*0186*/ 	.short	(.L_3105 - .L_3104)
	.align		4
.L_3104:
        /*0188*/ 	.word	index@(.nv.constant0._Z23gemm_half_q_half_kernelILi2ELi48ELb0ELb0ELi32EEvPK6__halfPKjS4_S2_PS0_iiiiPKtS7_iiiiiibS2_i)
        /*018c*/ 	.short	0x0380
        /*018e*/ 	.short	0x0074


	//----- nvinfo : EIATTR_SW_WAR
	.align		4
.L_3105:
        /*0190*/ 	.byte	0x04, 0x36
        /*0192*/ 	.short	(.L_3107 - .L_3106)
.L_3106:
        /*0194*/ 	.word	0x00000008
.L_3107:


//--------------------- .nv.info._Z23gemm_half_q_half_kernelILi2ELi16ELb0ELb0ELi32EEvPK6__halfPKjS4_S2_PS0_iiiiPKtS7_iiiiiibS2_i --------------------------
	.section	.nv.info._Z23gemm_half_q_half_kernelILi2ELi16ELb0ELb0ELi32EEvPK6__halfPKjS4_S2_PS0_iiiiPKtS7_iiiiiibS2_i,"",@"SHT_CUDA_INFO"
	.sectionflags	@""
	.align	4


	//----- nvinfo : EIATTR_CUDA_API_VERSION
	.align		4
        /*0000*/ 	.byte	0x04, 0x37
        /*0002*/ 	.short	(.L_3109 - .L_3108)
.L_3108:
        /*0004*/ 	.word	0x00000082


	//----- nvinfo : EIATTR_KPARAM_INFO
	.align		4
.L_3109:
        /*0008*/ 	.byte	0x04, 0x17
        /*000a*/ 	.short	(.L_3111 - .L_3110)
.L_3110:
        /*000c*/ 	.word	0x00000000
        /*0010*/ 	.short	0x0013
        /*0012*/ 	.short	0x0070
        /*0014*/ 	.byte	0x00, 0xf0, 0x11, 0x00


	//----- nvinfo : EIATTR_KPARAM_INFO
	.align		4
.L_3111:
        /*0018*/ 	.byte	0x04, 0x17
        /*001a*/ 	.short	(.L_3113 - .L_3112)
.L_3112:
        /*001c*/ 	.word	0x00000000
        /*0020*/ 	.short	0x0012
        /*0022*/ 	.short	0x0068
        /*0024*/ 	.byte	0x00, 0xf5, 0x21, 0x00


	//----- nvinfo : EIATTR_KPARAM_INFO
	.align		4
.L_3113:
        /*0028*/ 	.byte	0x04, 0x17
        /*002a*/ 	.short	(.L_3115 - .L_3114)
.L_3114:
        /*002c*/ 	.word	0x00000000
        /*0030*/ 	.short	0x0011
        /*0032*/ 	.short	0x0060
        /*0034*/ 	.byte	0x00, 0xf0, 0x05, 0x00


	//----- nvinfo : EIATTR_KPARAM_INFO
	.align		4
.L_3115:
        /*0038*/ 	.byte	0x04, 0x17
        /*003a*/ 	.short	(.L_3117 - .L_3116)
.L_3116:
        /*003c*/ 	.word	0x00000000
        /*0040*/ 	.short	0x0010
        /*0042*/ 	.short	0x005c
        /*0044*/ 	.byte	0x00, 0xf0, 0x11, 0x00


	//----- nvinfo : EIATTR_KPARAM_INFO
	.align		4
.L_3117:
        /*0048*/ 	.byte	0x04, 0x17
        /*004a*/ 	.short	(.L_3119 - .L_3118)
.L_3118:
        /*004c*/ 	.word	0x00000000
        /*0050*/ 	.short	0x000f
        /*0052*/ 	.short	0x0058
        /*0054*/ 	.byte	0x00, 0xf0, 0x11, 0x00


	//----- nvinfo : EIATTR_KPARAM_INFO
	.align		4
.L_3119:
        /*0058*/ 	.byte	0x04, 0x17
        /*005a*/ 	.short	(.L_3121 - .L_3120)
.L_3120:
        /*005c*/ 	.word	0x00000000
        /*0060*/ 	.short	0x000e
        /*0062*/ 	.short	0x0054
        /*0064*/ 	.byte	0x00, 0xf0, 0x11, 0x00


	//----- nvinfo : EIATTR_KPARAM_INFO
	.align		4
.L_3121:
        /*0068*/ 	.byte	0x04, 0x17
        /*006a*/ 	.short	(.L_3123 - .L_3122)
.L_3122:
        /*006c*/ 	.word	0x00000000
        /*0070*/ 	.short	0x000d
        /*0072*/ 	.short	0x0050
        /*0074*/ 	.byte	0x00, 0xf0, 0x11, 0x00


	//----- nvinfo : EIATTR_KPARAM_INFO
	.align		4
.L_3123:
        /*0078*/ 	.byte	0x04, 0x17
        /*007a*/ 	.short	(.L_3125 - .L_3124)
.L_3124:
        /*007c*/ 	.word	0x00000000
        /*0080*/ 	.short	0x000c
        /*0082*/ 	.short	0x004c
        /*0084*/ 	.byte	0x00, 0xf0, 0x11, 0x00


	//----- nvinfo : EIATTR_KPARAM_INFO
	.align		4
.L_3125:
        /*0088*/ 	.byte	0x04, 0x17
        /*008a*/ 	.short	(.L_3127 - .L_3126)
.L_3126:
        /*008c*/ 	.word	0x00000000
        /*0090*/ 	.short	0x000b
        /*0092*/ 	.short	0x0048
        /*0094*/ 	.byte	0x00, 0xf0, 0x11, 0x00


	//----- nvinfo : EIATTR_KPARAM_INFO
	.align		4
.L_3127:
        /*0098*/ 	.byte	0x04, 0x17
        /*009a*/ 	.short	(.L_3129 - .L_3128)
.L_3128:
        /*009c*/ 	.word	0x00000000
        /*00a0*/ 	.short	0x000a
        /*00a2*/ 	.short	0x0040
        /*00a4*/ 	.byte	0x00, 0xf5, 0x21, 0x00


	//----- nvinfo : EIATTR_KPARAM_INFO
	.align		4
.L_3129:
        /*00a8*/ 	.byte	0x04, 0x17
        /*00aa*/ 	.short	(.L_3131 - .L_3130)
.L_3130:
        /*00ac*/ 	.word	0x00000000
        /*00b0*/ 	.short	0x0009
        /*00b2*/ 	.short	0x0038
        /*00b4*/ 	.byte	0x00, 0xf5, 0x21, 0x00


	//----- nvinfo : EIATTR_KPARAM_INFO
	.align		4
.L_3131:
        /*00b8*/ 	.byte	0x04, 0x17
        /*00ba*/ 	.short	(.L_3133 - .L_3132)
.L_3132:
        /*00bc*/ 	.word	0x00000000
        /*00c0*/ 	.short	0x0008
        /*00c2*/ 	.short	0x0034
        /*00c4*/ 	.byte	0x00, 0xf0, 0x11, 0x00


	//----- nvinfo : EIATTR_KPARAM_INFO
	.align		4
.L_3133:
        /*00c8*/ 	.byte	0x04, 0x17
        /*00ca*/ 	.short	(.L_3135 - .L_3134)
.L_3134:
        /*00cc*/ 	.word	0x00000000
        /*00d0*/ 	.short	0x0007
        /*00d2*/ 	.short	0x0030
        /*00d4*/ 	.byte	0x00, 0xf0, 0x11, 0x00


	//----- nvinfo : EIATTR_KPARAM_INFO
	.align		4
.L_3135:
        /*00d8*/ 	.byte	0x04, 0x17
        /*00da*/ 	.short	(.L_3137 - .L_3136)
.L_3136:
        /*00dc*/ 	.word	0x00000000
        /*00e0*/ 	.short	0x0006
        /*00e2*/ 	.short	0x002c
        /*00e4*/ 	.byte	0x00, 0xf0, 0x11, 0x00


	//----- nvinfo : EIATTR_KPARAM_INFO
	.align		4
.L_3137:
        /*00e8*/ 	.byte	0x04, 0x17
        /*00ea*/ 	.short	(.L_3139 - .L_3138)
.L_3138:
        /*00ec*/ 	.word	0x00000000
        /*00f0*/ 	.short	0x0005
        /*00f2*/ 	.short	0x0028
        /*00f4*/ 	.byte	0x00, 0xf0, 0x11, 0x00


	//----- nvinfo : EIATTR_KPARAM_INFO
	.align		4
.L_3139:
        /*00f8*/ 	.byte	0x04, 0x17
        /*00fa*/ 	.short	(.L_3141 - .L_3140)
.L_3140:
        /*00fc*/ 	.word	0x00000000
        /*0100*/ 	.short	0x0004
        /*0102*/ 	.short	0x0020
        /*0104*/ 	.byte	0x00, 0xf5, 0x21, 0x00


	//----- nvinfo : EIATTR_KPARAM_INFO
	.align		4
.L_3141:
        /*0108*/ 	.byte	0x04, 0x17
        /*010a*/ 	.short	(.L_3143 - .L_3142)
.L_3142:
        /*010c*/ 	.word	0x00000000
        /*0110*/ 	.short	0x0003
        /*0112*/ 	.short	0x0018
        /*0114*/ 	.byte	0x00, 0xf5, 0x21, 0x00


	//----- nvinfo : EIATTR_KPARAM_INFO
	.align		4
.L_3143:
        /*0118*/ 	.byte	0x04, 0x17
        /*011a*/ 	.short	(.L_3145 - .L_3144)
.L_3144:
        /*011c*/ 	.word	0x00000000
        /*0120*/ 	.short	0x0002
        /*0122*/ 	.short	0x0010
        /*0124*/ 	.byte	0x00, 0xf5, 0x21, 0x00


	//----- nvinfo : EIATTR_KPARAM_INFO
	.align		4
.L_3145:
        /*0128*/ 	.byte	0x04, 0x17
        /*012a*/ 	.short	(.L_3147 - .L_3146)
.L_3146:
        /*012c*/ 	.word	0x00000000
        /*0130*/ 	.short	0x0001
        /*0132*/ 	.short	0x0008
        /*0134*/ 	.byte	0x00, 0xf5, 0x21, 0x00


	//----- nvinfo : EIATTR_KPARAM_INFO
	.align		4
.L_3147:
        /*0138*/ 	.byte	0x04, 0x17
        /*013a*/ 	.short	(.L_3149 - .L_3148)
.L_3148:
        /*013c*/ 	.word	0x00000000
        /*0140*/ 	.short	0x0000
        /*0142*/ 	.short	0x0000
        /*0144*/ 	.byte	0x00, 0xf5, 0x21, 0x00


	//----- nvinfo : EIATTR_SPARSE_MMA_MASK
	.align		4
.L_3149:
        /*0148*/ 	.byte	0x03, 0x50
        /*014a*/ 	.short	0x0000


	//----- nvinfo : EIATTR_MAXREG_COUNT
	.align		4
        /*014c*/ 	.byte	0x03, 0x1b
        /*014e*/ 	.short	0x00ff


	//----- nvinfo : EIATTR_NUM_BARRIERS
	.align		4
        /*0150*/ 	.byte	0x02, 0x4c
        /*0152*/ 	.byte	0x01
	.zero		1


	//----- nvinfo : EIATTR_MERCURY_ISA_VERSION
	.align		4
        /*0154*/ 	.byte	0x03, 0x5f
        /*0156*/ 	.short	0x0101


	//----- nvinfo : EIATTR_VRC_CTA_INIT_COUNT
	.align		4
        /*0158*/ 	.byte	0x02, 0x4a
	.zero		1
	.zero		1


	//----- nvinfo : EIATTR_EXIT_INSTR_OFFSETS
	.align		4
        /*015c*/ 	.byte	0x04, 0x1c
        /*015e*/ 	.short	(.L_3151 - .L_3150)


	//   ....[0]....
.L_3150:
        /*0160*/ 	.word	0x00000c90


	//   ....[1]....
        /*0164*/ 	.word	0x000032a0


	//   ....[2]....
        /*0168*/ 	.word	0x00003530


	//   ....[3]....
        /*016c*/ 	.word	0x00003660


	//   ....[4]....
        /*0170*/ 	.word	0x000036e0


	//   ....[5]....
        /*0174*/ 	.word	0x00003720


	//----- nvinfo : EIATTR_CRS_STACK_SIZE
	.align		4
.L_3151:
        /*0178*/ 	.byte	0x04, 0x1e
        /*017a*/ 	.short	(.L_3153 - .L_3152)
.L_3152:
        /*017c*/ 	.word	0x00000000


	//----- nvinfo : EIATTR_CBANK_PARAM_SIZE
	.align		4
.L_3153:
        /*0180*/ 	.byte	0x03, 0x19
        /*0182*/ 	.short	0x0074


	//----- nvinfo : EIATTR_PARAM_CBANK
	.align		4
        /*0184*/ 	.byte	0x04, 0x0a
        /*0186*/ 	.short	(.L_3155 - .L_3154)
	.align		4
.L_3154:
        /*0188*/ 	.word	index@(.nv.constant0._Z23gemm_half_q_half_kernelILi2ELi16ELb0ELb0ELi32EEvPK6__halfPKjS4_S2_PS0_iiiiPKtS7_iiiiiibS2_i)
        /*018c*/ 	.short	0x0380
        /*018e*/ 	.short	0x0074


	//----- nvinfo : EIATTR_SW_WAR
	.align		4
.L_3155:
        /*0190*/ 	.byte	0x04, 0x36
        /*0192*/ 	.short	(.L_3157 - .L_3156)
.L_3156:
        /*0194*/ 	.word	0x00000008
.L_3157:


//--------------------- .nv.info._Z23gemm_half_q_half_kernelILi2ELi24ELb0ELb0ELi32EEvPK6__halfPKjS4_S2_PS0_iiiiPKtS7_iiiiiibS2_i --------------------------
	.section	.nv.info._Z23gemm_half_q_half_kernelILi2ELi24ELb0ELb0ELi32EEvPK6__halfPKjS4_S2_PS0_iiiiPKtS7_iiiiiibS2_i,"",@"SHT_CUDA_INFO"
	.sectionflags	@""
	.align	4


	//----- nvinfo : EIATTR_CUDA_API_VERSION
	.align		4
        /*0000*/ 	.byte	0x04, 0x37
        /*0002*/ 	.short	(.L_3159 - .L_3158)
.L_3158:
        /*0004*/ 	.word	0x00000082


	//----- nvinfo : EIATTR_KPARAM_INFO
	.align		4
.L_3159:
        /*0008*/ 	.byte	0x04, 0x17
        /*000a*/ 	.short	(.L_3161 - .L_3160)
.L_3160:
        /*000c*/ 	.word	0x00000000
        /*0010*/ 	.short	0x0013
        /*0012*/ 	.short	0x0070
        /*0014*/ 	.byte	0x00, 0xf0, 0x11, 0x00


	//----- nvinfo : EIATTR_KPARAM_INFO
	.align		4
.L_3161:
        /*0018*/ 	.byte	0x04, 0x17
        /*001a*/ 	.short	(.L_3163 - .L_3162)
.L_3162:
        /*001c*/ 	.word	0x00000000
        /*0020*/ 	.short	0x0012
        /*0022*/ 	.short	0x0068
        /*0024*/ 	.byte	0x00, 0xf5, 0x21, 0x00


	//----- nvinfo : EIATTR_KPARAM_INFO
	.align		4
.L_3163:
        /*0028*/ 	.byte	0x04, 0x17
        /*002a*/ 	.short	(.L_3165 - .L_3164)
.L_3164:
        /*002c*/ 	.word	0x00000000
        /*0030*/ 	.short	0x0011
        /*0032*/ 	.short	0x0060
        /*0034*/ 	.byte	0x00, 0xf0, 0x05, 0x00


	//----- nvinfo : EIATTR_KPARAM_INFO
	.align		4
.L_3165:
        /*0038*/ 	.byte	0x04, 0x17
        /*003a*/ 	.short	(.L_3167 - .L_3166)
.L_3166:
        /*003c*/ 	.word	0x00000000
        /*0040*/ 	.short	0x0010
        /*0042*/ 	.short	0x005c
        /*0044*/ 	.byte	0x00, 0xf0, 0x11, 0x00


	//----- nvinfo : EIATTR_KPARAM_INFO
	.align		4
.L_3167:
        /*0048*/ 	.byte	0x04, 0x17
        /*004a*/ 	.short	(.L_3169 - .L_3168)
.L_3168:
        /*004c*/ 	.word	0x00000000
        /*0050*/ 	.short	0x000f
        /*0052*/ 	.short	0x0058
        /*0054*/ 	.byte	0x00, 0xf0, 0x11, 0x00


	//----- nvinfo : EIATTR_KPARAM_INFO
	.align		4
.L_3169:
        /*0058*/ 	.byte	0x04, 0x17
        /*005a*/ 	.short	(.L_3171 - .L_3170)
.L_3170:
        /*005c*/ 	.word	0x00000000
        /*0060*/ 	.short	0x000e
        /*0062*/ 	.short	0x0054
        /*0064*/ 	.byte	0x00, 0xf0, 0x11, 0x00


	//----- nvinfo : EIATTR_KPARAM_INFO
	.align		4
.L_3171:
        /*0068*/ 	.byte	0x04, 0x17
        /*006a*/ 	.short	(.L_3173 - .L_3172)
.L_3172:
        /*006c*/ 	.word	0x00000000
        /*0070*/ 	.short	0x000d
        /*0072*/ 	.short	0x0050
        /*0074*/ 	.byte	0x00, 0xf0, 0x11, 0x00


	//----- nvinfo : EIATTR_KPARAM_INFO
	.align		4
.L_3173:
        /*0078*/ 	.byte	0x04, 0x17
        /*007a*/ 	.short	(.L_3175 - .L_3174)
.L_3174:
        /*007c*/ 	.word	0x00000000
        /*0080*/ 	.short	0x000c
        /*0082*/ 	.short	0x004c
        /*0084*/ 	.byte	0x00, 0xf0, 0x11, 0x00


	//----- nvinfo : EIATTR_KPARAM_INFO
	.align		4
.L_3175:
        /*0088*/ 	.byte	0x04, 0x17
        /*008a*/ 	.short	(.L_3177 - .L_3176)
.L_3176:
        /*008c*/ 	.word	0x00000000
        /*0090*/ 	.short	0x000b
        /*0092*/ 	.short	0x0048
        /*0094*/ 	.byte	0x00, 0xf0, 0x11, 0x00


	//----- nvinfo : EIATTR_KPARAM_INFO
	.align		4
.L_3177:
        /*0098*/ 	.byte	0x04, 0x17
        /*009a*/ 	.short	(.L_3179 - .L_3178)
.L_3178:
        /*009c*/ 	.word	0x00000000
        /*00a0*/ 	.short	0x000a
        /*00a2*/ 	.short	0x0040
        /*00a4*/ 	.byte	0x00, 0xf5, 0x21, 0x00


	//----- nvinfo : EIATTR_KPARAM_INFO
	.align		4
.L_3179:
        /*00a8*/ 	.byte	0x04, 0x17
        /*00aa*/ 	.short	(.L_3181 - .L_3180)
.L_3180:
        /*00ac*/ 	.word	0x00000000
        /*00b0*/ 	.short	0x0009
        /*00b2*/ 	.short	0x0038
        /*00b4*/ 	.byte	0x00, 0xf5, 0x21, 0x00


	//----- nvinfo : EIATTR_KPARAM_INFO
	.align		4
.L_3181:
        /*00b8*/ 	.byte	0x04, 0x17
        /*00ba*/ 	.short	(.L_3183 - .L_3182)
.L_3182:
        /*00bc*/ 	.word	0x00000000
        /*00c0*/ 	.short	0x0008
        /*00c2*/ 	.short	0x0034
        /*00c4*/ 	.byte	0x00, 0xf0, 0x11, 0x00


	//----- nvinfo : EIATTR_KPARAM_INFO
	.align		4
.L_3183:
        /*00c8*/ 	.byte	0x04, 0x17
        /*00ca*/ 	.short	(.L_3185 - .L_3184)
.L_3184:
        /*00cc*/ 	.word	0x00000000
        /*00d0*/ 	.short	0x0007
        /*00d2*/ 	.short	0x0030
        /*00d4*/ 	.byte	0x00, 0xf0, 0x11, 0x00


	//----- nvinfo : EIATTR_KPARAM_INFO
	.align		4
.L_3185:
        /*00d8*/ 	.byte	0x04, 0x17
        /*00da*/ 	.short	(.L_3187 - .L_3186)
.L_3186:
        /*00dc*/ 	.word	0x00000000
        /*00e0*/ 	.short	0x0006
        /*00e2*/ 	.short	0x002c
        /*00e4*/ 	.byte	0x00, 0xf0, 0x11, 0x00


	//----- nvinfo : EIATTR_KPARAM_INFO
	.align		4
.L_3187:
        /*00e8*/ 	.byte	0x04, 0x17
        /*00ea*/ 	.short	(.L_3189 - .L_3188)
.L_3188:
        /*00ec*/ 	.word	0x00000000
        /*00f0*/ 	.short	0x0005
        /*00f2*/ 	.short	0x0028
        /*00f4*/ 	.byte	0x00, 0xf0, 0x11, 0x00


	//----- nvinfo : EIATTR_KPARAM_INFO
	.align		4
.L_3189:
        /*00f8*/ 	.byte	0x04, 0x17
        /*00fa*/ 	.short	(.L_3191 - .L_3190)
.L_3190:
        /*00fc*/ 	.word	0x00000000
        /*0100*/ 	.short	0x0004
        /*0102*/ 	.short	0x0020
        /*0104*/ 	.byte	0x00, 0xf5, 0x21, 0x00


	//----- nvinfo : EIATTR_KPARAM_INFO
	.align		4
.L_3191:
        /*0108*/ 	.byte	0x04, 0x17
        /*010a*/ 	.short	(.L_3193 - .L_3192)
.L_3192:
        /*010c*/ 	.word	0x00000000
        /*0110*/ 	.short	0x0003
        /*0112*/ 	.short	0x0018
        /*0114*/ 	.byte	0x00, 0xf5, 0x21, 0x00


	//----- nvinfo : EIATTR_KPARAM_INFO
	.align		4
.L_3193:
        /*0118*/ 	.byte	0x04, 0x17
        /*011a*/ 	.short	(.L_3195 - .L_3194)
.L_3194:
        /*011c*/ 	.word	0x00000000
        /*0120*/ 	.short	0x0002
        /*0122*/ 	.short	0x0010
        /*0124*/ 	.byte	0x00, 0xf5, 0x21, 0x00


	//----- nvinfo : EIATTR_KPARAM_INFO
	.align		4
.L_3195:
        /*0128*/ 	.byte	0x04, 0x17
        /*012a*/ 	.short	(.L_3197 - .L_3196)
.L_3196:
        /*012c*/ 	.word	0x00000000
        /*0130*/ 	.short	0x0001
        /*0132*/ 	.short	0x0008
        /*0134*/ 	.byte	0x00, 0xf5, 0x21, 0x00


	//----- nvinfo : EIATTR_KPARAM_INFO
	.align		4
.L_3197:
        /*0138*/ 	.byte	0x04, 0x17
        /*013a*/ 	.short	(.L_3199 - .L_3198)
.L_3198:
        /*013c*/ 	.word	0x00000000
        /*0140*/ 	.short	0x0000
        /*0142*/ 	.short	0x0000
        /*0144*/ 	.byte	0x00, 0xf5, 0x21, 0x00


	//----- nvinfo : EIATTR_SPARSE_MMA_MASK
	.align		4
.L_3199:
        /*0148*/ 	.byte	0x03, 0x50
        /*014a*/ 	.short	0x0000


	//----- nvinfo : EIATTR_MAXREG_COUNT
	.align		4
        /*014c*/ 	.byte	0x03, 0x1b
        /*014e*/ 	.short	0x00ff


	//----- nvinfo : EIATTR_NUM_BARRIERS
	.align		4
        /*0150*/ 	.byte	0x02, 0x4c
        /*0152*/ 	.byte	0x01
	.zero		1


	//----- nvinfo : EIATTR_MERCURY_ISA_VERSION
	.align		4
        /*0154*/ 	.byte	0x03, 0x5f
        /*0156*/ 	.short	0x0101


	//----- nvinfo : EIATTR_VRC_CTA_INIT_COUNT
	.align		4
        /*0158*/ 	.byte	0x02, 0x4a
	.zero		1
	.zero		1


	//----- nvinfo : EIATTR_EXIT_INSTR_OFFSETS
	.align		4
        /*015c*/ 	.byte	0x04, 0x1c
        /*015e*/ 	.short	(.L_3201 - .L_3200)


	//   ....[0]....
.L_3200:
        /*0160*/ 	.word	0x00000ca0


	//   ....[1]....
        /*0164*/ 	.word	0x000066f0


	//   ....[2]....
        /*0168*/ 	.word	0x00006990


	//   ....[3]....
        /*016c*/ 	.word	0x00006ac0


	//   ....[4]....
        /*0170*/ 	.word	0x00006b50


	//   ....[5]....
        /*0174*/ 	.word	0x00006b90


	//----- nvinfo : EIATTR_CRS_STACK_SIZE
	.align		4
.L_3201:
        /*0178*/ 	.byte	0x04, 0x1e
        /*017a*/ 	.short	(.L_3203 - .L_3202)
.L_3202:
        /*017c*/ 	.word	0x00000000


	//----- nvinfo : EIATTR_CBANK_PARAM_SIZE
	.align		4
.L_3203:
        /*0180*/ 	.byte	0x03, 0x19
        /*0182*/ 	.short	0x0074


	//----- nvinfo : EIATTR_PARAM_CBANK
	.align		4
        /*0184*/ 	.byte	0x04, 0x0a
        /*0186*/ 	.short	(.L_3205 - .L_3204)
	.align		4
.L_3204:
        /*0188*/ 	.word	index@(.nv.constant0._Z23gemm_half_q_half_kernelILi2ELi24ELb0ELb0ELi32EEvPK6__halfPKjS4_S2_PS0_iiiiPKtS7_iiiiiibS2_i)
        /*018c*/ 	.short	0x0380
        /*018e*/ 	.short	0x0074


	//----- nvinfo : EIATTR_SW_WAR
	.align		4
.L_3205:
        /*0190*/ 	.byte	0x04, 0x36
        /*0192*/ 	.short	(.L_3207 - .L_3206)
.L_3206:
        /*0194*/ 	.word	0x00000008
.L_3207:


//--------------------- .nv.info._Z23gemm_half_q_half_kernelILi2ELi8ELb0ELb0ELi32EEvPK6__halfPKjS4_S2_PS0_iiiiPKtS7_iiiiiibS2_i --------------------------
	.section	.nv.info._Z23gemm_half_q_half_kernelILi2ELi8ELb0ELb0ELi32EEvPK6__halfPKjS4_S2_PS0_iiiiPKtS7_iiiiiibS2_i,"",@"SHT_CUDA_INFO"
	.sectionflags	@""
	.align	4


	//----- nvinfo : EIATTR_CUDA_API_VERSION
	.align		4
        /*0000*/ 	.byte	0x04, 0x37
        /*0002*/ 	.short	(.L_3209 - .L_3208)
.L_3208:
        /*0004*/ 	.word	0x00000082


	//----- nvinfo : EIATTR_KPARAM_INFO
	.align		4
.L_3209:
        /*0008*/ 	.byte	0x04, 0x17
        /*000a*/ 	.short	(.L_3211 - .L_3210)
.L_3210:
        /*000c*/ 	.word	0x00000000
        /*0010*/ 	.short	0x0013
        /*0012*/ 	.short	0x0070
        /*0014*/ 	.byte	0x00, 0xf0, 0x11, 0x00


	//----- nvinfo : EIATTR_KPARAM_INFO
	.align		4
.L_3211:
        /*0018*/ 	.byte	0x04, 0x17
        /*001a*/ 	.short	(.L_3213 - .L_3212)
.L_3212:
        /*001c*/ 	.word	0x00000000
        /*0020*/ 	.short	0x0012
        /*0022*/ 	.short	0x0068
        /*0024*/ 	.byte	0x00, 0xf5, 0x21, 0x00


	//----- nvinfo : EIATTR_KPARAM_INFO
	.align		4
.L_3213:
        /*0028*/ 	.byte	0x04, 0x17
        /*002a*/ 	.short	(.L_3215 - .L_3214)
.L_3214:
        /*002c*/ 	.word	0x00000000
        /*0030*/ 	.short	0x0011
        /*0032*/ 	.short	0x0060
        /*0034*/ 	.byte	0x00, 0xf0, 0x05, 0x00


	//----- nvinfo : EIATTR_KPARAM_INFO
	.align		4
.L_3215:
        /*0038*/ 	.byte	0x04, 0x17
        /*003a*/ 	.short	(.L_3217 - .L_3216)
.L_3216:
        /*003c*/ 	.word	0x00000000
        /*0040*/ 	.short	0x0010
        /*0042*/ 	.short	0x005c
        /*0044*/ 	.byte	0x00, 0xf0, 0x11, 0x00


	//----- nvinfo : EIATTR_KPARAM_INFO
	.align		4
.L_3217:
        /*0048*/ 	.byte	0x04, 0x17
        /*004a*/ 	.short	(.L_3219 - .L_3218)
.L_3218:
        /*004c*/ 	.word	0x00000000
        /*0050*/ 	.short	0x000f
        /*0052*/ 	.short	0x0058
        /*0054*/ 	.byte	0x00, 0xf0, 0x11, 0x00


	//----- nvinfo : EIATTR_KPARAM_INFO
	.align		4
.L_3219:
        /*0058*/ 	.byte	0x04, 0x17
        /*005a*/ 	.short	(.L_3221 - .L_3220)
.L_3220:
        /*005c*/ 	.word	0x00000000
        /*0060*/ 	.short	0x000e
        /*0062*/ 	.short	0x0054
        /*0064*/ 	.byte	0x00, 0xf0, 0x11, 0x00


	//----- nvinfo : EIATTR_KPARAM_INFO
	.align		4
.L_3221:
        /*0068*/ 	.byte	0x04, 0x17
        /*006a*/ 	.short	(.L_3223 - .L_3222)
.L_3222:
        /*006c*/ 	.word	0x00000000
        /*0070*/ 	.short	0x000d
        /*0072*/ 	.short	0x0050
        /*0074*/ 	.byte	0x00, 0xf0, 0x11, 0x00


	//----- nvinfo : EIATTR_KPARAM_INFO
	.align		4
.L_3223:
        /*0078*/ 	.byte	0x04, 0x17
        /*007a*/ 	.short	(.L_3225 - .L_3224)
.L_3224:
        /*007c*/ 	.word	0x00000000
        /*0080*/ 	.short	0x000c
        /*0082*/ 	.short	0x004c
        /*0084*/ 	.byte	0x00, 0xf0, 0x11, 0x00


	//----- nvinfo : EIATTR_KPARAM_INFO
	.align		4
.L_3225:
        /*0088*/ 	.byte	0x04, 0x17
        /*008a*/ 	.short	(.L_3227 - .L_3226)
.L_3226:
        /*008c*/ 	.word	0x00000000
        /*0090*/ 	.short	0x000b
        /*0092*/ 	.short	0x0048
        /*0094*/ 	.byte	0x00, 0xf0, 0x11, 0x00


	//----- nvinfo : EIATTR_KPARAM_INFO
	.align		4
.L_3227:
        /*0098*/ 	.byte	0x04, 0x17
        /*009a*/ 	.short	(.L_3229 - .L_3228)
.L_3228:
        /*009c*/ 	.word	0x00000000
        /*00a0*/ 	.short	0x000a
        /*00a2*/ 	.short	0x0040
        /*00a4*/ 	.byte	0x00, 0xf5, 0x21, 0x00


	//----- nvinfo : EIATTR_KPARAM_INFO
	.align		4
.L_3229:
        /*00a8*/ 	.byte	0x04, 0x17
        /*00aa*/ 	.short	(.L_3231 - .L_3230)
.L_3230:
        /*00ac*/ 	.word	0x00000000
        /*00b0*/ 	.short	0x0009
        /*00b2*/ 	.short	0x0038
        /*00b4*/ 	.byte	0x00, 0xf5, 0x21, 0x00


	//----- nvinfo : EIATTR_KPARAM_INFO
	.align		4
.L_3231:
        /*00b8*/ 	.byte	0x04, 0x17
        /*00ba*/ 	.short	(.L_3233 - .L_3232)
.L_3232:
        /*00bc*/ 	.word	0x00000000
        /*00c0*/ 	.short	0x0008
        /*00c2*/ 	.short	0x0034
        /*00c4*/ 	.byte	0x00, 0xf0, 0x11, 0x00


	//----- nvinfo : EIATTR_KPARAM_INFO
	.align		4
.L_3233:
        /*00c8*/ 	.byte	0x04, 0x17
        /*00ca*/ 	.short	(.L_3235 - .L_3234)
.L_3234:
        /*00cc*/ 	.word	0x00000000
        /*00d0*/ 	.short	0x0007
        /*00d2*/ 	.short	0x0030
        /*00d4*/ 	.byte	0x00, 0xf0, 0x11, 0x00


	//----- nvinfo : EIATTR_KPARAM_INFO
	.align		4
.L_3235:
        /*00d8*/ 	.byte	0x04, 0x17
        /*00da*/ 	.short	(.L_3237 - .L_3236)
.L_3236:
        /*00dc*/ 	.word	0x00000000
        /*00e0*/ 	.short	0x0006
        /*00e2*/ 	.short	0x002c
        /*00e4*/ 	.byte	0x00, 0xf0, 0x11, 0x00


	//----- nvinfo : EIATTR_KPARAM_INFO
	.align		4
.L_3237:
        /*00e8*/ 	.byte	0x04, 0x17
        /*00ea*/ 	.short	(.L_3239 - .L_3238)
.L_3238:
        /*00ec*/ 	.word	0x00000000
        /*00f0*/ 	.short	0x0005
        /*00f2*/ 	.short	0x0028
        /*00f4*/ 	.byte	0x00, 0xf0, 0x11, 0x00


	//----- nvinfo : EIATTR_KPARAM_INFO
	.align		4
.L_3239:
        /*00f8*/ 	.byte	0x04, 0x17
        /*00fa*/ 	.short	(.L_3241 - .L_3240)
.L_3240:
        /*00fc*/ 	.word	0x00000000
        /*0100*/ 	.short	0x0004
        /*0102*/ 	.short	0x0020
        /*0104*/ 	.byte	0x00, 0xf5, 0x21, 0x00


	//----- nvinfo : EIATTR_KPARAM_INFO
	.align		4
.L_3241:
        /*0108*/ 	.byte	0x04, 0x17
        /*010a*/ 	.short	(.L_3243 - .L_3242)
.L_3242:
        /*010c*/ 	.word	0x00000000
        /*0110*/ 	.short	0x0003
        /*0112*/ 	.short	0x0018
        /*0114*/ 	.byte	0x00, 0xf5, 0x21, 0x00


	//----- nvinfo : EIATTR_KPARAM_INFO
	.align		4
.L_3243:
        /*0118*/ 	.byte	0x04, 0x17
        /*011a*/ 	.short	(.L_3245 - .L_3244)
.L_3244:
        /*011c*/ 	.word	0x00000000
        /*0120*/ 	.short	0x0002
        /*0122*/ 	.short	0x0010
        /*0124*/ 	.byte	0x00, 0xf5, 0x21, 0x00


	//----- nvinfo : EIATTR_KPARAM_INFO
	.align		4
.L_3245:
        /*0128*/ 	.byte	0x04, 0x17
        /*012a*/ 	.short	(.L_3247 - .L_3246)
.L_3246:
        /*012c*/ 	.word	0x00000000
        /*0130*/ 	.short	0x0001
        /*0132*/ 	.short	0x0008
        /*0134*/ 	.byte	0x00, 0xf5, 0x21, 0x00


	//----- nvinfo : EIATTR_KPARAM_INFO
	.align		4
.L_3247:
        /*0138*/ 	.byte	0x04, 0x17
        /*013a*/ 	.short	(.L_3249 - .L_3248)
.L_3248:
        /*013c*/ 	.word	0x00000000
        /*0140*/ 	.short	0x0000
        /*0142*/ 	.short	0x0000
        /*0144*/ 	.byte	0x00, 0xf5, 0x21, 0x00


	//----- nvinfo : EIATTR_SPARSE_MMA_MASK
	.align		4
.L_3249:
        /*0148*/ 	.byte	0x03, 0x50
        /*014a*/ 	.short	0x0000


	//----- nvinfo : EIATTR_MAXREG_COUNT
	.align		4
        /*014c*/ 	.byte	0x03, 0x1b
        /*014e*/ 	.short	0x00ff


	//----- nvinfo : EIATTR_NUM_BARRIERS
	.align		4
        /*0150*/ 	.byte	0x02, 0x4c
        /*0152*/ 	.byte	0x01
	.zero		1


	//----- nvinfo : EIATTR_MERCURY_ISA_VERSION
	.align		4
        /*0154*/ 	.byte	0x03, 0x5f
        /*0156*/ 	.short	0x0101


	//----- nvinfo : EIATTR_VRC_CTA_INIT_COUNT
	.align		4
        /*0158*/ 	.byte	0x02, 0x4a
	.zero		1
	.zero		1


	//----- nvinfo : EIATTR_EXIT_INSTR_OFFSETS
	.align		4
        /*015c*/ 	.byte	0x04, 0x1c
        /*015e*/ 	.short	(.L_3251 - .L_3250)


	//   ....[0]....
.L_3250:
        /*0160*/ 	.word	0x00000cd0


	//   ....[1]....
        /*0164*/ 	.word	0x00004cd0


	//   ....[2]....
        /*0168*/ 	.word	0x00004f80


	//   ....[3]....
        /*016c*/ 	.word	0x000050c0


	//   ....[4]....
        /*0170*/ 	.word	0x00005140


	//   ....[5]....
        /*0174*/ 	.word	0x00005180


	//----- nvinfo : EIATTR_CRS_STACK_SIZE
	.align		4
.L_3251:
        /*0178*/ 	.byte	0x04, 0x1e
        /*017a*/ 	.short	(.L_3253 - .L_3252)
.L_3252:
        /*017c*/ 	.word	0x00000000


	//----- nvinfo : EIATTR_CBANK_PARAM_SIZE
	.align		4
.L_3253:
        /*0180*/ 	.byte	0x03, 0x19
        /*0182*/ 	.short	0x0074


	//----- nvinfo : EIATTR_PARAM_CBANK
	.align		4
        /*0184*/ 	.byte	0x04, 0x0a
        /*0186*/ 	.short	(.L_3255 - .L_3254)
	.align		4
.L_3254:
        /*0188*/ 	.word	index@(.nv.constant0._Z23gemm_half_q_half_kernelILi2ELi8ELb0ELb0ELi32EEvPK6__halfPKjS4_S2_PS0_iiiiPKtS7_iiiiiibS2_i)
        /*018c*/ 	.short	0x0380
        /*018e*/ 	.short	0x0074


	//----- nvinfo : EIATTR_SW_WAR
	.align		4
.L_3255:
        /*0190*/ 	.byte	0x04, 0x36
        /*0192*/ 	.short	(.L_3257 - .L_3256)
.L_3256:
        /*0194*/ 	.word	0x00000008
.L_3257:


//--------------------- .nv.info._Z23gemm_half_q_half_kernelILi2ELi12ELb0ELb0ELi32EEvPK6__halfPKjS4_S2_PS0_iiiiPKtS7_iiiiiibS2_i --------------------------
	.section	.nv.info._Z23gemm_half_q_half_kernelILi2ELi12ELb0ELb0ELi32EEvPK6__halfPKjS4_S2_PS0_iiiiPKtS7_iiiiiibS2_i,"",@"SHT_CUDA_INFO"
	.sectionflags	@""
	.align	4


	//----- nvinfo : EIATTR_CUDA_API_VERSION
	.align		4
        /*0000*/ 	.byte	0x04, 0x37
        /*0002*/ 	.short	(.L_3259 - .L_3258)
.L_3258:
        /*0004*/ 	.word	0x00000082


	//----- nvinfo : EIATTR_KPARAM_INFO
	.align		4
.L_3259:
        /*0008*/ 	.byte	0x04, 0x17
        /*000a*/ 	.short	(.L_3261 - .L_3260)
.L_3260:
        /*000c*/ 	.word	0x00000000
        /*0010*/ 	.short	0x0013
        /*0012*/ 	.short	0x0070
        /*0014*/ 	.byte	0x00, 0xf0, 0x11, 0x00


	//----- nvinfo : EIATTR_KPARAM_INFO
	.align		4
.L_3261:
        /*0018*/ 	.byte	0x04, 0x17
        /*001a*/ 	.short	(.L_3263 - .L_3262)
.L_3262:
        /*001c*/ 	.word	0x00000000
        /*0020*/ 	.short	0x0012
        /*0022*/ 	.short	0x0068
        /*0024*/ 	.byte	0x00, 0xf5, 0x21, 0x00


	//----- nvinfo : EIATTR_KPARAM_INFO
	.align		4
.L_3263:
        /*0028*/ 	.byte	0x04, 0x17
        /*002a*/ 	.short	(.L_3265 - .L_3264)
.L_3264:
        /*002c*/ 	.word	0x00000000
        /*0030*/ 	.short	0x0011
        /*0032*/ 	.short	0x0060
        /*0034*/ 	.byte	0x00, 0xf0, 0x05, 0x00


	//----- nvinfo : EIATTR_KPARAM_INFO
	.align		4
.L_3265:
        /*0038*/ 	.byte	0x04, 0x17
        /*003a*/ 	.short	(.L_3267 - .L_3266)
.L_3266:
        /*003c*/ 	.word	0x00000000
        /*0040*/ 	.short	0x0010
        /*0042*/ 	.short	0x005c
        /*0044*/ 	.byte	0x00, 0xf0, 0x11, 0x00


	//----- nvinfo : EIATTR_KPARAM_INFO
	.align		4
.L_3267:
        /*0048*/ 	.byte	0x04, 0x17
        /*004a*/ 	.short	(.L_3269 - .L_3268)
.L_3268:
        /*004c*/ 	.word	0x00000000
        /*0050*/ 	.short	0x000f
        /*0052*/ 	.short	0x0058
        /*0054*/ 	.byte	0x00, 0xf0, 0x11, 0x00


	//----- nvinfo : EIATTR_KPARAM_INFO
	.align		4
.L_3269:
        /*0058*/ 	.byte	0x04, 0x17
        /*005a*/ 	.short	(.L_3271 - .L_3270)
.L_3270:
        /*005c*/ 	.word	0x00000000
        /*0060*/ 	.short	0x000e
        /*0062*/ 	.short	0x0054
        /*0064*/ 	.byte	0x00, 0xf0, 0x11, 0x00


	//----- nvinfo : EIATTR_KPARAM_INFO
	.align		4
.L_3271:
        /*0068*/ 	.byte	0x04, 0x17
        /*006a*/ 	.short	(.L_3273 - .L_3272)
.L_3272:
        /*006c*/ 	.word	0x00000000
        /*0070*/ 	.short	0x000d
        /*0072*/ 	.short	0x0050
        /*0074*/ 	.byte	0x00, 0xf0, 0x11, 0x00


	//----- nvinfo : EIATTR_KPARAM_INFO
	.align		4
.L_3273:
        /*0078*/ 	.byte	0x04, 0x17
        /*007a*/ 	.short	(.L_3275 - .L_3274)
.L_3274:
        /*007c*/ 	.word	0x00000000
        /*0080*/ 	.short	0x000c
        /*0082*/ 	.short	0x004c
        /*0084*/ 	.byte	0x00, 0xf0, 0x11, 0x00


	//----- nvinfo : EIATTR_KPARAM_INFO
	.align		4
.L_3275:
        /*0088*/ 	.byte	0x04, 0x17
        /*008a*/ 	.short	(.L_3277 - .L_3276)
.L_3276:
        /*008c*/ 	.word	0x00000000
        /*0090*/ 	.short	0x000b
        /*0092*/ 	.short	0x0048
        /*0094*/ 	.byte	0x00, 0xf0, 0x11, 0x00


	//----- nvinfo : EIATTR_KPARAM_INFO
	.align		4
.L_3277:
        /*0098*/ 	.byte	0x04, 0x17
        /*009a*/ 	.short	(.L_3279 - .L_3278)
.L_3278:
        /*009c*/ 	.word	0x00000000
        /*00a0*/ 	.short	0x000a
        /*00a2*/ 	.short	0x0040
        /*00a4*/ 	.byte	0x00, 0xf5, 0x21, 0x00


	//----- nvinfo : EIATTR_KPARAM_INFO
	.align		4
.L_3279:
        /*00a8*/ 	.byte	0x04, 0x17
        /*00aa*/ 	.short	(.L_3281 - .L_3280)
.L_3280:
        /*00ac*/ 	.word	0x00000000
        /*00b0*/ 	.short	0x0009
        /*00b2*/ 	.short	0x0038
        /*00b4*/ 	.byte	0x00, 0xf5, 0x21, 0x00


	//----- nvinfo : EIATTR_KPARAM_INFO
	.align		4
.L_3281:
        /*00b8*/ 	.byte	0x04, 0x17
        /*00ba*/ 	.short	(.L_3283 - .L_3282)
.L_3282:
        /*00bc*/ 	.word	0x00000000
        /*00c0*/ 	.short	0x0008
        /*00c2*/ 	.short	0x0034
        /*00c4*/ 	.byte	0x00, 0xf0, 0x11, 0x00


	//----- nvinfo : EIATTR_KPARAM_INFO
	.align		4
.L_3283:
        /*00c8*/ 	.byte	0x04, 0x17
        /*00ca*/ 	.short	(.L_3285 - .L_3284)
.L_3284:
        /*00cc*/ 	.word	0x00000000
        /*00d0*/ 	.short	0x0007
        /*00d2*/ 	.short	0x0030
        /*00d4*/ 	.byte	0x00, 0xf0, 0x11, 0x00


	//----- nvinfo : EIATTR_KPARAM_INFO
	.align		4
.L_3285:
        /*00d8*/ 	.byte	0x04, 0x17
        /*00da*/ 	.short	(.L_3287 - .L_3286)
.L_3286:
        /*00dc*/ 	.word	0x00000000
        /*00e0*/ 	.short	0x0006
        /*00e2*/ 	.short	0x002c
        /*00e4*/ 	.byte	0x00, 0xf0, 0x11, 0x00


	//----- nvinfo : EIATTR_KPARAM_INFO
	.align		4
.L_3287:
        /*00e8*/ 	.byte	0x04, 0x17
        /*00ea*/ 	.short	(.L_3289 - .L_3288)
.L_3288:
        /*00ec*/ 	.word	0x00000000
        /*00f0*/ 	.short	0x0005
        /*00f2*/ 	.short	0x0028
        /*00f4*/ 	.byte	0x00, 0xf0, 0x11, 0x00


	//----- nvinfo : EIATTR_KPARAM_INFO
	.align		4
.L_3289:
        /*00f8*/ 	.byte	0x04, 0x17
        /*00fa*/ 	.short	(.L_3291 - .L_3290)
.L_3290:
        /*00fc*/ 	.word	0x00000000
        /*0100*/ 	.short	0x0004
        /*0102*/ 	.short	0x0020
        /*0104*/ 	.byte	0x00, 0xf5, 0x21, 0x00


	//----- nvinfo : EIATTR_KPARAM_INFO
	.align		4
.L_3291:
        /*0108*/ 	.byte	0x04, 0x17
        /*010a*/ 	.short	(.L_3293 - .L_3292)
.L_3292:
        /*010c*/ 	.word	0x00000000
        /*0110*/ 	.short	0x0003
        /*0112*/ 	.short	0x0018
        /*0114*/ 	.byte	0x00, 0xf5, 0x21, 0x00


	//----- nvinfo : EIATTR_KPARAM_INFO
	.align		4
.L_3293:
        /*0118*/ 	.byte	0x04, 0x17
        /*011a*/ 	.short	(.L_3295 - .L_3294)
.L_3294:
        /*011c*/ 	.word	0x00000000
        /*0120*/ 	.short	0x0002
        /*0122*/ 	.short	0x0010
        /*0124*/ 	.byte	0x00, 0xf5, 0x21, 0x00


	//----- nvinfo : EIATTR_KPARAM_INFO
	.align		4
.L_3295:
        /*0128*/ 	.byte	0x04, 0x17
        /*012a*/ 	.short	(.L_3297 - .L_3296)
.L_3296:
        /*012c*/ 	.word	0x00000000
        /*0130*/ 	.short	0x0001
        /*0132*/ 	.short	0x0008
        /*0134*/ 	.byte	0x00, 0xf5, 0x21, 0x00


	//----- nvinfo : EIATTR_KPARAM_INFO
	.align		4
.L_3297:
        /*0138*/ 	.byte	0x04, 0x17
        /*013a*/ 	.short	(.L_3299 - .L_3298)
.L_3298:
        /*013c*/ 	.word	0x00000000
        /*0140*/ 	.short	0x0000
        /*0142*/ 	.short	0x0000
        /*0144*/ 	.byte	0x00, 0xf5, 0x21, 0x00


	//----- nvinfo : EIATTR_SPARSE_MMA_MASK
	.align		4
.L_3299:
        /*0148*/ 	.byte	0x03, 0x50
        /*014a*/ 	.short	0x0000


	//----- nvinfo : EIATTR_MAXREG_COUNT
	.align		4
        /*014c*/ 	.byte	0x03, 0x1b
        /*014e*/ 	.short	0x00ff


	//----- nvinfo : EIATTR_NUM_BARRIERS
	.align		4
        /*0150*/ 	.byte	0x02, 0x4c
        /*0152*/ 	.byte	0x01
	.zero		1


	//----- nvinfo : EIATTR_MERCURY_ISA_VERSION
	.align		4
        /*0154*/ 	.byte	0x03, 0x5f
        /*0156*/ 	.short	0x0101


	//----- nvinfo : EIATTR_VRC_CTA_INIT_COUNT
	.align		4
        /*0158*/ 	.byte	0x02, 0x4a
	.zero		1
	.zero		1


	//----- nvinfo : EIATTR_EXIT_INSTR_OFFSETS
	.align		4
        /*015c*/ 	.byte	0x04, 0x1c
        /*015e*/ 	.short	(.L_3301 - .L_3300)


	//   ....[0]....
.L_3300:
        /*0160*/ 	.word	0x00000cc0


	//   ....[1]....
        /*0164*/ 	.word	0x000064c0


	//   ....[2]....
        /*0168*/ 	.word	0x00006770


	//   ....[3]....
        /*016c*/ 	.word	0x000068a0


	//   ....[4]....
        /*0170*/ 	.word	0x00006930


	//   ....[5]....
        /*0174*/ 	.word	0x00006970


	//----- nvinfo : EIATTR_CRS_STACK_SIZE
	.align		4
.L_3301:
        /*0178*/ 	.byte	0x04, 0x1e
        /*017a*/ 	.short	(.L_3303 - .L_3302)
.L_3302:
        /*017c*/ 	.word	0x00000000


	//----- nvinfo : EIATTR_CBANK_PARAM_SIZE
	.align		4
.L_3303:
        /*0180*/ 	.byte	0x03, 0x19
        /*0182*/ 	.short	0x0074


	//----- nvinfo : EIATTR_PARAM_CBANK
	.align		4
        /*0184*/ 	.byte	0x04, 0x0a
        /*0186*/ 	.short	(.L_3305 - .L_3304)
	.align		4
.L_3304:
        /*0188*/ 	.word	index@(.nv.constant0._Z23gemm_half_q_half_kernelILi2ELi12ELb0ELb0ELi32EEvPK6__halfPKjS4_S2_PS0_iiiiPKtS7_iiiiiibS2_i)
        /*018c*/ 	.short	0x0380
        /*018e*/ 	.short	0x0074


	//----- nvinfo : EIATTR_SW_WAR
	.align		4
.L_3305:
        /*0190*/ 	.byte	0x04, 0x36
        /*0192*/ 	.short	(.L_3307 - .L_3306)
.L_3306:
        /*0194*/ 	.word	0x00000008
.L_3307:


//--------------------- .nv.info._Z23gemm_half_q_half_kernelILi2ELi14ELb0ELb0ELi32EEvPK6__halfPKjS4_S2_PS0_iiiiPKtS7_iiiiiibS2_i --------------------------
	.section	.nv.info._Z23gemm_half_q_half_kernelILi2ELi14ELb0ELb0ELi32EEvPK6__halfPKjS4_S2_PS0_iiiiPKtS7_iiiiiibS2_i,"",@"SHT_CUDA_INFO"
	.sectionflags	@""
	.align	4


	//----- nvinfo : EIATTR_CUDA_API_VERSION
	.align		4
        /*0000*/ 	.byte	0x04, 0x37
        /*0002*/ 	.short	(.L_3309 - .L_3308)
.L_3308:
        /*0004*/ 	.word	0x00000082


	//----- nvinfo : EIATTR_KPARAM_INFO
	.align		4
.L_3309:
        /*0008*/ 	.byte	0x04, 0x17
        /*000a*/ 	.short	(.L_3311 - .L_3310)
.L_3310:
        /*000c*/ 	.word	0x00000000
        /*0010*/ 	.short	0x0013
        /*0012*/ 	.short	0x0070
        /*0014*/ 	.byte	0x00, 0xf0, 0x11, 0x00


	//----- nvinfo : EIATTR_KPARAM_INFO
	.align		4
.L_3311:
        /*0018*/ 	.byte	0x04, 0x17
        /*001a*/ 	.short	(.L_3313 - .L_3312)
.L_3312:
        /*001c*/ 	.word	0x00000000
        /*0020*/ 	.short	0x0012
        /*0022*/ 	.short	0x0068
        /*0024*/ 	.byte	0x00, 0xf5, 0x21, 0x00


	//----- nvinfo : EIATTR_KPARAM_INFO
	.align		4
.L_3313:
        /*0028*/ 	.byte	0x04, 0x17
        /*002a*/ 	.short	(.L_3315 - .L_3314)
.L_3314:
        /*002c*/ 	.word	0x00000000
        /*0030*/ 	.short	0x0011
        /*0032*/ 	.short	0x0060
        /*0034*/ 	.byte	0x00, 0xf0, 0x05, 0x00


	//----- nvinfo : EIATTR_KPARAM_INFO
	.align		4
.L_3315:
        /*0038*/ 	.byte	0x04, 0x17
        /*003a*/ 	.short	(.L_3317 - .L_3316)
.L_3316:
        /*003c*/ 	.word	0x00000000
        /*0040*/ 	.short	0x0010
        /*0042*/ 	.short	0x005c
        /*0044*/ 	.byte	0x00, 0xf0, 0x11, 0x00


	//----- nvinfo : EIATTR_KPARAM_INFO
	.align		4
.L_3317:
        /*0048*/ 	.byte	0x04, 0x17
        /*004a*/ 	.short	(.L_3319 - .L_3318)
.L_3318:
        /*004c*/ 	.word	0x00000000
        /*0050*/ 	.short	0x000f
        /*0052*/ 	.short	0x0058
        /*0054*/ 	.byte	0x00, 0xf0, 0x11, 0x00


	//----- nvinfo : EIATTR_KPARAM_INFO
	.align		4
.L_3319:
        /*0058*/ 	.byte	0x04, 0x17
        /*005a*/ 	.short	(.L_3321 - .L_3320)
.L_3320:
        /*005c*/ 	.word	0x00000000
        /*0060*/ 	.short	0x000e
        /*0062*/ 	.short	0x0054
        /*0064*/ 	.byte	0x00, 0xf0, 0x11, 0x00


	//----- nvinfo : EIATTR_KPARAM_INFO
	.align		4
.L_3321:
        /*0068*/ 	.byte	0x04, 0x17
        /*006a*/ 	.short	(.L_3323 - .L_3322)
.L_3322:
        /*006c*/ 	.word	0x00000000
        /*0070*/ 	.short	0x000d
        /*0072*/ 	.short	0x0050
        /*0074*/ 	.byte	0x00, 0xf0, 0x11, 0x00


	//----- nvinfo : EIATTR_KPARAM_INFO
	.align		4
.L_3323:
        /*0078*/ 	.byte	0x04, 0x17
        /*007a*/ 	.short	(.L_3325 - .L_3324)
.L_3324:
        /*007c*/ 	.word	0x00000000
        /*0080*/ 	.short	0x000c
        /*0082*/ 	.short	0x004c
        /*0084*/ 	.byte	0x00, 0xf0, 0x11, 0x00


	//----- nvinfo : EIATTR_KPARAM_INFO
	.align		4
.L_3325:
        /*0088*/ 	.byte	0x04, 0x17
        /*008a*/ 	.short	(.L_3327 - .L_3326)
.L_3326:
        /*008c*/ 	.word	0x00000000
        /*0090*/ 	.short	0x000b
        /*0092*/ 	.short	0x0048
        /*0094*/ 	.byte	0x00, 0xf0, 0x11, 0x00


	//----- nvinfo : EIATTR_KPARAM_INFO
	.align		4
.L_3327:
        /*0098*/ 	.byte	0x04, 0x17
        /*009a*/ 	.short	(.L_3329 - .L_3328)
.L_3328:
        /*009c*/ 	.word	0x00000000
        /*00a0*/ 	.short	0x000a
        /*00a2*/ 	.short	0x0040
        /*00a4*/ 	.byte	0x00, 0xf5, 0x21, 0x00


	//----- nvinfo : EIATTR_KPARAM_INFO
	.align		4
.L_3329:
        /*00a8*/ 	.byte	0x04, 0x17
        /*00aa*/ 	.short	(.L_3331 - .L_3330)
.L_3330:
        /*00ac*/ 	.word	0x00000000
        /*00b0*/ 	.short	0x0009
        /*00b2*/ 	.short	0x0038
        /*00b4*/ 	.byte	0x00, 0xf5, 0x21, 0x00


	//----- nvinfo : EIATTR_KPARAM_INFO
	.align		4
.L_3331:
        /*00b8*/ 	.byte	0x04, 0x17
        /*00ba*/ 	.short	(.L_3333 - .L_3332)
.L_3332:
        /*00bc*/ 	.word	0x00000000
        /*00c0*/ 	.short	0x0008
        /*00c2*/ 	.short	0x0034
        /*00c4*/ 	.byte	0x00, 0xf0, 0x11, 0x00


	//----- nvinfo : EIATTR_KPARAM_INFO
	.align		4
.L_3333:
        /*00c8*/ 	.byte	0x04, 0x17
        /*00ca*/ 	.short	(.L_3335 - .L_3334)
.L_3334:
        /*00cc*/ 	.word	0x00000000
        /*00d0*/ 	.short	0x0007
        /*00d2*/ 	.short	0x0030
        /*00d4*/ 	.byte	0x00, 0xf0, 0x11, 0x00


	//----- nvinfo : EIATTR_KPARAM_INFO
	.align		4
.L_3335:
        /*00d8*/ 	.byte	0x04, 0x17
        /*00da*/ 	.short	(.L_3337 - .L_3336)
.L_3336:
        /*00dc*/ 	.word	0x00000000
        /*00e0*/ 	.short	0x0006
        /*00e2*/ 	.short	0x002c
        /*00e4*/ 	.byte	0x00, 0xf0, 0x11, 0x00


	//----- nvinfo : EIATTR_KPARAM_INFO
	.align		4
.L_3337:
        /*00e8*/ 	.byte	0x04, 0x17
        /*00ea*/ 	.short	(.L_3339 - .L_3338)
.L_3338:
        /*00ec*/ 	.word	0x00000000
        /*00f0*/ 	.short	0x0005
        /*00f2*/ 	.short	0x0028
        /*00f4*/ 	.byte	0x00, 0xf0, 0x11, 0x00


	//----- nvinfo : EIATTR_KPARAM_INFO
	.align		4
.L_3339:
        /*00f8*/ 	.byte	0x04, 0x17
        /*00fa*/ 	.short	(.L_3341 - .L_3340)
.L_3340:
        /*00fc*/ 	.word	0x00000000
        /*0100*/ 	.short	0x0004
        /*0102*/ 	.short	0x0020
        /*0104*/ 	.byte	0x00, 0xf5, 0x21, 0x00


	//----- nvinfo : EIATTR_KPARAM_INFO
	.align		4
.L_3341:
        /*0108*/ 	.byte	0x04, 0x17
        /*010a*/ 	.short	(.L_3343 - .L_3342)
.L_3342:
        /*010c*/ 	.word	0x00000000
        /*0110*/ 	.short	0x0003
        /*0112*/ 	.short	0x0018
        /*0114*/ 	.byte	0x00, 0xf5, 0x21, 0x00


	//----- nvinfo : EIATTR_KPARAM_INFO
	.align		4
.L_3343:
        /*0118*/ 	.byte	0x04, 0x17
        /*011a*/ 	.short	(.L_3345 - .L_3344)
.L_3344:
        /*011c*/ 	.word	0x00000000
        /*0120*/ 	.short	0x0002
        /*0122*/ 	.short	0x0010
        /*0124*/ 	.byte	0x00, 0xf5, 0x21, 0x00


	//----- nvinfo : EIATTR_KPARAM_INFO
	.align		4
.L_3345:
        /*0128*/ 	.byte	0x04, 0x17
        /*012a*/ 	.short	(.L_3347 - .L_3346)
.L_3346:
        /*012c*/ 	.word	0x00000000
        /*0130*/ 	.short	0x0001
        /*0132*/ 	.short	0x0008
        /*0134*/ 	.byte	0x00, 0xf5, 0x21, 0x00


	//----- nvinfo : EIATTR_KPARAM_INFO
	.align		4
.L_3347:
        /*0138*/ 	.byte	0x04, 0x17
        /*013a*/ 	.short	(.L_3349 - .L_3348)
.L_3348:
        /*013c*/ 	.word	0x00000000
        /*0140*/ 	.short	0x0000
        /*0142*/ 	.short	0x0000
        /*0144*/ 	.byte	0x00, 0xf5, 0x21, 0x00


	//----- nvinfo : EIATTR_SPARSE_MMA_MASK
	.align		4
.L_3349:
        /*0148*/ 	.byte	0x03, 0x50
        /*014a*/ 	.short	0x0000


	//----- nvinfo : EIATTR_MAXREG_COUNT
	.align		4
        /*014c*/ 	.byte	0x03, 0x1b
        /*014e*/ 	.short	0x00ff


	//----- nvinfo : EIATTR_NUM_BARRIERS
	.align		4
        /*0150*/ 	.byte	0x02, 0x4c
        /*0152*/ 	.byte	0x01
	.zero		1


	//----- nvinfo : EIATTR_MERCURY_ISA_VERSION
	.align		4
        /*0154*/ 	.byte	0x03, 0x5f
        /*0156*/ 	.short	0x0101


	//----- nvinfo : EIATTR_VRC_CTA_INIT_COUNT
	.align		4
        /*0158*/ 	.byte	0x02, 0x4a
	.zero		1
	.zero		1


	//----- nvinfo : EIATTR_EXIT_INSTR_OFFSETS
	.align		4
        /*015c*/ 	.byte	0x04, 0x1c
        /*015e*/ 	.short	(.L_3351 - .L_3350)


	//   ....[0]....
.L_3350:
        /*0160*/ 	.word	0x00000cc0


	//   ....[1]....
        /*0164*/ 	.word	0x000071d0


	//   ....[2]....
        /*0168*/ 	.word	0x00007470


	//   ....[3]....
        /*016c*/ 	.word	0x000075a0


	//   ....[4]....
        /*0170*/ 	.word	0x00007630


	//   ....[5]....
        /*0174*/ 	.word	0x00007670


	//----- nvinfo : EIATTR_CRS_STACK_SIZE
	.align		4
.L_3351:
        /*0178*/ 	.byte	0x04, 0x1e
        /*017a*/ 	.short	(.L_3353 - .L_3352)
.L_3352:
        /*017c*/ 	.word	0x00000000


	//----- nvinfo : EIATTR_CBANK_PARAM_SIZE
	.align		4
.L_3353:
        /*0180*/ 	.byte	0x03, 0x19
        /*0182*/ 	.short	0x0074


	//----- nvinfo : EIATTR_PARAM_CBANK
	.align		4
        /*0184*/ 	.byte	0x04, 0x0a
        /*0186*/ 	.short	(.L_3355 - .L_3354)
	.align		4
.L_3354:
        /*0188*/ 	.word	index@(.nv.constant0._Z23gemm_half_q_half_kernelILi2ELi14ELb0ELb0ELi32EEvPK6__halfPKjS4_S2_PS0_iiiiPKtS7_iiiiiibS2_i)
        /*018c*/ 	.short	0x0380
        /*018e*/ 	.short	0x0074


	//----- nvinfo : EIATTR_SW_WAR
	.align		4
.L_3355:
        /*0190*/ 	.byte	0x04, 0x36
        /*0192*/ 	.short	(.L_3357 - .L_3356)
.L_3356:
        /*0194*/ 	.word	0x00000008
.L_3357:


//--------------------- .nv.info._Z23gemm_half_q_half_kernelILi2ELi4ELb0ELb0ELi32EEvPK6__halfPKjS4_S2_PS0_iiiiPKtS7_iiiiiibS2_i --------------------------
	.section	.nv.info._Z23gemm_half_q_half_kernelILi2ELi4ELb0ELb0ELi32EEvPK6__halfPKjS4_S2_PS0_iiiiPKtS7_iiiiiibS2_i,"",@"SHT_CUDA_INFO"
	.sectionflags	@""
	.align	4


	//----- nvinfo : EIATTR_CUDA_API_VERSION
	.align		4
        /*0000*/ 	.byte	0x04, 0x37
        /*0002*/ 	.short	(.L_3359 - .L_3358)
.L_3358:
        /*0004*/ 	.word	0x00000082


	//----- nvinfo : EIATTR_KPARAM_INFO
	.align		4
.L_3359:
        /*0008*/ 	.byte	0x04, 0x17
        /*000a*/ 	.short	(.L_3361 - .L_3360)
.L_3360:
        /*000c*/ 	.word	0x00000000
        /*0010*/ 	.short	0x0013
        /*0012*/ 	.short	0x0070
        /*0014*/ 	.byte	0x00, 0xf0, 0x11, 0x00


	//----- nvinfo : EIATTR_KPARAM_INFO
	.align		4
.L_3361:
        /*0018*/ 	.byte	0x04, 0x17
        /*001a*/ 	.short	(.L_3363 - .L_3362)
.L_3362:
        /*001c*/ 	.word	0x00000000
        /*0020*/ 	.short	0x0012
        /*0022*/ 	.short	0x0068
        /*0024*/ 	.byte	0x00, 0xf5, 0x21, 0x00


	//----- nvinfo : EIATTR_KPARAM_INFO
	.align		4
.L_3363:
        /*0028*/ 	.byte	0x04, 0x17
        /*002a*/ 	.short	(.L_3365 - .L_3364)
.L_3364:
        /*002c*/ 	.word	0x00000000
        /*0030*/ 	.short	0x0011
        /*0032*/ 	.short	0x0060
        /*0034*/ 	.byte	0x00, 0xf0, 0x05, 0x00


	//----- nvinfo : EIATTR_KPARAM_INFO
	.align		4
.L_3365:
        /*0038*/ 	.byte	0x04, 0x17
        /*003a*/ 	.short	(.L_3367 - .L_3366)
.L_3366:
        /*003c*/ 	.word	0x00000000
        /*0040*/ 	.short	0x0010
        /*0042*/ 	.short	0x005c
        /*0044*/ 	.byte	0x00, 0xf0, 0x11, 0x00


	//----- nvinfo : EIATTR_KPARAM_INFO
	.align		4
.L_3367:
        /*0048*/ 	.byte	0x04, 0x17
        /*004a*/ 	.short	(.L_3369 - .L_3368)
.L_3368:
        /*004c*/ 	.word	0x00000000
        /*0050*/ 	.short	0x000f
        /*0052*/ 	.short	0x0058
        /*0054*/ 	.byte	0x00, 0xf0, 0x11, 0x00


	//----- nvinfo : EIATTR_KPARAM_INFO
	.align		4
.L_3369:
        /*0058*/ 	.byte	0x04, 0x17
        /*005a*/ 	.short	(.L_3371 - .L_3370)
.L_3370:
        /*005c*/ 	.word	0x00000000
        /*0060*/ 	.short	0x000e
        /*0062*/ 	.short	0x0054
        /*0064*/ 	.byte	0x00, 0xf0, 0x11, 0x00


	//----- nvinfo : EIATTR_KPARAM_INFO
	.align		4
.L_3371:
        /*0068*/ 	.byte	0x04, 0x17
        /*006a*/ 	.short	(.L_3373 - .L_3372)
.L_3372:
        /*006c*/ 	.word	0x00000000
        /*0070*/ 	.short	0x000d
        /*0072*/ 	.short	0x0050
        /*0074*/ 	.byte	0x00, 0xf0, 0x11, 0x00


	//----- nvinfo : EIATTR_KPARAM_INFO
	.align		4
.L_3373:
        /*0078*/ 	.byte	0x04, 0x17
        /*007a*/ 	.short	(.L_3375 - .L_3374)
.L_3374:
        /*007c*/ 	.word	0x00000000
        /*0080*/ 	.short	0x000c
        /*0082*/ 	.short	0x004c
        /*0084*/ 	.byte	0x00, 0xf0, 0x11, 0x00


	//----- nvinfo : EIATTR_KPARAM_INFO
	.align		4
.L_3375:
        /*0088*/ 	.byte	0x04, 0x17
        /*008a*/ 	.short	(.L_3377 - .L_3376)
.L_3376:
        /*008c*/ 	.word	0x00000000
        /*0090*/ 	.short	0x000b
        /*0092*/ 	.short	0x0048
        /*0094*/ 	.byte	0x00, 0xf0, 0x11, 0x00


	//----- nvinfo : EIATTR_KPARAM_INFO
	.align		4
.L_3377:
        /*0098*/ 	.byte	0x04, 0x17
        /*009a*/ 	.short	(.L_3379 - .L_3378)
.L_3378:
        /*009c*/ 	.word	0x00000000
        /*00a0*/ 	.short	0x000a
        /*00a2*/ 	.short	0x0040
        /*00a4*/ 	.byte	0x00, 0xf5, 0x21, 0x00


	//----- nvinfo : EIATTR_KPARAM_INFO
	.align		4
.L_3379:
        /*00a8*/ 	.byte	0x04, 0x17
        /*00aa*/ 	.short	(.L_3381 - .L_3380)
.L_3380:
        /*00ac*/ 	.word	0x00000000
        /*00b0*/ 	.short	0x0009
        /*00b2*/ 	.short	0x0038
        /*00b4*/ 	.byte	0x00, 0xf5, 0x21, 0x00


	//----- nvinfo : EIATTR_KPARAM_INFO
	.align		4
.L_3381:
        /*00b8*/ 	.byte	0x04, 0x17
        /*00ba*/ 	.short	(.L_3383 - .L_3382)
.L_3382:
        /*00bc*/ 	.word	0x00000000
        /*00c0*/ 	.short	0x0008
        /*00c2*/ 	.short	0x0034
        /*00c4*/ 	.byte	0x00, 0xf0, 0x11, 0x00


	//----- nvinfo : EIATTR_KPARAM_INFO
	.align		4
.L_3383:
        /*00c8*/ 	.byte	0x04, 0x17
        /*00ca*/ 	.short	(.L_3385 - .L_3384)
.L_3384:
        /*00cc*/ 	.word	0x00000000
        /*00d0*/ 	.short	0x0007
        /*00d2*/ 	.short	0x0030
        /*00d4*/ 	.byte	0x00, 0xf0, 0x11, 0x00


	//----- nvinfo : EIATTR_KPARAM_INFO
	.align		4
.L_3385:
        /*00d8*/ 	.byte	0x04, 0x17
        /*00da*/ 	.short	(.L_3387 - .L_3386)
.L_3386:
        /*00dc*/ 	.word	0x00000000
        /*00e0*/ 	.short	0x0006
        /*00e2*/ 	.short	0x002c
        /*00e4*/ 	.byte	0x00, 0xf0, 0x11, 0x00


	//----- nvinfo : EIATTR_KPARAM_INFO
	.align		4
.L_3387:
        /*00e8*/ 	.byte	0x04, 0x17
        /*00ea*/ 	.short	(.L_3389 - .L_3388)
.L_3388:
        /*00ec*/ 	.word	0x00000000
        /*00f0*/ 	.short	0x0005
        /*00f2*/ 	.short	0x0028
        /*00f4*/ 	.byte	0x00, 0xf0, 0x11, 0x00


	//----- nvinfo : EIATTR_KPARAM_INFO
	.align		4
.L_3389:
        /*00f8*/ 	.byte	0x04, 0x17
        /*00fa*/ 	.short	(.L_3391 - .L_3390)
.L_3390:
        /*00fc*/ 	.word	0x00000000
        /*0100*/ 	.short	0x0004
        /*0102*/ 	.short	0x0020
        /*0104*/ 	.byte	0x00, 0xf5, 0x21, 0x00


	//----- nvinfo : EIATTR_KPARAM_INFO
	.align		4
.L_3391:
        /*0108*/ 	.byte	0x04, 0x17
        /*010a*/ 	.short	(.L_3393 - .L_3392)
.L_3392:
        /*010c*/ 	.word	0x00000000
        /*0110*/ 	.short	0x0003
        /*0112*/ 	.short	0x0018
        /*0114*/ 	.byte	0x00, 0xf5, 0x21, 0x00


	//----- nvinfo : EIATTR_KPARAM_INFO
	.align		4
.L_3393:
        /*0118*/ 	.byte	0x04, 0x17
        /*011a*/ 	.short	(.L_3395 - .L_3394)
.L_3394:
        /*011c*/ 	.word	0x00000000
        /*0120*/ 	.short	0x0002
        /*0122*/ 	.short	0x0010
        /*0124*/ 	.byte	0x00, 0xf5, 0x21, 0x00


	//----- nvinfo : EIATTR_KPARAM_INFO
	.align		4
.L_3395:
        /*0128*/ 	.byte	0x04, 0x17
        /*012a*/ 	.short	(.L_3397 - .L_3396)
.L_3396:
        /*012c*/ 	.word	0x00000000
        /*0130*/ 	.short	0x0001
        /*0132*/ 	.short	0x0008
        /*0134*/ 	.byte	0x00, 0xf5, 0x21, 0x00


	//----- nvinfo : EIATTR_KPARAM_INFO
	.align		4
.L_3397:
        /*0138*/ 	.byte	0x04, 0x17
        /*013a*/ 	.short	(.L_3399 - .L_3398)
.L_3398:
        /*013c*/ 	.word	0x00000000
        /*0140*/ 	.short	0x0000
        /*0142*/ 	.short	0x0000
        /*0144*/ 	.byte	0x00, 0xf5, 0x21, 0x00


	//----- nvinfo : EIATTR_SPARSE_MMA_MASK
	.align		4
.L_3399:
        /*0148*/ 	.byte	0x03, 0x50
        /*014a*/ 	.short	0x0000


	//----- nvinfo : EIATTR_MAXREG_COUNT
	.align		4
        /*014c*/ 	.byte	0x03, 0x1b
        /*014e*/ 	.short	0x00ff


	//----- nvinfo : EIATTR_NUM_BARRIERS
	.align		4
        /*0150*/ 	.byte	0x02, 0x4c
        /*0152*/ 	.byte	0x01
	.zero		1


	//----- nvinfo : EIATTR_MERCURY_ISA_VERSION
	.align		4
        /*0154*/ 	.byte	0x03, 0x5f
        /*0156*/ 	.short	0x0101


	//----- nvinfo : EIATTR_VRC_CTA_INIT_COUNT
	.align		4
        /*0158*/ 	.byte	0x02, 0x4a
	.zero		1
	.zero		1


	//----- nvinfo : EIATTR_EXIT_INSTR_OFFSETS
	.align		4
        /*015c*/ 	.byte	0x04, 0x1c
        /*015e*/ 	.short	(.L_3401 - .L_3400)


	//   ....[0]....
.L_3400:
        /*0160*/ 	.word	0x00000c90


	//   ....[1]....
        /*0164*/ 	.word	0x000030f0


	//   ....[2]....
        /*0168*/ 	.word	0x00003380


	//   ....[3]....
        /*016c*/ 	.word	0x000034b0


	//   ....[4]....
        /*0170*/ 	.word	0x00003530


	//   ....[5]....
        /*0174*/ 	.word	0x00003570


	//----- nvinfo : EIATTR_CRS_STACK_SIZE
	.align		4
.L_3401:
        /*0178*/ 	.byte	0x04, 0x1e
        /*017a*/ 	.short	(.L_3403 - .L_3402)
.L_3402:
        /*017c*/ 	.word	0x00000000


	//----- nvinfo : EIATTR_CBANK_PARAM_SIZE
	.align		4
.L_3403:
        /*0180*/ 	.byte	0x03, 0x19
        /*0182*/ 	.short	0x0074


	//----- nvinfo : EIATTR_PARAM_CBANK
	.align		4
        /*0184*/ 	.byte	0x04, 0x0a
        /*0186*/ 	.short	(.L_3405 - .L_3404)
	.align		4
.L_3404:
        /*0188*/ 	.word	index@(.nv.constant0._Z23gemm_half_q_half_kernelILi2ELi4ELb0ELb0ELi32EEvPK6__halfPKjS4_S2_PS0_iiiiPKtS7_iiiiiibS2_i)
        /*018c*/ 	.short	0x0380
        /*018e*/ 	.short	0x0074


	//----- nvinfo : EIATTR_SW_WAR
	.align		4
.L_3405:
        /*0190*/ 	.byte	0x04, 0x36
        /*0192*/ 	.short	(.L_3407 - .L_3406)
.L_3406:
        /*0194*/ 	.word	0x00000008
.L_3407:


//--------------------- .nv.info._Z23gemm_half_q_half_kernelILi2ELi6ELb0ELb0ELi32EEvPK6__halfPKjS4_S2_PS0_iiiiPKtS7_iiiiiibS2_i --------------------------
	.section	.nv.info._Z23gemm_half_q_half_kernelILi2ELi6ELb0ELb0ELi32EEvPK6__halfPKjS4_S2_PS0_iiiiPKtS7_iiiiiibS2_i,"",@"SHT_CUDA_INFO"
	.sectionflags	@""
	.align	4


	//----- nvinfo : EIATTR_CUDA_API_VERSION
	.align		4
        /*0000*/ 	.byte	0x04, 0x37
        /*0002*/ 	.short	(.L_3409 - .L_3408)
.L_3408:
        /*0004*/ 	.word	0x00000082


	//----- nvinfo : EIATTR_KPARAM_INFO
	.align		4
.L_3409:
        /*0008*/ 	.byte	0x04, 0x17
        /*000a*/ 	.short	(.L_3411 - .L_3410)
.L_3410:
        /*000c*/ 	.word	0x00000000
        /*0010*/ 	.short	0x0013
        /*0012*/ 	.short	0x0070
        /*0014*/ 	.byte	0x00, 0xf0, 0x11, 0x00


	//----- nvinfo : EIATTR_KPARAM_INFO
	.align		4
.L_3411:
        /*0018*/ 	.byte	0x04, 0x17
        /*001a*/ 	.short	(.L_3413 - .L_3412)
.L_3412:
        /*001c*/ 	.word	0x00000000
        /*0020*/ 	.short	0x0012
        /*0022*/ 	.short	0x0068
        /*0024*/ 	.byte	0x00, 0xf5, 0x21, 0x00


	//----- nvinfo : EIATTR_KPARAM_INFO
	.align		4
.L_3413:
        /*0028*/ 	.byte	0x04, 0x17
        /*002a*/ 	.short	(.L_3415 - .L_3414)
.L_3414:
        /*002c*/ 	.word	0x00000000
        /*0030*/ 	.short	0x0011
        /*0032*/ 	.short	0x0060
        /*0034*/ 	.byte	0x00, 0xf0, 0x05, 0x00


	//----- nvinfo : EIATTR_KPARAM_INFO
	.align		4
.L_3415:
        /*0038*/ 	.byte	0x04, 0x17
        /*003a*/ 	.short	(.L_3417 - .L_3416)
.L_3416:
        /*003c*/ 	.word	0x00000000
        /*0040*/ 	.short	0x0010
        /*0042*/ 	.short	0x005c
        /*0044*/ 	.byte	0x00, 0xf0, 0x11, 0x00


	//----- nvinfo : EIATTR_KPARAM_INFO
	.align		4
.L_3417:
        /*0048*/ 	.byte	0x04, 0x17
        /*004a*/ 	.short	(.L_3419 - .L_3418)
.L_3418:
        /*004c*/ 	.word	0x00000000
        /*0050*/ 	.short	0x000f
        /*0052*/ 	.short	0x0058
        /*0054*/ 	.byte	0x00, 0xf0, 0x11, 0x00


	//----- nvinfo : EIATTR_KPARAM_INFO
	.align		4
.L_3419:
        /*0058*/ 	.byte	0x04, 0x17
        /*005a*/ 	.short	(.L_3421 - .L_3420)
.L_3420:
        /*005c*/ 	.word	0x00000000
        /*0060*/ 	.short	0x000e
        /*0062*/ 	.short	0x0054
        /*0064*/ 	.byte	0x00, 0xf0, 0x11, 0x00


	//----- nvinfo : EIATTR_KPARAM_INFO
	.align		4
.L_3421:
        /*0068*/ 	.byte	0x04, 0x17
        /*006a*/ 	.short	(.L_3423 - .L_3422)
.L_3422:
        /*006c*/ 	.word	0x00000000
        /*0070*/ 	.short	0x000d
        /*0072*/ 	.short	0x0050
        /*0074*/ 	.byte	0x00, 0xf0, 0x11, 0x00


	//----- nvinfo : EIATTR_KPARAM_INFO
	.align		4
.L_3423:
        /*0078*/ 	.byte	0x04, 0x17
        /*007a*/ 	.short	(.L_3425 - .L_3424)
.L_3424:
        /*007c*/ 	.word	0x00000000
        /*0080*/ 	.short	0x000c
        /*0082*/ 	.short	0x004c
        /*0084*/ 	.byte	0x00, 0xf0, 0x11, 0x00


	//----- nvinfo : EIATTR_KPARAM_INFO
	.align		4
.L_3425:
        /*0088*/ 	.byte	0x04, 0x17
        /*008a*/ 	.short	(.L_3427 - .L_3426)
.L_3426:
        /*008c*/ 	.word	0x00000000
        /*0090*/ 	.short	0x000b
        /*0092*/ 	.short	0x0048
        /*0094*/ 	.byte	0x00, 0xf0, 0x11, 0x00


	//----- nvinfo : EIATTR_KPARAM_INFO
	.align		4
.L_3427:
        /*0098*/ 	.byte	0x04, 0x17
        /*009a*/ 	.short	(.L_3429 - .L_3428)
.L_3428:
        /*009c*/ 	.word	0x00000000
        /*00a0*/ 	.short	0x000a
        /*00a2*/ 	.short	0x0040
        /*00a4*/ 	.byte	0x00, 0xf5, 0x21, 0x00


	//----- nvinfo : EIATTR_KPARAM_INFO
	.align		4
.L_3429:
        /*00a8*/ 	.byte	0x04, 0x17
        /*00aa*/ 	.short	(.L_3431 - .L_3430)
.L_3430:
        /*00ac*/ 	.word	0x00000000
        /*00b0*/ 	.short	0x0009
        /*00b2*/ 	.short	0x0038
        /*00b4*/ 	.byte	0x00, 0xf5, 0x21, 0x00


	//----- nvinfo : EIATTR_KPARAM_INFO
	.align		4
.L_3431:
        /*00b8*/ 	.byte	0x04, 0x17
        /*00ba*/ 	.short	(.L_3433 - .L_3432)
.L_3432:
        /*00bc*/ 	.word	0x00000000
        /*00c0*/ 	.short	0x0008
        /*00c2*/ 	.short	0x0034
        /*00c4*/ 	.byte	0x00, 0xf0, 0x11, 0x00


	//----- nvinfo : EIATTR_KPARAM_INFO
	.align		4
.L_3433:
        /*00c8*/ 	.byte	0x04, 0x17
        /*00ca*/ 	.short	(.L_3435 - .L_3434)
.L_3434:
        /*00cc*/ 	.word	0x00000000
        /*00d0*/ 	.short	0x0007
        /*00d2*/ 	.short	0x0030
        /*00d4*/ 	.byte	0x00, 0xf0, 0x11, 0x00


	//----- nvinfo : EIATTR_KPARAM_INFO
	.align		4
.L_3435:
        /*00d8*/ 	.byte	0x04, 0x17
        /*00da*/ 	.short	(.L_3437 - .L_3436)
.L_3436:
        /*00dc*/ 	.word	0x00000000
        /*00e0*/ 	.short	0x0006
        /*00e2*/ 	.short	0x002c
        /*00e4*/ 	.byte	0x00, 0xf0, 0x11, 0x00


	//----- nvinfo : EIATTR_KPARAM_INFO
	.align		4
.L_3437:
        /*00e8*/ 	.byte	0x04, 0x17
        /*00ea*/ 	.short	(.L_3439 - .L_3438)
.L_3438:
        /*00ec*/ 	.word	0x00000000
        /*00f0*/ 	.short	0x0005
        /*00f2*/ 	.short	0x0028
        /*00f4*/ 	.byte	0x00, 0xf0, 0x11, 0x00


	//----- nvinfo : EIATTR_KPARAM_INFO
	.align		4
.L_3439:
        /*00f8*/ 	.byte	0x04, 0x17
        /*00fa*/ 	.short	(.L_3441 - .L_3440)
.L_3440:
        /*00fc*/ 	.word	0x00000000
        /*0100*/ 	.short	0x0004
        /*0102*/ 	.short	0x0020
        /*0104*/ 	.byte	0x00, 0xf5, 0x21, 0x00


	//----- nvinfo : EIATTR_KPARAM_INFO
	.align		4
.L_3441:
        /*0108*/ 	.byte	0x04, 0x17
        /*010a*/ 	.short	(.L_3443 - .L_3442)
.L_3442:
        /*010c*/ 	.word	0x00000000
        /*0110*/ 	.short	0x0003
        /*0112*/ 	.short	0x0018
        /*0114*/ 	.byte	0x00, 0xf5, 0x21, 0x00


	//----- nvinfo : EIATTR_KPARAM_INFO
	.align		4
.L_3443:
        /*0118*/ 	.byte	0x04, 0x17
        /*011a*/ 	.short	(.L_3445 - .L_3444)
.L_3444:
        /*011c*/ 	.word	0x00000000
        /*0120*/ 	.short	0x0002
        /*0122*/ 	.short	0x0010
        /*0124*/ 	.byte	0x00, 0xf5, 0x21, 0x00


	//----- nvinfo : EIATTR_KPARAM_INFO
	.align		4
.L_3445:
        /*0128*/ 	.byte	0x04, 0x17
        /*012a*/ 	.short	(.L_3447 - .L_3446)
.L_3446:
        /*012c*/ 	.word	0x00000000
        /*0130*/ 	.short	0x0001
        /*0132*/ 	.short	0x0008
        /*0134*/ 	.byte	0x00, 0xf5, 0x21, 0x00


	//----- nvinfo : EIATTR_KPARAM_INFO
	.align		4
.L_3447:
        /*0138*/ 	.byte	0x04, 0x17
        /*013a*/ 	.short	(.L_3449 - .L_3448)
.L_3448:
        /*013c*/ 	.word	0x00000000
        /*0140*/ 	.short	0x0000
        /*0142*/ 	.short	0x0000
        /*0144*/ 	.byte	0x00, 0xf5, 0x21, 0x00


	//----- nvinfo : EIATTR_SPARSE_MMA_MASK
	.align		4
.L_3449:
        /*0148*/ 	.byte	0x03, 0x50
        /*014a*/ 	.short	0x0000


	//----- nvinfo : EIATTR_MAXREG_COUNT
	.align		4
        /*014c*/ 	.byte	0x03, 0x1b
        /*014e*/ 	.short	0x00ff


	//----- nvinfo : EIATTR_NUM_BARRIERS
	.align		4
        /*0150*/ 	.byte	0x02, 0x4c
        /*0152*/ 	.byte	0x01
	.zero		1


	//----- nvinfo : EIATTR_MERCURY_ISA_VERSION
	.align		4
        /*0154*/ 	.byte	0x03, 0x5f
        /*0156*/ 	.short	0x0101


	//----- nvinfo : EIATTR_VRC_CTA_INIT_COUNT
	.align		4
        /*0158*/ 	.byte	0x02, 0x4a
	.zero		1
	.zero		1


	//----- nvinfo : EIATTR_EXIT_INSTR_OFFSETS
	.align		4
        /*015c*/ 	.byte	0x04, 0x1c
        /*015e*/ 	.short	(.L_3451 - .L_3450)


	//   ....[0]....
.L_3450:
        /*0160*/ 	.word	0x00000ca0


	//   ....[1]....
        /*0164*/ 	.word	0x00003f00


	//   ....[2]....
        /*0168*/ 	.word	0x000041a0


	//   ....[3]....
        /*016c*/ 	.word	0x000042d0


	//   ....[4]....
        /*0170*/ 	.word	0x00004360


	//   ....[5]....
        /*0174*/ 	.word	0x000043a0


	//----- nvinfo : EIATTR_CRS_STACK_SIZE
	.align		4
.L_3451:
        /*0178*/ 	.byte	0x04, 0x1e
        /*017a*/ 	.short	(.L_3453 - .L_3452)
.L_3452:
        /*017c*/ 	.word	0x00000000


	//----- nvinfo : EIATTR_CBANK_PARAM_SIZE
	.align		4
.L_3453:
        /*0180*/ 	.byte	0x03, 0x19
        /*0182*/ 	.short	0x0074


	//----- nvinfo : EIATTR_PARAM_CBANK
	.align		4
        /*0184*/ 	.byte	0x04, 0x0a
        /*0186*/ 	.short	(.L_3455 - .L_3454)
	.align		4
.L_3454:
        /*0188*/ 	.word	index@(.nv.constant0._Z23gemm_half_q_half_kernelILi2ELi6ELb0ELb0ELi32EEvPK6__halfPKjS4_S2_PS0_iiiiPKtS7_iiiiiibS2_i)
        /*018c*/ 	.short	0x0380
        /*018e*/ 	.short	0x0074


	//----- nvinfo : EIATTR_SW_WAR
	.align		4
.L_3455:
        /*0190*/ 	.byte	0x04, 0x36
        /*0192*/ 	.short	(.L_3457 - .L_3456)
.L_3456:
        /*0194*/ 	.word	0x00000008
.L_3457:


//--------------------- .nv.info._Z23gemm_half_q_half_kernelILi2ELi2ELb0ELb0ELi32EEvPK6__halfPKjS4_S2_PS0_iiiiPKtS7_iiiiiibS2_i --------------------------
	.section	.nv.info._Z23gemm_half_q_half_kernelILi2ELi2ELb0ELb0ELi32EEvPK6__halfPKjS4_S2_PS0_iiiiPKtS7_iiiiiibS2_i,"",@"SHT_CUDA_INFO"
	.sectionflags	@""
	.align	4


	//----- nvinfo : EIATTR_CUDA_API_VERSION
	.align		4
        /*0000*/ 	.byte	0x04, 0x37
        /*0002*/ 	.short	(.L_3459 - .L_3458)
.L_3458:
        /*0004*/ 	.word	0x00000082


	//----- nvinfo : EIATTR_KPARAM_INFO
	.align		4
.L_3459:
        /*0008*/ 	.byte	0x04, 0x17
        /*000a*/ 	.short	(.L_3461 - .L_3460)
.L_3460:
        /*000c*/ 	.word	0x00000000
        /*0010*/ 	.short	0x0013
        /*0012*/ 	.short	0x0070
        /*0014*/ 	.byte	0x00, 0xf0, 0x11, 0x00


	//----- nvinfo : EIATTR_KPARAM_INFO
	.align		4
.L_3461:
        /*0018*/ 	.byte	0x04, 0x17
        /*001a*/ 	.short	(.L_3463 - .L_3462)
.L_3462:
        /*001c*/ 	.word	0x00000000
        /*0020*/ 	.short	0x0012
        /*0022*/ 	.short	0x0068
        /*0024*/ 	.byte	0x00, 0xf5, 0x21, 0x00


	//----- nvinfo : EIATTR_KPARAM_INFO
	.align		4
.L_3463:
        /*0028*/ 	.byte	0x04, 0x17
        /*002a*/ 	.short	(.L_3465 - .L_3464)
.L_3464:
        /*002c*/ 	.word	0x00000000
        /*0030*/ 	.short	0x0011
        /*0032*/ 	.short	0x0060
        /*0034*/ 	.byte	0x00, 0xf0, 0x05, 0x00


	//----- nvinfo : EIATTR_KPARAM_INFO
	.align		4
.L_3465:
        /*0038*/ 	.byte	0x04, 0x17
        /*003a*/ 	.short	(.L_3467 - .L_3466)
.L_3466:
        /*003c*/ 	.word	0x00000000
        /*0040*/ 	.short	0x0010
        /*0042*/ 	.short	0x005c
        /*0044*/ 	.byte	0x00, 0xf0, 0x11, 0x00


	//----- nvinfo : EIATTR_KPARAM_INFO
	.align		4
.L_3467:
        /*0048*/ 	.byte	0x04, 0x17
        /*004a*/ 	.short	(.L_3469 - .L_3468)
.L_3468:
        /*004c*/ 	.word	0x00000000
        /*0050*/ 	.short	0x000f
        /*0052*/ 	.short	0x0058
        /*0054*/ 	.byte	0x00, 0xf0, 0x11, 0x00


	//----- nvinfo : EIATTR_KPARAM_INFO
	.align		4
.L_3469:
        /*0058*/ 	.byte	0x04, 0x17
        /*005a*/ 	.short	(.L_3471 - .L_3470)
.L_3470:
        /*005c*/ 	.word	0x00000000
        /*0060*/ 	.short	0x000e
        /*0062*/ 	.short	0x0054
        /*0064*/ 	.byte	0x00, 0xf0, 0x11, 0x00


	//----- nvinfo : EIATTR_KPARAM_INFO
	.align		4
.L_3471:
        /*0068*/ 	.byte	0x04, 0x17
        /*006a*/ 	.short	(.L_3473 - .L_3472)
.L_3472:
        /*006c*/ 	.word	0x00000000
        /*0070*/ 	.short	0x000d
        /*0072*/ 	.short	0x0050
        /*0074*/ 	.byte	0x00, 0xf0, 0x11, 0x00


	//----- nvinfo : EIATTR_KPARAM_INFO
	.align		4
.L_3473:
        /*0078*/ 	.byte	0x04, 0x17
        /*007a*/ 	.short	(.L_3475 - .L_3474)
.L_3474:
        /*007c*/ 	.word	0x00000000
        /*0080*/ 	.short	0x000c
        /*0082*/ 	.short	0x004c
        /*0084*/ 	.byte	0x00, 0xf0, 0x11, 0x00


	//----- nvinfo : EIATTR_KPARAM_INFO
	.align		4
.L_3475:
        /*0088*/ 	.byte	0x04, 0x17
        /*008a*/ 	.short	(.L_3477 - .L_3476)
.L_3476:
        /*008c*/ 	.word	0x00000000
        /*0090*/ 	.short	0x000b
        /*0092*/ 	.short	0x0048
        /*0094*/ 	.byte	0x00, 0xf0, 0x11, 0x00


	//----- nvinfo : EIATTR_KPARAM_INFO
	.align		4
.L_3477:
        /*0098*/ 	.byte	0x04, 0x17
        /*009a*/ 	.short	(.L_3479 - .L_3478)
.L_3478:
        /*009c*/ 	.word	0x00000000
        /*00a0*/ 	.short	0x000a
        /*00a2*/ 	.short	0x0040
        /*00a4*/ 	.byte	0x00, 0xf5, 0x21, 0x00


	//----- nvinfo : EIATTR_KPARAM_INFO
	.align		4
.L_3479:
        /*00a8*/ 	.byte	0x04, 0x17
        /*00aa*/ 	.short	(.L_3481 - .L_3480)
.L_3480:
        /*00ac*/ 	.word	0x00000000
        /*00b0*/ 	.short	0x0009
        /*00b2*/ 	.short	0x0038
        /*00b4*/ 	.byte	0x00, 0xf5, 0x21, 0x00


	//----- nvinfo : EIATTR_KPARAM_INFO
	.align		4
.L_3481:
        /*00b8*/ 	.byte	0x04, 0x17
        /*00ba*/ 	.short	(.L_3483 - .L_3482)
.L_3482:
        /*00bc*/ 	.word	0x00000000
        /*00c0*/ 	.short	0x0008
        /*00c2*/ 	.short	0x0034
        /*00c4*/ 	.byte	0x00, 0xf0, 0x11, 0x00


	//----- nvinfo : EIATTR_KPARAM_INFO
	.align		4
.L_3483:
        /*00c8*/ 	.byte	0x04, 0x17
        /*00ca*/ 	.short	(.L_3485 - .L_3484)
.L_3484:
        /*00cc*/ 	.word	0x00000000
        /*00d0*/ 	.short	0x0007
        /*00d2*/ 	.short	0x0030
        /*00d4*/ 	.byte	0x00, 0xf0, 0x11, 0x00


	//----- nvinfo : EIATTR_KPARAM_INFO
	.align		4
.L_3485:
        /*00d8*/ 	.byte	0x04, 0x17
        /*00da*/ 	.short	(.L_3487 - .L_3486)
.L_3486:
        /*00dc*/ 	.word	0x00000000
        /*00e0*/ 	.short	0x0006
        /*00e2*/ 	.short	0x002c
        /*00e4*/ 	.byte	0x00, 0xf0, 0x11, 0x00


	//----- nvinfo : EIATTR_KPARAM_INFO
	.align		4
.L_3487:
        /*00e8*/ 	.byte	0x04, 0x17
        /*00ea*/ 	.short	(.L_3489 - .L_3488)
.L_3488:
        /*00ec*/ 	.word	0x00000000
        /*00f0*/ 	.short	0x0005
        /*00f2*/ 	.short	0x0028
        /*00f4*/ 	.byte	0x00, 0xf0, 0x11, 0x00


	//----- nvinfo : EIATTR_KPARAM_INFO
	.align		4
.L_3489:
        /*00f8*/ 	.byte	0x04, 0x17
        /*00fa*/ 	.short	(.L_3491 - .L_3490)
.L_3490:
        /*00fc*/ 	.word	0x00000000
        /*0100*/ 	.short	0x0004
        /*0102*/ 	.short	0x0020
        /*0104*/ 	.byte	0x00, 0xf5, 0x21, 0x00


	//----- nvinfo : EIATTR_KPARAM_INFO
	.align		4
.L_3491:
        /*0108*/ 	.byte	0x04, 0x17
        /*010a*/ 	.short	(.L_3493 - .L_3492)
.L_3492:
        /*010c*/ 	.word	0x00000000
        /*0110*/ 	.short	0x0003
        /*0112*/ 	.short	0x0018
        /*0114*/ 	.byte	0x00, 0xf5, 0x21, 0x00


	//----- nvinfo : EIATTR_KPARAM_INFO
	.align		4
.L_3493:
        /*0118*/ 	.byte	0x04, 0x17
        /*011a*/ 	.short	(.L_3495 - .L_3494)
.L_3494:
        /*011c*/ 	.word	0x00000000
        /*0120*/ 	.short	0x0002
        /*0122*/ 	.short	0x0010
        /*0124*/ 	.byte	0x00, 0xf5, 0x21, 0x00


	//----- nvinfo : EIATTR_KPARAM_INFO
	.align		4
.L_3495:
        /*0128*/ 	.byte	0x04, 0x17
        /*012a*/ 	.short	(.L_3497 - .L_3496)
.L_3496:
        /*012c*/ 	.word	0x00000000
        /*0130*/ 	.short	0x0001
        /*0132*/ 	.short	0x0008
        /*0134*/ 	.byte	0x00, 0xf5, 0x21, 0x00


	//----- nvinfo : EIATTR_KPARAM_INFO
	.align		4
.L_3497:
        /*0138*/ 	.byte	0x04, 0x17
        /*013a*/ 	.short	(.L_3499 - .L_3498)
.L_3498:
        /*013c*/ 	.word	0x00000000
        /*0140*/ 	.short	0x0000
        /*0142*/ 	.short	0x0000
        /*0144*/ 	.byte	0x00, 0xf5, 0x21, 0x00


	//----- nvinfo : EIATTR_SPARSE_MMA_MASK
	.align		4
.L_3499:
        /*0148*/ 	.byte	0x03, 0x50
        /*014a*/ 	.short	0x0000


	//----- nvinfo : EIATTR_MAXREG_COUNT
	.align		4
        /*014c*/ 	.byte	0x03, 0x1b
        /*014e*/ 	.short	0x00ff


	//----- nvinfo : EIATTR_NUM_BARRIERS
	.align		4
        /*0150*/ 	.byte	0x02, 0x4c
        /*0152*/ 	.byte	0x01
	.zero		1


	//----- nvinfo : EIATTR_MERCURY_ISA_VERSION
	.align		4
        /*0154*/ 	.byte	0x03, 0x5f
        /*0156*/ 	.short	0x0101


	//----- nvinfo : EIATTR_VRC_CTA_INIT_COUNT
	.align		4
        /*0158*/ 	.byte	0x02, 0x4a
	.zero		1
	.zero		1


	//----- nvinfo : EIATTR_EXIT_INSTR_OFFSETS
	.align		4
        /*015c*/ 	.byte	0x04, 0x1c
        /*015e*/ 	.short	(.L_3501 - .L_3500)


	//   ....[0]....
.L_3500:
        /*0160*/ 	.word	0x00000ca0


	//   ....[1]....
        /*0164*/ 	.word	0x00002580


	//   ....[2]....
        /*0168*/ 	.word	0x00002820


	//   ....[3]....
        /*016c*/ 	.word	0x00002950


	//   ....[4]....
        /*0170*/ 	.word	0x000029e0


	//   ....[5]....
        /*0174*/ 	.word	0x00002a20


	//----- nvinfo : EIATTR_CRS_STACK_SIZE
	.align		4
.L_3501:
        /*0178*/ 	.byte	0x04, 0x1e
        /*017a*/ 	.short	(.L_3503 - .L_3502)
.L_3502:
        /*017c*/ 	.word	0x00000000


	//----- nvinfo : EIATTR_CBANK_PARAM_SIZE
	.align		4
.L_3503:
        /*0180*/ 	.byte	0x03, 0x19
        /*0182*/ 	.short	0x0074


	//----- nvinfo : EIATTR_PARAM_CBANK
	.align		4
        /*0184*/ 	.byte	0x04, 0x0a
        /*0186*/ 	.short	(.L_3505 - .L_3504)
	.align		4
.L_3504:
        /*0188*/ 	.word	index@(.nv.constant0._Z23gemm_half_q_half_kernelILi2ELi2ELb0ELb0ELi32EEvPK6__halfPKjS4_S2_PS0_iiiiPKtS7_iiiiiibS2_i)
        /*018c*/ 	.short	0x0380
        /*018e*/ 	.short	0x0074


	//----- nvinfo : EIATTR_SW_WAR
	.align		4
.L_3505:
        /*0190*/ 	.byte	0x04, 0x36
        /*0192*/ 	.short	(.L_3507 - .L_3506)
.L_3506:
        /*0194*/ 	.word	0x00000008
.L_3507:


//--------------------- .nv.info._Z23gemm_half_q_half_kernelILi1ELi32ELb0ELb0ELi64EEvPK6__halfPKjS4_S2_PS0_iiiiPKtS7_iiiiiibS2_i --------------------------
	.section	.nv.info._Z23gemm_half_q_half_kernelILi1ELi32ELb0ELb0ELi64EEvPK6__halfPKjS4_S2_PS0_iiiiPKtS7_iiiiiibS2_i,"",@"SHT_CUDA_INFO"
	.sectionflags	@""
	.align	4


	//----- nvinfo : EIATTR_CUDA_API_VERSION
	.align		4
        /*0000*/ 	.byte	0x04, 0x37
        /*0002*/ 	.short	(.L_3509 - .L_3508)
.L_3508:
        /*0004*/ 	.word	0x00000082


	//----- nvinfo : EIATTR_KPARAM_INFO
	.align		4
.L_3509:
        /*0008*/ 	.byte	0x04, 0x17
        /*000a*/ 	.short	(.L_3511 - .L_3510)
.L_3510:
        /*000c*/ 	.word	0x00000000
        /*0010*/ 	.short	0x0013
        /*0012*/ 	.short	0x0070
        /*0014*/ 	.byte	0x00, 0xf0, 0x11, 0x00


	//----- nvinfo : EIATTR_KPARAM_INFO
	.align		4
.L_3511:
        /*0018*/ 	.byte	0x04, 0x17
        /*001a*/ 	.short	(.L_3513 - .L_3512)
.L_3512:
        /*001c*/ 	.word	0x00000000
        /*0020*/ 	.short	0x0012
        /*0022*/ 	.short	0x0068
        /*0024*/ 	.byte	0x00, 0xf5, 0x21, 0x00


	//----- nvinfo : EIATTR_KPARAM_INFO
	.align		4
.L_3513:
        /*0028*/ 	.byte	0x04, 0x17
        /*002a*/ 	.short	(.L_3515 - .L_3514)
.L_3514:
        /*002c*/ 	.word	0x00000000
        /*0030*/ 	.short	0x0011
        /*0032*/ 	.short	0x0060
        /*0034*/ 	.byte	0x00, 0xf0, 0x05, 0x00


	//----- nvinfo : EIATTR_KPARAM_INFO
	.align		4
.L_3515:
        /*0038*/ 	.byte	0x04, 0x17
        /*003a*/ 	.short	(.L_3517 - .L_3516)
.L_3516:
        /*003c*/ 	.word	0x00000000
        /*0040*/ 	.short	0x0010
        /*0042*/ 	.short	0x005c
        /*0044*/ 	.byte	0x00, 0xf0, 0x11, 0x00


	//----- nvinfo : EIATTR_KPARAM_INFO
	.align		4
.L_3517:
        /*0048*/ 	.byte	0x04, 0x17
        /*004a*/ 	.short	(.L_3519 - .L_3518)
.L_3518:
        /*004c*/ 	.word	0x00000000
        /*0050*/ 	.short	0x000f
        /*0052*/ 	.short	0x0058
        /*0054*/ 	.byte	0x00, 0xf0, 0x11, 0x00


	//----- nvinfo : EIATTR_KPARAM_INFO
	.align		4
.L_3519:
        /*0058*/ 	.byte	0x04, 0x17
        /*005a*/ 	.short	(.L_3521 - .L_3520)
.L_3520:
        /*005c*/ 	.word	0x00000000
        /*0060*/ 	.short	0x000e
        /*0062*/ 	.short	0x0054
        /*0064*/ 	.byte	0x00, 0xf0, 0x11, 0x00


	//----- nvinfo : EIATTR_KPARAM_INFO
	.align		4
.L_3521:
        /*0068*/ 	.byte	0x04, 0x17
        /*006a*/ 	.short	(.L_3523 - .L_3522)
.L_3522:
        /*006c*/ 	.word	0x00000000
        /*0070*/ 	.short	0x000d
        /*0072*/ 	.short	0x0050
        /*0074*/ 	.byte	0x00, 0xf0, 0x11, 0x00


	//----- nvinfo : EIATTR_KPARAM_INFO
	.align		4
.L_3523:
        /*0078*/ 	.byte	0x04, 0x17
        /*007a*/ 	.short	(.L_3525 - .L_3524)
.L_3524:
        /*007c*/ 	.word	0x00000000
        /*0080*/ 	.short	0x000c
        /*0082*/ 	.short	0x004c
        /*0084*/ 	.byte	0x00, 0xf0, 0x11, 0x00


	//----- nvinfo : EIATTR_KPARAM_INFO
	.align		4
.L_3525:
        /*0088*/ 	.byte	0x04, 0x17
        /*008a*/ 	.short	(.L_3527 - .L_3526)
.L_3526:
        /*008c*/ 	.word	0x00000000
        /*0090*/ 	.short	0x000b
        /*0092*/ 	.short	0x0048
        /*0094*/ 	.byte	0x00, 0xf0, 0x11, 0x00


	//----- nvinfo : EIATTR_KPARAM_INFO
	.align		4
.L_3527:
        /*0098*/ 	.byte	0x04, 0x17
        /*009a*/ 	.short	(.L_3529 - .L_3528)
.L_3528:
        /*009c*/ 	.word	0x00000000
        /*00a0*/ 	.short	0x000a
        /*00a2*/ 	.short	0x0040
        /*00a4*/ 	.byte	0x00, 0xf5, 0x21, 0x00


	//----- nvinfo : EIATTR_KPARAM_INFO
	.align		4
.L_3529:
        /*00a8*/ 	.byte	0x04, 0x17
        /*00aa*/ 	.short	(.L_3531 - .L_3530)
.L_3530:
        /*00ac*/ 	.word	0x00000000
        /*00b0*/ 	.short	0x0009
        /*00b2*/ 	.short	0x0038
        /*00b4*/ 	.byte	0x00, 0xf5, 0x21, 0x00


	//----- nvinfo : EIATTR_KPARAM_INFO
	.align		4
.L_3531:
        /*00b8*/ 	.byte	0x04, 0x17
        /*00ba*/ 	.short	(.L_3533 - .L_3532)
.L_3532:
        /*00bc*/ 	.word	0x00000000
        /*00c0*/ 	.short	0x0008
        /*00c2*/ 	.short	0x0034
        /*00c4*/ 	.byte	0x00, 0xf0, 0x11, 0x00


	//----- nvinfo : EIATTR_KPARAM_INFO
	.align		4
.L_3533:
        /*00c8*/ 	.byte	0x04, 0x17
        /*00ca*/ 	.short	(.L_3535 - .L_3534)
.L_3534:
        /*00cc*/ 	.word	0x00000000
        /*00d0*/ 	.short	0x0007
        /*00d2*/ 	.short	0x0030
        /*00d4*/ 	.byte	0x00, 0xf0, 0x11, 0x00


	//----- nvinfo : EIATTR_KPARAM_INFO
	.align		4
.L_3535:
        /*00d8*/ 	.byte	0x04, 0x17
        /*00da*/ 	.short	(.L_3537 - .L_3536)
.L_3536:
        /*00dc*/ 	.word	0x00000000
        /*00e0*/ 	.short	0x0006
        /*00e2*/ 	.short	0x002c
        /*00e4*/ 	.byte	0x00, 0xf0, 0x11, 0x00


	//----- nvinfo : EIATTR_KPARAM_INFO
	.align		4
.L_3537:
        /*00e8*/ 	.byte	0x04, 0x17
        /*00ea*/ 	.short	(.L_3539 - .L_3538)
.L_3538:
        /*00ec*/ 	.word	0x00000000
        /*00f0*/ 	.short	0x0005
        /*00f2*/ 	.short	0x0028
        /*00f4*/ 	.byte	0x00, 0xf0, 0x11, 0x00


	//----- nvinfo : EIATTR_KPARAM_INFO
	.align		4
.L_3539:
        /*00f8*/ 	.byte	0x04, 0x17
        /*00fa*/ 	.short	(.L_3541 - .L_3540)
.L_3540:
        /*00fc*/ 	.word	0x00000000
        /*0100*/ 	.short	0x0004
        /*0102*/ 	.short	0x0020
        /*0104*/ 	.byte	0x00, 0xf5, 0x21, 0x00


	//----- nvinfo : EIATTR_KPARAM_INFO
	.align		4
.L_3541:
        /*0108*/ 	.byte	0x04, 0x17
        /*010a*/ 	.short	(.L_3543 - .L_3542)
.L_3542:
        /*010c*/ 	.word	0x00000000
        /*0110*/ 	.short	0x0003
        /*0112*/ 	.short	0x0018
        /*0114*/ 	.byte	0x00, 0xf5, 0x21, 0x00


	//----- nvinfo : EIATTR_KPARAM_INFO
	.align		4
.L_3543:
        /*0118*/ 	.byte	0x04, 0x17
        /*011a*/ 	.short	(.L_3545 - .L_3544)
.L_3544:
        /*011c*/ 	.word	0x00000000
        /*0120*/ 	.short	0x0002
        /*0122*/ 	.short	0x0010
        /*0124*/ 	.byte	0x00, 0xf5, 0x21, 0x00


	//----- nvinfo : EIATTR_KPARAM_INFO
	.align		4
.L_3545:
        /*0128*/ 	.byte	0x04, 0x17
        /*012a*/ 	.short	(.L_3547 - .L_3546)
.L_3546:
        /*012c*/ 	.word	0x00000000
        /*0130*/ 	.short	0x0001
        /*0132*/ 	.short	0x0008
        /*0134*/ 	.byte	0x00, 0xf5, 0x21, 0x00


	//----- nvinfo : EIATTR_KPARAM_INFO
	.align		4
.L_3547:
        /*0138*/ 	.byte	0x04, 0x17
        /*013a*/ 	.short	(.L_3549 - .L_3548)
.L_3548:
        /*013c*/ 	.word	0x00000000
        /*0140*/ 	.short	0x0000
        /*0142*/ 	.short	0x0000
        /*0144*/ 	.byte	0x00, 0xf5, 0x21, 0x00


	//----- nvinfo : EIATTR_SPARSE_MMA_MASK
	.align		4
.L_3549:
        /*0148*/ 	.byte	0x03, 0x50
        /*014a*/ 	.short	0x0000


	//----- nvinfo : EIATTR_MAXREG_COUNT
	.align		4
        /*014c*/ 	.byte	0x03, 0x1b
        /*014e*/ 	.short	0x00ff


	//----- nvinfo : EIATTR_NUM_BARRIERS
	.align		4
        /*0150*/ 	.byte	0x02, 0x4c
        /*0152*/ 	.byte	0x01
	.zero		1


	//----- nvinfo : EIATTR_MERCURY_ISA_VERSION
	.align		4
        /*0154*/ 	.byte	0x03, 0x5f
        /*0156*/ 	.short	0x0101


	//----- nvinfo : EIATTR_VRC_CTA_INIT_COUNT
	.align		4
        /*0158*/ 	.byte	0x02, 0x4a
	.zero		1
	.zero		1


	//----- nvinfo : EIATTR_EXIT_INSTR_OFFSETS
	.align		4
        /*015c*/ 	.byte	0x04, 0x1c
        /*015e*/ 	.short	(.L_3551 - .L_3550)


	//   ....[0]....
.L_3550:
        /*0160*/ 	.word	0x000002b0


	//   ....[1]....
        /*0164*/ 	.word	0x00002710


	//   ....[2]....
        /*0168*/ 	.word	0x000028e0


	//   ....[3]....
        /*016c*/ 	.word	0x00002970


	//   ....[4]....
        /*0170*/ 	.word	0x000029b0


	//----- nvinfo : EIATTR_CRS_STACK_SIZE
	.align		4
.L_3551:
        /*0174*/ 	.byte	0x04, 0x1e
        /*0176*/ 	.short	(.L_3553 - .L_3552)
.L_3552:
        /*0178*/ 	.word	0x00000000


	//----- nvinfo : EIATTR_CBANK_PARAM_SIZE
	.align		4
.L_3553:
        /*017c*/ 	.byte	0x03, 0x19
        /*017e*/ 	.short	0x0074


	//----- nvinfo : EIATTR_PARAM_CBANK
	.align		4
        /*0180*/ 	.byte	0x04, 0x0a
        /*0182*/ 	.short	(.L_3555 - .L_3554)
	.align		4
.L_3554:
        /*0184*/ 	.word	index@(.nv.constant0._Z23gemm_half_q_half_kernelILi1ELi32ELb0ELb0ELi64EEvPK6__halfPKjS4_S2_PS0_iiiiPKtS7_iiiiiibS2_i)
        /*0188*/ 	.short	0x0380
        /*018a*/ 	.short	0x0074


	//----- nvinfo : EIATTR_SW_WAR
	.align		4
.L_3555:
        /*018c*/ 	.byte	0x04, 0x36
        /*018e*/ 	.short	(.L_3557 - .L_3556)
.L_3556:
        /*0190*/ 	.word	0x00000008
.L_3557:


//--------------------- .nv.info._Z23gemm_half_q_half_kernelILi1ELi48ELb0ELb0ELi64EEvPK6__halfPKjS4_S2_PS0_iiiiPKtS7_iiiiiibS2_i --------------------------
	.section	.nv.info._Z23gemm_half_q_half_kernelILi1ELi48ELb0ELb0ELi64EEvPK6__halfPKjS4_S2_PS0_iiiiPKtS7_iiiiiibS2_i,"",@"SHT_CUDA_INFO"
	.sectionflags	@""
	.align	4


	//----- nvinfo : EIATTR_CUDA_API_VERSION
	.align		4
        /*0000*/ 	.byte	0x04, 0x37
        /*0002*/ 	.short	(.L_3559 - .L_3558)
.L_3558:
        /*0004*/ 	.word	0x00000082


	//----- nvinfo : EIATTR_KPARAM_INFO
	.align		4
.L_3559:
        /*0008*/ 	.byte	0x04, 0x17
        /*000a*/ 	.short	(.L_3561 - .L_3560)
.L_3560:
        /*000c*/ 	.word	0x00000000
        /*0010*/ 	.short	0x0013
        /*0012*/ 	.short	0x0070
        /*0014*/ 	.byte	0x00, 0xf0, 0x11, 0x00


	//----- nvinfo : EIATTR_KPARAM_INFO
	.align		4
.L_3561:
        /*0018*/ 	.byte	0x04, 0x17
        /*001a*/ 	.short	(.L_3563 - .L_3562)
.L_3562:
        /*001c*/ 	.word	0x00000000
        /*0020*/ 	.short	0x0012
        /*0022*/ 	.short	0x0068
        /*0024*/ 	.byte	0x00, 0xf5, 0x21, 0x00


	//----- nvinfo : EIATTR_KPARAM_INFO
	.align		4
.L_3563:
        /*0028*/ 	.byte	0x04, 0x17
        /*002a*/ 	.short	(.L_3565 - .L_3564)
.L_3564:
        /*002c*/ 	.word	0x00000000
        /*0030*/ 	.short	0x0011
        /*0032*/ 	.short	0x0060
        /*0034*/ 	.byte	0x00, 0xf0, 0x05, 0x00


	//----- nvinfo : EIATTR_KPARAM_INFO
	.align		4
.L_3565:
        /*0038*/ 	.byte	0x04, 0x17
        /*003a*/ 	.short	(.L_3567 - .L_3566)
.L_3566:
        /*003c*/ 	.word	0x00000000
        /*0040*/ 	.short	0x0010
        /*0042*/ 	.short	0x005c
        /*0044*/ 	.byte	0x00, 0xf0, 0x11, 0x00


	//----- nvinfo : EIATTR_KPARAM_INFO
	.align		4
.L_3567:
        /*0048*/ 	.byte	0x04, 0x17
        /*004a*/ 	.short	(.L_3569 - .L_3568)
.L_3568:
        /*004c*/ 	.word	0x00000000
        /*0050*/ 	.short	0x000f
        /*0052*/ 	.short	0x0058
        /*0054*/ 	.byte	0x00, 0xf0, 0x11, 0x00


	//----- nvinfo : EIATTR_KPARAM_INFO
	.align		4
.L_3569:
        /*0058*/ 	.byte	0x04, 0x17
        /*005a*/ 	.short	(.L_3571 - .L_3570)
.L_3570:
        /*005c*/ 	.word	0x00000000
        /*0060*/ 	.short	0x000e
        /*0062*/ 	.short	0x0054
        /*0064*/ 	.byte	0x00, 0xf0, 0x11, 0x00


	//----- nvinfo : EIATTR_KPARAM_INFO
	.align		4
.L_3571:
        /*0068*/ 	.byte	0x04, 0x17
        /*006a*/ 	.short	(.L_3573 - .L_3572)
.L_3572:
        /*006c*/ 	.word	0x00000000
        /*0070*/ 	.short	0x000d
        /*0072*/ 	.short	0x0050
        /*0074*/ 	.byte	0x00, 0xf0, 0x11, 0x00


	//----- nvinfo : EIATTR_KPARAM_INFO
	.align		4
.L_3573:
        /*0078*/ 	.byte	0x04, 0x17
        /*007a*/ 	.short	(.L_3575 - .L_3574)
.L_3574:
        /*007c*/ 	.word	0x00000000
        /*0080*/ 	.short	0x000c
        /*0082*/ 	.short	0x004c
        /*0084*/ 	.byte	0x00, 0xf0, 0x11, 0x00


	//----- nvinfo : EIATTR_KPARAM_INFO
	.align		4
.L_3575:
        /*0088*/ 	.byte	0x04, 0x17
        /*008a*/ 	.short	(.L_3577 - .L_3576)
.L_3576:
        /*008c*/ 	.word	0x00000000
        /*0090*/ 	.short	0x000b
        /*0092*/ 	.short	0x0048
        /*0094*/ 	.byte	0x00, 0xf0, 0x11, 0x00


	//----- nvinfo : EIATTR_KPARAM_INFO
	.align		4
.L_3577:
        /*0098*/ 	.byte	0x04, 0x17
        /*009a*/ 	.short	(.L_3579 - .L_3578)
.L_3578:
        /*009c*/ 	.word	0x00000000
        /*00a0*/ 	.short	0x000a
        /*00a2*/ 	.short	0x0040
        /*00a4*/ 	.byte	0x00, 0xf5, 0x21, 0x00


	//----- nvinfo : EIATTR_KPARAM_INFO
	.align		4
.L_3579:
        /*00a8*/ 	.byte	0x04, 0x17
        /*00aa*/ 	.short	(.L_3581 - .L_3580)
.L_3580:
        /*00ac*/ 	.word	0x00000000
        /*00b0*/ 	.short	0x0009
        /*00b2*/ 	.short	0x0038
        /*00b4*/ 	.byte	0x00, 0xf5, 0x21, 0x00


	//----- nvinfo : EIATTR_KPARAM_INFO
	.align		4
.L_3581:
        /*00b8*/ 	.byte	0x04, 0x17
        /*00ba*/ 	.short	(.L_3583 - .L_3582)
.L_3582:
        /*00bc*/ 	.word	0x00000000
        /*00c0*/ 	.short	0x0008
        /*00c2*/ 	.short	0x0034
        /*00c4*/ 	.byte	0x00, 0xf0, 0x11, 0x00


	//----- nvinfo : EIATTR_KPARAM_INFO
	.align		4
.L_3583:
        /*00c8*/ 	.byte	0x04, 0x17
        /*00ca*/ 	.short	(.L_3585 - .L_3584)
.L_3584:
        /*00cc*/ 	.word	0x00000000
        /*00d0*/ 	.short	0x0007
        /*00d2*/ 	.short	0x0030
        /*00d4*/ 	.byte	0x00, 0xf0, 0x11, 0x00


	//----- nvinfo : EIATTR_KPARAM_INFO
	.align		4
.L_3585:
        /*00d8*/ 	.byte	0x04, 0x17
        /*00da*/ 	.short	(.L_3587 - .L_3586)
.L_3586:
        /*00dc*/ 	.word	0x00000000
        /*00e0*/ 	.short	0x0006
        /*00e2*/ 	.short	0x002c
        /*00e4*/ 	.byte	0x00, 0xf0, 0x11, 0x00


	//----- nvinfo : EIATTR_KPARAM_INFO
	.align		4
.L_3587:
        /*00e8*/ 	.byte	0x04, 0x17
        /*00ea*/ 	.short	(.L_3589 - .L_3588)
.L_3588:
        /*00ec*/ 	.word	0x00000000
        /*00f0*/ 	.short	0x0005
        /*00f2*/ 	.short	0x0028
        /*00f4*/ 	.byte	0x00, 0xf0, 0x11, 0x00


	//----- nvinfo : EIATTR_KPARAM_INFO
	.align		4
.L_3589:
        /*00f8*/ 	.byte	0x04, 0x17
        /*00fa*/ 	.short	(.L_3591 - .L_3590)
.L_3590:
        /*00fc*/ 	.word	0x00000000
        /*0100*/ 	.short	0x0004
        /*0102*/ 	.short	0x0020
        /*0104*/ 	.byte	0x00, 0xf5, 0x21, 0x00


	//----- nvinfo : EIATTR_KPARAM_INFO
	.align		4
.L_3591:
        /*0108*/ 	.byte	0x04, 0x17
        /*010a*/ 	.short	(.L_3593 - .L_3592)
.L_3592:
        /*010c*/ 	.word	0x00000000
        /*0110*/ 	.short	0x0003
        /*0112*/ 	.short	0x0018
        /*0114*/ 	.byte	0x00, 0xf5, 0x21, 0x00


	//----- nvinfo : EIATTR_KPARAM_INFO
	.align		4
.L_3593:
        /*0118*/ 	.byte	0x04, 0x17
        /*011a*/ 	.short	(.L_3595 - .L_3594)
.L_3594:
        /*011c*/ 	.word	0x00000000
        /*0120*/ 	.short	0x0002
        /*0122*/ 	.short	0x0010
        /*0124*/ 	.byte	0x00, 0xf5, 0x21, 0x00


	//----- nvinfo : EIATTR_KPARAM_INFO
	.align		4
.L_3595:
        /*0128*/ 	.byte	0x04, 0x17
        /*012a*/ 	.short	(.L_3597 - .L_3596)
.L_3596:
        /*012c*/ 	.word	0x00000000
        /*0130*/ 	.short	0x0001
        /*0132*/ 	.short	0x0008
        /*0134*/ 	.byte	0x00, 0xf5, 0x21, 0x00


	//----- nvinfo : EIATTR_KPARAM_INFO
	.align		4
.L_3597:
        /*0138*/ 	.byte	0x04, 0x17
        /*013a*/ 	.short	(.L_3599 - .L_3598)
.L_3598:
        /*013c*/ 	.word	0x00000000
        /*0140*/ 	.short	0x0000
        /*0142*/ 	.short	0x0000
        /*0144*/ 	.byte	0x00, 0xf5, 0x21, 0x00


	//----- nvinfo : EIATTR_SPARSE_MMA_MASK
	.align		4
.L_3599:
        /*0148*/ 	.byte	0x03, 0x50
        /*014a*/ 	.short	0x0000


	//----- nvinfo : EIATTR_MAXREG_COUNT
	.align		4
        /*014c*/ 	.byte	0x03, 0x1b
        /*014e*/ 	.short	0x00ff


	//----- nvinfo : EIATTR_NUM_BARRIERS
	.align		4
        /*0150*/ 	.byte	0x02, 0x4c
        /*0152*/ 	.byte	0x01
	.zero		1


	//----- nvinfo : EIATTR_MERCURY_ISA_VERSION
	.align		4
        /*0154*/ 	.byte	0x03, 0x5f
        /*0156*/ 	.short	0x0101


	//----- nvinfo : EIATTR_VRC_CTA_INIT_COUNT
	.align		4
        /*0158*/ 	.byte	0x02, 0x4a
	.zero		1
	.zero		1


	//----- nvinfo : EIATTR_EXIT_INSTR_OFFSETS
	.align		4
        /*015c*/ 	.byte	0x04, 0x1c
        /*015e*/ 	.short	(.L_3601 - .L_3600)


	//   ....[0]....
.L_3600:
        /*0160*/ 	.word	0x00000290


	//   ....[1]....
        /*0164*/ 	.word	0x00003b90


	//   ....[2]....
        /*0168*/ 	.word	0x00003d20


	//   ....[3]....
        /*016c*/ 	.word	0x00003dc0


	//   ....[4]....
        /*0170*/ 	.word	0x00003e00


	//----- nvinfo : EIATTR_CRS_STACK_SIZE
	.align		4
.L_3601:
        /*0174*/ 	.byte	0x04, 0x1e
        /*0176*/ 	.short	(.L_3603 - .L_3602)
.L_3602:
        /*0178*/ 	.word	0x00000000


	//----- nvinfo : EIATTR_CBANK_PARAM_SIZE
	.align		4
.L_3603:
        /*017c*/ 	.byte	0x03, 0x19
        /*017e*/ 	.short	0x0074


	//----- nvinfo : EIATTR_PARAM_CBANK
	.align		4
        /*0180*/ 	.byte	0x04, 0x0a
        /*0182*/ 	.short	(.L_3605 - .L_3604)
	.align		4
.L_3604:
        /*0184*/ 	.word	index@(.nv.constant0._Z23gemm_half_q_half_kernelILi1ELi48ELb0ELb0ELi64EEvPK6__halfPKjS4_S2_PS0_iiiiPKtS7_iiiiiibS2_i)
        /*0188*/ 	.short	0x0380
        /*018a*/ 	.short	0x0074


	//----- nvinfo : EIATTR_SW_WAR
	.align		4
.L_3605:
        /*018c*/ 	.byte	0x04, 0x36
        /*018e*/ 	.short	(.L_3607 - .L_3606)
.L_3606:
        /*0190*/ 	.word	0x00000008
.L_3607:


//--------------------- .nv.info._Z23gemm_half_q_half_kernelILi1ELi16ELb0ELb0ELi64EEvPK6__halfPKjS4_S2_PS0_iiiiPKtS7_iiiiiibS2_i --------------------------
	.section	.nv.info._Z23gemm_half_q_half_kernelILi1ELi16ELb0ELb0ELi64EEvPK6__halfPKjS4_S2_PS0_iiiiPKtS7_iiiiiibS2_i,"",@"SHT_CUDA_INFO"
	.sectionflags	@""
	.align	4


	//----- nvinfo : EIATTR_CUDA_API_VERSION
	.align		4
        /*0000*/ 	.byte	0x04, 0x37
        /*0002*/ 	.short	(.L_3609 - .L_3608)
.L_3608:
        /*0004*/ 	.word	0x00000082


	//----- nvinfo : EIATTR_KPARAM_INFO
	.align		4
.L_3609:
        /*0008*/ 	.byte	0x04, 0x17
        /*000a*/ 	.short	(.L_3611 - .L_3610)
.L_3610:
        /*000c*/ 	.word	0x00000000
        /*0010*/ 	.short	0x0013
        /*0012*/ 	.short	0x0070
        /*0014*/ 	.byte	0x00, 0xf0, 0x11, 0x00


	//----- nvinfo : EIATTR_KPARAM_INFO
	.align		4
.L_3611:
        /*0018*/ 	.byte	0x04, 0x17
        /*001a*/ 	.short	(.L_3613 - .L_3612)
.L_3612:
        /*001c*/ 	.word	0x00000000
        /*0020*/ 	.short	0x0012
        /*0022*/ 	.short	0x0068
        /*0024*/ 	.byte	0x00, 0xf5, 0x21, 0x00


	//----- nvinfo : EIATTR_KPARAM_INFO
	.align		4
.L_3613:
        /*0028*/ 	.byte	0x04, 0x17
        /*002a*/ 	.short	(.L_3615 - .L_3614)
.L_3614:
        /*002c*/ 	.word	0x00000000
        /*0030*/ 	.short	0x0011
        /*0032*/ 	.short	0x0060
        /*0034*/ 	.byte	0x00, 0xf0, 0x05, 0x00


	//----- nvinfo : EIATTR_KPARAM_INFO
	.align		4
.L_3615:
        /*0038*/ 	.byte	0x04, 0x17
        /*003a*/ 	.short	(.L_3617 - .L_3616)
.L_3616:
        /*003c*/ 	.word	0x00000000
        /*0040*/ 	.short	0x0010
        /*0042*/ 	.short	0x005c
        /*0044*/ 	.byte	0x00, 0xf0, 0x11, 0x00


	//----- nvinfo : EIATTR_KPARAM_INFO
	.align		4
.L_3617:
        /*0048*/ 	.byte	0x04, 0x17
        /*004a*/ 	.short	(.L_3619 - .L_3618)
.L_3618:
        /*004c*/ 	.word	0x00000000
        /*0050*/ 	.short	0x000f
        /*0052*/ 	.short	0x0058
        /*0054*/ 	.byte	0x00, 0xf0, 0x11, 0x00


	//----- nvinfo : EIATTR_KPARAM_INFO
	.align		4
.L_3619:
        /*0058*/ 	.byte	0x04, 0x17
        /*005a*/ 	.short	(.L_3621 - .L_3620)
.L_3620:
        /*005c*/ 	.word	0x00000000
        /*0060*/ 	.short	0x000e
        /*0062*/ 	.short	0x0054
        /*0064*/ 	.byte	0x00, 0xf0, 0x11, 0x00


	//----- nvinfo : EIATTR_KPARAM_INFO
	.align		4
.L_3621:
        /*0068*/ 	.byte	0x04, 0x17
        /*006a*/ 	.short	(.L_3623 - .L_3622)
.L_3622:
        /*006c*/ 	.word	0x00000000
        /*0070*/ 	.short	0x000d
        /*0072*/ 	.short	0x0050
        /*0074*/ 	.byte	0x00, 0xf0, 0x11, 0x00


	//----- nvinfo : EIATTR_KPARAM_INFO
	.align		4
.L_3623:
        /*0078*/ 	.byte	0x04, 0x17
        /*007a*/ 	.short	(.L_3625 - .L_3624)
.L_3624:
        /*007c*/ 	.word	0x00000000
        /*0080*/ 	.short	0x000c
        /*0082*/ 	.short	0x004c
        /*0084*/ 	.byte	0x00, 0xf0, 0x11, 0x00


	//----- nvinfo : EIATTR_KPARAM_INFO
	.align		4
.L_3625:
        /*0088*/ 	.byte	0x04, 0x17
        /*008a*/ 	.short	(.L_3627 - .L_3626)
.L_3626:
        /*008c*/ 	.word	0x00000000
        /*0090*/ 	.short	0x000b
        /*0092*/ 	.short	0x0048
        /*0094*/ 	.byte	0x00, 0xf0, 0x11, 0x00


	//----- nvinfo : EIATTR_KPARAM_INFO
	.align		4
.L_3627:
        /*0098*/ 	.byte	0x04, 0x17
        /*009a*/ 	.short	(.L_3629 - .L_3628)
.L_3628:
        /*009c*/ 	.word	0x00000000
        /*00a0*/ 	.short	0x000a
        /*00a2*/ 	.short	0x0040
        /*00a4*/ 	.byte	0x00, 0xf5, 0x21, 0x00


	//----- nvinfo : EIATTR_KPARAM_INFO
	.align		4
.L_3629:
        /*00a8*/ 	.byte	0x04, 0x17
        /*00aa*/ 	.short	(.L_3631 - .L_3630)
.L_3630:
        /*00ac*/ 	.word	0x00000000
        /*00b0*/ 	.short	0x0009
        /*00b2*/ 	.short	0x0038
        /*00b4*/ 	.byte	0x00, 0xf5, 0x21, 0x00


	//----- nvinfo : EIATTR_KPARAM_INFO
	.align		4
.L_3631:
        /*00b8*/ 	.byte	0x04, 0x17
        /*00ba*/ 	.short	(.L_3633 - .L_3632)
.L_3632:
        /*00bc*/ 	.word	0x00000000
        /*00c0*/ 	.short	0x0008
        /*00c2*/ 	.short	0x0034
        /*00c4*/ 	.byte	0x00, 0xf0, 0x11, 0x00


	//----- nvinfo : EIATTR_KPARAM_INFO
	.align		4
.L_3633:
        /*00c8*/ 	.byte	0x04, 0x17
        /*00ca*/ 	.short	(.L_3635 - .L_3634)
.L_3634:
        /*00cc*/ 	.word	0x00000000
        /*00d0*/ 	.short	0x0007
        /*00d2*/ 	.short	0x0030
        /*00d4*/ 	.byte	0x00, 0xf0, 0x11, 0x00


	//----- nvinfo : EIATTR_KPARAM_INFO
	.align		4
.L_3635:
        /*00d8*/ 	.byte	0x04, 0x17
        /*00da*/ 	.short	(.L_3637 - .L_3636)
.L_3636:
        /*00dc*/ 	.word	0x00000000
        /*00e0*/ 	.short	0x0006
        /*00e2*/ 	.short	0x002c
        /*00e4*/ 	.byte	0x00, 0xf0, 0x11, 0x00


	//----- nvinfo : EIATTR_KPARAM_INFO
	.align		4
.L_3637:
        /*00e8*/ 	.byte	0x04, 0x17
        /*00ea*/ 	.short	(.L_3639 - .L_3638)
.L_3638:
        /*00ec*/ 	.word	0x00000000
        /*00f0*/ 	.short	0x0005
        /*00f2*/ 	.short	0x0028
        /*00f4*/ 	.byte	0x00, 0xf0, 0x11, 0x00


	//----- nvinfo : EIATTR_KPARAM_INFO
	.align		4
.L_3639:
        /*00f8*/ 	.byte	0x04, 0x17
        /*00fa*/ 	.short	(.L_3641 - .L_3640)
.L_3640:
        /*00fc*/ 	.word	0x00000000
        /*0100*/ 	.short	0x0004
        /*0102*/ 	.short	0x0020
        /*0104*/ 	.byte	0x00, 0xf5, 0x21, 0x00


	//----- nvinfo : EIATTR_KPARAM_INFO
	.align		4
.L_3641:
        /*0108*/ 	.byte	0x04, 0x17
        /*010a*/ 	.short	(.L_3643 - .L_3642)
.L_3642:
        /*010c*/ 	.word	0x00000000
        /*0110*/ 	.short	0x0003
        /*0112*/ 	.short	0x0018
        /*0114*/ 	.byte	0x00, 0xf5, 0x21, 0x00


	//----- nvinfo : EIATTR_KPARAM_INFO
	.align		4
.L_3643:
        /*0118*/ 	.byte	0x04, 0x17
        /*011a*/ 	.short	(.L_3645 - .L_3644)
.L_3644:
        /*011c*/ 	.word	0x00000000
        /*0120*/ 	.short	0x0002
        /*0122*/ 	.short	0x0010
        /*0124*/ 	.byte	0x00, 0xf5, 0x21, 0x00


	//----- nvinfo : EIATTR_KPARAM_INFO
	.align		4
.L_3645:
        /*0128*/ 	.byte	0x04, 0x17
        /*012a*/ 	.short	(.L_3647 - .L_3646)
.L_3646:
        /*012c*/ 	.word	0x00000000
        /*0130*/ 	.short	0x0001
        /*0132*/ 	.short	0x0008
        /*0134*/ 	.byte	0x00, 0xf5, 0x21, 0x00


	//----- nvinfo : EIATTR_KPARAM_INFO
	.align		4
.L_3647:
        /*0138*/ 	.byte	0x04, 0x17
        /*013a*/ 	.short	(.L_3649 - .L_3648)
.L_3648:
        /*013c*/ 	.word	0x00000000
        /*0140*/ 	.short	0x0000
        /*0142*/ 	.short	0x0000
        /*0144*/ 	.byte	0x00, 0xf5, 0x21, 0x00


	//----- nvinfo : EIATTR_SPARSE_MMA_MASK
	.align		4
.L_3649:
        /*0148*/ 	.byte	0x03, 0x50
        /*014a*/ 	.short	0x0000


	//----- nvinfo : EIATTR_MAXREG_COUNT
	.align		4
        /*014c*/ 	.byte	0x03, 0x1b
        /*014e*/ 	.short	0x00ff


	//----- nvinfo : EIATTR_NUM_BARRIERS
	.align		4
        /*0150*/ 	.byte	0x02, 0x4c
        /*0152*/ 	.byte	0x01
	.zero		1


	//----- nvinfo : EIATTR_MERCURY_ISA_VERSION
	.align		4
        /*0154*/ 	.byte	0x03, 0x5f
        /*0156*/ 	.short	0x0101


	//----- nvinfo : EIATTR_VRC_CTA_INIT_COUNT
	.align		4
        /*0158*/ 	.byte	0x02, 0x4a
	.zero		1
	.zero		1


	//----- nvinfo : EIATTR_EXIT_INSTR_OFFSETS
	.align		4
        /*015c*/ 	.byte	0x04, 0x1c
        /*015e*/ 	.short	(.L_3651 - .L_3650)


	//   ....[0]....
.L_3650:
        /*0160*/ 	.word	0x000002b0


	//   ....[1]....
        /*0164*/ 	.word	0x00002530


	//   ....[2]....
        /*0168*/ 	.word	0x000026d0


	//   ....[3]....
        /*016c*/ 	.word	0x00002760


	//   ....[4]....
        /*0170*/ 	.word	0x000027a0


	//----- nvinfo : EIATTR_CRS_STACK_SIZE
	.align		4
.L_3651:
        /*0174*/ 	.byte	0x04, 0x1e
        /*0176*/ 	.short	(.L_3653 - .L_3652)
.L_3652:
        /*0178*/ 	.word	0x00000000


	//----- nvinfo : EIATTR_CBANK_PARAM_SIZE
	.align		4
.L_3653:
        /*017c*/ 	.byte	0x03, 0x19
        /*017e*/ 	.short	0x0074


	//----- nvinfo : EIATTR_PARAM_CBANK
	.align		4
        /*0180*/ 	.byte	0x04, 0x0a
        /*0182*/ 	.short	(.L_3655 - .L_3654)
	.align		4
.L_3654:
        /*0184*/ 	.word	index@(.nv.constant0._Z23gemm_half_q_half_kernelILi1ELi16ELb0ELb0ELi64EEvPK6__halfPKjS4_S2_PS0_iiiiPKtS7_iiiiiibS2_i)
        /*0188*/ 	.short	0x0380
        /*018a*/ 	.short	0x0074


	//----- nvinfo : EIATTR_SW_WAR
	.align		4
.L_3655:
        /*018c*/ 	.byte	0x04, 0x36
        /*018e*/ 	.short	(.L_3657 - .L_3656)
.L_3656:
        /*0190*/ 	.word	0x00000008
.L_3657:


//--------------------- .nv.info._Z23gemm_half_q_half_kernelILi1ELi24ELb0ELb0ELi64EEvPK6__halfPKjS4_S2_PS0_iiiiPKtS7_iiiiiibS2_i --------------------------
	.section	.nv.info._Z23gemm_half_q_half_kernelILi1ELi24ELb0ELb0ELi64EEvPK6__halfPKjS4_S2_PS0_iiiiPKtS7_iiiiiibS2_i,"",@"SHT_CUDA_INFO"
	.sectionflags	@""
	.align	4


	//----- nvinfo : EIATTR_CUDA_API_VERSION
	.align		4
        /*0000*/ 	.byte	0x04, 0x37
        /*0002*/ 	.short	(.L_3659 - .L_3658)
.L_3658:
        /*0004*/ 	.word	0x00000082


	//----- nvinfo : EIATTR_KPARAM_INFO
	.align		4
.L_3659:
        /*0008*/ 	.byte	0x04, 0x17
        /*000a*/ 	.short	(.L_3661 - .L_3660)
.L_3660:
        /*000c*/ 	.word	0x00000000
        /*0010*/ 	.short	0x0013
        /*0012*/ 	.short	0x0070
        /*0014*/ 	.byte	0x00, 0xf0, 0x11, 0x00


	//----- nvinfo : EIATTR_KPARAM_INFO
	.align		4
.L_3661:
        /*0018*/ 	.byte	0x04, 0x17
        /*001a*/ 	.short	(.L_3663 - .L_3662)
.L_3662:
        /*001c*/ 	.word	0x00000000
        /*0020*/ 	.short	0x0012
        /*0022*/ 	.short	0x0068
        /*0024*/ 	.byte	0x00, 0xf5, 0x21, 0x00


	//----- nvinfo : EIATTR_KPARAM_INFO
	.align		4
.L_3663:
        /*0028*/ 	.byte	0x04, 0x17
        /*002a*/ 	.short	(.L_3665 - .L_3664)
.L_3664:
        /*002c*/ 	.word	0x00000000
        /*0030*/ 	.short	0x0011
        /*0032*/ 	.short	0x0060
        /*0034*/ 	.byte	0x00, 0xf0, 0x05, 0x00


	//----- nvinfo : EIATTR_KPARAM_INFO
	.align		4
.L_3665:
        /*0038*/ 	.byte	0x04, 0x17
        /*003a*/ 	.short	(.L_3667 - .L_3666)
.L_3666:
        /*003c*/ 	.word	0x00000000
        /*0040*/ 	.short	0x0010
        /*0042*/ 	.short	0x005c
        /*0044*/ 	.byte	0x00, 0xf0, 0x11, 0x00


	//----- nvinfo : EIATTR_KPARAM_INFO
	.align		4
.L_3667:
        /*0048*/ 	.byte	0x04, 0x17
        /*004a*/ 	.short	(.L_3669 - .L_3668)
.L_3668:
        /*004c*/ 	.word	0x00000000
        /*0050*/ 	.short	0x000f
        /*0052*/ 	.short	0x0058
        /*0054*/ 	.byte	0x00, 0xf0, 0x11, 0x00


	//----- nvinfo : EIATTR_KPARAM_INFO
	.align		4
.L_3669:
        /*0058*/ 	.byte	0x04, 0x17
        /*005a*/ 	.short	(.L_3671 - .L_3670)
.L_3670:
        /*005c*/ 	.word	0x00000000
        /*0060*/ 	.short	0x000e
        /*0062*/ 	.short	0x0054
        /*0064*/ 	.byte	0x00, 0xf0, 0x11, 0x00


	//----- nvinfo : EIATTR_KPARAM_INFO
	.align		4
.L_3671:
        /*0068*/ 	.byte	0x04, 0x17
        /*006a*/ 	.short	(.L_3673 - .L_3672)
.L_3672:
        /*006c*/ 	.word	0x00000000
        /*0070*/ 	.short	0x000d
        /*0072*/ 	.short	0x0050
        /*0074*/ 	.byte	0x00, 0xf0, 0x11, 0x00


	//----- nvinfo : EIATTR_KPARAM_INFO
	.align		4
.L_3673:
        /*0078*/ 	.byte	0x04, 0x17
        /*007a*/ 	.short	(.L_3675 - .L_3674)
.L_3674:
        /*007c*/ 	.word	0x00000000
        /*0080*/ 	.short	0x000c
        /*0082*/ 	.short	0x004c
        /*0084*/ 	.byte	0x00, 0xf0, 0x11, 0x00


	//----- nvinfo : EIATTR_KPARAM_INFO
	.align		4
.L_3675:
        /*0088*/ 	.byte	0x04, 0x17
        /*008a*/ 	.short	(.L_3677 - .L_3676)
.L_3676:
        /*008c*/ 	.word	0x00000000
        /*0090*/ 	.short	0x000b
        /*0092*/ 	.short	0x0048
        /*0094*/ 	.byte	0x00, 0xf0, 0x11, 0x00


	//----- nvinfo : EIATTR_KPARAM_INFO
	.align		4
.L_3677:
        /*0098*/ 	.byte	0x04, 0x17
        /*009a*/ 	.short	(.L_3679 - .L_3678)
.L_3678:
        /*009c*/ 	.word	0x00000000
        /*00a0*/ 	.short	0x000a
        /*00a2*/ 	.short	0x0040
        /*00a4*/ 	.byte	0x00, 0xf5, 0x21, 0x00


	//----- nvinfo : EIATTR_KPARAM_INFO
	.align		4
.L_3679:
        /*00a8*/ 	.byte	0x04, 0x17
        /*00aa*/ 	.short	(.L_3681 - .L_3680)
.L_3680:
        /*00ac*/ 	.word	0x00000000
        /*00b0*/ 	.short	0x0009
        /*00b2*/ 	.short	0x0038
        /*00b4*/ 	.byte	0x00, 0xf5, 0x21, 0x00


	//----- nvinfo : EIATTR_KPARAM_INFO
	.align		4
.L_3681:
        /*00b8*/ 	.byte	0x04, 0x17
        /*00ba*/ 	.short	(.L_3683 - .L_3682)
.L_3682:
        /*00bc*/ 	.word	0x00000000
        /*00c0*/ 	.short	0x0008
        /*00c2*/ 	.short	0x0034
        /*00c4*/ 	.byte	0x00, 0xf0, 0x11, 0x00


	//----- nvinfo : EIATTR_KPARAM_INFO
	.align		4
.L_3683:
        /*00c8*/ 	.byte	0x04, 0x17
        /*00ca*/ 	.short	(.L_3685 - .L_3684)
.L_3684:
        /*00cc*/ 	.word	0x00000000
        /*00d0*/ 	.short	0x0007
        /*00d2*/ 	.short	0x0030
        /*00d4*/ 	.byte	0x00, 0xf0, 0x11, 0x00


	//----- nvinfo : EIATTR_KPARAM_INFO
	.align		4
.L_3685:
        /*00d8*/ 	.byte	0x04, 0x17
        /*00da*/ 	.short	(.L_3687 - .L_3686)
.L_3686:
        /*00dc*/ 	.word	0x00000000
        /*00e0*/ 	.short	0x0006
        /*00e2*/ 	.short	0x002c
        /*00e4*/ 	.byte	0x00, 0xf0, 0x11, 0x00


	//----- nvinfo : EIATTR_KPARAM_INFO
	.align		4
.L_3687:
        /*00e8*/ 	.byte	0x04, 0x17
        /*00ea*/ 	.short	(.L_3689 - .L_3688)
.L_3688:
        /*00ec*/ 	.word	0x00000000
        /*00f0*/ 	.short	0x0005
        /*00f2*/ 	.short	0x0028
        /*00f4*/ 	.byte	0x00, 0xf0, 0x11, 0x00


	//----- nvinfo : EIATTR_KPARAM_INFO
	.align		4
.L_3689:
        /*00f8*/ 	.byte	0x04, 0x17
        /*00fa*/ 	.short	(.L_3691 - .L_3690)
.L_3690:
        /*00fc*/ 	.word	0x00000000
        /*0100*/ 	.short	0x0004
        /*0102*/ 	.short	0x0020
        /*0104*/ 	.byte	0x00, 0xf5, 0x21, 0x00


	//----- nvinfo : EIATTR_KPARAM_INFO
	.align		4
.L_3691:
        /*0108*/ 	.byte	0x04, 0x17
        /*010a*/ 	.short	(.L_3693 - .L_3692)
.L_3692:
        /*010c*/ 	.word	0x00000000
        /*0110*/ 	.short	0x0003
        /*0112*/ 	.short	0x0018
        /*0114*/ 	.byte	0x00, 0xf5, 0x21, 0x00


	//----- nvinfo : EIATTR_KPARAM_INFO
	.align		4
.L_3693:
        /*0118*/ 	.byte	0x04, 0x17
        /*011a*/ 	.short	(.L_3695 - .L_3694)
.L_3694:
        /*011c*/ 	.word	0x00000000
        /*0120*/ 	.short	0x0002
        /*0122*/ 	.short	0x0010
        /*0124*/ 	.byte	0x00, 0xf5, 0x21, 0x00


	//----- nvinfo : EIATTR_KPARAM_INFO
	.align		4
.L_3695:
        /*0128*/ 	.byte	0x04, 0x17
        /*012a*/ 	.short	(.L_3697 - .L_3696)
.L_3696:
        /*012c*/ 	.word	0x00000000
        /*0130*/ 	.short	0x0001
        /*0132*/ 	.short	0x0008
        /*0134*/ 	.byte	0x00, 0xf5, 0x21, 0x00


	//----- nvinfo : EIATTR_KPARAM_INFO
	.align		4
.L_3697:
        /*0138*/ 	.byte	0x04, 0x17
        /*013a*/ 	.short	(.L_3699 - .L_3698)
.L_3698:
        /*013c*/ 	.word	0x00000000
        /*0140*/ 	.short	0x0000
        /*0142*/ 	.short	0x0000
        /*0144*/ 	.byte	0x00, 0xf5, 0x21, 0x00


	//----- nvinfo : EIATTR_SPARSE_MMA_MASK
	.align		4
.L_3699:
        /*0148*/ 	.byte	0x03, 0x50
        /*014a*/ 	.short	0x0000


	//----- nvinfo : EIATTR_MAXREG_COUNT
	.align		4
        /*014c*/ 	.byte	0x03, 0x1b
        /*014e*/ 	.short	0x00ff


	//----- nvinfo : EIATTR_NUM_BARRIERS
	.align		4
        /*0150*/ 	.byte	0x02, 0x4c
        /*0152*/ 	.byte	0x01
	.zero		1


	//----- nvinfo : EIATTR_MERCURY_ISA_VERSION
	.align		4
        /*0154*/ 	.byte	0x03, 0x5f
        /*0156*/ 	.short	0x0101


	//----- nvinfo : EIATTR_VRC_CTA_INIT_COUNT
	.align		4
        /*0158*/ 	.byte	0x02, 0x4a
	.zero		1
	.zero		1


	//----- nvinfo : EIATTR_EXIT_INSTR_OFFSETS
	.align		4
        /*015c*/ 	.byte	0x04, 0x1c
        /*015e*/ 	.short	(.L_3701 - .L_3700)


	//   ....[0]....
.L_3700:
        /*0160*/ 	.word	0x00000290


	//   ....[1]....
        /*0164*/ 	.word	0x00004970


	//   ....[2]....
        /*0168*/ 	.word	0x00004b00


	//   ....[3]....
        /*016c*/ 	.word	0x00004b90


	//   ....[4]....
        /*0170*/ 	.word	0x00004bd0


	//----- nvinfo : EIATTR_CRS_STACK_SIZE
	.align		4
.L_3701:
        /*0174*/ 	.byte	0x04, 0x1e
        /*0176*/ 	.short	(.L_3703 - .L_3702)
.L_3702:
        /*0178*/ 	.word	0x00000000


	//----- nvinfo : EIATTR_CBANK_PARAM_SIZE
	.align		4
.L_3703:
        /*017c*/ 	.byte	0x03, 0x19
        /*017e*/ 	.short	0x0074


	//----- nvinfo : EIATTR_PARAM_CBANK
	.align		4
        /*0180*/ 	.byte	0x04, 0x0a
        /*0182*/ 	.short	(.L_3705 - .L_3704)
	.align		4
.L_3704:
        /*0184*/ 	.word	index@(.nv.constant0._Z23gemm_half_q_half_kernelILi1ELi24ELb0ELb0ELi64EEvPK6__halfPKjS4_S2_PS0_iiiiPKtS7_iiiiiibS2_i)
        /*0188*/ 	.short	0x0380
        /*018a*/ 	.short	0x0074


	//----- nvinfo : EIATTR_SW_WAR
	.align		4
.L_3705:
        /*018c*/ 	.byte	0x04, 0x36
        /*018e*/ 	.short	(.L_3707 - .L_3706)
.L_3706:
        /*0190*/ 	.word	0x00000008
.L_3707:


//--------------------- .nv.info._Z23gemm_half_q_half_kernelILi1ELi8ELb0ELb0ELi64EEvPK6__halfPKjS4_S2_PS0_iiiiPKtS7_iiiiiibS2_i --------------------------
	.section	.nv.info._Z23gemm_half_q_half_kernelILi1ELi8ELb0ELb0ELi64EEvPK6__halfPKjS4_S2_PS0_iiiiPKtS7_iiiiiibS2_i,"",@"SHT_CUDA_INFO"
	.sectionflags	@""
	.align	4


	//----- nvinfo : EIATTR_CUDA_API_VERSION
	.align		4
        /*0000*/ 	.byte	0x04, 0x37
        /*0002*/ 	.short	(.L_3709 - .L_3708)
.L_3708:
        /*0004*/ 	.word	0x00000082


	//----- nvinfo : EIATTR_KPARAM_INFO
	.align		4
.L_3709:
        /*0008*/ 	.byte	0x04, 0x17
        /*000a*/ 	.short	(.L_3711 - .L_3710)
.L_3710:
        /*000c*/ 	.word	0x00000000
        /*0010*/ 	.short	0x0013
        /*0012*/ 	.short	0x0070
        /*0014*/ 	.byte	0x00, 0xf0, 0x11, 0x00


	//----- nvinfo : EIATTR_KPARAM_INFO
	.align		4
.L_3711:
        /*0018*/ 	.byte	0x04, 0x17
        /*001a*/ 	.short	(.L_3713 - .L_3712)
.L_3712:
        /*001c*/ 	.word	0x00000000
        /*0020*/ 	.short	0x0012
        /*0022*/ 	.short	0x0068
        /*0024*/ 	.byte	0x00, 0xf5, 0x21, 0x00


	//----- nvinfo : EIATTR_KPARAM_INFO
	.align		4
.L_3713:
        /*0028*/ 	.byte	0x04, 0x17
        /*002a*/ 	.short	(.L_3715 - .L_3714)
.L_3714:
        /*002c*/ 	.word	0x00000000
        /*0030*/ 	.short	0x0011
        /*0032*/ 	.short	0x0060
        /*0034*/ 	.byte	0x00, 0xf0, 0x05, 0x00


	//----- nvinfo : EIATTR_KPARAM_INFO
	.align		4
.L_3715:
        /*0038*/ 	.byte	0x04, 0x17
        /*003a*/ 	.short	(.L_3717 - .L_3716)
.L_3716:
        /*003c*/ 	.word	0x00000000
        /*0040*/ 	.short	0x0010
        /*0042*/ 	.short	0x005c
        /*0044*/ 	.byte	0x00, 0xf0, 0x11, 0x00


	//----- nvinfo : EIATTR_KPARAM_INFO
	.align		4
.L_3717:
        /*0048*/ 	.byte	0x04, 0x17
        /*004a*/ 	.short	(.L_3719 - .L_3718)
.L_3718:
        /*004c*/ 	.word	0x00000000
        /*0050*/ 	.short	0x000f
        /*0052*/ 	.short	0x0058
        /*0054*/ 	.byte	0x00, 0xf0, 0x11, 0x00


	//----- nvinfo : EIATTR_KPARAM_INFO
	.align		4
.L_3719:
        /*0058*/ 	.byte	0x04, 0x17
        /*005a*/ 	.short	(.L_3721 - .L_3720)
.L_3720:
        /*005c*/ 	.word	0x00000000
        /*0060*/ 	.short	0x000e
        /*0062*/ 	.short	0x0054
        /*0064*/ 	.byte	0x00, 0xf0, 0x11, 0x00


	//----- nvinfo : EIATTR_KPARAM_INFO
	.align		4
.L_3721:
        /*0068*/ 	.byte	0x04, 0x17
        /*006a*/ 	.short	(.L_3723 - .L_3722)
.L_3722:
        /*006c*/ 	.word	0x00000000
        /*0070*/ 	.short	0x000d
        /*0072*/ 	.short	0x0050
        /*0074*/ 	.byte	0x00, 0xf0, 0x11, 0x00


	//----- nvinfo : EIATTR_KPARAM_INFO
	.align		4
.L_3723:
        /*0078*/ 	.byte	0x04, 0x17
        /*007a*/ 	.short	(.L_3725 - .L_3724)
.L_3724:
        /*007c*/ 	.word	0x00000000
        /*0080*/ 	.short	0x000c
        /*0082*/ 	.short	0x004c
        /*0084*/ 	.byte	0x00, 0xf0, 0x11, 0x00


	//----- nvinfo : EIATTR_KPARAM_INFO
	.align		4
.L_3725:
        /*0088*/ 	.byte	0x04, 0x17
        /*008a*/ 	.short	(.L_3727 - .L_3726)
.L_3726:
        /*008c*/ 	.word	0x00000000
        /*0090*/ 	.short	0x000b
        /*0092*/ 	.short	0x0048
        /*0094*/ 	.byte	0x00, 0xf0, 0x11, 0x00


	//----- nvinfo : EIATTR_KPARAM_INFO
	.align		4
.L_3727:
        /*0098*/ 	.byte	0x04, 0x17
        /*009a*/ 	.short	(.L_3729 - .L_3728)
.L_3728:
        /*009c*/ 	.word	0x00000000
        /*00a0*/ 	.short	0x000a
        /*00a2*/ 	.short	0x0040
        /*00a4*/ 	.byte	0x00, 0xf5, 0x21, 0x00


	//----- nvinfo : EIATTR_KPARAM_INFO
	.align		4
.L_3729:
        /*00a8*/ 	.byte	0x04, 0x17
        /*00aa*/ 	.short	(.L_3731 - .L_3730)
.L_3730:
        /*00ac*/ 	.word	0x00000000
        /*00b0*/ 	.short	0x0009
        /*00b2*/ 	.short	0x0038
        /*00b4*/ 	.byte	0x00, 0xf5, 0x21, 0x00


	//----- nvinfo : EIATTR_KPARAM_INFO
	.align		4
.L_3731:
        /*00b8*/ 	.byte	0x04, 0x17
        /*00ba*/ 	.short	(.L_3733 - .L_3732)
.L_3732:
        /*00bc*/ 	.word	0x00000000
        /*00c0*/ 	.short	0x0008
        /*00c2*/ 	.short	0x0034
        /*00c4*/ 	.byte	0x00, 0xf0, 0x11, 0x00


	//----- nvinfo : EIATTR_KPARAM_INFO
	.align		4
.L_3733:
        /*00c8*/ 	.byte	0x04, 0x17
        /*00ca*/ 	.short	(.L_3735 - .L_3734)
.L_3734:
        /*00cc*/ 	.word	0x00000000
        /*00d0*/ 	.short	0x0007
        /*00d2*/ 	.short	0x0030
        /*00d4*/ 	.byte	0x00, 0xf0, 0x11, 0x00


	//----- nvinfo : EIATTR_KPARAM_INFO
	.align		4
.L_3735:
        /*00d8*/ 	.byte	0x04, 0x17
        /*00da*/ 	.short	(.L_3737 - .L_3736)
.L_3736:
        /*00dc*/ 	.word	0x00000000
        /*00e0*/ 	.short	0x0006
        /*00e2*/ 	.short	0x002c
        /*00e4*/ 	.byte	0x00, 0xf0, 0x11, 0x00


	//----- nvinfo : EIATTR_KPARAM_INFO
	.align		4
.L_3737:
        /*00e8*/ 	.byte	0x04, 0x17
        /*00ea*/ 	.short	(.L_3739 - .L_3738)
.L_3738:
        /*00ec*/ 	.word	0x00000000
        /*00f0*/ 	.short	0x0005
        /*00f2*/ 	.short	0x0028
        /*00f4*/ 	.byte	0x00, 0xf0, 0x11, 0x00


	//----- nvinfo : EIATTR_KPARAM_INFO
	.align		4
.L_3739:
        /*00f8*/ 	.byte	0x04, 0x17
        /*00fa*/ 	.short	(.L_3741 - .L_3740)
.L_3740:
        /*00fc*/ 	.word	0x00000000
        /*0100*/ 	.short	0x0004
        /*0102*/ 	.short	0x0020
        /*0104*/ 	.byte	0x00, 0xf5, 0x21, 0x00


	//----- nvinfo : EIATTR_KPARAM_INFO
	.align		4
.L_3741:
        /*0108*/ 	.byte	0x04, 0x17
        /*010a*/ 	.short	(.L_3743 - .L_3742)
.L_3742:
        /*010c*/ 	.word	0x00000000
        /*0110*/ 	.short	0x0003
        /*0112*/ 	.short	0x0018
        /*0114*/ 	.byte	0x00, 0xf5, 0x21, 0x00


	//----- nvinfo : EIATTR_KPARAM_INFO
	.align		4
.L_3743:
        /*0118*/ 	.byte	0x04, 0x17
        /*011a*/ 	.short	(.L_3745 - .L_3744)
.L_3744:
        /*011c*/ 	.word	0x00000000
        /*0120*/ 	.short	0x0002
        /*0122*/ 	.short	0x0010
        /*0124*/ 	.byte	0x00, 0xf5, 0x21, 0x00


	//----- nvinfo : EIATTR_KPARAM_INFO
	.align		4
.L_3745:
        /*0128*/ 	.byte	0x04, 0x17
        /*012a*/ 	.short	(.L_3747 - .L_3746)
.L_3746:
        /*012c*/ 	.word	0x00000000
        /*0130*/ 	.short	0x0001
        /*0132*/ 	.short	0x0008
        /*0134*/ 	.byte	0x00, 0xf5, 0x21, 0x00


	//----- nvinfo : EIATTR_KPARAM_INFO
	.align		4
.L_3747:
        /*0138*/ 	.byte	0x04, 0x17
        /*013a*/ 	.short	(.L_3749 - .L_3748)
.L_3748:
        /*013c*/ 	.word	0x00000000
        /*0140*/ 	.short	0x0000
        /*0142*/ 	.short	0x0000
        /*0144*/ 	.byte	0x00, 0xf5, 0x21, 0x00


	//----- nvinfo : EIATTR_SPARSE_MMA_MASK
	.align		4
.L_3749:
        /*0148*/ 	.byte	0x03, 0x50
        /*014a*/ 	.short	0x0000


	//----- nvinfo : EIATTR_MAXREG_COUNT
	.align		4
        /*014c*/ 	.byte	0x03, 0x1b
        /*014e*/ 	.short	0x00ff


	//----- nvinfo : EIATTR_NUM_BARRIERS
	.align		4
        /*0150*/ 	.byte	0x02, 0x4c
        /*0152*/ 	.byte	0x01
	.zero		1


	//----- nvinfo : EIATTR_MERCURY_ISA_VERSION
	.align		4
        /*0154*/ 	.byte	0x03, 0x5f
        /*0156*/ 	.short	0x0101


	//----- nvinfo : EIATTR_VRC_CTA_INIT_COUNT
	.align		4
        /*0158*/ 	.byte	0x02, 0x4a
	.zero		1
	.zero		1


	//----- nvinfo : EIATTR_EXIT_INSTR_OFFSETS
	.align		4
        /*015c*/ 	.byte	0x04, 0x1c
        /*015e*/ 	.short	(.L_3751 - .L_3750)


	//   ....[0]....
.L_3750:
        /*0160*/ 	.word	0x000002b0


	//   ....[1]....
        /*0164*/ 	.word	0x00003450


	//   ....[2]....
        /*0168*/ 	.word	0x000035e0


	//   ....[3]....
        /*016c*/ 	.word	0x00003670


	//   ....[4]....
        /*0170*/ 	.word	0x000036b0


	//----- nvinfo : EIATTR_CRS_STACK_SIZE
	.align		4
.L_3751:
        /*0174*/ 	.byte	0x04, 0x1e
        /*0176*/ 	.short	(.L_3753 - .L_3752)
.L_3752:
        /*0178*/ 	.word	0x00000000


	//----- nvinfo : EIATTR_CBANK_PARAM_SIZE
	.align		4
.L_3753:
        /*017c*/ 	.byte	0x03, 0x19
        /*017e*/ 	.short	0x0074


	//----- nvinfo : EIATTR_PARAM_CBANK
	.align		4
        /*0180*/ 	.byte	0x04, 0x0a
        /*0182*/ 	.short	(.L_3755 - .L_3754)
	.align		4
.L_3754:
        /*0184*/ 	.word	index@(.nv.constant0._Z23gemm_half_q_half_kernelILi1ELi8ELb0ELb0ELi64EEvPK6__halfPKjS4_S2_PS0_iiiiPKtS7_iiiiiibS2_i)
        /*0188*/ 	.short	0x0380
        /*018a*/ 	.short	0x0074


	//----- nvinfo : EIATTR_SW_WAR
	.align		4
.L_3755:
        /*018c*/ 	.byte	0x04, 0x36
        /*018e*/ 	.short	(.L_3757 - .L_3756)
.L_3756:
        /*0190*/ 	.word	0x00000008
.L_3757:


//--------------------- .nv.info._Z23gemm_half_q_half_kernelILi1ELi12ELb0ELb0ELi64EEvPK6__halfPKjS4_S2_PS0_iiiiPKtS7_iiiiiibS2_i --------------------------
	.section	.nv.info._Z23gemm_half_q_half_kernelILi1ELi12ELb0ELb0ELi64EEvPK6__halfPKjS4_S2_PS0_iiiiPKtS7_iiiiiibS2_i,"",@"SHT_CUDA_INFO"
	.sectionflags	@""
	.align	4


	//----- nvinfo : EIATTR_CUDA_API_VERSION
	.align		4
        /*0000*/ 	.byte	0x04, 0x37
        /*0002*/ 	.short	(.L_3759 - .L_3758)
.L_3758:
        /*0004*/ 	.word	0x00000082


	//----- nvinfo : EIATTR_KPARAM_INFO
	.align		4
.L_3759:
        /*0008*/ 	.byte	0x04, 0x17
        /*000a*/ 	.short	(.L_3761 - .L_3760)
.L_3760:
        /*000c*/ 	.word	0x00000000
        /*0010*/ 	.short	0x0013
        /*0012*/ 	.short	0x0070
        /*0014*/ 	.byte	0x00, 0xf0, 0x11, 0x00


	//----- nvinfo : EIATTR_KPARAM_INFO
	.align		4
.L_3761:
        /*0018*/ 	.byte	0x04, 0x17
        /*001a*/ 	.short	(.L_3763 - .L_3762)
.L_3762:
        /*001c*/ 	.word	0x00000000
        /*0020*/ 	.short	0x0012
        /*0022*/ 	.short	0x0068
        /*0024*/ 	.byte	0x00, 0xf5, 0x21, 0x00


	//----- nvinfo : EIATTR_KPARAM_INFO
	.align		4
.L_3763:
        /*0028*/ 	.byte	0x04, 0x17
        /*002a*/ 	.short	(.L_3765 - .L_3764)
.L_3764:
        /*002c*/ 	.word	0x00000000
        /*0030*/ 	.short	0x0011
        /*0032*/ 	.short	0x0060
        /*0034*/ 	.byte	0x00, 0xf0, 0x05, 0x00


	//----- nvinfo : EIATTR_KPARAM_INFO
	.align		4
.L_3765:
        /*0038*/ 	.byte	0x04, 0x17
        /*003a*/ 	.short	(.L_3767 - .L_3766)
.L_3766:
        /*003c*/ 	.word	0x00000000
        /*0040*/ 	.short	0x0010
        /*0042*/ 	.short	0x005c
        /*0044*/ 	.byte	0x00, 0xf0, 0x11, 0x00


	//----- nvinfo : EIATTR_KPARAM_INFO
	.align		4
.L_3767:
        /*0048*/ 	.byte	0x04, 0x17
        /*004a*/ 	.short	(.L_3769 - .L_3768)
.L_3768:
        /*004c*/ 	.word	0x00000000
        /*0050*/ 	.short	0x000f
        /*0052*/ 	.short	0x0058
        /*0054*/ 	.byte	0x00, 0xf0, 0x11, 0x00


	//----- nvinfo : EIATTR_KPARAM_INFO
	.align		4
.L_3769:
        /*0058*/ 	.byte	0x04, 0x17
        /*005a*/ 	.short	(.L_3771 - .L_3770)
.L_3770:
        /*005c*/ 	.word	0x00000000
        /*0060*/ 	.short	0x000e
        /*0062*/ 	.short	0x0054
        /*0064*/ 	.byte	0x00, 0xf0, 0x11, 0x00


	//----- nvinfo : EIATTR_KPARAM_INFO
	.align		4
.L_3771:
        /*0068*/ 	.byte	0x04, 0x17
        /*006a*/ 	.short	(.L_3773 - .L_3772)
.L_3772:
        /*006c*/ 	.word	0x00000000
        /*0070*/ 	.short	0x000d
        /*0072*/ 	.short	0x0050
        /*0074*/ 	.byte	0x00, 0xf0, 0x11, 0x00


	//----- nvinfo : EIATTR_KPARAM_INFO
	.align		4
.L_3773:
        /*0078*/ 	.byte	0x04, 0x17
        /*007a*/ 	.short	(.L_3775 - .L_3774)
.L_3774:
        /*007c*/ 	.word	0x00000000
        /*0080*/ 	.short	0x000c
        /*0082*/ 	.short	0x004c
        /*0084*/ 	.byte	0x00, 0xf0, 0x11, 0x00


	//----- nvinfo : EIATTR_KPARAM_INFO
	.align		4
.L_3775:
        /*0088*/ 	.byte	0x04, 0x17
        /*008a*/ 	.short	(.L_3777 - .L_3776)
.L_3776:
        /*008c*/ 	.word	0x00000000
        /*0090*/ 	.short	0x000b
        /*0092*/ 	.short	0x0048
        /*0094*/ 	.byte	0x00, 0xf0, 0x11, 0x00


	//----- nvinfo : EIATTR_KPARAM_INFO
	.align		4
.L_3777:
        /*0098*/ 	.byte	0x04, 0x17
        /*009a*/ 	.short	(.L_3779 - .L_3778)
.L_3778:
        /*009c*/ 	.word	0x00000000
        /*00a0*/ 	.short	0x000a
        /*00a2*/ 	.short	0x0040
        /*00a4*/ 	.byte	0x00, 0xf5, 0x21, 0x00


	//----- nvinfo : EIATTR_KPARAM_INFO
	.align		4
.L_3779:
        /*00a8*/ 	.byte	0x04, 0x17
        /*00aa*/ 	.short	(.L_3781 - .L_3780)
.L_3780:
        /*00ac*/ 	.word	0x00000000
        /*00b0*/ 	.short	0x0009
        /*00b2*/ 	.short	0x0038
        /*00b4*/ 	.byte	0x00, 0xf5, 0x21, 0x00


	//----- nvinfo : EIATTR_KPARAM_INFO
	.align		4
.L_3781:
        /*00b8*/ 	.byte	0x04, 0x17
        /*00ba*/ 	.short	(.L_3783 - .L_3782)
.L_3782:
        /*00bc*/ 	.word	0x00000000
        /*00c0*/ 	.short	0x0008
        /*00c2*/ 	.short	0x0034
        /*00c4*/ 	.byte	0x00, 0xf0, 0x11, 0x00


	//----- nvinfo : EIATTR_KPARAM_INFO
	.align		4
.L_3783:
        /*00c8*/ 	.byte	0x04, 0x17
        /*00ca*/ 	.short	(.L_3785 - .L_3784)
.L_3784:
        /*00cc*/ 	.word	0x00000000
        /*00d0*/ 	.short	0x0007
        /*00d2*/ 	.short	0x0030
        /*00d4*/ 	.byte	0x00, 0xf0, 0x11, 0x00


	//----- nvinfo : EIATTR_KPARAM_INFO
	.align		4
.L_3785:
        /*00d8*/ 	.byte	0x04, 0x17
        /*00da*/ 	.short	(.L_3787 - .L_3786)
.L_3786:
        /*00dc*/ 	.word	0x00000000
        /*00e0*/ 	.short	0x0006
        /*00e2*/ 	.short	0x002c
        /*00e4*/ 	.byte	0x00, 0xf0, 0x11, 0x00


	//----- nvinfo : EIATTR_KPARAM_INFO
	.align		4
.L_3787:
        /*00e8*/ 	.byte	0x04, 0x17
        /*00ea*/ 	.short	(.L_3789 - .L_3788)
.L_3788:
        /*00ec*/ 	.word	0x00000000
        /*00f0*/ 	.short	0x0005
        /*00f2*/ 	.short	0x0028
        /*00f4*/ 	.byte	0x00, 0xf0, 0x11, 0x00


	//----- nvinfo : EIATTR_KPARAM_INFO
	.align		4
.L_3789:
        /*00f8*/ 	.byte	0x04, 0x17
        /*00fa*/ 	.short	(.L_3791 - .L_3790)
.L_3790:
        /*00fc*/ 	.word	0x00000000
        /*0100*/ 	.short	0x0004
        /*0102*/ 	.short	0x0020
        /*0104*/ 	.byte	0x00, 0xf5, 0x21, 0x00


	//----- nvinfo : EIATTR_KPARAM_INFO
	.align		4
.L_3791:
        /*0108*/ 	.byte	0x04, 0x17
        /*010a*/ 	.short	(.L_3793 - .L_3792)
.L_3792:
        /*010c*/ 	.word	0x00000000
        /*0110*/ 	.short	0x0003
        /*0112*/ 	.short	0x0018
        /*0114*/ 	.byte	0x00, 0xf5, 0x21, 0x00


	//----- nvinfo : EIATTR_KPARAM_INFO
	.align		4
.L_3793:
        /*0118*/ 	.byte	0x04, 0x17
        /*011a*/ 	.short	(.L_3795 - .L_3794)
.L_3794:
        /*011c*/ 	.word	0x00000000
        /*0120*/ 	.short	0x0002
        /*0122*/ 	.short	0x0010
        /*0124*/ 	.byte	0x00, 0xf5, 0x21, 0x00


	//----- nvinfo : EIATTR_KPARAM_INFO
	.align		4
.L_3795:
        /*0128*/ 	.byte	0x04, 0x17
        /*012a*/ 	.short	(.L_3797 - .L_3796)
.L_3796:
        /*012c*/ 	.word	0x00000000
        /*0130*/ 	.short	0x0001
        /*0132*/ 	.short	0x0008
        /*0134*/ 	.byte	0x00, 0xf5, 0x21, 0x00


	//----- nvinfo : EIATTR_KPARAM_INFO
	.align		4
.L_3797:
        /*0138*/ 	.byte	0x04, 0x17
        /*013a*/ 	.short	(.L_3799 - .L_3798)
.L_3798:
        /*013c*/ 	.word	0x00000000
        /*0140*/ 	.short	0x0000
        /*0142*/ 	.short	0x0000
        /*0144*/ 	.byte	0x00, 0xf5, 0x21, 0x00


	//----- nvinfo : EIATTR_SPARSE_MMA_MASK
	.align		4
.L_3799:
        /*0148*/ 	.byte	0x03, 0x50
        /*014a*/ 	.short	0x0000


	//----- nvinfo : EIATTR_MAXREG_COUNT
	.align		4
        /*014c*/ 	.byte	0x03, 0x1b
        /*014e*/ 	.short	0x00ff


	//----- nvinfo : EIATTR_NUM_BARRIERS
	.align		4
        /*0150*/ 	.byte	0x02, 0x4c
        /*0152*/ 	.byte	0x01
	.zero		1


	//----- nvinfo : EIATTR_MERCURY_ISA_VERSION
	.align		4
        /*0154*/ 	.byte	0x03, 0x5f
        /*0156*/ 	.short	0x0101


	//----- nvinfo : EIATTR_VRC_CTA_INIT_COUNT
	.align		4
        /*0158*/ 	.byte	0x02, 0x4a
	.zero		1
	.zero		1


	//----- nvinfo : EIATTR_EXIT_INSTR_OFFSETS
	.align		4
        /*015c*/ 	.byte	0x04, 0x1c
        /*015e*/ 	.short	(.L_3801 - .L_3800)


	//   ....[0]....
.L_3800:
        /*0160*/ 	.word	0x00000290


	//   ....[1]....
        /*0164*/ 	.word	0x000047c0


	//   ....[2]....
        /*0168*/ 	.word	0x00004950


	//   ....[3]....
        /*016c*/ 	.word	0x000049e0


	//   ....[4]....
        /*0170*/ 	.word	0x00004a20


	//----- nvinfo : EIATTR_CRS_STACK_SIZE
	.align		4
.L_3801:
        /*0174*/ 	.byte	0x04, 0x1e
        /*0176*/ 	.short	(.L_3803 - .L_3802)
.L_3802:
        /*0178*/ 	.word	0x00000000


	//----- nvinfo : EIATTR_CBANK_PARAM_SIZE
	.align		4
.L_3803:
        /*017c*/ 	.byte	0x03, 0x19
        /*017e*/ 	.short	0x0074


	//----- nvinfo : EIATTR_PARAM_CBANK
	.align		4
        /*0180*/ 	.byte	0x04, 0x0a
        /*0182*/ 	.short	(.L_3805 - .L_3804)
	.align		4
.L_3804:
        /*0184*/ 	.word	index@(.nv.constant0._Z23gemm_half_q_half_kernelILi1ELi12ELb0ELb0ELi64EEvPK6__halfPKjS4_S2_PS0_iiiiPKtS7_iiiiiibS2_i)
        /*0188*/ 	.short	0x0380
        /*018a*/ 	.short	0x0074


	//----- nvinfo : EIATTR_SW_WAR
	.align		4
.L_3805:
        /*018c*/ 	.byte	0x04, 0x36
        /*018e*/ 	.short	(.L_3807 - .L_3806)
.L_3806:
        /*0190*/ 	.word	0x00000008
.L_3807:


//--------------------- .nv.info._Z23gemm_half_q_half_kernelILi1ELi14ELb0ELb0ELi64EEvPK6__halfPKjS4_S2_PS0_iiiiPKtS7_iiiiiibS2_i --------------------------
	.section	.nv.info._Z23gemm_half_q_half_kernelILi1ELi14ELb0ELb0ELi64EEvPK6__halfPKjS4_S2_PS0_iiiiPKtS7_iiiiiibS2_i,"",@"SHT_CUDA_INFO"
	.sectionflags	@""
	.align	4


	//----- nvinfo : EIATTR_CUDA_API_VERSION
	.align		4
        /*0000*/ 	.byte	0x04, 0x37
        /*0002*/ 	.short	(.L_3809 - .L_3808)
.L_3808:
        /*0004*/ 	.word	0x00000082


	//----- nvinfo : EIATTR_KPARAM_INFO
	.align		4
.L_3809:
        /*0008*/ 	.byte	0x04, 0x17
        /*000a*/ 	.short	(.L_3811 - .L_3810)
.L_3810:
        /*000c*/ 	.word	0x00000000
        /*0010*/ 	.short	0x0013
        /*0012*/ 	.short	0x0070
        /*0014*/ 	.byte	0x00, 0xf0, 0x11, 0x00


	//----- nvinfo : EIATTR_KPARAM_INFO
	.align		4
.L_3811:
        /*0018*/ 	.byte	0x04, 0x17
        /*001a*/ 	.short	(.L_3813 - .L_3812)
.L_3812:
        /*001c*/ 	.word	0x00000000
        /*0020*/ 	.short	0x0012
        /*0022*/ 	.short	0x0068
        /*0024*/ 	.byte	0x00, 0xf5, 0x21, 0x00


	//----- nvinfo : EIATTR_KPARAM_INFO
	.align		4
.L_3813:
        /*0028*/ 	.byte	0x04, 0x17
        /*002a*/ 	.short	(.L_3815 - .L_3814)
.L_3814:
        /*002c*/ 	.word	0x00000000
        /*0030*/ 	.short	0x0011
        /*0032*/ 	.short	0x0060
        /*0034*/ 	.byte	0x00, 0xf0, 0x05, 0x00


	//----- nvinfo : EIATTR_KPARAM_INFO
	.align		4
.L_3815:
        /*0038*/ 	.byte	0x04, 0x17
        /*003a*/ 	.short	(.L_3817 - .L_3816)
.L_3816:
        /*003c*/ 	.word	0x00000000
        /*0040*/ 	.short	0x0010
        /*0042*/ 	.short	0x005c
        /*0044*/ 	.byte	0x00, 0xf0, 0x11, 0x00


	//----- nvinfo : EIATTR_KPARAM_INFO
	.align		4
.L_3817:
        /*0048*/ 	.byte	0x04, 0x17
        /*004a*/ 	.short	(.L_3819 - .L_3818)
.L_3818:
        /*004c*/ 	.word	0x00000000
        /*0050*/ 	.short	0x000f
        /*0052*/ 	.short	0x0058
        /*0054*/ 	.byte	0x00, 0xf0, 0x11, 0x00


	//----- nvinfo : EIATTR_KPARAM_INFO
	.align		4
.L_3819:
        /*0058*/ 	.byte	0x04, 0x17
        /*005a*/ 	.short	(.L_3821 - .L_3820)
.L_3820:
        /*005c*/ 	.word	0x00000000
        /*0060*/ 	.short	0x000e
        /*0062*/ 	.short	0x0054
        /*0064*/ 	.byte	0x00, 0xf0, 0x11, 0x00


	//----- nvinfo : EIATTR_KPARAM_INFO
	.align		4
.L_3821:
        /*0068*/ 	.byte	0x04, 0x17
        /*006a*/ 	.short	(.L_3823 - .L_3822)
.L_3822:
        /*006c*/ 	.word	0x00000000
        /*0070*/ 	.short	0x000d
        /*0072*/ 	.short	0x0050
        /*0074*/ 	.byte	0x00, 0xf0, 0x11, 0x00


	//----- nvinfo : EIATTR_KPARAM_INFO
	.align		4
.L_3823:
        /*0078*/ 	.byte	0x04, 0x17
        /*007a*/ 	.short	(.L_3825 - .L_3824)
.L_3824:
        /*007c*/ 	.word	0x00000000
        /*0080*/ 	.short	0x000c
        /*0082*/ 	.short	0x004c
        /*0084*/ 	.byte	0x00, 0xf0, 0x11, 0x00


	//----- nvinfo : EIATTR_KPARAM_INFO
	.align		4
.L_3825:
        /*0088*/ 	.byte	0x04, 0x17
        /*008a*/ 	.short	(.L_3827 - .L_3826)
.L_3826:
        /*008c*/ 	.word	0x00000000
        /*0090*/ 	.short	0x000b
        /*0092*/ 	.short	0x0048
        /*0094*/ 	.byte	0x00, 0xf0, 0x11, 0x00


	//----- nvinfo : EIATTR_KPARAM_INFO
	.align		4
.L_3827:
        /*0098*/ 	.byte	0x04, 0x17
        /*009a*/ 	.short	(.L_3829 - .L_3828)
.L_3828:
        /*009c*/ 	.word	0x00000000
        /*00a0*/ 	.short	0x000a
        /*00a2*/ 	.short	0x0040
        /*00a4*/ 	.byte	0x00, 0xf5, 0x21, 0x00


	//----- nvinfo : EIATTR_KPARAM_INFO
	.align		4
.L_3829:
        /*00a8*/ 	.byte	0x04, 0x17
        /*00aa*/ 	.short	(.L_3831 - .L_3830)
.L_3830:
        /*00ac*/ 	.word	0x00000000
        /*00b0*/ 	.short	0x0009
        /*00b2*/ 	.short	0x0038
        /*00b4*/ 	.byte	0x00, 0xf5, 0x21, 0x00


	//----- nvinfo : EIATTR_KPARAM_INFO
	.align		4
.L_3831:
        /*00b8*/ 	.byte	0x04, 0x17
        /*00ba*/ 	.short	(.L_3833 - .L_3832)
.L_3832:
        /*00bc*/ 	.word	0x00000000
        /*00c0*/ 	.short	0x0008
        /*00c2*/ 	.short	0x0034
        /*00c4*/ 	.byte	0x00, 0xf0, 0x11, 0x00


	//----- nvinfo : EIATTR_KPARAM_INFO
	.align		4
.L_3833:
        /*00c8*/ 	.byte	0x04, 0x17
        /*00ca*/ 	.short	(.L_3835 - .L_3834)
.L_3834:
        /*00cc*/ 	.word	0x00000000
        /*00d0*/ 	.short	0x0007
        /*00d2*/ 	.short	0x0030
        /*00d4*/ 	.byte	0x00, 0xf0, 0x11, 0x00


	//----- nvinfo : EIATTR_KPARAM_INFO
	.align		4
.L_3835:
        /*00d8*/ 	.byte	0x04, 0x17
        /*00da*/ 	.short	(.L_3837 - .L_3836)
.L_3836:
        /*00dc*/ 	.word	0x00000000
        /*00e0*/ 	.short	0x0006
        /*00e2*/ 	.short	0x002c
        /*00e4*/ 	.byte	0x00, 0xf0, 0x11, 0x00


	//----- nvinfo : EIATTR_KPARAM_INFO
	.align		4
.L_3837:
        /*00e8*/ 	.byte	0x04, 0x17
        /*00ea*/ 	.short	(.L_3839 - .L_3838)
.L_3838:
        /*00ec*/ 	.word	0x00000000
        /*00f0*/ 	.short	0x0005
        /*00f2*/ 	.short	0x0028
        /*00f4*/ 	.byte	0x00, 0xf0, 0x11, 0x00


	//----- nvinfo : EIATTR_KPARAM_INFO
	.align		4
.L_3839:
        /*00f8*/ 	.byte	0x04, 0x17
        /*00fa*/ 	.short	(.L_3841 - .L_3840)
.L_3840:
        /*00fc*/ 	.word	0x00000000
        /*0100*/ 	.short	0x0004
        /*0102*/ 	.short	0x0020
        /*0104*/ 	.byte	0x00, 0xf5, 0x21, 0x00


	//----- nvinfo : EIATTR_KPARAM_INFO
	.align		4
.L_3841:
        /*0108*/ 	.byte	0x04, 0x17
        /*010a*/ 	.short	(.L_3843 - .L_3842)
.L_3842:
        /*010c*/ 	.word	0x00000000
        /*0110*/ 	.short	0x0003
        /*0112*/ 	.short	0x0018
        /*0114*/ 	.byte	0x00, 0xf5, 0x21, 0x00


	//----- nvinfo : EIATTR_KPARAM_INFO
	.align		4
.L_3843:
        /*0118*/ 	.byte	0x04, 0x17
        /*011a*/ 	.short	(.L_3845 - .L_3844)
.L_3844:
        /*011c*/ 	.word	0x00000000
        /*0120*/ 	.short	0x0002
        /*0122*/ 	.short	0x0010
        /*0124*/ 	.byte	0x00, 0xf5, 0x21, 0x00


	//----- nvinfo : EIATTR_KPARAM_INFO
	.align		4
.L_3845:
        /*0128*/ 	.byte	0x04, 0x17
        /*012a*/ 	.short	(.L_3847 - .L_3846)
.L_3846:
        /*012c*/ 	.word	0x00000000
        /*0130*/ 	.short	0x0001
        /*0132*/ 	.short	0x0008
        /*0134*/ 	.byte	0x00, 0xf5, 0x21, 0x00


	//----- nvinfo : EIATTR_KPARAM_INFO
	.align		4
.L_3847:
        /*0138*/ 	.byte	0x04, 0x17
        /*013a*/ 	.short	(.L_3849 - .L_3848)
.L_3848:
        /*013c*/ 	.word	0x00000000
        /*0140*/ 	.short	0x0000
        /*0142*/ 	.short	0x0000
        /*0144*/ 	.byte	0x00, 0xf5, 0x21, 0x00


	//----- nvinfo : EIATTR_SPARSE_MMA_MASK
	.align		4
.L_3849:
        /*0148*/ 	.byte	0x03, 0x50
        /*014a*/ 	.short	0x0000


	//----- nvinfo : EIATTR_MAXREG_COUNT
	.align		4
        /*014c*/ 	.byte	0x03, 0x1b
        /*014e*/ 	.short	0x00ff


	//----- nvinfo : EIATTR_NUM_BARRIERS
	.align		4
        /*0150*/ 	.byte	0x02, 0x4c
        /*0152*/ 	.byte	0x01
	.zero		1


	//----- nvinfo : EIATTR_MERCURY_ISA_VERSION
	.align		4
        /*0154*/ 	.byte	0x03, 0x5f
        /*0156*/ 	.short	0x0101


	//----- nvinfo : EIATTR_VRC_CTA_INIT_COUNT
	.align		4
        /*0158*/ 	.byte	0x02, 0x4a
	.zero		1
	.zero		1


	//----- nvinfo : EIATTR_EXIT_INSTR_OFFSETS
	.align		4
        /*015c*/ 	.byte	0x04, 0x1c
        /*015e*/ 	.short	(.L_3851 - .L_3850)


	//   ....[0]....
.L_3850:
        /*0160*/ 	.word	0x00000290


	//   ....[1]....
        /*0164*/ 	.word	0x00005310


	//   ....[2]....
        /*0168*/ 	.word	0x000054a0


	//   ....[3]....
        /*016c*/ 	.word	0x00005530


	//   ....[4]....
        /*0170*/ 	.word	0x00005570


	//----- nvinfo : EIATTR_CRS_STACK_SIZE
	.align		4
.L_3851:
        /*0174*/ 	.byte	0x04, 0x1e
        /*0176*/ 	.short	(.L_3853 - .L_3852)
.L_3852:
        /*0178*/ 	.word	0x00000000


	//----- nvinfo : EIATTR_CBANK_PARAM_SIZE
	.align		4
.L_3853:
        /*017c*/ 	.byte	0x03, 0x19
        /*017e*/ 	.short	0x0074


	//----- nvinfo : EIATTR_PARAM_CBANK
	.align		4
        /*0180*/ 	.byte	0x04, 0x0a
        /*0182*/ 	.short	(.L_3855 - .L_3854)
	.align		4
.L_3854:
        /*0184*/ 	.word	index@(.nv.constant0._Z23gemm_half_q_half_kernelILi1ELi14ELb0ELb0ELi64EEvPK6__halfPKjS4_S2_PS0_iiiiPKtS7_iiiiiibS2_i)
        /*0188*/ 	.short	0x0380
        /*018a*/ 	.short	0x0074


	//----- nvinfo : EIATTR_SW_WAR
	.align		4
.L_3855:
        /*018c*/ 	.byte	0x04, 0x36
        /*018e*/ 	.short	(.L_3857 - .L_3856)
.L_3856:
        /*0190*/ 	.word	0x00000008
.L_3857:


//--------------------- .nv.info._Z23gemm_half_q_half_kernelILi1ELi4ELb0ELb0ELi64EEvPK6__halfPKjS4_S2_PS0_iiiiPKtS7_iiiiiibS2_i --------------------------
	.section	.nv.info._Z23gemm_half_q_half_kernelILi1ELi4ELb0ELb0ELi64EEvPK6__halfPKjS4_S2_PS0_iiiiPKtS7_iiiiiibS2_i,"",@"SHT_CUDA_INFO"
	.sectionflags	@""
	.align	4


	//----- nvinfo : EIATTR_CUDA_API_VERSION
	.align		4
        /*0000*/ 	.byte	0x04, 0x37
        /*0002*/ 	.short	(.L_3859 - .L_3858)
.L_3858:
        /*0004*/ 	.word	0x00000082


	//----- nvinfo : EIATTR_KPARAM_INFO
	.align		4
.L_3859:
        /*0008*/ 	.byte	0x04, 0x17
        /*000a*/ 	.short	(.L_3861 - .L_3860)
.L_3860:
        /*000c*/ 	.word	0x00000000
        /*0010*/ 	.short	0x0013
        /*0012*/ 	.short	0x0070
        /*0014*/ 	.byte	0x00, 0xf0, 0x11, 0x00


	//----- nvinfo : EIATTR_KPARAM_INFO
	.align		4
.L_3861:
        /*0018*/ 	.byte	0x04, 0x17
        /*001a*/ 	.short	(.L_3863 - .L_3862)
.L_3862:
        /*001c*/ 	.word	0x00000000
        /*0020*/ 	.short	0x0012
        /*0022*/ 	.short	0x0068
        /*0024*/ 	.byte	0x00, 0xf5, 0x21, 0x00


	//----- nvinfo : EIATTR_KPARAM_INFO
	.align		4
.L_3863:
        /*0028*/ 	.byte	0x04, 0x17
        /*002a*/ 	.short	(.L_3865 - .L_3864)
.L_3864:
        /*002c*/ 	.word	0x00000000
        /*0030*/ 	.short	0x0011
        /*0032*/ 	.short	0x0060
        /*0034*/ 	.byte	0x00, 0xf0, 0x05, 0x00


	//----- nvinfo : EIATTR_KPARAM_INFO
	.align		4
.L_3865:
        /*0038*/ 	.byte	0x04, 0x17
        /*003a*/ 	.short	(.L_3867 - .L_3866)
.L_3866:
        /*003c*/ 	.word	0x00000000
        /*0040*/ 	.short	0x0010
        /*0042*/ 	.short	0x005c
        /*0044*/ 	.byte	0x00, 0xf0, 0x11, 0x00


	//----- nvinfo : EIATTR_KPARAM_INFO
	.align		4
.L_3867:
        /*0048*/ 	.byte	0x04, 0x17
        /*004a*/ 	.short	(.L_3869 - .L_3868)
.L_3868:
        /*004c*/ 	.word	0x00000000
        /*0050*/ 	.short	0x000f
        /*0052*/ 	.short	0x0058
        /*0054*/ 	.byte	0x00, 0xf0, 0x11, 0x00


	//----- nvinfo : EIATTR_KPARAM_INFO
	.align		4
.L_3869:
        /*0058*/ 	.byte	0x04, 0x17
        /*005a*/ 	.short	(.L_3871 - .L_3870)
.L_3870:
        /*005c*/ 	.word	0x00000000
        /*0060*/ 	.short	0x000e
        /*0062*/ 	.short	0x0054
        /*0064*/ 	.byte	0x00, 0xf0, 0x11, 0x00


	//----- nvinfo : EIATTR_KPARAM_INFO
	.align		4
.L_3871:
        /*0068*/ 	.byte	0x04, 0x17
        /*006a*/ 	.short	(.L_3873 - .L_3872)
.L_3872:
        /*006c*/ 	.word	0x00000000
        /*0070*/ 	.short	0x000d
        /*0072*/ 	.short	0x0050
        /*0074*/ 	.byte	0x00, 0xf0, 0x11, 0x00


	//----- nvinfo : EIATTR_KPARAM_INFO
	.align		4
.L_3873:
        /*0078*/ 	.byte	0x04, 0x17
        /*007a*/ 	.short	(.L_3875 - .L_3874)
.L_3874:
        /*007c*/ 	.word	0x00000000
        /*0080*/ 	.short	0x000c
        /*0082*/ 	.short	0x004c
        /*0084*/ 	.byte	0x00, 0xf0, 0x11, 0x00


	//----- nvinfo : EIATTR_KPARAM_INFO
	.align		4
.L_3875:
        /*0088*/ 	.byte	0x04, 0x17
        /*008a*/ 	.short	(.L_3877 - .L_3876)
.L_3876:
        /*008c*/ 	.word	0x00000000
        /*0090*/ 	.short	0x000b
        /*0092*/ 	.short	0x0048
        /*0094*/ 	.byte	0x00, 0xf0, 0x11, 0x00


	//----- nvinfo : EIATTR_KPARAM_INFO
	.align		4
.L_3877:
        /*0098*/ 	.byte	0x04, 0x17
        /*009a*/ 	.short	(.L_3879 - .L_3878)
.L_3878:
        /*009c*/ 	.word	0x00000000
        /*00a0*/ 	.short	0x000a
        /*00a2*/ 	.short	0x0040
        /*00a4*/ 	.byte	0x00, 0xf5, 0x21, 0x00


	//----- nvinfo : EIATTR_KPARAM_INFO
	.align		4
.L_3879:
        /*00a8*/ 	.byte	0x04, 0x17
        /*00aa*/ 	.short	(.L_3881 - .L_3880)
.L_3880:
        /*00ac*/ 	.word	0x00000000
        /*00b0*/ 	.short	0x0009
        /*00b2*/ 	.short	0x0038
        /*00b4*/ 	.byte	0x00, 0xf5, 0x21, 0x00


	//----- nvinfo : EIATTR_KPARAM_INFO
	.align		4
.L_3881:
        /*00b8*/ 	.byte	0x04, 0x17
        /*00ba*/ 	.short	(.L_3883 - .L_3882)
.L_3882:
        /*00bc*/ 	.word	0x00000000
        /*00c0*/ 	.short	0x0008
        /*00c2*/ 	.short	0x0034
        /*00c4*/ 	.byte	0x00, 0xf0, 0x11, 0x00


	//----- nvinfo : EIATTR_KPARAM_INFO
	.align		4
.L_3883:
        /*00c8*/ 	.byte	0x04, 0x17
        /*00ca*/ 	.short	(.L_3885 - .L_3884)
.L_3884:
        /*00cc*/ 	.word	0x00000000
        /*00d0*/ 	.short	0x0007
        /*00d2*/ 	.short	0x0030
        /*00d4*/ 	.byte	0x00, 0xf0, 0x11, 0x00


	//----- nvinfo : EIATTR_KPARAM_INFO
	.align		4
.L_3885:
        /*00d8*/ 	.byte	0x04, 0x17
        /*00da*/ 	.short	(.L_3887 - .L_3886)
.L_3886:
        /*00dc*/ 	.word	0x00000000
        /*00e0*/ 	.short	0x0006
        /*00e2*/ 	.short	0x002c
        /*00e4*/ 	.byte	0x00, 0xf0, 0x11, 0x00


	//----- nvinfo : EIATTR_KPARAM_INFO
	.align		4
.L_3887:
        /*00e8*/ 	.byte	0x04, 0x17
        /*00ea*/ 	.short	(.L_3889 - .L_3888)
.L_3888:
        /*00ec*/ 	.word	0x00000000
        /*00f0*/ 	.short	0x0005
        /*00f2*/ 	.short	0x0028
        /*00f4*/ 	.byte	0x00, 0xf0, 0x11, 0x00


	//----- nvinfo : EIATTR_KPARAM_INFO
	.align		4
.L_3889:
        /*00f8*/ 	.byte	0x04, 0x17
        /*00fa*/ 	.short	(.L_3891 - .L_3890)
.L_3890:
        /*00fc*/ 	.word	0x00000000
        /*0100*/ 	.short	0x0004
        /*0102*/ 	.short	0x0020
        /*0104*/ 	.byte	0x00, 0xf5, 0x21, 0x00


	//----- nvinfo : EIATTR_KPARAM_INFO
	.align		4
.L_3891:
        /*0108*/ 	.byte	0x04, 0x17
        /*010a*/ 	.short	(.L_3893 - .L_3892)
.L_3892:
        /*010c*/ 	.word	0x00000000
        /*0110*/ 	.short	0x0003
        /*0112*/ 	.short	0x0018
        /*0114*/ 	.byte	0x00, 0xf5, 0x21, 0x00


	//----- nvinfo : EIATTR_KPARAM_INFO
	.align		4
.L_3893:
        /*0118*/ 	.byte	0x04, 0x17
        /*011a*/ 	.short	(.L_3895 - .L_3894)
.L_3894:
        /*011c*/ 	.word	0x00000000
        /*0120*/ 	.short	0x0002
        /*0122*/ 	.short	0x0010
        /*0124*/ 	.byte	0x00, 0xf5, 0x21, 0x00


	//----- nvinfo : EIATTR_KPARAM_INFO
	.align		4
.L_3895:
        /*0128*/ 	.byte	0x04, 0x17
        /*012a*/ 	.short	(.L_3897 - .L_3896)
.L_3896:
        /*012c*/ 	.word	0x00000000
        /*0130*/ 	.short	0x0001
        /*0132*/ 	.short	0x0008
        /*0134*/ 	.byte	0x00, 0xf5, 0x21, 0x00


	//----- nvinfo : EIATTR_KPARAM_INFO
	.align		4
.L_3897:
        /*0138*/ 	.byte	0x04, 0x17
        /*013a*/ 	.short	(.L_3899 - .L_3898)
.L_3898:
        /*013c*/ 	.word	0x00000000
        /*0140*/ 	.short	0x0000
        /*0142*/ 	.short	0x0000
        /*0144*/ 	.byte	0x00, 0xf5, 0x21, 0x00


	//----- nvinfo : EIATTR_SPARSE_MMA_MASK
	.align		4
.L_3899:
        /*0148*/ 	.byte	0x03, 0x50
        /*014a*/ 	.short	0x0000


	//----- nvinfo : EIATTR_MAXREG_COUNT
	.align		4
        /*014c*/ 	.byte	0x03, 0x1b
        /*014e*/ 	.short	0x00ff


	//----- nvinfo : EIATTR_NUM_BARRIERS
	.align		4
        /*0150*/ 	.byte	0x02, 0x4c
        /*0152*/ 	.byte	0x01
	.zero		1


	//----- nvinfo : EIATTR_MERCURY_ISA_VERSION
	.align		4
        /*0154*/ 	.byte	0x03, 0x5f
        /*0156*/ 	.short	0x0101


	//----- nvinfo : EIATTR_VRC_CTA_INIT_COUNT
	.align		4
        /*0158*/ 	.byte	0x02, 0x4a
	.zero		1
	.zero		1


	//----- nvinfo : EIATTR_EXIT_INSTR_OFFSETS
	.align		4
        /*015c*/ 	.byte	0x04, 0x1c
        /*015e*/ 	.short	(.L_3901 - .L_3900)


	//   ....[0]....
.L_3900:
        /*0160*/ 	.word	0x000002b0


	//   ....[1]....
        /*0164*/ 	.word	0x00002370


	//   ....[2]....
        /*0168*/ 	.word	0x00002510


	//   ....[3]....
        /*016c*/ 	.word	0x000025a0


	//   ....[4]....
        /*0170*/ 	.word	0x000025e0


	//----- nvinfo : EIATTR_CRS_STACK_SIZE
	.align		4
.L_3901:
        /*0174*/ 	.byte	0x04, 0x1e
        /*0176*/ 	.short	(.L_3903 - .L_3902)
.L_3902:
        /*0178*/ 	.word	0x00000000


	//----- nvinfo : EIATTR_CBANK_PARAM_SIZE
	.align		4
.L_3903:
        /*017c*/ 	.byte	0x03, 0x19
        /*017e*/ 	.short	0x0074


	//----- nvinfo : EIATTR_PARAM_CBANK
	.align		4
        /*0180*/ 	.byte	0x04, 0x0a
        /*0182*/ 	.short	(.L_3905 - .L_3904)
	.align		4
.L_3904:
        /*0184*/ 	.word	index@(.nv.constant0._Z23gemm_half_q_half_kernelILi1ELi4ELb0ELb0ELi64EEvPK6__halfPKjS4_S2_PS0_iiiiPKtS7_iiiiiibS2_i)
        /*0188*/ 	.short	0x0380
        /*018a*/ 	.short	0x0074


	//----- nvinfo : EIATTR_SW_WAR
	.align		4
.L_3905:
        /*018c*/ 	.byte	0x04, 0x36
        /*018e*/ 	.short	(.L_3907 - .L_3906)
.L_3906:
        /*0190*/ 	.word	0x00000008
.L_3907:


//--------------------- .nv.info._Z23gemm_half_q_half_kernelILi1ELi6ELb0ELb0ELi64EEvPK6__halfPKjS4_S2_PS0_iiiiPKtS7_iiiiiibS2_i --------------------------
	.section	.nv.info._Z23gemm_half_q_half_kernelILi1ELi6ELb0ELb0ELi64EEvPK6__halfPKjS4_S2_PS0_iiiiPKtS7_iiiiiibS2_i,"",@"SHT_CUDA_INFO"
	.sectionflags	@""
	.align	4


	//----- nvinfo : EIATTR_CUDA_API_VERSION
	.align		4
        /*0000*/ 	.byte	0x04, 0x37
        /*0002*/ 	.short	(.L_3909 - .L_3908)
.L_3908:
        /*0004*/ 	.word	0x00000082


	//----- nvinfo : EIATTR_KPARAM_INFO
	.align		4
.L_3909:
        /*0008*/ 	.byte	0x04, 0x17
        /*000a*/ 	.short	(.L_3911 - .L_3910)
.L_3910:
        /*000c*/ 	.word	0x00000000
        /*0010*/ 	.short	0x0013
        /*0012*/ 	.short	0x0070
        /*0014*/ 	.byte	0x00, 0xf0, 0x11, 0x00


	//----- nvinfo : EIATTR_KPARAM_INFO
	.align		4
.L_3911:
        /*0018*/ 	.byte	0x04, 0x17
        /*001a*/ 	.short	(.L_3913 - .L_3912)
.L_3912:
        /*001c*/ 	.word	0x00000000
        /*0020*/ 	.short	0x0012
        /*0022*/ 	.short	0x0068
        /*0024*/ 	.byte	0x00, 0xf5, 0x21, 0x00


	//----- nvinfo : EIATTR_KPARAM_INFO
	.align		4
.L_3913:
        /*0028*/ 	.byte	0x04, 0x17
        /*002a*/ 	.short	(.L_3915 - .L_3914)
.L_3914:
        /*002c*/ 	.word	0x00000000
        /*0030*/ 	.short	0x0011
        /*0032*/ 	.short	0x0060
        /*0034*/ 	.byte	0x00, 0xf0, 0x05, 0x00


	//----- nvinfo : EIATTR_KPARAM_INFO
	.align		4
.L_3915:
        /*0038*/ 	.byte	0x04, 0x17
        /*003a*/ 	.short	(.L_3917 - .L_3916)
.L_3916:
        /*003c*/ 	.word	0x00000000
        /*0040*/ 	.short	0x0010
        /*0042*/ 	.short	0x005c
        /*0044*/ 	.byte	0x00, 0xf0, 0x11, 0x00


	//----- nvinfo : EIATTR_KPARAM_INFO
	.align		4
.L_3917:
        /*0048*/ 	.byte	0x04, 0x17
        /*004a*/ 	.short	(.L_3919 - .L_3918)
.L_3918:
        /*004c*/ 	.word	0x00000000
        /*0050*/ 	.short	0x000f
        /*0052*/ 	.short	0x0058
        /*0054*/ 	.byte	0x00, 0xf0, 0x11, 0x00


	//----- nvinfo : EIATTR_KPARAM_INFO
	.align		4
.L_3919:
        /*0058*/ 	.byte	0x04, 0x17
        /*005a*/ 	.short	(.L_3921 - .L_3920)
.L_3920:
        /*005c*/ 	.word	0x00000000
        /*0060*/ 	.short	0x000e
        /*0062*/ 	.short	0x0054
        /*0064*/ 	.byte	0x00, 0xf0, 0x11, 0x00


	//----- nvinfo : EIATTR_KPARAM_INFO
	.align		4
.L_3921:
        /*0068*/ 	.byte	0x04, 0x17
        /*006a*/ 	.short	(.L_3923 - .L_3922)
.L_3922:
        /*006c*/ 	.word	0x00000000
        /*0070*/ 	.short	0x000d
        /*0072*/ 	.short	0x0050
        /*0074*/ 	.byte	0x00, 0xf0, 0x11, 0x00


	//----- nvinfo : EIATTR_KPARAM_INFO
	.align		4
.L_3923:
        /*0078*/ 	.byte	0x04, 0x17
        /*007a*/ 	.short	(.L_3925 - .L_3924)
.L_3924:
        /*007c*/ 	.word	0x00000000
        /*0080*/ 	.short	0x000c
        /*0082*/ 	.short	0x004c
        /*0084*/ 	.byte	0x00, 0xf0, 0x11, 0x00


	//----- nvinfo : EIATTR_KPARAM_INFO
	.align		4
.L_3925:
        /*0088*/ 	.byte	0x04, 0x17
        /*008a*/ 	.short	(.L_3927 - .L_3926)
.L_3926:
        /*008c*/ 	.word	0x00000000
        /*0090*/ 	.short	0x000b
        /*0092*/ 	.short	0x0048
        /*0094*/ 	.byte	0x00, 0xf0, 0x11, 0x00


	//----- nvinfo : EIATTR_KPARAM_INFO
	.align		4
.L_3927:
        /*0098*/ 	.byte	0x04, 0x17
        /*009a*/ 	.short	(.L_3929 - .L_3928)
.L_3928:
        /*009c*/ 	.word	0x00000000
        /*00a0*/ 	.short	0x000a
        /*00a2*/ 	.short	0x0040
        /*00a4*/ 	.byte	0x00, 0xf5, 0x21, 0x00


	//----- nvinfo : EIATTR_KPARAM_INFO
	.align		4
.L_3929:
        /*00a8*/ 	.byte	0x04, 0x17
        /*00aa*/ 	.short	(.L_3931 - .L_3930)
.L_3930:
        /*00ac*/ 	.word	0x00000000
        /*00b0*/ 	.short	0x0009
        /*00b2*/ 	.short	0x0038
        /*00b4*/ 	.byte	0x00, 0xf5, 0x21, 0x00


	//----- nvinfo : EIATTR_KPARAM_INFO
	.align		4
.L_3931:
        /*00b8*/ 	.byte	0x04, 0x17
        /*00ba*/ 	.short	(.L_3933 - .L_3932)
.L_3932:
        /*00bc*/ 	.word	0x00000000
        /*00c0*/ 	.short	0x0008
        /*00c2*/ 	.short	0x0034
        /*00c4*/ 	.byte	0x00, 0xf0, 0x11, 0x00


	//----- nvinfo : EIATTR_KPARAM_INFO
	.align		4
.L_3933:
        /*00c8*/ 	.byte	0x04, 0x17
        /*00ca*/ 	.short	(.L_3935 - .L_3934)
.L_3934:
        /*00cc*/ 	.word	0x00000000
        /*00d0*/ 	.short	0x0007
        /*00d2*/ 	.short	0x0030
        /*00d4*/ 	.byte	0x00, 0xf0, 0x11, 0x00


	//----- nvinfo : EIATTR_KPARAM_INFO
	.align		4
.L_3935:
        /*00d8*/ 	.byte	0x04, 0x17
        /*00da*/ 	.short	(.L_3937 - .L_3936)
.L_3936:
        /*00dc*/ 	.word	0x00000000
        /*00e0*/ 	.short	0x0006
        /*00e2*/ 	.short	0x002c
        /*00e4*/ 	.byte	0x00, 0xf0, 0x11, 0x00


	//----- nvinfo : EIATTR_KPARAM_INFO
	.align		4
.L_3937:
        /*00e8*/ 	.byte	0x04, 0x17
        /*00ea*/ 	.short	(.L_3939 - .L_3938)
.L_3938:
        /*00ec*/ 	.word	0x00000000
        /*00f0*/ 	.short	0x0005
        /*00f2*/ 	.short	0x0028
        /*00f4*/ 	.byte	0x00, 0xf0, 0x11, 0x00


	//----- nvinfo : EIATTR_KPARAM_INFO
	.align		4
.L_3939:
        /*00f8*/ 	.byte	0x04, 0x17
        /*00fa*/ 	.short	(.L_3941 - .L_3940)
.L_3940:
        /*00fc*/ 	.word	0x00000000
        /*0100*/ 	.short	0x0004
        /*0102*/ 	.short	0x0020
        /*0104*/ 	.byte	0x00, 0xf5, 0x21, 0x00


	//----- nvinfo : EIATTR_KPARAM_INFO
	.align		4
.L_3941:
        /*0108*/ 	.byte	0x04, 0x17
        /*010a*/ 	.short	(.L_3943 - .L_3942)
.L_3942:
        /*010c*/ 	.word	0x00000000
        /*0110*/ 	.short	0x0003
        /*0112*/ 	.short	0x0018
        /*0114*/ 	.byte	0x00, 0xf5, 0x21, 0x00


	//----- nvinfo : EIATTR_KPARAM_INFO
	.align		4
.L_3943:
        /*0118*/ 	.byte	0x04, 0x17
        /*011a*/ 	.short	(.L_3945 - .L_3944)
.L_3944:
        /*011c*/ 	.word	0x00000000
        /*0120*/ 	.short	0x0002
        /*0122*/ 	.short	0x0010
        /*0124*/ 	.byte	0x00, 0xf5, 0x21, 0x00


	//----- nvinfo : EIATTR_KPARAM_INFO
	.align		4
.L_3945:
        /*0128*/ 	.byte	0x04, 0x17
        /*012a*/ 	.short	(.L_3947 - .L_3946)
.L_3946:
        /*012c*/ 	.word	0x00000000
        /*0130*/ 	.short	0x0001
        /*0132*/ 	.short	0x0008
        /*0134*/ 	.byte	0x00, 0xf5, 0x21, 0x00


	//----- nvinfo : EIATTR_KPARAM_INFO
	.align		4
.L_3947:
        /*0138*/ 	.byte	0x04, 0x17
        /*013a*/ 	.short	(.L_3949 - .L_3948)
.L_3948:
        /*013c*/ 	.word	0x00000000
        /*0140*/ 	.short	0x0000
        /*0142*/ 	.short	0x0000
        /*0144*/ 	.byte	0x00, 0xf5, 0x21, 0x00


	//----- nvinfo : EIATTR_SPARSE_MMA_MASK
	.align		4
.L_3949:
        /*0148*/ 	.byte	0x03, 0x50
        /*014a*/ 	.short	0x0000


	//----- nvinfo : EIATTR_MAXREG_COUNT
	.align		4
        /*014c*/ 	.byte	0x03, 0x1b
        /*014e*/ 	.short	0x00ff


	//----- nvinfo : EIATTR_NUM_BARRIERS
	.align		4
        /*0150*/ 	.byte	0x02, 0x4c
        /*0152*/ 	.byte	0x01
	.zero		1


	//----- nvinfo : EIATTR_MERCURY_ISA_VERSION
	.align		4
        /*0154*/ 	.byte	0x03, 0x5f
        /*0156*/ 	.short	0x0101


	//----- nvinfo : EIATTR_VRC_CTA_INIT_COUNT
	.align		4
        /*0158*/ 	.byte	0x02, 0x4a
	.zero		1
	.zero		1


	//----- nvinfo : EIATTR_EXIT_INSTR_OFFSETS
	.align		4
        /*015c*/ 	.byte	0x04, 0x1c
        /*015e*/ 	.short	(.L_3951 - .L_3950)


	//   ....[0]....
.L_3950:
        /*0160*/ 	.word	0x00000290


	//   ....[1]....
        /*0164*/ 	.word	0x00002cb0


	//   ....[2]....
        /*0168*/ 	.word	0x00002e40


	//   ....[3]....
        /*016c*/ 	.word	0x00002ed0


	//   ....[4]....
        /*0170*/ 	.word	0x00002f10


	//----- nvinfo : EIATTR_CRS_STACK_SIZE
	.align		4
.L_3951:
        /*0174*/ 	.byte	0x04, 0x1e
        /*0176*/ 	.short	(.L_3953 - .L_3952)
.L_3952:
        /*0178*/ 	.word	0x00000000


	//----- nvinfo : EIATTR_CBANK_PARAM_SIZE
	.align		4
.L_3953:
        /*017c*/ 	.byte	0x03, 0x19
        /*017e*/ 	.short	0x0074


	//----- nvinfo : EIATTR_PARAM_CBANK
	.align		4
        /*0180*/ 	.byte	0x04, 0x0a
        /*0182*/ 	.short	(.L_3955 - .L_3954)
	.align		4
.L_3954:
        /*0184*/ 	.word	index@(.nv.constant0._Z23gemm_half_q_half_kernelILi1ELi6ELb0ELb0ELi64EEvPK6__halfPKjS4_S2_PS0_iiiiPKtS7_iiiiiibS2_i)
        /*0188*/ 	.short	0x0380
        /*018a*/ 	.short	0x0074


	//----- nvinfo : EIATTR_SW_WAR
	.align		4
.L_3955:
        /*018c*/ 	.byte	0x04, 0x36
        /*018e*/ 	.short	(.L_3957 - .L_3956)
.L_3956:
        /*0190*/ 	.word	0x00000008
.L_3957:


//--------------------- .nv.info._Z23gemm_half_q_half_kernelILi1ELi2ELb0ELb0ELi64EEvPK6__halfPKjS4_S2_PS0_iiiiPKtS7_iiiiiibS2_i --------------------------
	.section	.nv.info._Z23gemm_half_q_half_kernelILi1ELi2ELb0ELb0ELi64EEvPK6__halfPKjS4_S2_PS0_iiiiPKtS7_iiiiiibS2_i,"",@"SHT_CUDA_INFO"
	.sectionflags	@""
	.align	4


	//----- nvinfo : EIATTR_CUDA_API_VERSION
	.align		4
        /*0000*/ 	.byte	0x04, 0x37
        /*0002*/ 	.short	(.L_3959 - .L_3958)
.L_3958:
        /*0004*/ 	.word	0x00000082


	//----- nvinfo : EIATTR_KPARAM_INFO
	.align		4
.L_3959:
        /*0008*/ 	.byte	0x04, 0x17
        /*000a*/ 	.short	(.L_3961 - .L_3960)
.L_3960:
        /*000c*/ 	.word	0x00000000
        /*0010*/ 	.short	0x0013
        /*0012*/ 	.short	0x0070
        /*0014*/ 	.byte	0x00, 0xf0, 0x11, 0x00


	//----- nvinfo : EIATTR_KPARAM_INFO
	.align		4
.L_3961:
        /*0018*/ 	.byte	0x04, 0x17
        /*001a*/ 	.short	(.L_3963 - .L_3962)
.L_3962:
        /*001c*/ 	.word	0x00000000
        /*0020*/ 	.short	0x0012
        /*0022*/ 	.short	0x0068
        /*0024*/ 	.byte	0x00, 0xf5, 0x21, 0x00


	//----- nvinfo : EIATTR_KPARAM_INFO
	.align		4
.L_3963:
        /*0028*/ 	.byte	0x04, 0x17
        /*002a*/ 	.short	(.L_3965 - .L_3964)
.L_3964:
        /*002c*/ 	.word	0x00000000
        /*0030*/ 	.short	0x0011
        /*0032*/ 	.short	0x0060
        /*0034*/ 	.byte	0x00, 0xf0, 0x05, 0x00


	//----- nvinfo : EIATTR_KPARAM_INFO
	.align		4
.L_3965:
        /*0038*/ 	.byte	0x04, 0x17
        /*003a*/ 	.short	(.L_3967 - .L_3966)
.L_3966:
        /*003c*/ 	.word	0x00000000
        /*0040*/ 	.short	0x0010
        /*0042*/ 	.short	0x005c
        /*0044*/ 	.byte	0x00, 0xf0, 0x11, 0x00


	//----- nvinfo : EIATTR_KPARAM_INFO
	.align		4
.L_3967:
        /*0048*/ 	.byte	0x04, 0x17
        /*004a*/ 	.short	(.L_3969 - .L_3968)
.L_3968:
        /*004c*/ 	.word	0x00000000
        /*0050*/ 	.short	0x000f
        /*0052*/ 	.short	0x0058
        /*0054*/ 	.byte	0x00, 0xf0, 0x11, 0x00


	//----- nvinfo : EIATTR_KPARAM_INFO
	.align		4
.L_3969:
        /*0058*/ 	.byte	0x04, 0x17
        /*005a*/ 	.short	(.L_3971 - .L_3970)
.L_3970:
        /*005c*/ 	.word	0x00000000
        /*0060*/ 	.short	0x000e
        /*0062*/ 	.short	0x0054
        /*0064*/ 	.byte	0x00, 0xf0, 0x11, 0x00


	//----- nvinfo : EIATTR_KPARAM_INFO
	.align		4
.L_3971:
        /*0068*/ 	.byte	0x04, 0x17
        /*006a*/ 	.short	(.L_3973 - .L_3972)
.L_3972:
        /*006c*/ 	.word	0x00000000
        /*0070*/ 	.short	0x000d
        /*0072*/ 	.short	0x0050
        /*0074*/ 	.byte	0x00, 0xf0, 0x11, 0x00


	//----- nvinfo : EIATTR_KPARAM_INFO
	.align		4
.L_3973:
        /*0078*/ 	.byte	0x04, 0x17
        /*007a*/ 	.short	(.L_3975 - .L_3974)
.L_3974:
        /*007c*/ 	.word	0x00000000
        /*0080*/ 	.short	0x000c
        /*0082*/ 	.short	0x004c
        /*0084*/ 	.byte	0x00, 0xf0, 0x11, 0x00


	//----- nvinfo : EIATTR_KPARAM_INFO
	.align		4
.L_3975:
        /*0088*/ 	.byte	0x04, 0x17
        /*008a*/ 	.short	(.L_3977 - .L_3976)
.L_3976:
        /*008c*/ 	.word	0x00000000
        /*0090*/ 	.short	0x000b
        /*0092*/ 	.short	0x0048
        /*0094*/ 	.byte	0x00, 0xf0, 0x11, 0x00


	//----- nvinfo : EIATTR_KPARAM_INFO
	.align		4
.L_3977:
        /*0098*/ 	.byte	0x04, 0x17
        /*009a*/ 	.short	(.L_3979 - .L_3978)
.L_3978:
        /*009c*/ 	.word	0x00000000
        /*00a0*/ 	.short	0x000a
        /*00a2*/ 	.short	0x0040
        /*00a4*/ 	.byte	0x00, 0xf5, 0x21, 0x00


	//----- nvinfo : EIATTR_KPARAM_INFO
	.align		4
.L_3979:
        /*00a8*/ 	.byte	0x04, 0x17
        /*00aa*/ 	.short	(.L_3981 - .L_3980)
.L_3980:
        /*00ac*/ 	.word	0x00000000
        /*00b0*/ 	.short	0x0009
        /*00b2*/ 	.short	0x0038
        /*00b4*/ 	.byte	0x00, 0xf5, 0x21, 0x00


	//----- nvinfo : EIATTR_KPARAM_INFO
	.align		4
.L_3981:
        /*00b8*/ 	.byte	0x04, 0x17
        /*00ba*/ 	.short	(.L_3983 - .L_3982)
.L_3982:
        /*00bc*/ 	.word	0x00000000
        /*00c0*/ 	.short	0x0008
        /*00c2*/ 	.short	0x0034
        /*00c4*/ 	.byte	0x00, 0xf0, 0x11, 0x00


	//----- nvinfo : EIATTR_KPARAM_INFO
	.align		4
.L_3983:
        /*00c8*/ 	.byte	0x04, 0x17
        /*00ca*/ 	.short	(.L_3985 - .L_3984)
.L_3984:
        /*00cc*/ 	.word	0x00000000
        /*00d0*/ 	.short	0x0007
        /*00d2*/ 	.short	0x0030
        /*00d4*/ 	.byte	0x00, 0xf0, 0x11, 0x00


	//----- nvinfo : EIATTR_KPARAM_INFO
	.align		4
.L_3985:
        /*00d8*/ 	.byte	0x04, 0x17
        /*00da*/ 	.short	(.L_3987 - .L_3986)
.L_3986:
        /*00dc*/ 	.word	0x00000000
        /*00e0*/ 	.short	0x0006
        /*00e2*/ 	.short	0x002c
        /*00e4*/ 	.byte	0x00, 0xf0, 0x11, 0x00


	//----- nvinfo : EIATTR_KPARAM_INFO
	.align		4
.L_3987:
        /*00e8*/ 	.byte	0x04, 0x17
        /*00ea*/ 	.short	(.L_3989 - .L_3988)
.L_3988:
        /*00ec*/ 	.word	0x00000000
        /*00f0*/ 	.short	0x0005
        /*00f2*/ 	.short	0x0028
        /*00f4*/ 	.byte	0x00, 0xf0, 0x11, 0x00


	//----- nvinfo : EIATTR_KPARAM_INFO
	.align		4
.L_3989:
        /*00f8*/ 	.byte	0x04, 0x17
        /*00fa*/ 	.short	(.L_3991 - .L_3990)
.L_3990:
        /*00fc*/ 	.word	0x00000000
        /*0100*/ 	.short	0x0004
        /*0102*/ 	.short	0x0020
        /*0104*/ 	.byte	0x00, 0xf5, 0x21, 0x00


	//----- nvinfo : EIATTR_KPARAM_INFO
	.align		4
.L_3991:
        /*0108*/ 	.byte	0x04, 0x17
        /*010a*/ 	.short	(.L_3993 - .L_3992)
.L_3992:
        /*010c*/ 	.word	0x00000000
        /*0110*/ 	.short	0x0003
        /*0112*/ 	.short	0x0018
        /*0114*/ 	.byte	0x00, 0xf5, 0x21, 0x00


	//----- nvinfo : EIATTR_KPARAM_INFO
	.align		4
.L_3993:
        /*0118*/ 	.byte	0x04, 0x17
        /*011a*/ 	.short	(.L_3995 - .L_3994)
.L_3994:
        /*011c*/ 	.word	0x00000000
        /*0120*/ 	.short	0x0002
        /*0122*/ 	.short	0x0010
        /*0124*/ 	.byte	0x00, 0xf5, 0x21, 0x00


	//----- nvinfo : EIATTR_KPARAM_INFO
	.align		4
.L_3995:
        /*0128*/ 	.byte	0x04, 0x17
        /*012a*/ 	.short	(.L_3997 - .L_3996)
.L_3996:
        /*012c*/ 	.word	0x00000000
        /*0130*/ 	.short	0x0001
        /*0132*/ 	.short	0x0008
        /*0134*/ 	.byte	0x00, 0xf5, 0x21, 0x00


	//----- nvinfo : EIATTR_KPARAM_INFO
	.align		4
.L_3997:
        /*0138*/ 	.byte	0x04, 0x17
        /*013a*/ 	.short	(.L_3999 - .L_3998)
.L_3998:
        /*013c*/ 	.word	0x00000000
        /*0140*/ 	.short	0x0000
        /*0142*/ 	.short	0x0000
        /*0144*/ 	.byte	0x00, 0xf5, 0x21, 0x00


	//----- nvinfo : EIATTR_SPARSE_MMA_MASK
	.align		4
.L_3999:
        /*0148*/ 	.byte	0x03, 0x50
        /*014a*/ 	.short	0x0000


	//----- nvinfo : EIATTR_MAXREG_COUNT
	.align		4
        /*014c*/ 	.byte	0x03, 0x1b
        /*014e*/ 	.short	0x00ff


	//----- nvinfo : EIATTR_NUM_BARRIERS
	.align		4
        /*0150*/ 	.byte	0x02, 0x4c
        /*0152*/ 	.byte	0x01
	.zero		1


	//----- nvinfo : EIATTR_MERCURY_ISA_VERSION
	.align		4
        /*0154*/ 	.byte	0x03, 0x5f
        /*0156*/ 	.short	0x0101


	//----- nvinfo : EIATTR_VRC_CTA_INIT_COUNT
	.align		4
        /*0158*/ 	.byte	0x02, 0x4a
	.zero		1
	.zero		1


	//----- nvinfo : EIATTR_EXIT_INSTR_OFFSETS
	.align		4
        /*015c*/ 	.byte	0x04, 0x1c
        /*015e*/ 	.short	(.L_4001 - .L_4000)


	//   ....[0]....
.L_4000:
        /*0160*/ 	.word	0x000002c0


	//   ....[1]....
        /*0164*/ 	.word	0x00001910


	//   ....[2]....
        /*0168*/ 	.word	0x00001aa0


	//   ....[3]....
        /*016c*/ 	.word	0x00001b30


	//   ....[4]....
        /*0170*/ 	.word	0x00001b70


	//----- nvinfo : EIATTR_CRS_STACK_SIZE
	.align		4
.L_4001:
        /*0174*/ 	.byte	0x04, 0x1e
        /*0176*/ 	.short	(.L_4003 - .L_4002)
.L_4002:
        /*0178*/ 	.word	0x00000000


	//----- nvinfo : EIATTR_CBANK_PARAM_SIZE
	.align		4
.L_4003:
        /*017c*/ 	.byte	0x03, 0x19
        /*017e*/ 	.short	0x0074


	//----- nvinfo : EIATTR_PARAM_CBANK
	.align		4
        /*0180*/ 	.byte	0x04, 0x0a
        /*0182*/ 	.short	(.L_4005 - .L_4004)
	.align		4
.L_4004:
        /*0184*/ 	.word	index@(.nv.constant0._Z23gemm_half_q_half_kernelILi1ELi2ELb0ELb0ELi64EEvPK6__halfPKjS4_S2_PS0_iiiiPKtS7_iiiiiibS2_i)
        /*0188*/ 	.short	0x0380
        /*018a*/ 	.short	0x0074


	//----- nvinfo : EIATTR_SW_WAR
	.align		4
.L_4005:
        /*018c*/ 	.byte	0x04, 0x36
        /*018e*/ 	.short	(.L_4007 - .L_4006)
.L_4006:
        /*0190*/ 	.word	0x00000008
.L_4007:


//--------------------- .nv.info._Z23gemm_half_q_half_kernelILi1ELi32ELb0ELb0ELi32EEvPK6__halfPKjS4_S2_PS0_iiiiPKtS7_iiiiiibS2_i --------------------------
	.section	.nv.info._Z23gemm_half_q_half_kernelILi1ELi32ELb0ELb0ELi32EEvPK6__halfPKjS4_S2_PS0_iiiiPKtS7_iiiiiibS2_i,"",@"SHT_CUDA_INFO"
	.sectionflags	@""
	.align	4


	//----- nvinfo : EIATTR_CUDA_API_VERSION
	.align		4
        /*0000*/ 	.byte	0x04, 0x37
        /*0002*/ 	.short	(.L_4009 - .L_4008)
.L_4008:
        /*0004*/ 	.word	0x00000082


	//----- nvinfo : EIATTR_KPARAM_INFO
	.align		4
.L_4009:
        /*0008*/ 	.byte	0x04, 0x17
        /*000a*/ 	.short	(.L_4011 - .L_4010)
.L_4010:
        /*000c*/ 	.word	0x00000000
        /*0010*/ 	.short	0x0013
        /*0012*/ 	.short	0x0070
        /*0014*/ 	.byte	0x00, 0xf0, 0x11, 0x00


	//----- nvinfo : EIATTR_KPARAM_INFO
	.align		4
.L_4011:
        /*0018*/ 	.byte	0x04, 0x17
        /*001a*/ 	.short	(.L_4013 - .L_4012)
.L_4012:
        /*001c*/ 	.word	0x00000000
        /*0020*/ 	.short	0x0012
        /*0022*/ 	.short	0x0068
        /*0024*/ 	.byte	0x00, 0xf5, 0x21, 0x00


	//----- nvinfo : EIATTR_KPARAM_INFO
	.align		4
.L_4013:
        /*0028*/ 	.byte	0x04, 0x17
        /*002a*/ 	.short	(.L_4015 - .L_4014)
.L_4014:
        /*002c*/ 	.word	0x00000000
        /*0030*/ 	.short	0x0011
        /*0032*/ 	.short	0x0060
        /*0034*/ 	.byte	0x00, 0xf0, 0x05, 0x00


	//----- nvinfo : EIATTR_KPARAM_INFO
	.align		4
.L_4015:
        /*0038*/ 	.byte	0x04, 0x17
        /*003a*/ 	.short	(.L_4017 - .L_4016)
.L_4016:
        /*003c*/ 	.word	0x00000000
        /*0040*/ 	.short	0x0010
        /*0042*/ 	.short	0x005c
        /*0044*/ 	.byte	0x00, 0xf0, 0x11, 0x00


	//----- nvinfo : EIATTR_KPARAM_INFO
	.align		4
.L_4017:
        /*0048*/ 	.byte	0x04, 0x17
        /*004a*/ 	.short	(.L_4019 - .L_4018)
.L_4018:
        /*004c*/ 	.word	0x00000000
        /*0050*/ 	.short	0x000f
        /*0052*/ 	.short	0x0058
        /*0054*/ 	.byte	0x00, 0xf0, 0x11, 0x00


	//----- nvinfo : EIATTR_KPARAM_INFO
	.align		4
.L_4019:
        /*0058*/ 	.byte	0x04, 0x17
        /*005a*/ 	.short	(.L_4021 - .L_4020)
.L_4020:
        /*005c*/ 	.word	0x00000000
        /*0060*/ 	.short	0x000e
        /*0062*/ 	.short	0x0054
        /*0064*/ 	.byte	0x00, 0xf0, 0x11, 0x00


	//----- nvinfo : EIATTR_KPARAM_INFO
	.align		4
.L_4021:
        /*0068*/ 	.byte	0x04, 0x17
        /*006a*/ 	.short	(.L_4023 - .L_4022)
.L_4022:
        /*006c*/ 	.word	0x00000000
        /*0070*/ 	.short	0x000d
        /*0072*/ 	.short	0x0050
        /*0074*/ 	.byte	0x00, 0xf0, 0x11, 0x00


	//----- nvinfo : EIATTR_KPARAM_INFO
	.align		4
.L_4023:
        /*0078*/ 	.byte	0x04, 0x17
        /*007a*/ 	.short	(.L_4025 - .L_4024)
.L_4024:
        /*007c*/ 	.word	0x00000000
        /*0080*/ 	.short	0x000c
        /*0082*/ 	.short	0x004c
        /*0084*/ 	.byte	0x00, 0xf0, 0x11, 0x00


	//----- nvinfo : EIATTR_KPARAM_INFO
	.align		4
.L_4025:
        /*0088*/ 	.byte	0x04, 0x17
        /*008a*/ 	.short	(.L_4027 - .L_4026)
.L_4026:
        /*008c*/ 	.word	0x00000000
        /*0090*/ 	.short	0x000b
        /*0092*/ 	.short	0x0048
        /*0094*/ 	.byte	0x00, 0xf0, 0x11, 0x00


	//----- nvinfo : EIATTR_KPARAM_INFO
	.align		4
.L_4027:
        /*0098*/ 	.byte	0x04, 0x17
        /*009a*/ 	.short	(.L_4029 - .L_4028)
.L_4028:
        /*009c*/ 	.word	0x00000000
        /*00a0*/ 	.short	0x000a
        /*00a2*/ 	.short	0x0040
        /*00a4*/ 	.byte	0x00, 0xf5, 0x21, 0x00


	//----- nvinfo : EIATTR_KPARAM_INFO
	.align		4
.L_4029:
        /*00a8*/ 	.byte	0x04, 0x17
        /*00aa*/ 	.short	(.L_4031 - .L_4030)
.L_4030:
        /*00ac*/ 	.word	0x00000000
        /*00b0*/ 	.short	0x0009
        /*00b2*/ 	.short	0x0038
        /*00b4*/ 	.byte	0x00, 0xf5, 0x21, 0x00


	//----- nvinfo : EIATTR_KPARAM_INFO
	.align		4
.L_4031:
        /*00b8*/ 	.byte	0x04, 0x17
        /*00ba*/ 	.short	(.L_4033 - .L_4032)
.L_4032:
        /*00bc*/ 	.word	0x00000000
        /*00c0*/ 	.short	0x0008
        /*00c2*/ 	.short	0x0034
        /*00c4*/ 	.byte	0x00, 0xf0, 0x11, 0x00


	//----- nvinfo : EIATTR_KPARAM_INFO
	.align		4
.L_4033:
        /*00c8*/ 	.byte	0x04, 0x17
        /*00ca*/ 	.short	(.L_4035 - .L_4034)
.L_4034:
        /*00cc*/ 	.word	0x00000000
        /*00d0*/ 	.short	0x0007
        /*00d2*/ 	.short	0x0030
        /*00d4*/ 	.byte	0x00, 0xf0, 0x11, 0x00


	//----- nvinfo : EIATTR_KPARAM_INFO
	.align		4
.L_4035:
        /*00d8*/ 	.byte	0x04, 0x17
        /*00da*/ 	.short	(.L_4037 - .L_4036)
.L_4036:
        /*00dc*/ 	.word	0x00000000
        /*00e0*/ 	.short	0x0006
        /*00e2*/ 	.short	0x002c
        /*00e4*/ 	.byte	0x00, 0xf0, 0x11, 0x00


	//----- nvinfo : EIATTR_KPARAM_INFO
	.align		4
.L_4037:
        /*00e8*/ 	.byte	0x04, 0x17
        /*00ea*/ 	.short	(.L_4039 - .L_4038)
.L_4038:
        /*00ec*/ 	.word	0x00000000
        /*00f0*/ 	.short	0x0005
        /*00f2*/ 	.short	0x0028
        /*00f4*/ 	.byte	0x00, 0xf0, 0x11, 0x00


	//----- nvinfo : EIATTR_KPARAM_INFO
	.align		4
.L_4039:
        /*00f8*/ 	.byte	0x04, 0x17
        /*00fa*/ 	.short	(.L_4041 - .L_4040)
.L_4040:
        /*00fc*/ 	.word	0x00000000
        /*0100*/ 	.short	0x0004
        /*0102*/ 	.short	0x0020
        /*0104*/ 	.byte	0x00, 0xf5, 0x21, 0x00


	//----- nvinfo : EIATTR_KPARAM_INFO
	.align		4
.L_4041:
        /*0108*/ 	.byte	0x04, 0x17
        /*010a*/ 	.short	(.L_4043 - .L_4042)
.L_4042:
        /*010c*/ 	.word	0x00000000
        /*0110*/ 	.short	0x0003
        /*0112*/ 	.short	0x0018
        /*0114*/ 	.byte	0x00, 0xf5, 0x21, 0x00


	//----- nvinfo : EIATTR_KPARAM_INFO
	.align		4
.L_4043:
        /*0118*/ 	.byte	0x04, 0x17
        /*011a*/ 	.short	(.L_4045 - .L_4044)
.L_4044:
        /*011c*/ 	.word	0x00000000
        /*0120*/ 	.short	0x0002
        /*0122*/ 	.short	0x0010
        /*0124*/ 	.byte	0x00, 0xf5, 0x21, 0x00


	//----- nvinfo : EIATTR_KPARAM_INFO
	.align		4
.L_4045:
        /*0128*/ 	.byte	0x04, 0x17
        /*012a*/ 	.short	(.L_4047 - .L_4046)
.L_4046:
        /*012c*/ 	.word	0x00000000
        /*0130*/ 	.short	0x0001
        /*0132*/ 	.short	0x0008
        /*0134*/ 	.byte	0x00, 0xf5, 0x21, 0x00


	//----- nvinfo : EIATTR_KPARAM_INFO
	.align		4
.L_4047:
        /*0138*/ 	.byte	0x04, 0x17
        /*013a*/ 	.short	(.L_4049 - .L_4048)
.L_4048:
        /*013c*/ 	.word	0x00000000
        /*0140*/ 	.short	0x0000
        /*0142*/ 	.short	0x0000
        /*0144*/ 	.byte	0x00, 0xf5, 0x21, 0x00


	//----- nvinfo : EIATTR_SPARSE_MMA_MASK
	.align		4
.L_4049:
        /*0148*/ 	.byte	0x03, 0x50
        /*014a*/ 	.short	0x0000


	//----- nvinfo : EIATTR_MAXREG_COUNT
	.align		4
        /*014c*/ 	.byte	0x03, 0x1b
        /*014e*/ 	.short	0x00ff


	//----- nvinfo : EIATTR_NUM_BARRIERS
	.align		4
        /*0150*/ 	.byte	0x02, 0x4c
        /*0152*/ 	.byte	0x01
	.zero		1


	//----- nvinfo : EIATTR_MERCURY_ISA_VERSION
	.align		4
        /*0154*/ 	.byte	0x03, 0x5f
        /*0156*/ 	.short	0x0101


	//----- nvinfo : EIATTR_VRC_CTA_INIT_COUNT
	.align		4
        /*0158*/ 	.byte	0x02, 0x4a
	.zero		1
	.zero		1


	//----- nvinfo : EIATTR_EXIT_INSTR_OFFSETS
	.align		4
        /*015c*/ 	.byte	0x04, 0x1c
        /*015e*/ 	.short	(.L_4051 - .L_4050)


	//   ....[0]....
.L_4050:
        /*0160*/ 	.word	0x00000260


	//   ....[1]....
        /*0164*/ 	.word	0x00002280


	//   ....[2]....
        /*0168*/ 	.word	0x000023e0


	//   ....[3]....
        /*016c*/ 	.word	0x00002480


	//   ....[4]....
        /*0170*/ 	.word	0x000024c0


	//----- nvinfo : EIATTR_CRS_STACK_SIZE
	.align		4
.L_4051:
        /*0174*/ 	.byte	0x04, 0x1e
        /*0176*/ 	.short	(.L_4053 - .L_4052)
.L_4052:
        /*0178*/ 	.word	0x00000000


	//----- nvinfo : EIATTR_CBANK_PARAM_SIZE
	.align		4
.L_4053:
        /*017c*/ 	.byte	0x03, 0x19
        /*017e*/ 	.short	0x0074


	//----- nvinfo : EIATTR_PARAM_CBANK
	.align		4
        /*0180*/ 	.byte	0x04, 0x0a
        /*0182*/ 	.short	(.L_4055 - .L_4054)
	.align		4
.L_4054:
        /*0184*/ 	.word	index@(.nv.constant0._Z23gemm_half_q_half_kernelILi1ELi32ELb0ELb0ELi32EEvPK6__halfPKjS4_S2_PS0_iiiiPKtS7_iiiiiibS2_i)
        /*0188*/ 	.short	0x0380
        /*018a*/ 	.short	0x0074


	//----- nvinfo : EIATTR_SW_WAR
	.align		4
.L_4055:
        /*018c*/ 	.byte	0x04, 0x36
        /*018e*/ 	.short	(.L_4057 - .L_4056)
.L_4056:
        /*0190*/ 	.word	0x00000008
.L_4057:


//--------------------- .nv.info._Z23gemm_half_q_half_kernelILi1ELi48ELb0ELb0ELi32EEvPK6__halfPKjS4_S2_PS0_iiiiPKtS7_iiiiiibS2_i --------------------------
	.section	.nv.info._Z23gemm_half_q_half_kernelILi1ELi48ELb0ELb0ELi32EEvPK6__halfPKjS4_S2_PS0_iiiiPKtS7_iiiiiibS2_i,"",@"SHT_CUDA_INFO"
	.sectionflags	@""
	.align	4


	//----- nvinfo : EIATTR_CUDA_API_VERSION
	.align		4
        /*0000*/ 	.byte	0x04, 0x37
        /*0002*/ 	.short	(.L_4059 - .L_4058)
.L_4058:
        /*0004*/ 	.word	0x00000082


	//----- nvinfo : EIATTR_KPARAM_INFO
	.align		4
.L_4059:
        /*0008*/ 	.byte	0x04, 0x17
        /*000a*/ 	.short	(.L_4061 - .L_4060)
.L_4060:
        /*000c*/ 	.word	0x00000000
        /*0010*/ 	.short	0x0013
        /*0012*/ 	.short	0x0070
        /*0014*/ 	.byte	0x00, 0xf0, 0x11, 0x00


	//----- nvinfo : EIATTR_KPARAM_INFO
	.align		4
.L_4061:
        /*0018*/ 	.byte	0x04, 0x17
        /*001a*/ 	.short	(.L_4063 - .L_4062)
.L_4062:
        /*001c*/ 	.word	0x00000000
        /*0020*/ 	.short	0x0012
        /*0022*/ 	.short	0x0068
        /*0024*/ 	.byte	0x00, 0xf5, 0x21, 0x00


	//----- nvinfo : EIATTR_KPARAM_INFO
	.align		4
.L_4063:
        /*0028*/ 	.byte	0x04, 0x17
        /*002a*/ 	.short	(.L_4065 - .L_4064)
.L_4064:
        /*002c*/ 	.word	0x00000000
        /*0030*/ 	.short	0x0011
        /*0032*/ 	.short	0x0060
        /*0034*/ 	.byte	0x00, 0xf0, 0x05, 0x00


	//----- nvinfo : EIATTR_KPARAM_INFO
	.align		4
.L_4065:
        /*0038*/ 	.byte	0x04, 0x17
        /*003a*/ 	.short	(.L_4067 - .L_4066)
.L_4066:
        /*003c*/ 	.word	0x00000000
        /*0040*/ 	.short	0x0010
        /*0042*/ 	.short	0x005c
        /*0044*/ 	.byte	0x00, 0xf0, 0x11, 0x00


	//----- nvinfo : EIATTR_KPARAM_INFO
	.align		4
.L_4067:
        /*0048*/ 	.byte	0x04, 0x17
        /*004a*/ 	.short	(.L_4069 - .L_4068)
.L_4068:
        /*004c*/ 	.word	0x00000000
        /*0050*/ 	.short	0x000f
        /*0052*/ 	.short	0x0058
        /*0054*/ 	.byte	0x00, 0xf0, 0x11, 0x00


	//----- nvinfo : EIATTR_KPARAM_INFO
	.align		4
.L_4069:
        /*0058*/ 	.byte	0x04, 0x17
        /*005a*/ 	.short	(.L_4071 - .L_4070)
.L_4070:
        /*005c*/ 	.word	0x00000000
        /*0060*/ 	.short	0x000e
        /*0062*/ 	.short	0x0054
        /*0064*/ 	.byte	0x00, 0xf0, 0x11, 0x00


	//----- nvinfo : EIATTR_KPARAM_INFO
	.align		4
.L_4071:
        /*0068*/ 	.byte	0x04, 0x17
        /*006a*/ 	.short	(.L_4073 - .L_4072)
.L_4072:
        /*006c*/ 	.word	0x00000000
        /*0070*/ 	.short	0x000d
        /*0072*/ 	.short	0x0050
        /*0074*/ 	.byte	0x00, 0xf0, 0x11, 0x00


	//----- nvinfo : EIATTR_KPARAM_INFO
	.align		4
.L_4073:
        /*0078*/ 	.byte	0x04, 0x17
        /*007a*/ 	.short	(.L_4075 - .L_4074)
.L_4074:
        /*007c*/ 	.word	0x00000000
        /*0080*/ 	.short	0x000c
        /*0082*/ 	.short	0x004c
        /*0084*/ 	.byte	0x00, 0xf0, 0x11, 0x00


	//----- nvinfo : EIATTR_KPARAM_INFO
	.align		4
.L_4075:
        /*0088*/ 	.byte	0x04, 0x17
        /*008a*/ 	.short	(.L_4077 - .L_4076)
.L_4076:
        /*008c*/ 	.word	0x00000000
        /*0090*/ 	.short	0x000b
        /*0092*/ 	.short	0x0048
        /*0094*/ 	.byte	0x00, 0xf0, 0x11, 0x00


	//----- nvinfo : EIATTR_KPARAM_INFO
	.align		4
.L_4077:
        /*0098*/ 	.byte	0x04, 0x17
        /*009a*/ 	.short	(.L_4079 - .L_4078)
.L_4078:
        /*009c*/ 	.word	0x00000000
        /*00a0*/ 	.short	0x000a
        /*00a2*/ 	.short	0x0040
        /*00a4*/ 	.byte	0x00, 0xf5, 0x21, 0x00


	//----- nvinfo : EIATTR_KPARAM_INFO
	.align		4
.L_4079:
        /*00a8*/ 	.byte	0x04, 0x17
        /*00aa*/ 	.short	(.L_4081 - .L_4080)
.L_4080:
        /*00ac*/ 	.word	0x00000000
        /*00b0*/ 	.short	0x0009
        /*00b2*/ 	.short	0x0038
        /*00b4*/ 	.byte	0x00, 0xf5, 0x21, 0x00


	//----- nvinfo : EIATTR_KPARAM_INFO
	.align		4
.L_4081:
        /*00b8*/ 	.byte	0x04, 0x17
        /*00ba*/ 	.short	(.L_4083 - .L_4082)
.L_4082:
        /*00bc*/ 	.word	0x00000000
        /*00c0*/ 	.short	0x0008
        /*00c2*/ 	.short	0x0034
        /*00c4*/ 	.byte	0x00, 0xf0, 0x11, 0x00


	//----- nvinfo : EIATTR_KPARAM_INFO
	.align		4
.L_4083:
        /*00c8*/ 	.byte	0x04, 0x17
        /*00ca*/ 	.short	(.L_4085 - .L_4084)
.L_4084:
        /*00cc*/ 	.word	0x00000000
        /*00d0*/ 	.short	0x0007
        /*00d2*/ 	.short	0x0030
        /*00d4*/ 	.byte	0x00, 0xf0, 0x11, 0x00


	//----- nvinfo : EIATTR_KPARAM_INFO
	.align		4
.L_4085:
        /*00d8*/ 	.byte	0x04, 0x17
        /*00da*/ 	.short	(.L_4087 - .L_4086)
.L_4086:
        /*00dc*/ 	.word	0x00000000
        /*00e0*/ 	.short	0x0006
        /*00e2*/ 	.short	0x002c
        /*00e4*/ 	.byte	0x00, 0xf0, 0x11, 0x00


	//----- nvinfo : EIATTR_KPARAM_INFO
	.align		4
.L_4087:
        /*00e8*/ 	.byte	0x04, 0x17
        /*00ea*/ 	.short	(.L_4089 - .L_4088)
.L_4088:
        /*00ec*/ 	.word	0x00000000
        /*00f0*/ 	.short	0x0005
        /*00f2*/ 	.short	0x0028
        /*00f4*/ 	.byte	0x00, 0xf0, 0x11, 0x00


	//----- nvinfo : EIATTR_KPARAM_INFO
	.align		4
.L_4089:
        /*00f8*/ 	.byte	0x04, 0x17
        /*00fa*/ 	.short	(.L_4091 - .L_4090)
.L_4090:
        /*00fc*/ 	.word	0x00000000
        /*0100*/ 	.short	0x0004
        /*0102*/ 	.short	0x0020
        /*0104*/ 	.byte	0x00, 0xf5, 0x21, 0x00


	//----- nvinfo : EIATTR_KPARAM_INFO
	.align		4
.L_4091:
        /*0108*/ 	.byte	0x04, 0x17
        /*010a*/ 	.short	(.L_4093 - .L_4092)
.L_4092:
        /*010c*/ 	.word	0x00000000
        /*0110*/ 	.short	0x0003
        /*0112*/ 	.short	0x0018
        /*0114*/ 	.byte	0x00, 0xf5, 0x21, 0x00


	//----- nvinfo : EIATTR_KPARAM_INFO
	.align		4
.L_4093:
        /*0118*/ 	.byte	0x04, 0x17
        /*011a*/ 	.short	(.L_4095 - .L_4094)
.L_4094:
        /*011c*/ 	.word	0x00000000
        /*0120*/ 	.short	0x0002
        /*0122*/ 	.short	0x0010
        /*0124*/ 	.byte	0x00, 0xf5, 0x21, 0x00


	//----- nvinfo : EIATTR_KPARAM_INFO
	.align		4
.L_4095:
        /*0128*/ 	.byte	0x04, 0x17
        /*012a*/ 	.short	(.L_4097 - .L_4096)
.L_4096:
        /*012c*/ 	.word	0x00000000
        /*0130*/ 	.short	0x0001
        /*0132*/ 	.short	0x0008
        /*0134*/ 	.byte	0x00, 0xf5, 0x21, 0x00


	//----- nvinfo : EIATTR_KPARAM_INFO
	.align		4
.L_4097:
        /*0138*/ 	.byte	0x04, 0x17
        /*013a*/ 	.short	(.L_4099 - .L_4098)
.L_4098:
        /*013c*/ 	.word	0x00000000
        /*0140*/ 	.short	0x0000
        /*0142*/ 	.short	0x0000
        /*0144*/ 	.byte	0x00, 0xf5, 0x21, 0x00


	//----- nvinfo : EIATTR_SPARSE_MMA_MASK
	.align		4
.L_4099:
        /*0148*/ 	.byte	0x03, 0x50
        /*014a*/ 	.short	0x0000


	//----- nvinfo : EIATTR_MAXREG_COUNT
	.align		4
        /*014c*/ 	.byte	0x03, 0x1b
        /*014e*/ 	.short	0x00ff


	//----- nvinfo : EIATTR_NUM_BARRIERS
	.align		4
        /*0150*/ 	.byte	0x02, 0x4c
        /*0152*/ 	.byte	0x01
	.zero		1


	//----- nvinfo : EIATTR_MERCURY_ISA_VERSION
	.align		4
        /*0154*/ 	.byte	0x03, 0x5f
        /*0156*/ 	.short	0x0101


	//----- nvinfo : EIATTR_VRC_CTA_INIT_COUNT
	.align		4
        /*0158*/ 	.byte	0x02, 0x4a
	.zero		1
	.zero		1


	//----- nvinfo : EIATTR_EXIT_INSTR_OFFSETS
	.align		4
        /*015c*/ 	.byte	0x04, 0x1c
        /*015e*/ 	.short	(.L_4101 - .L_4100)


	//   ....[0]....
.L_4100:
        /*0160*/ 	.word	0x00000290


	//   ....[1]....
        /*0164*/ 	.word	0x000038b0


	//   ....[2]....
        /*0168*/ 	.word	0x00003a50


	//   ....[3]....
        /*016c*/ 	.word	0x00003ae0


	//   ....[4]....
        /*0170*/ 	.word	0x00003b20


	//----- nvinfo : EIATTR_CRS_STACK_SIZE
	.align		4
.L_4101:
        /*0174*/ 	.byte	0x04, 0x1e
        /*0176*/ 	.short	(.L_4103 - .L_4102)
.L_4102:
        /*0178*/ 	.word	0x00000000


	//----- nvinfo : EIATTR_CBANK_PARAM_SIZE
	.align		4
.L_4103:
        /*017c*/ 	.byte	0x03, 0x19
        /*017e*/ 	.short	0x0074


	//----- nvinfo : EIATTR_PARAM_CBANK
	.align		4
        /*0180*/ 	.byte	0x04, 0x0a
        /*0182*/ 	.short	(.L_4105 - .L_4104)
	.align		4
.L_4104:
        /*0184*/ 	.word	index@(.nv.constant0._Z23gemm_half_q_half_kernelILi1ELi48ELb0ELb0ELi32EEvPK6__halfPKjS4_S2_PS0_iiiiPKtS7_iiiiiibS2_i)
        /*0188*/ 	.short	0x0380
        /*018a*/ 	.short	0x0074


	//----- nvinfo : EIATTR_SW_WAR
	.align		4
.L_4105:
        /*018c*/ 	.byte	0x04, 0x36
        /*018e*/ 	.short	(.L_4107 - .L_4106)
.L_4106:
        /*0190*/ 	.word	0x00000008
.L_4107:


//--------------------- .nv.info._Z23gemm_half_q_half_kernelILi1ELi16ELb0ELb0ELi32EEvPK6__halfPKjS4_S2_PS0_iiiiPKtS7_iiiiiibS2_i --------------------------
	.section	.nv.info._Z23gemm_half_q_half_kernelILi1ELi16ELb0ELb0ELi32EEvPK6__halfPKjS4_S2_PS0_iiiiPKtS7_iiiiiibS2_i,"",@"SHT_CUDA_INFO"
	.sectionflags	@""
	.align	4


	//----- nvinfo : EIATTR_CUDA_API_VERSION
	.align		4
        /*0000*/ 	.byte	0x04, 0x37
        /*0002*/ 	.short	(.L_4109 - .L_4108)
.L_4108:
        /*0004*/ 	.word	0x00000082


	//----- nvinfo : EIATTR_KPARAM_INFO
	.align		4
.L_4109:
        /*0008*/ 	.byte	0x04, 0x17
        /*000a*/ 	.short	(.L_4111 - .L_4110)
.L_4110:
        /*000c*/ 	.word	0x00000000
        /*0010*/ 	.short	0x0013
        /*0012*/ 	.short	0x0070
        /*0014*/ 	.byte	0x00, 0xf0, 0x11, 0x00


	//----- nvinfo : EIATTR_KPARAM_INFO
	.align		4
.L_4111:
        /*0018*/ 	.byte	0x04, 0x17
        /*001a*/ 	.short	(.L_4113 - .L_4112)
.L_4112:
        /*001c*/ 	.word	0x00000000
        /*0020*/ 	.short	0x0012
        /*0022*/ 	.short	0x0068
        /*0024*/ 	.byte	0x00, 0xf5, 0x21, 0x00


	//----- nvinfo : EIATTR_KPARAM_INFO
	.align		4
.L_4113:
        /*0028*/ 	.byte	0x04, 0x17
        /*002a*/ 	.short	(.L_4115 - .L_4114)
.L_4114:
        /*002c*/ 	.word	0x00000000
        /*0030*/ 	.short	0x0011
        /*0032*/ 	.short	0x0060
        /*0034*/ 	.byte	0x00, 0xf0, 0x05, 0x00


	//----- nvinfo : EIATTR_KPARAM_INFO
	.align		4
.L_4115:
        /*0038*/ 	.byte	0x04, 0x17
        /*003a*/ 	.short	(.L_4117 - .L_4116)
.L_4116:
        /*003c*/ 	.word	0x00000000
        /*0040*/ 	.short	0x0010
        /*0042*/ 	.short	0x005c
        /*0044*/ 	.byte	0x00, 0xf0, 0x11, 0x00


	//----- nvinfo : EIATTR_KPARAM_INFO
	.align		4
.L_4117:
        /*0048*/ 	.byte	0x04, 0x17
        /*004a*/ 	.short	(.L_4119 - .L_4118)
.L_4118:
        /*004c*/ 	.word	0x00000000
        /*0050*/ 	.short	0x000f
        /*0052*/ 	.short	0x0058
        /*0054*/ 	.byte	0x00, 0xf0, 0x11, 0x00


	//----- nvinfo : EIATTR_KPARAM_INFO
	.align		4
.L_4119:
        /*0058*/ 	.byte	0x04, 0x17
        /*005a*/ 	.short	(.L_4121 - .L_4120)
.L_4120:
        /*005c*/ 	.word	0x00000000
        /*0060*/ 	.short	0x000e
        /*0062*/ 	.short	0x0054
        /*0064*/ 	.byte	0x00, 0xf0, 0x11, 0x00


	//----- nvinfo : EIATTR_KPARAM_INFO
	.align		4
.L_4121:
        /*0068*/ 	.byte	0x04, 0x17
        /*006a*/ 	.short	(.L_4123 - .L_4122)
.L_4122:
        /*006c*/ 	.word	0x00000000
        /*0070*/ 	.short	0x000d
        /*0072*/ 	.short	0x0050
        /*0074*/ 	.byte	0x00, 0xf0, 0x11, 0x00


	//----- nvinfo : EIATTR_KPARAM_INFO
	.align		4
.L_4123:
        /*0078*/ 	.byte	0x04, 0x17
        /*007a*/ 	.short	(.L_4125 - .L_4124)
.L_4124:
        /*007c*/ 	.word	0x00000000
        /*0080*/ 	.short	0x000c
        /*0082*/ 	.short	0x004c
        /*0084*/ 	.byte	0x00, 0xf0, 0x11, 0x00


	//----- nvinfo : EIATTR_KPARAM_INFO
	.align		4
.L_4125:
        /*0088*/ 	.byte	0x04, 0x17
        /*008a*/ 	.short	(.L_4127 - .L_4126)
.L_4126:
        /*008c*/ 	.word	0x00000000
        /*0090*/ 	.short	0x000b
        /*0092*/ 	.short	0x0048
        /*0094*/ 	.byte	0x00, 0xf0, 0x11, 0x00


	//----- nvinfo : EIATTR_KPARAM_INFO
	.align		4
.L_4127:
        /*0098*/ 	.byte	0x04, 0x17
        /*009a*/ 	.short	(.L_4129 - .L_4128)
.L_4128:
        /*009c*/ 	.word	0x00000000
        /*00a0*/ 	.short	0x000a
        /*00a2*/ 	.short	0x0040
        /*00a4*/ 	.byte	0x00, 0xf5, 0x21, 0x00


	//----- nvinfo : EIATTR_KPARAM_INFO
	.align		4
.L_4129:
        /*00a8*/ 	.byte	0x04, 0x17
        /*00aa*/ 	.short	(.L_4131 - .L_4130)
.L_4130:
        /*00ac*/ 	.word	0x00000000
        /*00b0*/ 	.short	0x0009
        /*00b2*/ 	.short	0x0038
        /*00b4*/ 	.byte	0x00, 0xf5, 0x21, 0x00


	//----- nvinfo : EIATTR_KPARAM_INFO
	.align		4
.L_4131:
        /*00b8*/ 	.byte	0x04, 0x17
        /*00ba*/ 	.short	(.L_4133 - .L_4132)
.L_4132:
        /*00bc*/ 	.word	0x00000000
        /*00c0*/ 	.short	0x0008
        /*00c2*/ 	.short	0x0034
        /*00c4*/ 	.byte	0x00, 0xf0, 0x11, 0x00


	//----- nvinfo : EIATTR_KPARAM_INFO
	.align		4
.L_4133:
        /*00c8*/ 	.byte	0x04, 0x17
        /*00ca*/ 	.short	(.L_4135 - .L_4134)
.L_4134:
        /*00cc*/ 	.word	0x00000000
        /*00d0*/ 	.short	0x0007
        /*00d2*/ 	.short	0x0030
        /*00d4*/ 	.byte	0x00, 0xf0, 0x11, 0x00


	//----- nvinfo : EIATTR_KPARAM_INFO
	.align		4
.L_4135:
        /*00d8*/ 	.byte	0x04, 0x17
        /*00da*/ 	.short	(.L_4137 - .L_4136)
.L_4136:
        /*00dc*/ 	.word	0x00000000
        /*00e0*/ 	.short	0x0006
        /*00e2*/ 	.short	0x002c
        /*00e4*/ 	.byte	0x00, 0xf0, 0x11, 0x00


	//----- nvinfo : EIATTR_KPARAM_INFO
	.align		4
.L_4137:
        /*00e8*/ 	.byte	0x04, 0x17
        /*00ea*/ 	.short	(.L_4139 - .L_4138)
.L_4138:
        /*00ec*/ 	.word	0x00000000
        /*00f0*/ 	.short	0x0005
        /*00f2*/ 	.short	0x0028
        /*00f4*/ 	.byte	0x00, 0xf0, 0x11, 0x00


	//----- nvinfo : EIATTR_KPARAM_INFO
	.align		4
.L_4139:
        /*00f8*/ 	.byte	0x04, 0x17
        /*00fa*/ 	.short	(.L_4141 - .L_4140)
.L_4140:
        /*00fc*/ 	.word	0x00000000
        /*0100*/ 	.short	0x0004
        /*0102*/ 	.short	0x0020
        /*0104*/ 	.byte	0x00, 0xf5, 0x21, 0x00


	//----- nvinfo : EIATTR_KPARAM_INFO
	.align		4
.L_4141:
        /*0108*/ 	.byte	0x04, 0x17
        /*010a*/ 	.short	(.L_4143 - .L_4142)
.L_4142:
        /*010c*/ 	.word	0x00000000
        /*0110*/ 	.short	0x0003
        /*0112*/ 	.short	0x0018
        /*0114*/ 	.byte	0x00, 0xf5, 0x21, 0x00


	//----- nvinfo : EIATTR_KPARAM_INFO
	.align		4
.L_4143:
        /*0118*/ 	.byte	0x04, 0x17
        /*011a*/ 	.short	(.L_4145 - .L_4144)
.L_4144:
        /*011c*/ 	.word	0x00000000
        /*0120*/ 	.short	0x0002
        /*0122*/ 	.short	0x0010
        /*0124*/ 	.byte	0x00, 0xf5, 0x21, 0x00


	//----- nvinfo : EIATTR_KPARAM_INFO
	.align		4
.L_4145:
        /*0128*/ 	.byte	0x04, 0x17
        /*012a*/ 	.short	(.L_4147 - .L_4146)
.L_4146:
        /*012c*/ 	.word	0x00000000
        /*0130*/ 	.short	0x0001
        /*0132*/ 	.short	0x0008
        /*0134*/ 	.byte	0x00, 0xf5, 0x21, 0x00


	//----- nvinfo : EIATTR_KPARAM_INFO
	.align		4
.L_4147:
        /*0138*/ 	.byte	0x04, 0x17
        /*013a*/ 	.short	(.L_4149 - .L_4148)
.L_4148:
        /*013c*/ 	.word	0x00000000
        /*0140*/ 	.short	0x0000
        /*0142*/ 	.short	0x0000
        /*0144*/ 	.byte	0x00, 0xf5, 0x21, 0x00


	//----- nvinfo : EIATTR_SPARSE_MMA_MASK
	.align		4
.L_4149:
        /*0148*/ 	.byte	0x03, 0x50
        /*014a*/ 	.short	0x0000


	//----- nvinfo : EIATTR_MAXREG_COUNT
	.align		4
        /*014c*/ 	.byte	0x03, 0x1b
        /*014e*/ 	.short	0x00ff


	//----- nvinfo : EIATTR_NUM_BARRIERS
	.align		4
        /*0150*/ 	.byte	0x02, 0x4c
        /*0152*/ 	.byte	0x01
	.zero		1


	//----- nvinfo : EIATTR_MERCURY_ISA_VERSION
	.align		4
        /*0154*/ 	.byte	0x03, 0x5f
        /*0156*/ 	.short	0x0101


	//----- nvinfo : EIATTR_VRC_CTA_INIT_COUNT
	.align		4
        /*0158*/ 	.byte	0x02, 0x4a
	.zero		1
	.zero		1


	//----- nvinfo : EIATTR_EXIT_INSTR_OFFSETS
	.align		4
        /*015c*/ 	.byte	0x04, 0x1c
        /*015e*/ 	.short	(.L_4151 - .L_4150)


	//   ....[0]....
.L_4150:
        /*0160*/ 	.word	0x00000260


	//   ....[1]....
        /*0164*/ 	.word	0x00002090


	//   ....[2]....
        /*0168*/ 	.word	0x000021e0


	//   ....[3]....
        /*016c*/ 	.word	0x00002270


	//   ....[4]....
        /*0170*/ 	.word	0x000022b0


	//----- nvinfo : EIATTR_CRS_STACK_SIZE
	.align		4
.L_4151:
        /*0174*/ 	.byte	0x04, 0x1e
        /*0176*/ 	.short	(.L_4153 - .L_4152)
.L_4152:
        /*0178*/ 	.word	0x00000000


	//----- nvinfo : EIATTR_CBANK_PARAM_SIZE
	.align		4
.L_4153:
        /*017c*/ 	.byte	0x03, 0x19
        /*017e*/ 	.short	0x0074


	//----- nvinfo : EIATTR_PARAM_CBANK
	.align		4
        /*0180*/ 	.byte	0x04, 0x0a
        /*0182*/ 	.short	(.L_4155 - .L_4154)
	.align		4
.L_4154:
        /*0184*/ 	.word	index@(.nv.constant0._Z23gemm_half_q_half_kernelILi1ELi16ELb0ELb0ELi32EEvPK6__halfPKjS4_S2_PS0_iiiiPKtS7_iiiiiibS2_i)
        /*0188*/ 	.short	0x0380
        /*018a*/ 	.short	0x0074


	//----- nvinfo : EIATTR_SW_WAR
	.align		4
.L_4155:
        /*018c*/ 	.byte	0x04, 0x36
        /*018e*/ 	.short	(.L_4157 - .L_4156)
.L_4156:
        /*0190*/ 	.word	0x00000008
.L_4157:


//--------------------- .nv.info._Z23gemm_half_q_half_kernelILi1ELi24ELb0ELb0ELi32EEvPK6__halfPKjS4_S2_PS0_iiiiPKtS7_iiiiiibS2_i --------------------------
	.section	.nv.info._Z23gemm_half_q_half_kernelILi1ELi24ELb0ELb0ELi32EEvPK6__halfPKjS4_S2_PS0_iiiiPKtS7_iiiiiibS2_i,"",@"SHT_CUDA_INFO"
	.sectionflags	@""
	.align	4


	//----- nvinfo : EIATTR_CUDA_API_VERSION
	.align		4
        /*0000*/ 	.byte	0x04, 0x37
        /*0002*/ 	.short	(.L_4159 - .L_4158)
.L_4158:
        /*0004*/ 	.word	0x00000082


	//----- nvinfo : EIATTR_KPARAM_INFO
	.align		4
.L_4159:
        /*0008*/ 	.byte	0x04, 0x17
        /*000a*/ 	.short	(.L_4161 - .L_4160)
.L_4160:
        /*000c*/ 	.word	0x00000000
        /*0010*/ 	.short	0x0013
        /*0012*/ 	.short	0x0070
        /*0014*/ 	.byte	0x00, 0xf0, 0x11, 0x00


	//----- nvinfo : EIATTR_KPARAM_INFO
	.align		4
.L_4161:
        /*0018*/ 	.byte	0x04, 0x17
        /*001a*/ 	.short	(.L_4163 - .L_4162)
.L_4162:
        /*001c*/ 	.word	0x00000000
        /*0020*/ 	.short	0x0012
        /*0022*/ 	.short	0x0068
        /*0024*/ 	.byte	0x00, 0xf5, 0x21, 0x00


	//----- nvinfo : EIATTR_KPARAM_INFO
	.align		4
.L_4163:
        /*0028*/ 	.byte	0x04, 0x17
        /*002a*/ 	.short	(.L_4165 - .L_4164)
.L_4164:
        /*002c*/ 	.word	0x00000000
        /*0030*/ 	.short	0x0011
        /*0032*/ 	.short	0x0060
        /*0034*/ 	.byte	0x00, 0xf0, 0x05, 0x00


	//----- nvinfo : EIATTR_KPARAM_INFO
	.align		4
.L_4165:
        /*0038*/ 	.byte	0x04, 0x17
        /*003a*/ 	.short	(.L_4167 - .L_4166)
.L_4166:
        /*003c*/ 	.word	0x00000000
        /*0040*/ 	.short	0x0010
        /*0042*/ 	.short	0x005c
        /*0044*/ 	.byte	0x00, 0xf0, 0x11, 0x00


	//----- nvinfo : EIATTR_KPARAM_INFO
	.align		4
.L_4167:
        /*0048*/ 	.byte	0x04, 0x17
        /*004a*/ 	.short	(.L_4169 - .L_4168)
.L_4168:
        /*004c*/ 	.word	0x00000000
        /*0050*/ 	.short	0x000f
        /*0052*/ 	.short	0x0058
        /*0054*/ 	.byte	0x00, 0xf0, 0x11, 0x00


	//----- nvinfo : EIATTR_KPARAM_INFO
	.align		4
.L_4169:
        /*0058*/ 	.byte	0x04, 0x17
        /*005a*/ 	.short	(.L_4171 - .L_4170)
.L_4170:
        /*005c*/ 	.word	0x00000000
        /*0060*/ 	.short	0x000e
        /*0062*/ 	.short	0x0054
        /*0064*/ 	.byte	0x00, 0xf0, 0x11, 0x00


	//----- nvinfo : EIATTR_KPARAM_INFO
	.align		4
.L_4171:
        /*0068*/ 	.byte	0x04, 0x17
        /*006a*/ 	.short	(.L_4173 - .L_4172)
.L_4172:
        /*006c*/ 	.word	0x00000000
        /*0070*/ 	.short	0x000d
        /*0072*/ 	.short	0x0050
        /*0074*/ 	.byte	0x00, 0xf0, 0x11, 0x00


	//----- nvinfo : EIATTR_KPARAM_INFO
	.align		4
.L_4173:
        /*0078*/ 	.byte	0x04, 0x17
        /*007a*/ 	.short	(.L_4175 - .L_4174)
.L_4174:
        /*007c*/ 	.word	0x00000000
        /*0080*/ 	.short	0x000c
        /*0082*/ 	.short	0x004c
        /*0084*/ 	.byte	0x00, 0xf0, 0x11, 0x00


	//----- nvinfo : EIATTR_KPARAM_INFO
	.align		4
.L_4175:
        /*0088*/ 	.byte	0x04, 0x17
        /*008a*/ 	.short	(.L_4177 - .L_4176)
.L_4176:
        /*008c*/ 	.word	0x00000000
        /*0090*/ 	.short	0x000b
        /*0092*/ 	.short	0x0048
        /*0094*/ 	.byte	0x00, 0xf0, 0x11, 0x00


	//----- nvinfo : EIATTR_KPARAM_INFO
	.align		4
.L_4177:
        /*0098*/ 	.byte	0x04, 0x17
        /*009a*/ 	.short	(.L_4179 - .L_4178)
.L_4178:
        /*009c*/ 	.word	0x00000000
        /*00a0*/ 	.short	0x000a
        /*00a2*/ 	.short	0x0040
        /*00a4*/ 	.byte	0x00, 0xf5, 0x21, 0x00


	//----- nvinfo : EIATTR_KPARAM_INFO
	.align		4
.L_4179:
        /*00a8*/ 	.byte	0x04, 0x17
        /*00aa*/ 	.short	(.L_4181 - .L_4180)
.L_4180:
        /*00ac*/ 	.word	0x00000000
        /*00b0*/ 	.short	0x0009
        /*00b2*/ 	.short	0x0038
        /*00b4*/ 	.byte	0x00, 0xf5, 0x21, 0x00


	//----- nvinfo : EIATTR_KPARAM_INFO
	.align		4
.L_4181:
        /*00b8*/ 	.byte	0x04, 0x17
        /*00ba*/ 	.short	(.L_4183 - .L_4182)
.L_4182:
        /*00bc*/ 	.word	0x00000000
        /*00c0*/ 	.short	0x0008
        /*00c2*/ 	.short	0x0034
        /*00c4*/ 	.byte	0x00, 0xf0, 0x11, 0x00


	//----- nvinfo : EIATTR_KPARAM_INFO
	.align		4
.L_4183:
        /*00c8*/ 	.byte	0x04, 0x17
        /*00ca*/ 	.short	(.L_4185 - .L_4184)
.L_4184:
        /*00cc*/ 	.word	0x00000000
        /*00d0*/ 	.short	0x0007
        /*00d2*/ 	.short	0x0030
        /*00d4*/ 	.byte	0x00, 0xf0, 0x11, 0x00


	//----- nvinfo : EIATTR_KPARAM_INFO
	.align		4
.L_4185:
        /*00d8*/ 	.byte	0x04, 0x17
        /*00da*/ 	.short	(.L_4187 - .L_4186)
.L_4186:
        /*00dc*/ 	.word	0x00000000
        /*00e0*/ 	.short	0x0006
        /*00e2*/ 	.short	0x002c
        /*00e4*/ 	.byte	0x00, 0xf0, 0x11, 0x00


	//----- nvinfo : EIATTR_KPARAM_INFO
	.align		4
.L_4187:
        /*00e8*/ 	.byte	0x04, 0x17
        /*00ea*/ 	.short	(.L_4189 - .L_4188)
.L_4188:
        /*00ec*/ 	.word	0x00000000
        /*00f0*/ 	.short	0x0005
        /*00f2*/ 	.short	0x0028
        /*00f4*/ 	.byte	0x00, 0xf0, 0x11, 0x00


	//----- nvinfo : EIATTR_KPARAM_INFO
	.align		4
.L_4189:
        /*00f8*/ 	.byte	0x04, 0x17
        /*00fa*/ 	.short	(.L_4191 - .L_4190)
.L_4190:
        /*00fc*/ 	.word	0x00000000
        /*0100*/ 	.short	0x0004
        /*0102*/ 	.short	0x0020
        /*0104*/ 	.byte	0x00, 0xf5, 0x21, 0x00


	//----- nvinfo : EIATTR_KPARAM_INFO
	.align		4
.L_4191:
        /*0108*/ 	.byte	0x04, 0x17
        /*010a*/ 	.short	(.L_4193 - .L_4192)
.L_4192:
        /*010c*/ 	.word	0x00000000
        /*0110*/ 	.short	0x0003
        /*0112*/ 	.short	0x0018
        /*0114*/ 	.byte	0x00, 0xf5, 0x21, 0x00


	//----- nvinfo : EIATTR_KPARAM_INFO
	.align		4
.L_4193:
        /*0118*/ 	.byte	0x04, 0x17
        /*011a*/ 	.short	(.L_4195 - .L_4194)
.L_4194:
        /*011c*/ 	.word	0x00000000
        /*0120*/ 	.short	0x0002
        /*0122*/ 	.short	0x0010
        /*0124*/ 	.byte	0x00, 0xf5, 0x21, 0x00


	//----- nvinfo : EIATTR_KPARAM_INFO
	.align		4
.L_4195:
        /*0128*/ 	.byte	0x04, 0x17
        /*012a*/ 	.short	(.L_4197 - .L_4196)
.L_4196:
        /*012c*/ 	.word	0x00000000
        /*0130*/ 	.short	0x0001
        /*0132*/ 	.short	0x0008
        /*0134*/ 	.byte	0x00, 0xf5, 0x21, 0x00


	//----- nvinfo : EIATTR_KPARAM_INFO
	.align		4
.L_4197:
        /*0138*/ 	.byte	0x04, 0x17
        /*013a*/ 	.short	(.L_4199 - .L_4198)
.L_4198:
        /*013c*/ 	.word	0x00000000
        /*0140*/ 	.short	0x0000
        /*0142*/ 	.short	0x0000
        /*0144*/ 	.byte	0x00, 0xf5, 0x21, 0x00


	//----- nvinfo : EIATTR_SPARSE_MMA_MASK
	.align		4
.L_4199:
        /*0148*/ 	.byte	0x03, 0x50
        /*014a*/ 	.short	0x0000


	//----- nvinfo : EIATTR_MAXREG_COUNT
	.align		4
        /*014c*/ 	.byte	0x03, 0x1b
        /*014e*/ 	.short	0x00ff


	//----- nvinfo : EIATTR_NUM_BARRIERS
	.align		4
        /*0150*/ 	.byte	0x02, 0x4c
        /*0152*/ 	.byte	0x01
	.zero		1


	//----- nvinfo : EIATTR_MERCURY_ISA_VERSION
	.align		4
        /*0154*/ 	.byte	0x03, 0x5f
        /*0156*/ 	.short	0x0101


	//----- nvinfo : EIATTR_VRC_CTA_INIT_COUNT
	.align		4
        /*0158*/ 	.byte	0x02, 0x4a
	.zero		1
	.zero		1


	//----- nvinfo : EIATTR_EXIT_INSTR_OFFSETS
	.align		4
        /*015c*/ 	.byte	0x04, 0x1c
        /*015e*/ 	.short	(.L_4201 - .L_4200)


	//   ....[0]....
.L_4200:
        /*0160*/ 	.word	0x00000290


	//   ....[1]....
        /*0164*/ 	.word	0x00004640


	//   ....[2]....
        /*0168*/ 	.word	0x00004790


	//   ....[3]....
        /*016c*/ 	.word	0x00004820


	//   ....[4]....
        /*0170*/ 	.word	0x00004860


	//----- nvinfo : EIATTR_CRS_STACK_SIZE
	.align		4
.L_4201:
        /*0174*/ 	.byte	0x04, 0x1e
        /*0176*/ 	.short	(.L_4203 - .L_4202)
.L_4202:
        /*0178*/ 	.word	0x00000000


	//----- nvinfo : EIATTR_CBANK_PARAM_SIZE
	.align		4
.L_4203:
        /*017c*/ 	.byte	0x03, 0x19
        /*017e*/ 	.short	0x0074


	//----- nvinfo : EIATTR_PARAM_CBANK
	.align		4
        /*0180*/ 	.byte	0x04, 0x0a
        /*0182*/ 	.short	(.L_4205 - .L_4204)
	.align		4
.L_4204:
        /*0184*/ 	.word	index@(.nv.constant0._Z23gemm_half_q_half_kernelILi1ELi24ELb0ELb0ELi32EEvPK6__halfPKjS4_S2_PS0_iiiiPKtS7_iiiiiibS2_i)
        /*0188*/ 	.short	0x0380
        /*018a*/ 	.short	0x0074


	//----- nvinfo : EIATTR_SW_WAR
	.align		4
.L_4205:
        /*018c*/ 	.byte	0x04, 0x36
        /*018e*/ 	.short	(.L_4207 - .L_4206)
.L_4206:
        /*0190*/ 	.word	0x00000008
.L_4207:


//--------------------- .nv.info._Z23gemm_half_q_half_kernelILi1ELi8ELb0ELb0ELi32EEvPK6__halfPKjS4_S2_PS0_iiiiPKtS7_iiiiiibS2_i --------------------------
	.section	.nv.info._Z23gemm_half_q_half_kernelILi1ELi8ELb0ELb0ELi32EEvPK6__halfPKjS4_S2_PS0_iiiiPKtS7_iiiiiibS2_i,"",@"SHT_CUDA_INFO"
	.sectionflags	@""
	.align	4


	//----- nvinfo : EIATTR_CUDA_API_VERSION
	.align		4
        /*0000*/ 	.byte	0x04, 0x37
        /*0002*/ 	.short	(.L_4209 - .L_4208)
.L_4208:
        /*0004*/ 	.word	0x00000082


	//----- nvinfo : EIATTR_KPARAM_INFO
	.align		4
.L_4209:
        /*0008*/ 	.byte	0x04, 0x17
        /*000a*/ 	.short	(.L_4211 - .L_4210)
.L_4210:
        /*000c*/ 	.word	0x00000000
        /*0010*/ 	.short	0x0013
        /*0012*/ 	.short	0x0070
        /*0014*/ 	.byte	0x00, 0xf0, 0x11, 0x00


	//----- nvinfo : EIATTR_KPARAM_INFO
	.align		4
.L_4211:
        /*0018*/ 	.byte	0x04, 0x17
        /*001a*/ 	.short	(.L_4213 - .L_4212)
.L_4212:
        /*001c*/ 	.word	0x00000000
        /*0020*/ 	.short	0x0012
        /*0022*/ 	.short	0x0068
        /*0024*/ 	.byte	0x00, 0xf5, 0x21, 0x00


	//----- nvinfo : EIATTR_KPARAM_INFO
	.align		4
.L_4213:
        /*0028*/ 	.byte	0x04, 0x17
        /*002a*/ 	.short	(.L_4215 - .L_4214)
.L_4214:
        /*002c*/ 	.word	0x00000000
        /*0030*/ 	.short	0x0011
        /*0032*/ 	.short	0x0060
        /*0034*/ 	.byte	0x00, 0xf0, 0x05, 0x00


	//----- nvinfo : EIATTR_KPARAM_INFO
	.align		4
.L_4215:
        /*0038*/ 	.byte	0x04, 0x17
        /*003a*/ 	.short	(.L_4217 - .L_4216)
.L_4216:
        /*003c*/ 	.word	0x00000000
        /*0040*/ 	.short	0x0010
        /*0042*/ 	.short	0x005c
        /*0044*/ 	.byte	0x00, 0xf0, 0x11, 0x00


	//----- nvinfo : EIATTR_KPARAM_INFO
	.align		4
.L_4217:
        /*0048*/ 	.byte	0x04, 0x17
        /*004a*/ 	.short	(.L_4219 - .L_4218)
.L_4218:
        /*004c*/ 	.word	0x00000000
        /*0050*/ 	.short	0x000f
        /*0052*/ 	.short	0x0058
        /*0054*/ 	.byte	0x00, 0xf0, 0x11, 0x00


	//----- nvinfo : EIATTR_KPARAM_INFO
	.align		4
.L_4219:
        /*0058*/ 	.byte	0x04, 0x17
        /*005a*/ 	.short	(.L_4221 - .L_4220)
.L_4220:
        /*005c*/ 	.word	0x00000000
        /*0060*/ 	.short	0x000e
        /*0062*/ 	.short	0x0054
        /*0064*/ 	.byte	0x00, 0xf0, 0x11, 0x00


	//----- nvinfo : EIATTR_KPARAM_INFO
	.align		4
.L_4221:
        /*0068*/ 	.byte	0x04, 0x17
        /*006a*/ 	.short	(.L_4223 - .L_4222)
.L_4222:
        /*006c*/ 	.word	0x00000000
        /*0070*/ 	.short	0x000d
        /*0072*/ 	.short	0x0050
        /*0074*/ 	.byte	0x00, 0xf0, 0x11, 0x00


	//----- nvinfo : EIATTR_KPARAM_INFO
	.align		4
.L_4223:
        /*0078*/ 	.byte	0x04, 0x17
        /*007a*/ 	.short	(.L_4225 - .L_4224)
.L_4224:
        /*007c*/ 	.word	0x00000000
        /*0080*/ 	.short	0x000c
        /*0082*/ 	.short	0x004c
        /*0084*/ 	.byte	0x00, 0xf0, 0x11, 0x00


	//----- nvinfo : EIATTR_KPARAM_INFO
	.align		4
.L_4225:
        /*0088*/ 	.byte	0x04, 0x17
        /*008a*/ 	.short	(.L_4227 - .L_4226)
.L_4226:
        /*008c*/ 	.word	0x00000000
        /*0090*/ 	.short	0x000b
        /*0092*/ 	.short	0x0048
        /*0094*/ 	.byte	0x00, 0xf0, 0x11, 0x00


	//----- nvinfo : EIATTR_KPARAM_INFO
	.align		4
.L_4227:
        /*0098*/ 	.byte	0x04, 0x17
        /*009a*/ 	.short	(.L_4229 - .L_4228)
.L_4228:
        /*009c*/ 	.word	0x00000000
        /*00a0*/ 	.short	0x000a
        /*00a2*/ 	.short	0x0040
        /*00a4*/ 	.byte	0x00, 0xf5, 0x21, 0x00


	//----- nvinfo : EIATTR_KPARAM_INFO
	.align		4
.L_4229:
        /*00a8*/ 	.byte	0x04, 0x17
        /*00aa*/ 	.short	(.L_4231 - .L_4230)
.L_4230:
        /*00ac*/ 	.word	0x00000000
        /*00b0*/ 	.short	0x0009
        /*00b2*/ 	.short	0x0038
        /*00b4*/ 	.byte	0x00, 0xf5, 0x21, 0x00


	//----- nvinfo : EIATTR_KPARAM_INFO
	.align		4
.L_4231:
        /*00b8*/ 	.byte	0x04, 0x17
        /*00ba*/ 	.short	(.L_4233 - .L_4232)
.L_4232:
        /*00bc*/ 	.word	0x00000000
        /*00c0*/ 	.short	0x0008
        /*00c2*/ 	.short	0x0034
        /*00c4*/ 	.byte	0x00, 0xf0, 0x11, 0x00


	//----- nvinfo : EIATTR_KPARAM_INFO
	.align		4
.L_4233:
        /*00c8*/ 	.byte	0x04, 0x17
        /*00ca*/ 	.short	(.L_4235 - .L_4234)
.L_4234:
        /*00cc*/ 	.word	0x00000000
        /*00d0*/ 	.short	0x0007
        /*00d2*/ 	.short	0x0030
        /*00d4*/ 	.byte	0x00, 0xf0, 0x11, 0x00


	//----- nvinfo : EIATTR_KPARAM_INFO
	.align		4
.L_4235:
        /*00d8*/ 	.byte	0x04, 0x17
        /*00da*/ 	.short	(.L_4237 - .L_4236)
.L_4236:
        /*00dc*/ 	.word	0x00000000
        /*00e0*/ 	.short	0x0006
        /*00e2*/ 	.short	0x002c
        /*00e4*/ 	.byte	0x00, 0xf0, 0x11, 0x00


	//----- nvinfo : EIATTR_KPARAM_INFO
	.align		4
.L_4237:
        /*00e8*/ 	.byte	0x04, 0x17
        /*00ea*/ 	.short	(.L_4239 - .L_4238)
.L_4238:
        /*00ec*/ 	.word	0x00000000
        /*00f0*/ 	.short	0x0005
        /*00f2*/ 	.short	0x0028
        /*00f4*/ 	.byte	0x00, 0xf0, 0x11, 0x00


	//----- nvinfo : EIATTR_KPARAM_INFO
	.align		4
.L_4239:
        /*00f8*/ 	.byte	0x04, 0x17
        /*00fa*/ 	.short	(.L_4241 - .L_4240)
.L_4240:
        /*00fc*/ 	.word	0x00000000
        /*0100*/ 	.short	0x0004
        /*0102*/ 	.short	0x0020
        /*0104*/ 	.byte	0x00, 0xf5, 0x21, 0x00


	//----- nvinfo : EIATTR_KPARAM_INFO
	.align		4
.L_4241:
        /*0108*/ 	.byte	0x04, 0x17
        /*010a*/ 	.short	(.L_4243 - .L_4242)
.L_4242:
        /*010c*/ 	.word	0x00000000
        /*0110*/ 	.short	0x0003
        /*0112*/ 	.short	0x0018
        /*0114*/ 	.byte	0x00, 0xf5, 0x21, 0x00


	//----- nvinfo : EIATTR_KPARAM_INFO
	.align		4
.L_4243:
        /*0118*/ 	.byte	0x04, 0x17
        /*011a*/ 	.short	(.L_4245 - .L_4244)
.L_4244:
        /*011c*/ 	.word	0x00000000
        /*0120*/ 	.short	0x0002
        /*0122*/ 	.short	0x0010
        /*0124*/ 	.byte	0x00, 0xf5, 0x21, 0x00


	//----- nvinfo : EIATTR_KPARAM_INFO
	.align		4
.L_4245:
        /*0128*/ 	.byte	0x04, 0x17
        /*012a*/ 	.short	(.L_4247 - .L_4246)
.L_4246:
        /*012c*/ 	.word	0x00000000
        /*0130*/ 	.short	0x0001
        /*0132*/ 	.short	0x0008
        /*0134*/ 	.byte	0x00, 0xf5, 0x21, 0x00


	//----- nvinfo : EIATTR_KPARAM_INFO
	.align		4
.L_4247:
        /*0138*/ 	.byte	0x04, 0x17
        /*013a*/ 	.short	(.L_4249 - .L_4248)
.L_4248:
        /*013c*/ 	.word	0x00000000
        /*0140*/ 	.short	0x0000
        /*0142*/ 	.short	0x0000
        /*0144*/ 	.byte	0x00, 0xf5, 0x21, 0x00


	//----- nvinfo : EIATTR_SPARSE_MMA_MASK
	.align		4
.L_4249:
        /*0148*/ 	.byte	0x03, 0x50
        /*014a*/ 	.short	0x0000


	//----- nvinfo : EIATTR_MAXREG_COUNT
	.align		4
        /*014c*/ 	.byte	0x03, 0x1b
        /*014e*/ 	.short	0x00ff


	//----- nvinfo : EIATTR_NUM_BARRIERS
	.align		4
        /*0150*/ 	.byte	0x02, 0x4c
        /*0152*/ 	.byte	0x01
	.zero		1


	//----- nvinfo : EIATTR_MERCURY_ISA_VERSION
	.align		4
        /*0154*/ 	.byte	0x03, 0x5f
        /*0156*/ 	.short	0x0101


	//----- nvinfo : EIATTR_VRC_CTA_INIT_COUNT
	.align		4
        /*0158*/ 	.byte	0x02, 0x4a
	.zero		1
	.zero		1


	//----- nvinfo : EIATTR_EXIT_INSTR_OFFSETS
	.align		4
        /*015c*/ 	.byte	0x04, 0x1c
        /*015e*/ 	.short	(.L_4251 - .L_4250)


	//   ....[0]....
.L_4250:
        /*0160*/ 	.word	0x00000260


	//   ....[1]....
        /*0164*/ 	.word	0x000030c0


	//   ....[2]....
        /*0168*/ 	.word	0x00003240


	//   ....[3]....
        /*016c*/ 	.word	0x000032d0


	//   ....[4]....
        /*0170*/ 	.word	0x00003310


	//----- nvinfo : EIATTR_CRS_STACK_SIZE
	.align		4
.L_4251:
        /*0174*/ 	.byte	0x04, 0x1e
        /*0176*/ 	.short	(.L_4253 - .L_4252)
.L_4252:
        /*0178*/ 	.word	0x00000000


	//----- nvinfo : EIATTR_CBANK_PARAM_SIZE
	.align		4
.L_4253:
        /*017c*/ 	.byte	0x03, 0x19
        /*017e*/ 	.short	0x0074


	//----- nvinfo : EIATTR_PARAM_CBANK
	.align		4
        /*0180*/ 	.byte	0x04, 0x0a
        /*0182*/ 	.short	(.L_4255 - .L_4254)
	.align		4
.L_4254:
        /*0184*/ 	.word	index@(.nv.constant0._Z23gemm_half_q_half_kernelILi1ELi8ELb0ELb0ELi32EEvPK6__halfPKjS4_S2_PS0_iiiiPKtS7_iiiiiibS2_i)
        /*0188*/ 	.short	0x0380
        /*018a*/ 	.short	0x0074


	//----- nvinfo : EIATTR_SW_WAR
	.align		4
.L_4255:
        /*018c*/ 	.byte	0x04, 0x36
        /*018e*/ 	.short	(.L_4257 - .L_4256)
.L_4256:
        /*0190*/ 	.word	0x00000008
.L_4257:


//--------------------- .nv.info._Z23gemm_half_q_half_kernelILi1ELi12ELb0ELb0ELi32EEvPK6__halfPKjS4_S2_PS0_iiiiPKtS7_iiiiiibS2_i --------------------------
	.section	.nv.info._Z23gemm_half_q_half_kernelILi1ELi12ELb0ELb0ELi32EEvPK6__halfPKjS4_S2_PS0_iiiiPKtS7_iiiiiibS2_i,"",@"SHT_CUDA_INFO"
	.sectionflags	@""
	.align	4


	//----- nvinfo : EIATTR_CUDA_API_VERSION
	.align		4
        /*0000*/ 	.byte	0x04, 0x37
        /*0002*/ 	.short	(.L_4259 - .L_4258)
.L_4258:
        /*0004*/ 	.word	0x00000082


	//----- nvinfo : EIATTR_KPARAM_INFO
	.align		4
.L_4259:
        /*0008*/ 	.byte	0x04, 0x17
        /*000a*/ 	.short	(.L_4261 - .L_4260)
.L_4260:
        /*000c*/ 	.word	0x00000000
        /*0010*/ 	.short	0x0013
        /*0012*/ 	.short	0x0070
        /*0014*/ 	.byte	0x00, 0xf0, 0x11, 0x00


	//----- nvinfo : EIATTR_KPARAM_INFO
	.align		4
.L_4261:
        /*0018*/ 	.byte	0x04, 0x17
        /*001a*/ 	.short	(.L_4263 - .L_4262)
.L_4262:
        /*001c*/ 	.word	0x00000000
        /*0020*/ 	.short	0x0012
        /*0022*/ 	.short	0x0068
        /*0024*/ 	.byte	0x00, 0xf5, 0x21, 0x00


	//----- nvinfo : EIATTR_KPARAM_INFO
	.align		4
.L_4263:
        /*0028*/ 	.byte	0x04, 0x17
        /*002a*/ 	.short	(.L_4265 - .L_4264)
.L_4264:
        /*002c*/ 	.word	0x00000000
        /*0030*/ 	.short	0x0011
        /*0032*/ 	.short	0x0060
        /*0034*/ 	.byte	0x00, 0xf0, 0x05, 0x00


	//----- nvinfo : EIATTR_KPARAM_INFO
	.align		4
.L_4265:
        /*0038*/ 	.byte	0x04, 0x17
        /*003a*/ 	.short	(.L_4267 - .L_4266)
.L_4266:
        /*003c*/ 	.word	0x00000000
        /*0040*/ 	.short	0x0010
        /*0042*/ 	.short	0x005c
        /*0044*/ 	.byte	0x00, 0xf0, 0x11, 0x00


	//----- nvinfo : EIATTR_KPARAM_INFO
	.align		4
.L_4267:
        /*0048*/ 	.byte	0x04, 0x17
        /*004a*/ 	.short	(.L_4269 - .L_4268)
.L_4268:
        /*004c*/ 	.word	0x00000000
        /*0050*/ 	.short	0x000f
        /*0052*/ 	.short	0x0058
        /*0054*/ 	.byte	0x00, 0xf0, 0x11, 0x00


	//----- nvinfo : EIATTR_KPARAM_INFO
	.align		4
.L_4269:
        /*0058*/ 	.byte	0x04, 0x17
        /*005a*/ 	.short	(.L_4271 - .L_4270)
.L_4270:
        /*005c*/ 	.word	0x00000000
        /*0060*/ 	.short	0x000e
        /*0062*/ 	.short	0x0054
        /*0064*/ 	.byte	0x00, 0xf0, 0x11, 0x00


	//----- nvinfo : EIATTR_KPARAM_INFO
	.align		4
.L_4271:
        /*0068*/ 	.byte	0x04, 0x17
        /*006a*/ 	.short	(.L_4273 - .L_4272)
.L_4272:
        /*006c*/ 	.word	0x00000000
        /*0070*/ 	.short	0x000d
        /*0072*/ 	.short	0x0050
        /*0074*/ 	.byte	0x00, 0xf0, 0x11, 0x00


	//----- nvinfo : EIATTR_KPARAM_INFO
	.align		4
.L_4273:
        /*0078*/ 	.byte	0x04, 0x17
        /*007a*/ 	.short	(.L_4275 - .L_4274)
.L_4274:
        /*007c*/ 	.word	0x00000000
        /*0080*/ 	.short	0x000c
        /*0082*/ 	.short	0x004c
        /*0084*/ 	.byte	0x00, 0xf0, 0x11, 0x00


	//----- nvinfo : EIATTR_KPARAM_INFO
	.align		4
.L_4275:
        /*0088*/ 	.byte	0x04, 0x17
        /*008a*/ 	.short	(.L_4277 - .L_4276)
.L_4276:
        /*008c*/ 	.word	0x00000000
        /*0090*/ 	.short	0x000b
        /*0092*/ 	.short	0x0048
        /*0094*/ 	.byte	0x00, 0xf0, 0x11, 0x00


	//----- nvinfo : EIATTR_KPARAM_INFO
	.align		4
.L_4277:
        /*0098*/ 	.byte	0x04, 0x17
        /*009a*/ 	.short	(.L_4279 - .L_4278)
.L_4278:
        /*009c*/ 	.word	0x00000000
        /*00a0*/ 	.short	0x000a
        /*00a2*/ 	.short	0x0040
        /*00a4*/ 	.byte	0x00, 0xf5, 0x21, 0x00


	//----- nvinfo : EIATTR_KPARAM_INFO
	.align		4
.L_4279:
        /*00a8*/ 	.byte	0x04, 0x17
        /*00aa*/ 	.short	(.L_4281 - .L_4280)
.L_4280:
        /*00ac*/ 	.word	0x00000000
        /*00b0*/ 	.short	0x0009
        /*00b2*/ 	.short	0x0038
        /*00b4*/ 	.byte	0x00, 0xf5, 0x21, 0x00


	//----- nvinfo : EIATTR_KPARAM_INFO
	.align		4
.L_4281:
        /*00b8*/ 	.byte	0x04, 0x17
        /*00ba*/ 	.short	(.L_4283 - .L_4282)
.L_4282:
        /*00bc*/ 	.word	0x00000000
        /*00c0*/ 	.short	0x0008
        /*00c2*/ 	.short	0x0034
        /*00c4*/ 	.byte	0x00, 0xf0, 0x11, 0x00


	//----- nvinfo : EIATTR_KPARAM_INFO
	.align		4
.L_4283:
        /*00c8*/ 	.byte	0x04, 0x17
        /*00ca*/ 	.short	(.L_4285 - .L_4284)
.L_4284:
        /*00cc*/ 	.word	0x00000000
        /*00d0*/ 	.short	0x0007
        /*00d2*/ 	.short	0x0030
        /*00d4*/ 	.byte	0x00, 0xf0, 0x11, 0x00


	//----- nvinfo : EIATTR_KPARAM_INFO
	.align		4
.L_4285:
        /*00d8*/ 	.byte	0x04, 0x17
        /*00da*/ 	.short	(.L_4287 - .L_4286)
.L_4286:
        /*00dc*/ 	.word	0x00000000
        /*00e0*/ 	.short	0x0006
        /*00e2*/ 	.short	0x002c
        /*00e4*/ 	.byte	0x00, 0xf0, 0x11, 0x00


	//----- nvinfo : EIATTR_KPARAM_INFO
	.align		4
.L_4287:
        /*00e8*/ 	.byte	0x04, 0x17
        /*00ea*/ 	.short	(.L_4289 - .L_4288)
.L_4288:
        /*00ec*/ 	.word	0x00000000
        /*00f0*/ 	.short	0x0005
        /*00f2*/ 	.short	0x0028
        /*00f4*/ 	.byte	0x00, 0xf0, 0x11, 0x00


	//----- nvinfo : EIATTR_KPARAM_INFO
	.align		4
.L_4289:
        /*00f8*/ 	.byte	0x04, 0x17
        /*00fa*/ 	.short	(.L_4291 - .L_4290)
.L_4290:
        /*00fc*/ 	.word	0x00000000
        /*0100*/ 	.short	0x0004
        /*0102*/ 	.short	0x0020
        /*0104*/ 	.byte	0x00, 0xf5, 0x21, 0x00


	//----- nvinfo : EIATTR_KPARAM_INFO
	.align		4
.L_4291:
        /*0108*/ 	.byte	0x04, 0x17
        /*010a*/ 	.short	(.L_4293 - .L_4292)
.L_4292:
        /*010c*/ 	.word	0x00000000
        /*0110*/ 	.short	0x0003
        /*0112*/ 	.short	0x0018
        /*0114*/ 	.byte	0x00, 0xf5, 0x21, 0x00


	//----- nvinfo : EIATTR_KPARAM_INFO
	.align		4
.L_4293:
        /*0118*/ 	.byte	0x04, 0x17
        /*011a*/ 	.short	(.L_4295 - .L_4294)
.L_4294:
        /*011c*/ 	.word	0x00000000
        /*0120*/ 	.short	0x0002
        /*0122*/ 	.short	0x0010
        /*0124*/ 	.byte	0x00, 0xf5, 0x21, 0x00


	//----- nvinfo : EIATTR_KPARAM_INFO
	.align		4
.L_4295:
        /*0128*/ 	.byte	0x04, 0x17
        /*012a*/ 	.short	(.L_4297 - .L_4296)
.L_4296:
        /*012c*/ 	.word	0x00000000
        /*0130*/ 	.short	0x0001
        /*0132*/ 	.short	0x0008
        /*0134*/ 	.byte	0x00, 0xf5, 0x21, 0x00


	//----- nvinfo : EIATTR_KPARAM_INFO
	.align		4
.L_4297:
        /*0138*/ 	.byte	0x04, 0x17
        /*013a*/ 	.short	(.L_4299 - .L_4298)
.L_4298:
        /*013c*/ 	.word	0x00000000
        /*0140*/ 	.short	0x0000
        /*0142*/ 	.short	0x0000
        /*0144*/ 	.byte	0x00, 0xf5, 0x21, 0x00


	//----- nvinfo : EIATTR_SPARSE_MMA_MASK
	.align		4
.L_4299:
        /*0148*/ 	.byte	0x03, 0x50
        /*014a*/ 	.short	0x0000


	//----- nvinfo : EIATTR_MAXREG_COUNT
	.align		4
        /*014c*/ 	.byte	0x03, 0x1b
        /*014e*/ 	.short	0x00ff


	//----- nvinfo : EIATTR_NUM_BARRIERS
	.align		4
        /*0150*/ 	.byte	0x02, 0x4c
        /*0152*/ 	.byte	0x01
	.zero		1


	//----- nvinfo : EIATTR_MERCURY_ISA_VERSION
	.align		4
        /*0154*/ 	.byte	0x03, 0x5f
        /*0156*/ 	.short	0x0101


	//----- nvinfo : EIATTR_VRC_CTA_INIT_COUNT
	.align		4
        /*0158*/ 	.byte	0x02, 0x4a
	.zero		1
	.zero		1


	//----- nvinfo : EIATTR_EXIT_INSTR_OFFSETS
	.align		4
        /*015c*/ 	.byte	0x04, 0x1c
        /*015e*/ 	.short	(.L_4301 - .L_4300)


	//   ....[0]....
.L_4300:
        /*0160*/ 	.word	0x00000290


	//   ....[1]....
        /*0164*/ 	.word	0x00004490


	//   ....[2]....
        /*0168*/ 	.word	0x00004620


	//   ....[3]....
        /*016c*/ 	.word	0x000046b0


	//   ....[4]....
        /*0170*/ 	.word	0x000046f0


	//----- nvinfo : EIATTR_CRS_STACK_SIZE
	.align		4
.L_4301:
        /*0174*/ 	.byte	0x04, 0x1e
        /*0176*/ 	.short	(.L_4303 - .L_4302)
.L_4302:
        /*0178*/ 	.word	0x00000000


	//----- nvinfo : EIATTR_CBANK_PARAM_SIZE
	.align		4
.L_4303:
        /*017c*/ 	.byte	0x03, 0x19
        /*017e*/ 	.short	0x0074


	//----- nvinfo : EIATTR_PARAM_CBANK
	.align		4
        /*0180*/ 	.byte	0x04, 0x0a
        /*0182*/ 	.short	(.L_4305 - .L_4304)
	.align		4
.L_4304:
        /*0184*/ 	.word	index@(.nv.constant0._Z23gemm_half_q_half_kernelILi1ELi12ELb0ELb0ELi32EEvPK6__halfPKjS4_S2_PS0_iiiiPKtS7_iiiiiibS2_i)
        /*0188*/ 	.short	0x0380
        /*018a*/ 	.short	0x0074


	//----- nvinfo : EIATTR_SW_WAR
	.align		4
.L_4305:
        /*018c*/ 	.byte	0x04, 0x36
        /*018e*/ 	.short	(.L_4307 - .L_4306)
.L_4306:
        /*0190*/ 	.word	0x00000008
.L_4307:


//--------------------- .nv.info._Z23gemm_half_q_half_kernelILi1ELi14ELb0ELb0ELi32EEvPK6__halfPKjS4_S2_PS0_iiiiPKtS7_iiiiiibS2_i --------------------------
	.section	.nv.info._Z23gemm_half_q_half_kernelILi1ELi14ELb0ELb0ELi32EEvPK6__halfPKjS4_S2_PS0_iiiiPKtS7_iiiiiibS2_i,"",@"SHT_CUDA_INFO"
	.sectionflags	@""
	.align	4


	//----- nvinfo : EIATTR_CUDA_API_VERSION
	.align		4
        /*0000*/ 	.byte	0x04, 0x37
        /*0002*/ 	.short	(.L_4309 - .L_4308)
.L_4308:
        /*0004*/ 	.word	0x00000082


	//----- nvinfo : EIATTR_KPARAM_INFO
	.align		4
.L_4309:
        /*0008*/ 	.byte	0x04, 0x17
        /*000a*/ 	.short	(.L_4311 - .L_4310)
.L_4310:
        /*000c*/ 	.word	0x00000000
        /*0010*/ 	.short	0x0013
        /*0012*/ 	.short	0x0070
        /*0014*/ 	.byte	0x00, 0xf0, 0x11, 0x00


	//----- nvinfo : EIATTR_KPARAM_INFO
	.align		4
.L_4311:
        /*0018*/ 	.byte	0x04, 0x17
        /*001a*/ 	.short	(.L_4313 - .L_4312)
.L_4312:
        /*001c*/ 	.word	0x00000000
        /*0020*/ 	.short	0x0012
        /*0022*/ 	.short	0x0068
        /*0024*/ 	.byte	0x00, 0xf5, 0x21, 0x00


	//----- nvinfo : EIATTR_KPARAM_INFO
	.align		4
.L_4313:
        /*0028*/ 	.byte	0x04, 0x17
        /*002a*/ 	.short	(.L_4315 - .L_4314)
.L_4314:
        /*002c*/ 	.word	0x00000000
        /*0030*/ 	.short	0x0011
        /*0032*/ 	.short	0x0060
        /*0034*/ 	.byte	0x00, 0xf0, 0x05, 0x00


	//----- nvinfo : EIATTR_KPARAM_INFO
	.align		4
.L_4315:
        /*0038*/ 	.byte	0x04, 0x17
        /*003a*/ 	.short	(.L_4317 - .L_4316)
.L_4316:
        /*003c*/ 	.word	0x00000000
        /*0040*/ 	.short	0x0010
        /*0042*/ 	.short	0x005c
        /*0044*/ 	.byte	0x00, 0xf0, 0x11, 0x00


	//----- nvinfo : EIATTR_KPARAM_INFO
	.align		4
.L_4317:
        /*0048*/ 	.byte	0x04, 0x17
        /*004a*/ 	.short	(.L_4319 - .L_4318)
.L_4318:
        /*004c*/ 	.word	0x00000000
        /*0050*/ 	.short	0x000f
        /*0052*/ 	.short	0x0058
        /*0054*/ 	.byte	0x00, 0xf0, 0x11, 0x00


	//----- nvinfo : EIATTR_KPARAM_INFO
	.align		4
.L_4319:
        /*0058*/ 	.byte	0x04, 0x17
        /*005a*/ 	.short	(.L_4321 - .L_4320)
.L_4320:
        /*005c*/ 	.word	0x00000000
        /*0060*/ 	.short	0x000e
        /*0062*/ 	.short	0x0054
        /*0064*/ 	.byte	0x00, 0xf0, 0x11, 0x00


	//----- nvinfo : EIATTR_KPARAM_INFO
	.align		4
.L_4321:
        /*0068*/ 	.byte	0x04, 0x17
        /*006a*/ 	.short	(.L_4323 - .L_4322)
.L_4322:
        /*006c*/ 	.word	0x00000000
        /*0070*/ 	.short	0x000d
        /*0072*/ 	.short	0x0050
        /*0074*/ 	.byte	0x00, 0xf0, 0x11, 0x00


	//----- nvinfo : EIATTR_KPARAM_INFO
	.align		4
.L_4323:
        /*0078*/ 	.byte	0x04, 0x17
        /*007a*/ 	.short	(.L_4325 - .L_4324)
.L_4324:
        /*007c*/ 	.word	0x00000000
        /*0080*/ 	.short	0x000c
        /*0082*/ 	.short	0x004c
        /*0084*/ 	.byte	0x00, 0xf0, 0x11, 0x00


	//----- nvinfo : EIATTR_KPARAM_INFO
	.align		4
.L_4325:
        /*0088*/ 	.byte	0x04, 0x17
        /*008a*/ 	.short	(.L_4327 - .L_4326)
.L_4326:
        /*008c*/ 	.word	0x00000000
        /*0090*/ 	.short	0x000b
        /*0092*/ 	.short	0x0048
        /*0094*/ 	.byte	0x00, 0xf0, 0x11, 0x00


	//----- nvinfo : EIATTR_KPARAM_INFO
	.align		4
.L_4327:
        /*0098*/ 	.byte	0x04, 0x17
        /*009a*/ 	.short	(.L_4329 - .L_4328)
.L_4328:
        /*009c*/ 	.word	0x00000000
        /*00a0*/ 	.short	0x000a
        /*00a2*/ 	.short	0x0040
        /*00a4*/ 	.byte	0x00, 0xf5, 0x21, 0x00


	//----- nvinfo : EIATTR_KPARAM_INFO
	.align		4
.L_4329:
        /*00a8*/ 	.byte	0x04, 0x17
        /*00aa*/ 	.short	(.L_4331 - .L_4330)
.L_4330:
        /*00ac*/ 	.word	0x00000000
        /*00b0*/ 	.short	0x0009
        /*00b2*/ 	.short	0x0038
        /*00b4*/ 	.byte	0x00, 0xf5, 0x21, 0x00


	//----- nvinfo : EIATTR_KPARAM_INFO
	.align		4
.L_4331:
        /*00b8*/ 	.byte	0x04, 0x17
        /*00ba*/ 	.short	(.L_4333 - .L_4332)
.L_4332:
        /*00bc*/ 	.word	0x00000000
        /*00c0*/ 	.short	0x0008
        /*00c2*/ 	.short	0x0034
        /*00c4*/ 	.byte	0x00, 0xf0, 0x11, 0x00


	//----- nvinfo : EIATTR_KPARAM_INFO
	.align		4
.L_4333:
        /*00c8*/ 	.byte	0x04, 0x17
        /*00ca*/ 	.short	(.L_4335 - .L_4334)
.L_4334:
        /*00cc*/ 	.word	0x00000000
        /*00d0*/ 	.short	0x0007
        /*00d2*/ 	.short	0x0030
        /*00d4*/ 	.byte	0x00, 0xf0, 0x11, 0x00


	//----- nvinfo : EIATTR_KPARAM_INFO
	.align		4
.L_4335:
        /*00d8*/ 	.byte	0x04, 0x17
        /*00da*/ 	.short	(.L_4337 - .L_4336)
.L_4336:
        /*00dc*/ 	.word	0x00000000
        /*00e0*/ 	.short	0x0006
        /*00e2*/ 	.short	0x002c
        /*00e4*/ 	.byte	0x00, 0xf0, 0x11, 0x00


	//----- nvinfo : EIATTR_KPARAM_INFO
	.align		4
.L_4337:
        /*00e8*/ 	.byte	0x04, 0x17
        /*00ea*/ 	.short	(.L_4339 - .L_4338)
.L_4338:
        /*00ec*/ 	.word	0x00000000
        /*00f0*/ 	.short	0x0005
        /*00f2*/ 	.short	0x0028
        /*00f4*/ 	.byte	0x00, 0xf0, 0x11, 0x00


	//----- nvinfo : EIATTR_KPARAM_INFO
	.align		4
.L_4339:
        /*00f8*/ 	.byte	0x04, 0x17
        /*00fa*/ 	.short	(.L_4341 - .L_4340)
.L_4340:
        /*00fc*/ 	.word	0x00000000
        /*0100*/ 	.short	0x0004
        /*0102*/ 	.short	0x0020
        /*0104*/ 	.byte	0x00, 0xf5, 0x21, 0x00


	//----- nvinfo : EIATTR_KPARAM_INFO
	.align		4
.L_4341:
        /*0108*/ 	.byte	0x04, 0x17
        /*010a*/ 	.short	(.L_4343 - .L_4342)
.L_4342:
        /*010c*/ 	.word	0x00000000
        /*0110*/ 	.short	0x0003
        /*0112*/ 	.short	0x0018
        /*0114*/ 	.byte	0x00, 0xf5, 0x21, 0x00


	//----- nvinfo : EIATTR_KPARAM_INFO
	.align		4
.L_4343:
        /*0118*/ 	.byte	0x04, 0x17
        /*011a*/ 	.short	(.L_4345 - .L_4344)
.L_4344:
        /*011c*/ 	.word	0x00000000
        /*0120*/ 	.short	0x0002
        /*0122*/ 	.short	0x0010
        /*0124*/ 	.byte	0x00, 0xf5, 0x21, 0x00


	//----- nvinfo : EIATTR_KPARAM_INFO
	.align		4
.L_4345:
        /*0128*/ 	.byte	0x04, 0x17
        /*012a*/ 	.short	(.L_4347 - .L_4346)
.L_4346:
        /*012c*/ 	.word	0x00000000
        /*0130*/ 	.short	0x0001
        /*0132*/ 	.short	0x0008
        /*0134*/ 	.byte	0x00, 0xf5, 0x21, 0x00


	//----- nvinfo : EIATTR_KPARAM_INFO
	.align		4
.L_4347:
        /*0138*/ 	.byte	0x04, 0x17
        /*013a*/ 	.short	(.L_4349 - .L_4348)
.L_4348:
        /*013c*/ 	.word	0x00000000
        /*0140*/ 	.short	0x0000
        /*0142*/ 	.short	0x0000
        /*0144*/ 	.byte	0x00, 0xf5, 0x21, 0x00


	//----- nvinfo : EIATTR_SPARSE_MMA_MASK
	.align		4
.L_4349:
        /*0148*/ 	.byte	0x03, 0x50
        /*014a*/ 	.short	0x0000


	//----- nvinfo : EIATTR_MAXREG_COUNT
	.align		4
        /*014c*/ 	.byte	0x03, 0x1b
        /*014e*/ 	.short	0x00ff


	//----- nvinfo : EIATTR_NUM_BARRIERS
	.align		4
        /*0150*/ 	.byte	0x02, 0x4c
        /*0152*/ 	.byte	0x01
	.zero		1


	//----- nvinfo : EIATTR_MERCURY_ISA_VERSION
	.align		4
        /*0154*/ 	.byte	0x03, 0x5f
        /*0156*/ 	.short	0x0101


	//----- nvinfo : EIATTR_VRC_CTA_INIT_COUNT
	.align		4
        /*0158*/ 	.byte	0x02, 0x4a
	.zero		1
	.zero		1


	//----- nvinfo : EIATTR_EXIT_INSTR_OFFSETS
	.align		4
        /*015c*/ 	.byte	0x04, 0x1c
        /*015e*/ 	.short	(.L_4351 - .L_4350)


	//   ....[0]....
.L_4350:
        /*0160*/ 	.word	0x00000290


	//   ....[1]....
        /*0164*/ 	.word	0x00004ed0


	//   ....[2]....
        /*0168*/ 	.word	0x00005060


	//   ....[3]....
        /*016c*/ 	.word	0x000050f0


	//   ....[4]....
        /*0170*/ 	.word	0x00005130


	//----- nvinfo : EIATTR_CRS_STACK_SIZE
	.align		4
.L_4351:
        /*0174*/ 	.byte	0x04, 0x1e
        /*0176*/ 	.short	(.L_4353 - .L_4352)
.L_4352:
        /*0178*/ 	.word	0x00000000


	//----- nvinfo : EIATTR_CBANK_PARAM_SIZE
	.align		4
.L_4353:
        /*017c*/ 	.byte	0x03, 0x19
        /*017e*/ 	.short	0x0074


	//----- nvinfo : EIATTR_PARAM_CBANK
	.align		4
        /*0180*/ 	.byte	0x04, 0x0a
        /*0182*/ 	.short	(.L_4355 - .L_4354)
	.align		4
.L_4354:
        /*0184*/ 	.word	index@(.nv.constant0._Z23gemm_half_q_half_kernelILi1ELi14ELb0ELb0ELi32EEvPK6__halfPKjS4_S2_PS0_iiiiPKtS7_iiiiiibS2_i)
        /*0188*/ 	.short	0x0380
        /*018a*/ 	.short	0x0074


	//----- nvinfo : EIATTR_SW_WAR
	.align		4
.L_4355:
        /*018c*/ 	.byte	0x04, 0x36
        /*018e*/ 	.short	(.L_4357 - .L_4356)
.L_4356:
        /*0190*/ 	.word	0x00000008
.L_4357:


//--------------------- .nv.info._Z23gemm_half_q_half_kernelILi1ELi4ELb0ELb0ELi32EEvPK6__halfPKjS4_S2_PS0_iiiiPKtS7_iiiiiibS2_i --------------------------
	.section	.nv.info._Z23gemm_half_q_half_kernelILi1ELi4ELb0ELb0ELi32EEvPK6__halfPKjS4_S2_PS0_iiiiPKtS7_iiiiiibS2_i,"",@"SHT_CUDA_INFO"
	.sectionflags	@""
	.align	4


	//----- nvinfo : EIATTR_CUDA_API_VERSION
	.align		4
        /*0000*/ 	.byte	0x04, 0x37
        /*0002*/ 	.short	(.L_4359 - .L_4358)
.L_4358:
        /*0004*/ 	.word	0x00000082


	//----- nvinfo : EIATTR_KPARAM_INFO
	.align		4
.L_4359:
        /*0008*/ 	.byte	0x04, 0x17
        /*000a*/ 	.short	(.L_4361 - .L_4360)
.L_4360:
        /*000c*/ 	.word	0x00000000
        /*0010*/ 	.short	0x0013
        /*0012*/ 	.short	0x0070
        /*0014*/ 	.byte	0x00, 0xf0, 0x11, 0x00


	//----- nvinfo : EIATTR_KPARAM_INFO
	.align		4
.L_4361:
        /*0018*/ 	.byte	0x04, 0x17
        /*001a*/ 	.short	(.L_4363 - .L_4362)
.L_4362:
        /*001c*/ 	.word	0x00000000
        /*0020*/ 	.short	0x0012
        /*0022*/ 	.short	0x0068
        /*0024*/ 	.byte	0x00, 0xf5, 0x21, 0x00


	//----- nvinfo : EIATTR_KPARAM_INFO
	.align		4
.L_4363:
        /*0028*/ 	.byte	0x04, 0x17
        /*002a*/ 	.short	(.L_4365 - .L_4364)
.L_4364:
        /*002c*/ 	.word	0x00000000
        /*0030*/ 	.short	0x0011
        /*0032*/ 	.short	0x0060
        /*0034*/ 	.byte	0x00, 0xf0, 0x05, 0x00


	//----- nvinfo : EIATTR_KPARAM_INFO
	.align		4
.L_4365:
        /*0038*/ 	.byte	0x04, 0x17
        /*003a*/ 	.short	(.L_4367 - .L_4366)
.L_4366:
        /*003c*/ 	.word	0x00000000
        /*0040*/ 	.short	0x0010
        /*0042*/ 	.short	0x005c
        /*0044*/ 	.byte	0x00, 0xf0, 0x11, 0x00


	//----- nvinfo : EIATTR_KPARAM_INFO
	.align		4
.L_4367:
        /*0048*/ 	.byte	0x04, 0x17
        /*004a*/ 	.short	(.L_4369 - .L_4368)
.L_4368:
        /*004c*/ 	.word	0x00000000
        /*0050*/ 	.short	0x000f
        /*0052*/ 	.short	0x0058
        /*0054*/ 	.byte	0x00, 0xf0, 0x11, 0x00


	//----- nvinfo : EIATTR_KPARAM_INFO
	.align		4
.L_4369:
        /*0058*/ 	.byte	0x04, 0x17
        /*005a*/ 	.short	(.L_4371 - .L_4370)
.L_4370:
        /*005c*/ 	.word	0x00000000
        /*0060*/ 	.short	0x000e
        /*0062*/ 	.short	0x0054
        /*0064*/ 	.byte	0x00, 0xf0, 0x11, 0x00


	//----- nvinfo : EIATTR_KPARAM_INFO
	.align		4
.L_4371:
        /*0068*/ 	.byte	0x04, 0x17
        /*006a*/ 	.short	(.L_4373 - .L_4372)
.L_4372:
        /*006c*/ 	.word	0x00000000
        /*0070*/ 	.short	0x000d
        /*0072*/ 	.short	0x0050
        /*0074*/ 	.byte	0x00, 0xf0, 0x11, 0x00


	//----- nvinfo : EIATTR_KPARAM_INFO
	.align		4
.L_4373:
        /*0078*/ 	.byte	0x04, 0x17
        /*007a*/ 	.short	(.L_4375 - .L_4374)
.L_4374:
        /*007c*/ 	.word	0x00000000
        /*0080*/ 	.short	0x000c
        /*0082*/ 	.short	0x004c
        /*0084*/ 	.byte	0x00, 0xf0, 0x11, 0x00


	//----- nvinfo : EIATTR_KPARAM_INFO
	.align		4
.L_4375:
        /*0088*/ 	.byte	0x04, 0x17
        /*008a*/ 	.short	(.L_4377 - .L_4376)
.L_4376:
        /*008c*/ 	.word	0x00000000
        /*0090*/ 	.short	0x000b
        /*0092*/ 	.short	0x0048
        /*0094*/ 	.byte	0x00, 0xf0, 0x11, 0x00


	//----- nvinfo : EIATTR_KPARAM_INFO
	.align		4
.L_4377:
        /*0098*/ 	.byte	0x04, 0x17
        /*009a*/ 	.short	(.L_4379 - .L_4378)
.L_4378:
        /*009c*/ 	.word	0x00000000
        /*00a0*/ 	.short	0x000a
        /*00a2*/ 	.short	0x0040
        /*00a4*/ 	.byte	0x00, 0xf5, 0x21, 0x00


	//----- nvinfo : EIATTR_KPARAM_INFO
	.align		4
.L_4379:
        /*00a8*/ 	.byte	0x04, 0x17
        /*00aa*/ 	.short	(.L_4381 - .L_4380)
.L_4380:
        /*00ac*/ 	.word	0x00000000
        /*00b0*/ 	.short	0x0009
        /*00b2*/ 	.short	0x0038
        /*00b4*/ 	.byte	0x00, 0xf5, 0x21, 0x00


	//----- nvinfo : EIATTR_KPARAM_INFO
	.align		4
.L_4381:
        /*00b8*/ 	.byte	0x04, 0x17
        /*00ba*/ 	.short	(.L_4383 - .L_4382)
.L_4382:
        /*00bc*/ 	.word	0x00000000
        /*00c0*/ 	.short	0x0008
        /*00c2*/ 	.short	0x0034
        /*00c4*/ 	.byte	0x00, 0xf0, 0x11, 0x00


	//----- nvinfo : EIATTR_KPARAM_INFO
	.align		4
.L_4383:
        /*00c8*/ 	.byte	0x04, 0x17
        /*00ca*/ 	.short	(.L_4385 - .L_4384)
.L_4384:
        /*00cc*/ 	.word	0x00000000
        /*00d0*/ 	.short	0x0007
        /*00d2*/ 	.short	0x0030
        /*00d4*/ 	.byte	0x00, 0xf0, 0x11, 0x00


	//----- nvinfo : EIATTR_KPARAM_INFO
	.align		4
.L_4385:
        /*00d8*/ 	.byte	0x04, 0x17
        /*00da*/ 	.short	(.L_4387 - .L_4386)
.L_4386:
        /*00dc*/ 	.word	0x00000000
        /*00e0*/ 	.short	0x0006
        /*00e2*/ 	.short	0x002c
        /*00e4*/ 	.byte	0x00, 0xf0, 0x11, 0x00


	//----- nvinfo : EIATTR_KPARAM_INFO
	.align		4
.L_4387:
        /*00e8*/ 	.byte	0x04, 0x17
        /*00ea*/ 	.short	(.L_4389 - .L_4388)
.L_4388:
        /*00ec*/ 	.word	0x00000000
        /*00f0*/ 	.short	0x0005
        /*00f2*/ 	.short	0x0028
        /*00f4*/ 	.byte	0x00, 0xf0, 0x11, 0x00


	//----- nvinfo : EIATTR_KPARAM_INFO
	.align		4
.L_4389:
        /*00f8*/ 	.byte	0x04, 0x17
        /*00fa*/ 	.short	(.L_4391 - .L_4390)
.L_4390:
        /*00fc*/ 	.word	0x00000000
        /*0100*/ 	.short	0x0004
        /*0102*/ 	.short	0x0020
        /*0104*/ 	.byte	0x00, 0xf5, 0x21, 0x00


	//----- nvinfo : EIATTR_KPARAM_INFO
	.align		4
.L_4391:
        /*0108*/ 	.byte	0x04, 0x17
        /*010a*/ 	.short	(.L_4393 - .L_4392)
.L_4392:
        /*010c*/ 	.word	0x00000000
        /*0110*/ 	.short	0x0003
        /*0112*/ 	.short	0x0018
        /*0114*/ 	.byte	0x00, 0xf5, 0x21, 0x00


	//----- nvinfo : EIATTR_KPARAM_INFO
	.align		4
.L_4393:
        /*0118*/ 	.byte	0x04, 0x17
        /*011a*/ 	.short	(.L_4395 - .L_4394)
.L_4394:
        /*011c*/ 	.word	0x00000000
        /*0120*/ 	.short	0x0002
        /*0122*/ 	.short	0x0010
        /*0124*/ 	.byte	0x00, 0xf5, 0x21, 0x00


	//----- nvinfo : EIATTR_KPARAM_INFO
	.align		4
.L_4395:
        /*0128*/ 	.byte	0x04, 0x17
        /*012a*/ 	.short	(.L_4397 - .L_4396)
.L_4396:
        /*012c*/ 	.word	0x00000000
        /*0130*/ 	.short	0x0001
        /*0132*/ 	.short	0x0008
        /*0134*/ 	.byte	0x00, 0xf5, 0x21, 0x00


	//----- nvinfo : EIATTR_KPARAM_INFO
	.align		4
.L_4397:
        /*0138*/ 	.byte	0x04, 0x17
        /*013a*/ 	.short	(.L_4399 - .L_4398)
.L_4398:
        /*013c*/ 	.word	0x00000000
        /*0140*/ 	.short	0x0000
        /*0142*/ 	.short	0x0000
        /*0144*/ 	.byte	0x00, 0xf5, 0x21, 0x00


	//----- nvinfo : EIATTR_SPARSE_MMA_MASK
	.align		4
.L_4399:
        /*0148*/ 	.byte	0x03, 0x50
        /*014a*/ 	.short	0x0000


	//----- nvinfo : EIATTR_MAXREG_COUNT
	.align		4
        /*014c*/ 	.byte	0x03, 0x1b
        /*014e*/ 	.short	0x00ff


	//----- nvinfo : EIATTR_NUM_BARRIERS
	.align		4
        /*0150*/ 	.byte	0x02, 0x4c
        /*0152*/ 	.byte	0x01
	.zero		1


	//----- nvinfo : EIATTR_MERCURY_ISA_VERSION
	.align		4
        /*0154*/ 	.byte	0x03, 0x5f
        /*0156*/ 	.short	0x0101


	//----- nvinfo : EIATTR_VRC_CTA_INIT_COUNT
	.align		4
        /*0158*/ 	.byte	0x02, 0x4a
	.zero		1
	.zero		1


	//----- nvinfo : EIATTR_EXIT_INSTR_OFFSETS
	.align		4
        /*015c*/ 	.byte	0x04, 0x1c
        /*015e*/ 	.short	(.L_4401 - .L_4400)


	//   ....[0]....
.L_4400:
        /*0160*/ 	.word	0x00000260


	//   ....[1]....
        /*0164*/ 	.word	0x00001ef0


	//   ....[2]....
        /*0168*/ 	.word	0x00002040


	//   ....[3]....
        /*016c*/ 	.word	0x000020d0


	//   ....[4]....
        /*0170*/ 	.word	0x00002110


	//----- nvinfo : EIATTR_CRS_STACK_SIZE
	.align		4
.L_4401:
        /*0174*/ 	.byte	0x04, 0x1e
        /*0176*/ 	.short	(.L_4403 - .L_4402)
.L_4402:
        /*0178*/ 	.word	0x00000000


	//----- nvinfo : EIATTR_CBANK_PARAM_SIZE
	.align		4
.L_4403:
        /*017c*/ 	.byte	0x03, 0x19
        /*017e*/ 	.short	0x0074


	//----- nvinfo : EIATTR_PARAM_CBANK
	.align		4
        /*0180*/ 	.byte	0x04, 0x0a
        /*0182*/ 	.short	(.L_4405 - .L_4404)
	.align		4
.L_4404:
        /*0184*/ 	.word	index@(.nv.constant0._Z23gemm_half_q_half_kernelILi1ELi4ELb0ELb0ELi32EEvPK6__halfPKjS4_S2_PS0_iiiiPKtS7_iiiiiibS2_i)
        /*0188*/ 	.short	0x0380
        /*018a*/ 	.short	0x0074


	//----- nvinfo : EIATTR_SW_WAR
	.align		4
.L_4405:
        /*018c*/ 	.byte	0x04, 0x36
        /*018e*/ 	.short	(.L_4407 - .L_4406)
.L_4406:
        /*0190*/ 	.word	0x00000008
.L_4407:


//--------------------- .nv.info._Z23gemm_half_q_half_kernelILi1ELi6ELb0ELb0ELi32EEvPK6__halfPKjS4_S2_PS0_iiiiPKtS7_iiiiiibS2_i --------------------------
	.section	.nv.info._Z23gemm_half_q_half_kernelILi1ELi6ELb0ELb0ELi32EEvPK6__halfPKjS4_S2_PS0_iiiiPKtS7_iiiiiibS2_i,"",@"SHT_CUDA_INFO"
	.sectionflags	@""
	.align	4


	//----- nvinfo : EIATTR_CUDA_API_VERSION
	.align		4
        /*0000*/ 	.byte	0x04, 0x37
        /*0002*/ 	.short	(.L_4409 - .L_4408)
.L_4408:
        /*0004*/ 	.word	0x00000082


	//----- nvinfo : EIATTR_KPARAM_INFO
	.align		4
.L_4409:
        /*0008*/ 	.byte	0x04, 0x17
        /*000a*/ 	.short	(.L_4411 - .L_4410)
.L_4410:
        /*000c*/ 	.word	0x00000000
        /*0010*/ 	.short	0x0013
        /*0012*/ 	.short	0x0070
        /*0014*/ 	.byte	0x00, 0xf0, 0x11, 0x00


	//----- nvinfo : EIATTR_KPARAM_INFO
	.align		4
.L_4411:
        /*0018*/ 	.byte	0x04, 0x17
        /*001a*/ 	.short	(.L_4413 - .L_4412)
.L_4412:
        /*001c*/ 	.word	0x00000000
        /*0020*/ 	.short	0x0012
        /*0022*/ 	.short	0x0068
        /*0024*/ 	.byte	0x00, 0xf5, 0x21, 0x00


	//----- nvinfo : EIATTR_KPARAM_INFO
	.align		4
.L_4413:
        /*0028*/ 	.byte	0x04, 0x17
        /*002a*/ 	.short	(.L_4415 - .L_4414)
.L_4414:
        /*002c*/ 	.word	0x00000000
        /*0030*/ 	.short	0x0011
        /*0032*/ 	.short	0x0060
        /*0034*/ 	.byte	0x00, 0xf0, 0x05, 0x00


	//----- nvinfo : EIATTR_KPARAM_INFO
	.align		4
.L_4415:
        /*0038*/ 	.byte	0x04, 0x17
        /*003a*/ 	.short	(.L_4417 - .L_4416)
.L_4416:
        /*003c*/ 	.word	0x00000000
        /*0040*/ 	.short	0x0010
        /*0042*/ 	.short	0x005c
        /*0044*/ 	.byte	0x00, 0xf0, 0x11, 0x00


	//----- nvinfo : EIATTR_KPARAM_INFO
	.align		4
.L_4417:
        /*0048*/ 	.byte	0x04, 0x17
        /*004a*/ 	.short	(.L_4419 - .L_4418)
.L_4418:
        /*004c*/ 	.word	0x00000000
        /*0050*/ 	.short	0x000f
        /*0052*/ 	.short	0x0058
        /*0054*/ 	.byte	0x00, 0xf0, 0x11, 0x00


	//----- nvinfo : EIATTR_KPARAM_INFO
	.align		4
.L_4419:
        /*0058*/ 	.byte	0x04, 0x17
        /*005a*/ 	.short	(.L_4421 - .L_4420)
.L_4420:
        /*005c*/ 	.word	0x00000000
        /*0060*/ 	.short	0x000e
        /*0062*/ 	.short	0x0054
        /*0064*/ 	.byte	0x00, 0xf0, 0x11, 0x00


	//----- nvinfo : EIATTR_KPARAM_INFO
	.align		4
.L_4421:
        /*0068*/ 	.byte	0x04, 0x17
        /*006a*/ 	.short	(.L_4423 - .L_4422)
.L_4422:
        /*006c*/ 	.word	0x00000000
        /*0070*/ 	.short	0x000d
        /*0072*/ 	.short	0x0050
        /*0074*/ 	.byte	0x00, 0xf0, 0x11, 0x00


	//----- nvinfo : EIATTR_KPARAM_INFO
	.align		4
.L_4423:
        /*0078*/ 	.byte	0x04, 0x17
        /*007a*/ 	.short	(.L_4425 - .L_4424)
.L_4424:
        /*007c*/ 	.word	0x00000000
        /*0080*/ 	.short	0x000c
        /*0082*/ 	.short	0x004c
        /*0084*/ 	.byte	0x00, 0xf0, 0x11, 0x00


	//----- nvinfo : EIATTR_KPARAM_INFO
	.align		4
.L_4425:
        /*0088*/ 	.byte	0x04, 0x17
        /*008a*/ 	.short	(.L_4427 - .L_4426)
.L_4426:
        /*008c*/ 	.word	0x00000000
        /*0090*/ 	.short	0x000b
        /*0092*/ 	.short	0x0048
        /*0094*/ 	.byte	0x00, 0xf0, 0x11, 0x00


	//----- nvinfo : EIATTR_KPARAM_INFO
	.align		4
.L_4427:
        /*0098*/ 	.byte	0x04, 0x17
        /*009a*/ 	.short	(.L_4429 - .L_4428)
.L_4428:
        /*009c*/ 	.word	0x00000000
        /*00a0*/ 	.short	0x000a
        /*00a2*/ 	.short	0x0040
        /*00a4*/ 	.byte	0x00, 0xf5, 0x21, 0x00


	//----- nvinfo : EIATTR_KPARAM_INFO
	.align		4
.L_4429:
        /*00a8*/ 	.byte	0x04, 0x17
        /*00aa*/ 	.short	(.L_4431 - .L_4430)
.L_4430:
        /*00ac*/ 	.word	0x00000000
        /*00b0*/ 	.short	0x0009
        /*00b2*/ 	.short	0x0038
        /*00b4*/ 	.byte	0x00, 0xf5, 0x21, 0x00


	//----- nvinfo : EIATTR_KPARAM_INFO
	.align		4
.L_4431:
        /*00b8*/ 	.byte	0x04, 0x17
        /*00ba*/ 	.short	(.L_4433 - .L_4432)
.L_4432:
        /*00bc*/ 	.word	0x00000000
        /*00c0*/ 	.short	0x0008
        /*00c2*/ 	.short	0x0034
        /*00c4*/ 	.byte	0x00, 0xf0, 0x11, 0x00


	//----- nvinfo : EIATTR_KPARAM_INFO
	.align		4
.L_4433:
        /*00c8*/ 	.byte	0x04, 0x17
        /*00ca*/ 	.short	(.L_4435 - .L_4434)
.L_4434:
        /*00cc*/ 	.word	0x00000000
        /*00d0*/ 	.short	0x0007
        /*00d2*/ 	.short	0x0030
        /*00d4*/ 	.byte	0x00, 0xf0, 0x11, 0x00


	//----- nvinfo : EIATTR_KPARAM_INFO
	.align		4
.L_4435:
        /*00d8*/ 	.byte	0x04, 0x17
        /*00da*/ 	.short	(.L_4437 - .L_4436)
.L_4436:
        /*00dc*/ 	.word	0x00000000
        /*00e0*/ 	.short	0x0006
        /*00e2*/ 	.short	0x002c
        /*00e4*/ 	.byte	0x00, 0xf0, 0x11, 0x00


	//----- nvinfo : EIATTR_KPARAM_INFO
	.align		4
.L_4437:
        /*00e8*/ 	.byte	0x04, 0x17
        /*00ea*/ 	.short	(.L_4439 - .L_4438)
.L_4438:
        /*00ec*/ 	.word	0x00000000
        /*00f0*/ 	.short	0x0005
        /*00f2*/ 	.short	0x0028
        /*00f4*/ 	.byte	0x00, 0xf0, 0x11, 0x00


	//----- nvinfo : EIATTR_KPARAM_INFO
	.align		4
.L_4439:
        /*00f8*/ 	.byte	0x04, 0x17
        /*00fa*/ 	.short	(.L_4441 - .L_4440)
.L_4440:
        /*00fc*/ 	.word	0x00000000
        /*0100*/ 	.short	0x0004
        /*0102*/ 	.short	0x0020
        /*0104*/ 	.byte	0x00, 0xf5, 0x21, 0x00


	//----- nvinfo : EIATTR_KPARAM_INFO
	.align		4
.L_4441:
        /*0108*/ 	.byte	0x04, 0x17
        /*010a*/ 	.short	(.L_4443 - .L_4442)
.L_4442:
        /*010c*/ 	.word	0x00000000
        /*0110*/ 	.short	0x0003
        /*0112*/ 	.short	0x0018
        /*0114*/ 	.byte	0x00, 0xf5, 0x21, 0x00


	//----- nvinfo : EIATTR_KPARAM_INFO
	.align		4
.L_4443:
        /*0118*/ 	.byte	0x04, 0x17
        /*011a*/ 	.short	(.L_4445 - .L_4444)
.L_4444:
        /*011c*/ 	.word	0x00000000
        /*0120*/ 	.short	0x0002
        /*0122*/ 	.short	0x0010
        /*0124*/ 	.byte	0x00, 0xf5, 0x21, 0x00


	//----- nvinfo : EIATTR_KPARAM_INFO
	.align		4
.L_4445:
        /*0128*/ 	.byte	0x04, 0x17
        /*012a*/ 	.short	(.L_4447 - .L_4446)
.L_4446:
        /*012c*/ 	.word	0x00000000
        /*0130*/ 	.short	0x0001
        /*0132*/ 	.short	0x0008
        /*0134*/ 	.byte	0x00, 0xf5, 0x21, 0x00


	//----- nvinfo : EIATTR_KPARAM_INFO
	.align		4
.L_4447:
        /*0138*/ 	.byte	0x04, 0x17
        /*013a*/ 	.short	(.L_4449 - .L_4448)
.L_4448:
        /*013c*/ 	.word	0x00000000
        /*0140*/ 	.short	0x0000
        /*0142*/ 	.short	0x0000
        /*0144*/ 	.byte	0x00, 0xf5, 0x21, 0x00


	//----- nvinfo : EIATTR_SPARSE_MMA_MASK
	.align		4
.L_4449:
        /*0148*/ 	.byte	0x03, 0x50
        /*014a*/ 	.short	0x0000


	//----- nvinfo : EIATTR_MAXREG_COUNT
	.align		4
        /*014c*/ 	.byte	0x03, 0x1b
        /*014e*/ 	.short	0x00ff


	//----- nvinfo : EIATTR_NUM_BARRIERS
	.align		4
        /*0150*/ 	.byte	0x02, 0x4c
        /*0152*/ 	.byte	0x01
	.zero		1


	//----- nvinfo : EIATTR_MERCURY_ISA_VERSION
	.align		4
        /*0154*/ 	.byte	0x03, 0x5f
        /*0156*/ 	.short	0x0101


	//----- nvinfo : EIATTR_VRC_CTA_INIT_COUNT
	.align		4
        /*0158*/ 	.byte	0x02, 0x4a
	.zero		1
	.zero		1


	//----- nvinfo : EIATTR_EXIT_INSTR_OFFSETS
	.align		4
        /*015c*/ 	.byte	0x04, 0x1c
        /*015e*/ 	.short	(.L_4451 - .L_4450)


	//   ....[0]....
.L_4450:
        /*0160*/ 	.word	0x00000290


	//   ....[1]....
        /*0164*/ 	.word	0x000029f0


	//   ....[2]....
        /*0168*/ 	.word	0x00002b40


	//   ....[3]....
        /*016c*/ 	.word	0x00002bd0


	//   ....[4]....
        /*0170*/ 	.word	0x00002c10


	//----- nvinfo : EIATTR_CRS_STACK_SIZE
	.align		4
.L_4451:
        /*0174*/ 	.byte	0x04, 0x1e
        /*0176*/ 	.short	(.L_4453 - .L_4452)
.L_4452:
        /*0178*/ 	.word	0x00000000


	//----- nvinfo : EIATTR_CBANK_PARAM_SIZE
	.align		4
.L_4453:
        /*017c*/ 	.byte	0x03, 0x19
        /*017e*/ 	.short	0x0074


	//----- nvinfo : EIATTR_PARAM_CBANK
	.align		4
        /*0180*/ 	.byte	0x04, 0x0a
        /*0182*/ 	.short	(.L_4455 - .L_4454)
	.align		4
.L_4454:
        /*0184*/ 	.word	index@(.nv.constant0._Z23gemm_half_q_half_kernelILi1ELi6ELb0ELb0ELi32EEvPK6__halfPKjS4_S2_PS0_iiiiPKtS7_iiiiiibS2_i)
        /*0188*/ 	.short	0x0380
        /*018a*/ 	.short	0x0074


	//----- nvinfo : EIATTR_SW_WAR
	.align		4
.L_4455:
        /*018c*/ 	.byte	0x04, 0x36
        /*018e*/ 	.short	(.L_4457 - .L_4456)
.L_4456:
        /*0190*/ 	.word	0x00000008
.L_4457:


//--------------------- .nv.info._Z23gemm_half_q_half_kernelILi1ELi2ELb0ELb0ELi32EEvPK6__halfPKjS4_S2_PS0_iiiiPKtS7_iiiiiibS2_i --------------------------
	.section	.nv.info._Z23gemm_half_q_half_kernelILi1ELi2ELb0ELb0ELi32EEvPK6__halfPKjS4_S2_PS0_iiiiPKtS7_iiiiiibS2_i,"",@"SHT_CUDA_INFO"
	.sectionflags	@""
	.align	4


	//----- nvinfo : EIATTR_CUDA_API_VERSION
	.align		4
        /*0000*/ 	.byte	0x04, 0x37
        /*0002*/ 	.short	(.L_4459 - .L_4458)
.L_4458:
        /*0004*/ 	.word	0x00000082


	//----- nvinfo : EIATTR_KPARAM_INFO
	.align		4
.L_4459:
        /*0008*/ 	.byte	0x04, 0x17
        /*000a*/ 	.short	(.L_4461 - .L_4460)
.L_4460:
        /*000c*/ 	.word	0x00000000
        /*0010*/ 	.short	0x0013
        /*0012*/ 	.short	0x0070
        /*0014*/ 	.byte	0x00, 0xf0, 0x11, 0x00


	//----- nvinfo : EIATTR_KPARAM_INFO
	.align		4
.L_4461:
        /*0018*/ 	.byte	0x04, 0x17
        /*001a*/ 	.short	(.L_4463 - .L_4462)
.L_4462:
        /*001c*/ 	.word	0x00000000
        /*0020*/ 	.short	0x0012
        /*0022*/ 	.short	0x0068
        /*0024*/ 	.byte	0x00, 0xf5, 0x21, 0x00


	//----- nvinfo : EIATTR_KPARAM_INFO
	.align		4
.L_4463:
        /*0028*/ 	.byte	0x04, 0x17
        /*002a*/ 	.short	(.L_4465 - .L_4464)
.L_4464:
        /*002c*/ 	.word	0x00000000
        /*0030*/ 	.short	0x0011
        /*0032*/ 	.short	0x0060
        /*0034*/ 	.byte	0x00, 0xf0, 0x05, 0x00


	//----- nvinfo : EIATTR_KPARAM_INFO
	.align		4
.L_4465:
        /*0038*/ 	.byte	0x04, 0x17
        /*003a*/ 	.short	(.L_4467 - .L_4466)
.L_4466:
        /*003c*/ 	.word	0x00000000
        /*0040*/ 	.short	0x0010
        /*0042*/ 	.short	0x005c
        /*0044*/ 	.byte	0x00, 0xf0, 0x11, 0x00


	//----- nvinfo : EIATTR_KPARAM_INFO
	.align		4
.L_4467:
        /*0048*/ 	.byte	0x04, 0x17
        /*004a*/ 	.short	(.L_4469 - .L_4468)
.L_4468:
        /*004c*/ 	.word	0x00000000
        /*0050*/ 	.short	0x000f
        /*0052*/ 	.short	0x0058
        /*0054*/ 	.byte	0x00, 0xf0, 0x11, 0x00


	//----- nvinfo : EIATTR_KPARAM_INFO
	.align		4
.L_4469:
        /*0058*/ 	.byte	0x04, 0x17
        /*005a*/ 	.short	(.L_4471 - .L_4470)
.L_4470:
        /*005c*/ 	.word	0x00000000
        /*0060*/ 	.short	0x000e
        /*0062*/ 	.short	0x0054
        /*0064*/ 	.byte	0x00, 0xf0, 0x11, 0x00


	//----- nvinfo : EIATTR_KPARAM_INFO
	.align		4
.L_4471:
        /*0068*/ 	.byte	0x04, 0x17
        /*006a*/ 	.short	(.L_4473 - .L_4472)
.L_4472:
        /*006c*/ 	.word	0x00000000
        /*0070*/ 	.short	0x000d
        /*0072*/ 	.short	0x0050
        /*0074*/ 	.byte	0x00, 0xf0, 0x11, 0x00


	//----- nvinfo : EIATTR_KPARAM_INFO
	.align		4
.L_4473:
        /*0078*/ 	.byte	0x04, 0x17
        /*007a*/ 	.short	(.L_4475 - .L_4474)
.L_4474:
        /*007c*/ 	.word	0x00000000
        /*0080*/ 	.short	0x000c
        /*0082*/ 	.short	0x004c
        /*0084*/ 	.byte	0x00, 0xf0, 0x11, 0x00


	//----- nvinfo : EIATTR_KPARAM_INFO
	.align		4
.L_4475:
        /*0088*/ 	.byte	0x04, 0x17
        /*008a*/ 	.short	(.L_4477 - .L_4476)
.L_4476:
        /*008c*/ 	.word	0x00000000
        /*0090*/ 	.short	0x000b
        /*0092*/ 	.short	0x0048
        /*0094*/ 	.byte	0x00, 0xf0, 0x11, 0x00


	//----- nvinfo : EIATTR_KPARAM_INFO
	.align		4
.L_4477:
        /*0098*/ 	.byte	0x04, 0x17
        /*009a*/ 	.short	(.L_4479 - .L_4478)
.L_4478:
        /*009c*/ 	.word	0x00000000
        /*00a0*/ 	.short	0x000a
        /*00a2*/ 	.short	0x0040
        /*00a4*/ 	.byte	0x00, 0xf5, 0x21, 0x00


	//----- nvinfo : EIATTR_KPARAM_INFO
	.align		4
.L_4479:
        /*00a8*/ 	.byte	0x04, 0x17
        /*00aa*/ 	.short	(.L_4481 - .L_4480)
.L_4480:
        /*00ac*/ 	.word	0x00000000
        /*00b0*/ 	.short	0x0009
        /*00b2*/ 	.short	0x0038
        /*00b4*/ 	.byte	0x00, 0xf5, 0x21, 0x00


	//----- nvinfo : EIATTR_KPARAM_INFO
	.align		4
.L_4481:
        /*00b8*/ 	.byte	0x04, 0x17
        /*00ba*/ 	.short	(.L_4483 - .L_4482)
.L_4482:
        /*00bc*/ 	.word	0x00000000
        /*00c0*/ 	.short	0x0008
        /*00c2*/ 	.short	0x0034
        /*00c4*/ 	.byte	0x00, 0xf0, 0x11, 0x00


	//----- nvinfo : EIATTR_KPARAM_INFO
	.align		4
.L_4483:
        /*00c8*/ 	.byte	0x04, 0x17
        /*00ca*/ 	.short	(.L_4485 - .L_4484)
.L_4484:
        /*00cc*/ 	.word	0x00000000
        /*00d0*/ 	.short	0x0007
        /*00d2*/ 	.short	0x0030
        /*00d4*/ 	.byte	0x00, 0xf0, 0x11, 0x00


	//----- nvinfo : EIATTR_KPARAM_INFO
	.align		4
.L_4485:
        /*00d8*/ 	.byte	0x04, 0x17
        /*00da*/ 	.short	(.L_4487 - .L_4486)
.L_4486:
        /*00dc*/ 	.word	0x00000000
        /*00e0*/ 	.short	0x0006
        /*00e2*/ 	.short	0x002c
        /*00e4*/ 	.byte	0x00, 0xf0, 0x11, 0x00


	//----- nvinfo : EIATTR_KPARAM_INFO
	.align		4
.L_4487:
        /*00e8*/ 	.byte	0x04, 0x17
        /*00ea*/ 	.short	(.L_4489 - .L_4488)
.L_4488:
        /*00ec*/ 	.word	0x00000000
        /*00f0*/ 	.short	0x0005
        /*00f2*/ 	.short	0x0028
        /*00f4*/ 	.byte	0x00, 0xf0, 0x11, 0x00


	//----- nvinfo : EIATTR_KPARAM_INFO
	.align		4
.L_4489:
        /*00f8*/ 	.byte	0x04, 0x17
        /*00fa*/ 	.short	(.L_4491 - .L_4490)
.L_4490:
        /*00fc*/ 	.word	0x00000000
        /*0100*/ 	.short	0x0004
        /*0102*/ 	.short	0x0020
        /*0104*/ 	.byte	0x00, 0xf5, 0x21, 0x00


	//----- nvinfo : EIATTR_KPARAM_INFO
	.align		4
.L_4491:
        /*0108*/ 	.byte	0x04, 0x17
        /*010a*/ 	.short	(.L_4493 - .L_4492)
.L_4492:
        /*010c*/ 	.word	0x00000000
        /*0110*/ 	.short	0x0003
        /*0112*/ 	.short	0x0018
        /*0114*/ 	.byte	0x00, 0xf5, 0x21, 0x00


	//----- nvinfo : EIATTR_KPARAM_INFO
	.align		4
.L_4493:
        /*0118*/ 	.byte	0x04, 0x17
        /*011a*/ 	.short	(.L_4495 - .L_4494)
.L_4494:
        /*011c*/ 	.word	0x00000000
        /*0120*/ 	.short	0x0002
        /*0122*/ 	.short	0x0010
        /*0124*/ 	.byte	0x00, 0xf5, 0x21, 0x00


	//----- nvinfo : EIATTR_KPARAM_INFO
	.align		4
.L_4495:
        /*0128*/ 	.byte	0x04, 0x17
        /*012a*/ 	.short	(.L_4497 - .L_4496)
.L_4496:
        /*012c*/ 	.word	0x00000000
        /*0130*/ 	.short	0x0001
        /*0132*/ 	.short	0x0008
        /*0134*/ 	.byte	0x00, 0xf5, 0x21, 0x00


	//----- nvinfo : EIATTR_KPARAM_INFO
	.align		4
.L_4497:
        /*0138*/ 	.byte	0x04, 0x17
        /*013a*/ 	.short	(.L_4499 - .L_4498)
.L_4498:
        /*013c*/ 	.word	0x00000000
        /*0140*/ 	.short	0x0000
        /*0142*/ 	.short	0x0000
        /*0144*/ 	.byte	0x00, 0xf5, 0x21, 0x00


	//----- nvinfo : EIATTR_SPARSE_MMA_MASK
	.align		4
.L_4499:
        /*0148*/ 	.byte	0x03, 0x50
        /*014a*/ 	.short	0x0000


	//----- nvinfo : EIATTR_MAXREG_COUNT
	.align		4
        /*014c*/ 	.byte	0x03, 0x1b
        /*014e*/ 	.short	0x00ff


	//----- nvinfo : EIATTR_NUM_BARRIERS
	.align		4
        /*0150*/ 	.byte	0x02, 0x4c
        /*0152*/ 	.byte	0x01
	.zero		1


	//----- nvinfo : EIATTR_MERCURY_ISA_VERSION
	.align		4
        /*0154*/ 	.byte	0x03, 0x5f
        /*0156*/ 	.short	0x0101


	//----- nvinfo : EIATTR_VRC_CTA_INIT_COUNT
	.align		4
        /*0158*/ 	.byte	0x02, 0x4a
	.zero		1
	.zero		1


	//----- nvinfo : EIATTR_EXIT_INSTR_OFFSETS
	.align		4
        /*015c*/ 	.byte	0x04, 0x1c
        /*015e*/ 	.short	(.L_4501 - .L_4500)


	//   ....[0]....
.L_4500:
        /*0160*/ 	.word	0x00000280


	//   ....[1]....
        /*0164*/ 	.word	0x000015e0


	//   ....[2]....
        /*0168*/ 	.word	0x00001770


	//   ....[3]....
        /*016c*/ 	.word	0x00001800


	//   ....[4]....
        /*0170*/ 	.word	0x00001840


	//----- nvinfo : EIATTR_CRS_STACK_SIZE
	.align		4
.L_4501:
        /*0174*/ 	.byte	0x04, 0x1e
        /*0176*/ 	.short	(.L_4503 - .L_4502)
.L_4502:
        /*0178*/ 	.word	0x00000000


	//----- nvinfo : EIATTR_CBANK_PARAM_SIZE
	.align		4
.L_4503:
        /*017c*/ 	.byte	0x03, 0x19
        /*017e*/ 	.short	0x0074


	//----- nvinfo : EIATTR_PARAM_CBANK
	.align		4
        /*0180*/ 	.byte	0x04, 0x0a
        /*0182*/ 	.short	(.L_4505 - .L_4504)
	.align		4
.L_4504:
        /*0184*/ 	.word	index@(.nv.constant0._Z23gemm_half_q_half_kernelILi1ELi2ELb0ELb0ELi32EEvPK6__halfPKjS4_S2_PS0_iiiiPKtS7_iiiiiibS2_i)
        /*0188*/ 	.short	0x0380
        /*018a*/ 	.short	0x0074


	//----- nvinfo : EIATTR_SW_WAR
	.align		4
.L_4505:
        /*018c*/ 	.byte	0x04, 0x36
        /*018e*/ 	.short	(.L_4507 - .L_4506)
.L_4506:
        /*0190*/ 	.word	0x00000008
.L_4507:


//--------------------- .nv.callgraph             --------------------------
	.section	.nv.callgraph,"",@"SHT_CUDA_CALLGRAPH"
	.align	4
	.sectionentsize	8
	.align		4
        /*0000*/ 	.word	0x00000000
	.align		4
        /*0004*/ 	.word	0xffffffff
	.align		4
        /*0008*/ 	.word	0x00000000
	.align		4
        /*000c*/ 	.word	0xfffffffe
	.align		4
        /*0010*/ 	.word	0x00000000
	.align		4
        /*0014*/ 	.word	0xfffffffd
	.align		4
        /*0018*/ 	.word	0x00000000
	.align		4
        /*001c*/ 	.word	0xfffffffc


//--------------------- .nv.constant4             --------------------------
	.section	.nv.constant4,"a",@progbits
	.align	8
	.align		8
.nv.constant4:
        /*0000*/ 	.dword	_ZN46_INTERNAL_1821ad81_15_unit_exl2_1a_cu_4c06ba6e4cuda3std3__45__cpo5beginE
	.align		8
        /*0008*/ 	.dword	_ZN46_INTERNAL_1821ad81_15_unit_exl2_1a_cu_4c06ba6e4cuda3std3__45__cpo3endE
	.align		8
        /*0010*/ 	.dword	_ZN46_INTERNAL_1821ad81_15_unit_exl2_1a_cu_4c06ba6e4cuda3std3__45__cpo6cbeginE
	.align		8
        /*0018*/ 	.dword	_ZN46_INTERNAL_1821ad81_15_unit_exl2_1a_cu_4c06ba6e4cuda3std3__45__cpo4cendE
	.align		8
        /*0020*/ 	.dword	_ZN46_INTERNAL_1821ad81_15_unit_exl2_1a_cu_4c06ba6e4cuda3std3__45__cpo6rbeginE
	.align		8
        /*0028*/ 	.dword	_ZN46_INTERNAL_1821ad81_15_unit_exl2_1a_cu_4c06ba6e4cuda3std3__45__cpo4rendE
	.align		8
        /*0030*/ 	.dword	_ZN46_INTERNAL_1821ad81_15_unit_exl2_1a_cu_4c06ba6e4cuda3std3__45__cpo7crbeginE
	.align		8
        /*0038*/ 	.dword	_ZN46_INTERNAL_1821ad81_15_unit_exl2_1a_cu_4c06ba6e4cuda3std3__45__cpo5crendE
	.align		8
        /*0040*/ 	.dword	_ZN46_INTERNAL_1821ad81_15_unit_exl2_1a_cu_4c06ba6e4cuda3std3__448_GLOBAL__N__1821ad81_15_unit_exl2_1a_cu_4c06ba6e6ignoreE
	.align		8
        /*0048*/ 	.dword	_ZN46_INTERNAL_1821ad81_15_unit_exl2_1a_cu_4c06ba6e4cuda3std3__419piecewise_constructE
	.align		8
        /*0050*/ 	.dword	_ZN46_INTERNAL_1821ad81_15_unit_exl2_1a_cu_4c06ba6e4cuda3std3__48in_placeE
	.align		8
        /*0058*/ 	.dword	_ZN46_INTERNAL_1821ad81_15_unit_exl2_1a_cu_4c06ba6e4cuda3std3__420unreachable_sentinelE
	.align		8
        /*0060*/ 	.dword	_ZN46_INTERNAL_1821ad81_15_unit_exl2_1a_cu_4c06ba6e4cuda3std6ranges3__45__cpo4swapE
	.align		8
        /*0068*/ 	.dword	_ZN46_INTERNAL_1821ad81_15_unit_exl2_1a_cu_4c06ba6e4cuda3std6ranges3__45__cpo9iter_moveE
	.align		8
        /*0070*/ 	.dword	_ZN46_INTERNAL_1821ad81_15_unit_exl2_1a_cu_4c06ba6e4cuda3std6ranges3__45__cpo5beginE
	.align		8
        /*0078*/ 	.dword	_ZN46_INTERNAL_1821ad81_15_unit_exl2_1a_cu_4c06ba6e4cuda3std6ranges3__45__cpo3endE
	.align		8
        /*0080*/ 	.dword	_ZN46_INTERNAL_1821ad81_15_unit_exl2_1a_cu_4c06ba6e4cuda3std6ranges3__45__cpo6cbeginE
	.align		8
        /*0088*/ 	.dword	_ZN46_INTERNAL_1821ad81_15_unit_exl2_1a_cu_4c06ba6e4cuda3std6ranges3__45__cpo4cendE
	.align		8
        /*0090*/ 	.dword	_ZN46_INTERNAL_1821ad81_15_unit_exl2_1a_cu_4c06ba6e4cuda3std6ranges3__45__cpo7advanceE
	.align		8
        /*0098*/ 	.dword	_ZN46_INTERNAL_1821ad81_15_unit_exl2_1a_cu_4c06ba6e4cuda3std6ranges3__45__cpo9iter_swapE
	.align		8
        /*00a0*/ 	.dword	_ZN46_INTERNAL_1821ad81_15_unit_exl2_1a_cu_4c06ba6e4cuda3std6ranges3__45__cpo4nextE
	.align		8
        /*00a8*/ 	.dword	_ZN46_INTERNAL_1821ad81_15_unit_exl2_1a_cu_4c06ba6e4cuda3std6ranges3__45__cpo4prevE
	.align		8
        /*00b0*/ 	.dword	_ZN46_INTERNAL_1821ad81_15_unit_exl2_1a_cu_4c06ba6e4cuda3std6ranges3__45__cpo4dataE
	.align		8
        /*00b8*/ 	.dword	_ZN46_INTERNAL_1821ad81_15_unit_exl2_1a_cu_4c06ba6e4cuda3std6ranges3__45__cpo5cdataE
	.align		8
        /*00c0*/ 	.dword	_ZN46_INTERNAL_1821ad81_15_unit_exl2_1a_cu_4c06ba6e4cuda3std6ranges3__45__cpo4sizeE
	.align		8
        /*00c8*/ 	.dword	_ZN46_INTERNAL_1821ad81_15_unit_exl2_1a_cu_4c06ba6e4cuda3std6ranges3__45__cpo5ssizeE
	.align		8
        /*00d0*/ 	.dword	_ZN46_INTERNAL_1821ad81_15_unit_exl2_1a_cu_4c06ba6e4cuda3std6ranges3__45__cpo8distanceE
	.align		8
        /*00d8*/ 	.dword	_ZN46_INTERNAL_1821ad81_15_unit_exl2_1a_cu_4c06ba6e6thrust24THRUST_300001_SM_1030_NS6system6detail10sequential3seqE


//--------------------- .text._Z23gemm_half_q_half_kernelILi4ELi32ELb0ELb0ELi64EEvPK6__halfPKjS4_S2_PS0_iiiiPKtS7_iiiiiibS2_i --------------------------
	.section	.text._Z23gemm_half_q_half_kernelILi4ELi32ELb0ELb0ELi64EEvPK6__halfPKjS4_S2_PS0_iiiiPKtS7_iiiiiibS2_i,"ax",@progbits
	.align	128
        .global         _Z23gemm_half_q_half_kernelILi4ELi32ELb0ELb0ELi64EEvPK6__halfPKjS4_S2_PS0_iiiiPKtS7_iiiiiibS2_i
        .type           _Z23gemm_half_q_half_kernelILi4ELi32ELb0ELb0ELi64EEvPK6__halfPKjS4_S2_PS0_iiiiPKtS7_iiiiiibS2_i,@function
        .size           _Z23gemm_half_q_half_kernelILi4ELi32ELb0ELb0ELi64EEvPK6__halfPKjS4_S2_PS0_iiiiPKtS7_iiiiiibS2_i,(.L_x_3564 - _Z23gemm_half_q_half_kernelILi4ELi32ELb0ELb0ELi64EEvPK6__halfPKjS4_S2_PS0_iiiiPKtS7_iiiiiibS2_i)
        .other          _Z23gemm_half_q_half_kernelILi4ELi32ELb0ELb0ELi64EEvPK6__halfPKjS4_S2_PS0_iiiiPKtS7_iiiiiibS2_i,@"STO_CUDA_ENTRY STV_DEFAULT"
_Z23gemm_half_q_half_kernelILi4ELi32ELb0ELb0ELi64EEvPK6__halfPKjS4_S2_PS0_iiiiPKtS7_iiiiiibS2_i:
.text._Z23gemm_half_q_half_kernelILi4ELi32ELb0ELb0ELi64EEvPK6__halfPKjS4_S2_PS0_iiiiPKtS7_iiiiiibS2_i:
[----:B------:R-:W0:Y:S08]  /*0000*/  LDC R1, c[0x0][0x37c] ;  /* 0x0000df00ff017b82 */ /* 0x000e300000000800 */
[----:B------:R-:W1:Y:S01]  /*0010*/  S2UR UR23, SR_CTAID.Z ;  /* 0x00000000001779c3 */ /* 0x000e620000002700 */
[----:B------:R-:W2:Y:S01]  /*0020*/  S2R R0, SR_TID.X ;  /* 0x0000000000007919 */ /* 0x000ea20000002100 */
[----:B------:R-:W3:Y:S01]  /*0030*/  LDCU UR14, c[0x0][0x3a8] ;  /* 0x00007500ff0e77ac */ /* 0x000ee20008000800 */
[----:B0-----:R-:W-:Y:S01]  /*0040*/  IADD3 R1, PT, PT, R1, -0x10, RZ ;  /* 0xfffffff001017810 */ /* 0x001fe20007ffe0ff */
[----:B------:R-:W-:Y:S01]  /*0050*/  BSSY.RECONVERGENT B0, `(.L_x_0) ;  /* 0x00000c9000007945 */ /* 0x000fe20003800200 */
[----:B------:R-:W0:Y:S02]  /*0060*/  LDCU.64 UR20, c[0x0][0x358] ;  /* 0x00006b00ff1477ac */ /* 0x000e240008000a00 */
[----:B------:R-:W-:Y:S01]  /*0070*/  R2UR UR26, R1 ;  /* 0x00000000011a72ca */ /* 0x000fe200000e0000 */
[----:B------:R-:W4:Y:S08]  /*0080*/  S2UR UR8, SR_CTAID.Y ;  /* 0x00000000000879c3 */ /* 0x000f300000002600 */
[----:B------:R-:W5:Y:S01]  /*0090*/  LDC R2, c[0x0][0x3b0] ;  /* 0x0000ec00ff027b82 */ /* 0x000f620000000800 */
[----:B-1----:R-:W-:-:S07]  /*00a0*/  USHF.L.U32 UR9, UR23, 0x6, URZ ;  /* 0x0000000617097899 */ /* 0x002fce00080006ff */
[----:B------:R-:W1:Y:S01]  /*00b0*/  S2UR UR4, SR_CTAID.X ;  /* 0x00000000000479c3 */ /* 0x000e620000002500 */
[----:B------:R-:W-:Y:S01]  /*00c0*/  MOV R3, UR9 ;  /* 0x0000000900037c02 */ /* 0x000fe20008000f00 */
[----:B----4-:R-:W-:Y:S01]  /*00d0*/  USHF.L.U32 UR24, UR8, 0x2, URZ ;  /* 0x0000000208187899 */ /* 0x010fe200080006ff */
[----:B--2---:R-:W-:-:S03]  /*00e0*/  IADD3 R12, PT, PT, R0, UR9, RZ ;  /* 0x00000009000c7c10 */ /* 0x004fc6000fffe0ff */
[----:B---3--:R-:W-:Y:S01]  /*00f0*/  UIADD3 UR14, UPT, UPT, -UR24, UR14, URZ ;  /* 0x0000000e180e7290 */ /* 0x008fe2000fffe1ff */
[----:B-----5:R-:W-:-:S03]  /*0100*/  VIADDMNMX R3, R3, 0x40, R2, PT ;  /* 0x0000004003037846 */ /* 0x020fc60003800102 */
[----:B------:R-:W-:Y:S01]  /*0110*/  UISETP.GE.AND UP0, UPT, UR14, 0x1, UPT ;  /* 0x000000010e00788c */ /* 0x000fe2000bf06270 */
[----:B------:R-:W-:-:S05]  /*0120*/  R2UR UR25, R3 ;  /* 0x00000000031972ca */ /* 0x000fca00000e0000 */
[----:B------:R-:W-:Y:S01]  /*0130*/  PLOP3.LUT P0, PT, PT, PT, UP0, 0x80, 0x8 ;  /* 0x000000000008781c */ /* 0x000fe20003f0f008 */
[----:B------:R-:W-:Y:S02]  /*0140*/  UISETP.LT.AND UP0, UPT, UR14, 0x4, UPT ;  /* 0x000000040e00788c */ /* 0x000fe4000bf01270 */
[----:B-1----:R-:W-:Y:S02]  /*0150*/  USHF.L.U32 UR4, UR4, 0x8, URZ ;  /* 0x0000000804047899 */ /* 0x002fe400080006ff */
[----:B------:R-:W-:-:S04]  /*0160*/  USEL UR5, UR14, 0x4, UP0 ;  /* 0x000000040e057887 */ /* 0x000fc80008000000 */
[----:B------:R-:W-:Y:S02]  /*0170*/  LEA R3, R0, UR4, 0x2 ;  /* 0x0000000400037c11 */ /* 0x000fe4000f8e10ff */
[----:B------:R-:W-:-:S13]  /*0180*/  ISETP.GE.OR P0, PT, R12, UR25, !P0 ;  /* 0x000000190c007c0c */ /* 0x000fda000c706670 */
[----:B0-----:R-:W-:Y:S05]  /*0190*/  @P0 BRA `(.L_x_1) ;  /* 0x0000000800d00947 */ /* 0x001fea0003800000 */
[----:B------:R-:W0:Y:S01]  /*01a0*/  LDCU.64 UR10, c[0x0][0x3c0] ;  /* 0x00007800ff0a77ac */ /* 0x000e220008000a00 */
[----:B------:R-:W1:Y:S01]  /*01b0*/  S2UR UR7, SR_CgaCtaId ;  /* 0x00000000000779c3 */ /* 0x000e620000008800 */
[----:B------:R-:W-:Y:S01]  /*01c0*/  UMOV UR6, 0x400 ;  /* 0x0000040000067882 */ /* 0x000fe20000000000 */
[----:B0-----:R-:W-:-:S04]  /*01d0*/  UISETP.NE.U32.AND UP0, UPT, UR10, URZ, UPT ;  /* 0x000000ff0a00728c */ /* 0x001fc8000bf05070 */
[----:B------:R-:W-:Y:S02]  /*01e0*/  UISETP.NE.AND.EX UP0, UPT, UR11, URZ, UPT, UP0 ;  /* 0x000000ff0b00728c */ /* 0x000fe4000bf05300 */
[----:B-1----:R-:W-:-:S06]  /*01f0*/  ULEA UR6, UR7, UR6, 0x18 ;  /* 0x0000000607067291 */ /* 0x002fcc000f8ec0ff */
[----:B------:R-:W-:Y:S01]  /*0200*/  LEA R13, R0, UR6, 0x1 ;  /* 0x00000006000d7c11 */ /* 0x000fe2000f8e08ff */
[----:B------:R-:W-:Y:S06]  /*0210*/  BRA.U UP0, `(.L_x_2) ;  /* 0x0000000500647547 */ /* 0x000fec000b800000 */
[----:B------:R-:W0:Y:S01]  /*0220*/  LDCU.64 UR10, c[0x0][0x380] ;  /* 0x00007000ff0a77ac */ /* 0x000e220008000a00 */
[----:B------:R-:W-:-:S05]  /*0230*/  IMAD R4, R2, UR8, RZ ;  /* 0x0000000802047c24 */ /* 0x000fca000f8e02ff */
[----:B------:R-:W-:-:S04]  /*0240*/  SHF.L.U32 R7, R4, 0x2, RZ ;  /* 0x0000000204077819 */ /* 0x000fc800000006ff */
[----:B------:R-:W-:-:S04]  /*0250*/  IADD3 R5, P0, PT, R12, R7, RZ ;  /* 0x000000070c057210 */ /* 0x000fc80007f1e0ff */
[----:B------:R-:W-:Y:S02]  /*0260*/  LEA.HI.X.SX32 R6, R7, RZ, 0x1, P0 ;  /* 0x000000ff07067211 */ /* 0x000fe400000f0eff */
[----:B0-----:R-:W-:-:S04]  /*0270*/  LEA R4, P0, R5, UR10, 0x1 ;  /* 0x0000000a05047c11 */ /* 0x001fc8000f8008ff */
[----:B------:R-:W-:-:S05]  /*0280*/  LEA.HI.X R5, R5, UR11, R6, 0x1, P0 ;  /* 0x0000000b05057c11 */ /* 0x000fca00080f0c06 */
[----:B------:R-:W2:Y:S01]  /*0290*/  LDG.E.U16.CONSTANT R4, desc[UR20][R4.64] ;  /* 0x0000001404047981 */ /* 0x000ea2000c1e9500 */
[----:B------:R-:W-:-:S04]  /*02a0*/  UISETP.LT.AND UP0, UPT, UR5, 0x1, UPT ;  /* 0x000000010500788c */ /* 0x000fc8000bf01270 */
[----:B------:R-:W-:-:S04]  /*02b0*/  USEL UR6, UR5, 0x1, !UP0 ;  /* 0x0000000105067887 */ /* 0x000fc8000c000000 */
[----:B------:R-:W-:-:S04]  /*02c0*/  UIADD3 UR6, UPT, UPT, -UR6, 0x1, URZ ;  /* 0x0000000106067890 */ /* 0x000fc8000fffe1ff */
[----:B------:R-:W-:Y:S01]  /*02d0*/  UISETP.NE.AND UP0, UPT, UR6, URZ, UPT ;  /* 0x000000ff0600728c */ /* 0x000fe2000bf05270 */
[----:B--2---:R0:W-:Y:S08]  /*02e0*/  STS.U16 [R13], R4 ;  /* 0x000000040d007388 */ /* 0x0041f00000000400 */
[----:B------:R-:W-:Y:S05]  /*02f0*/  BRA.U !UP0, `(.L_x_1) ;  /* 0x0000000908787547 */ /* 0x000fea000b800000 */
[----:B------:R-:W-:Y:S01]  /*0300*/  UISETP.GE.AND UP0, UPT, UR6, URZ, UPT ;  /* 0x000000ff0600728c */ /* 0x000fe2000bf06270 */
[----:B------:R-:W-:Y:S02]  /*0310*/  IADD3 R14, PT, PT, R13, 0x80, RZ ;  /* 0x000000800d0e7810 */ /* 0x000fe40007ffe0ff */
[----:B0-----:R-:W-:-:S06]  /*0320*/  IADD3 R13, PT, PT, R7, R2, RZ ;  /* 0x00000002070d7210 */ /* 0x001fcc0007ffe0ff */
[----:B------:R-:W-:Y:S05]  /*0330*/  BRA.U UP0, `(.L_x_3) ;  /* 0x0000000100ec7547 */ /* 0x000fea000b800000 */
[----:B------:R-:W-:Y:S01]  /*0340*/  UIADD3 UR7, UPT, UPT, URZ, -UR6, URZ ;  /* 0x80000006ff077290 */ /* 0x000fe2000fffe0ff */
[----:B------:R-:W-:-:S03]  /*0350*/  PLOP3.LUT P0, PT, PT, PT, PT, 0x80, 0x8 ;  /* 0x000000000008781c */ /* 0x000fc60003f0f070 */
[----:B------:R-:W-:-:S09]  /*0360*/  UISETP.GT.AND UP0, UPT, UR7, 0x3, UPT ;  /* 0x000000030700788c */ /* 0x000fd2000bf04270 */
[----:B------:R-:W-:Y:S05]  /*0370*/  BRA.U !UP0, `(.L_x_4) ;  /* 0x0000000108847547 */ /* 0x000fea000b800000 */
[----:B------:R-:W-:-:S13]  /*0380*/  PLOP3.LUT P0, PT, PT, PT, PT, 0x8, 0x80 ;  /* 0x000000000080781c */ /* 0x000fda0003f0e170 */
.L_x_5:
[----:B------:R-:W-:Y:S01]  /*0390*/  IMAD.IADD R7, R13, 0x1, R2 ;  /* 0x000000010d077824 */ /* 0x000fe200078e0202 */
[----:B------:R-:W-:-:S04]  /*03a0*/  IADD3 R5, P1, PT, R12, R13, RZ ;  /* 0x0000000d0c057210 */ /* 0x000fc80007f3e0ff */
[-C--:B------:R-:W-:Y:S02]  /*03b0*/  IADD3 R9, PT, PT, R7, R2.reuse, RZ ;  /* 0x0000000207097210 */ /* 0x080fe40007ffe0ff */
[----:B------:R-:W-:Y:S02]  /*03c0*/  LEA.HI.X.SX32 R6, R13, RZ, 0x1, P1 ;  /* 0x000000ff0d067211 */ /* 0x000fe400008f0eff */
[----:B------:R-:W-:Y:S02]  /*03d0*/  LEA R4, P1, R5, UR10, 0x1 ;  /* 0x0000000a05047c11 */ /* 0x000fe4000f8208ff */
[----:B------:R-:W-:Y:S02]  /*03e0*/  IADD3 R10, P2, PT, R12, R7, RZ ;  /* 0x000000070c0a7210 */ /* 0x000fe40007f5e0ff */
[----:B------:R-:W-:Y:S02]  /*03f0*/  IADD3 R13, PT, PT, R9, R2, RZ ;  /* 0x00000002090d7210 */ /* 0x000fe40007ffe0ff */
[----:B------:R-:W-:-:S02]  /*0400*/  LEA.HI.X R5, R5, UR11, R6, 0x1, P1 ;  /* 0x0000000b05057c11 */ /* 0x000fc400088f0c06 */
[----:B------:R-:W-:Y:S02]  /*0410*/  LEA.HI.X.SX32 R7, R7, RZ, 0x1, P2 ;  /* 0x000000ff07077211 */ /* 0x000fe400010f0eff */
[----:B------:R-:W-:Y:S02]  /*0420*/  IADD3 R15, P3, PT, R12, R9, RZ ;  /* 0x000000090c0f7210 */ /* 0x000fe40007f7e0ff */
[----:B------:R-:W-:Y:S01]  /*0430*/  LEA R6, P2, R10, UR10, 0x1 ;  /* 0x0000000a0a067c11 */ /* 0x000fe2000f8408ff */
[----:B------:R-:W2:Y:S01]  /*0440*/  LDG.E.U16.CONSTANT R5, desc[UR20][R4.64] ;  /* 0x0000001404057981 */ /* 0x000ea2000c1e9500 */
[----:B------:R-:W-:Y:S02]  /*0450*/  IADD3 R11, P1, PT, R12, R13, RZ ;  /* 0x0000000d0c0b7210 */ /* 0x000fe40007f3e0ff */
[----:B------:R-:W-:Y:S02]  /*0460*/  LEA.HI.X.SX32 R18, R9, RZ, 0x1, P3 ;  /* 0x000000ff09127211 */ /* 0x000fe400018f0eff */
[----:B------:R-:W-:-:S02]  /*0470*/  LEA.HI.X R7, R10, UR11, R7, 0x1, P2 ;  /* 0x0000000b0a077c11 */ /* 0x000fc400090f0c07 */
[----:B------:R-:W-:Y:S02]  /*0480*/  LEA.HI.X.SX32 R16, R13, RZ, 0x1, P1 ;  /* 0x000000ff0d107211 */ /* 0x000fe400008f0eff */
[----:B------:R-:W-:Y:S02]  /*0490*/  LEA R8, P3, R15, UR10, 0x1 ;  /* 0x0000000a0f087c11 */ /* 0x000fe4000f8608ff */
[----:B------:R-:W-:Y:S01]  /*04a0*/  LEA R10, P1, R11, UR10, 0x1 ;  /* 0x0000000a0b0a7c11 */ /* 0x000fe2000f8208ff */
[----:B------:R-:W3:Y:S01]  /*04b0*/  LDG.E.U16.CONSTANT R7, desc[UR20][R6.64] ;  /* 0x0000001406077981 */ /* 0x000ee2000c1e9500 */
[----:B------:R-:W-:Y:S02]  /*04c0*/  LEA.HI.X R9, R15, UR11, R18, 0x1, P3 ;  /* 0x0000000b0f097c11 */ /* 0x000fe400098f0c12 */
[----:B------:R-:W-:-:S04]  /*04d0*/  LEA.HI.X R11, R11, UR11, R16, 0x1, P1 ;  /* 0x0000000b0b0b7c11 */ /* 0x000fc800088f0c10 */
[----:B------:R-:W4:Y:S04]  /*04e0*/  LDG.E.U16.CONSTANT R9, desc[UR20][R8.64] ;  /* 0x0000001408097981 */ /* 0x000f28000c1e9500 */
[----:B------:R-:W5:Y:S01]  /*04f0*/  LDG.E.U16.CONSTANT R11, desc[UR20][R10.64] ;  /* 0x000000140a0b7981 */ /* 0x000f62000c1e9500 */
[----:B------:R-:W-:-:S04]  /*0500*/  UIADD3 UR6, UPT, UPT, UR6, 0x4, URZ ;  /* 0x0000000406067890 */ /* 0x000fc8000fffe0ff */
[----:B------:R-:W-:Y:S01]  /*0510*/  UISETP.GE.AND UP0, UPT, UR6, -0x3, UPT ;  /* 0xfffffffd0600788c */ /* 0x000fe2000bf06270 */
[----:B------:R-:W-:Y:S01]  /*0520*/  IADD3 R13, PT, PT, R13, R2, RZ ;  /* 0x000000020d0d7210 */ /* 0x000fe20007ffe0ff */
[----:B--2---:R-:W-:Y:S04]  /*0530*/  STS.U16 [R14], R5 ;  /* 0x000000050e007388 */ /* 0x004fe80000000400 */
[----:B---3--:R-:W-:Y:S04]  /*0540*/  STS.U16 [R14+0x80], R7 ;  /* 0x000080070e007388 */ /* 0x008fe80000000400 */
[----:B----4-:R-:W-:Y:S04]  /*0550*/  STS.U16 [R14+0x100], R9 ;  /* 0x000100090e007388 */ /* 0x010fe80000000400 */
[----:B-----5:R0:W-:Y:S02]  /*0560*/  STS.U16 [R14+0x180], R11 ;  /* 0x0001800b0e007388 */ /* 0x0201e40000000400 */
[----:B0-----:R-:W-:Y:S01]  /*0570*/  IADD3 R14, PT, PT, R14, 0x200, RZ ;  /* 0x000002000e0e7810 */ /* 0x001fe20007ffe0ff */
[----:B------:R-:W-:Y:S06]  /*0580*/  BRA.U !UP0, `(.L_x_5) ;  /* 0xfffffffd08807547 */ /* 0x000fec000b83ffff */
.L_x_4:
[----:B------:R-:W-:-:S04]  /*0590*/  UIADD3 UR7, UPT, UPT, URZ, -UR6, URZ ;  /* 0x80000006ff077290 */ /* 0x000fc8000fffe0ff */
[----:B------:R-:W-:-:S09]  /*05a0*/  UISETP.GT.AND UP0, UPT, UR7, 0x1, UPT ;  /* 0x000000010700788c */ /* 0x000fd2000bf04270 */
[----:B------:R-:W-:Y:S05]  /*05b0*/  BRA.U !UP0, `(.L_x_6) ;  /* 0x0000000108447547 */ /* 0x000fea000b800000 */
[C---:B------:R-:W-:Y:S02]  /*05c0*/  IADD3 R9, PT, PT, R13.reuse, R2, RZ ;  /* 0x000000020d097210 */ /* 0x040fe40007ffe0ff */
[C---:B------:R-:W-:Y:S02]  /*05d0*/  IADD3 R5, P0, PT, R12.reuse, R13, RZ ;  /* 0x0000000d0c057210 */ /* 0x040fe40007f1e0ff */
[----:B------:R-:W-:Y:S02]  /*05e0*/  IADD3 R7, P1, PT, R12, R9, RZ ;  /* 0x000000090c077210 */ /* 0x000fe40007f3e0ff */
[----:B------:R-:W-:Y:S02]  /*05f0*/  LEA.HI.X.SX32 R10, R13, RZ, 0x1, P0 ;  /* 0x000000ff0d0a7211 */ /* 0x000fe400000f0eff */
[----:B------:R-:W-:Y:S02]  /*0600*/  LEA.HI.X.SX32 R8, R9, RZ, 0x1, P1 ;  /* 0x000000ff09087211 */ /* 0x000fe400008f0eff */
[----:B------:R-:W-:-:S02]  /*0610*/  LEA R4, P0, R5, UR10, 0x1 ;  /* 0x0000000a05047c11 */ /* 0x000fc4000f8008ff */
[----:B------:R-:W-:Y:S02]  /*0620*/  LEA R6, P1, R7, UR10, 0x1 ;  /* 0x0000000a07067c11 */ /* 0x000fe4000f8208ff */
[----:B------:R-:W-:Y:S02]  /*0630*/  LEA.HI.X R5, R5, UR11, R10, 0x1, P0 ;  /* 0x0000000b05057c11 */ /* 0x000fe400080f0c0a */
[----:B------:R-:W-:-:S04]  /*0640*/  LEA.HI.X R7, R7, UR11, R8, 0x1, P1 ;  /* 0x0000000b07077c11 */ /* 0x000fc800088f0c08 */
[----:B------:R-:W2:Y:S04]  /*0650*/  LDG.E.U16.CONSTANT R5, desc[UR20][R4.64] ;  /* 0x0000001404057981 */ /* 0x000ea8000c1e9500 */
[----:B------:R-:W3:Y:S01]  /*0660*/  LDG.E.U16.CONSTANT R7, desc[UR20][R6.64] ;  /* 0x0000001406077981 */ /* 0x000ee2000c1e9500 */
[----:B------:R-:W-:Y:S01]  /*0670*/  PLOP3.LUT P0, PT, PT, PT, PT, 0x8, 0x80 ;  /* 0x000000000080781c */ /* 0x000fe20003f0e170 */
[----:B------:R-:W-:Y:S01]  /*0680*/  IMAD.IADD R13, R9, 0x1, R2 ;  /* 0x00000001090d7824 */ /* 0x000fe200078e0202 */
[----:B------:R-:W-:Y:S01]  /*0690*/  UIADD3 UR6, UPT, UPT, UR6, 0x2, URZ ;  /* 0x0000000206067890 */ /* 0x000fe2000fffe0ff */
[----:B--2---:R-:W-:Y:S04]  /*06a0*/  STS.U16 [R14], R5 ;  /* 0x000000050e007388 */ /* 0x004fe80000000400 */
[----:B---3--:R0:W-:Y:S02]  /*06b0*/  STS.U16 [R14+0x80], R7 ;  /* 0x000080070e007388 */ /* 0x0081e40000000400 */
[----:B0-----:R-:W-:-:S07]  /*06c0*/  IADD3 R14, PT, PT, R14, 0x100, RZ ;  /* 0x000001000e0e7810 */ /* 0x001fce0007ffe0ff */
.L_x_6:
[----:B------:R-:W-:-:S13]  /*06d0*/  ISETP.EQ.AND P1, PT, RZ, UR6, PT ;  /* 0x00000006ff007c0c */ /* 0x000fda000bf22270 */
[----:B------:R-:W-:Y:S05]  /*06e0*/  @!P0 BRA P1, `(.L_x_1) ;  /* 0x00000004007c8947 */ /* 0x000fea0000800000 */
.L_x_3:
[----:B------:R-:W-:-:S04]  /*06f0*/  IADD3 R5, P0, PT, R12, R13, RZ ;  /* 0x0000000d0c057210 */ /* 0x000fc80007f1e0ff */
[----:B------:R-:W-:Y:S02]  /*0700*/  LEA.HI.X.SX32 R6, R13, RZ, 0x1, P0 ;  /* 0x000000ff0d067211 */ /* 0x000fe400000f0eff */
[----:B------:R-:W-:-:S04]  /*0710*/  LEA R4, P0, R5, UR10, 0x1 ;  /* 0x0000000a05047c11 */ /* 0x000fc8000f8008ff */
[----:B------:R-:W-:-:S06]  /*0720*/  LEA.HI.X R5, R5, UR11, R6, 0x1, P0 ;  /* 0x0000000b05057c11 */ /* 0x000fcc00080f0c06 */
[----:B------:R-:W2:Y:S01]  /*0730*/  LDG.E.U16.CONSTANT R5, desc[UR20][R4.64] ;  /* 0x0000001404057981 */ /* 0x000ea2000c1e9500 */
[----:B------:R-:W-:Y:S01]  /*0740*/  UIADD3 UR6, UPT, UPT, UR6, 0x1, URZ ;  /* 0x0000000106067890 */ /* 0x000fe2000fffe0ff */
[----:B------:R-:W-:-:S03]  /*0750*/  IADD3 R13, PT, PT, R13, R2, RZ ;  /* 0x000000020d0d7210 */ /* 0x000fc60007ffe0ff */
[----:B------:R-:W-:Y:S01]  /*0760*/  UISETP.NE.AND UP0, UPT, UR6, URZ, UPT ;  /* 0x000000ff0600728c */ /* 0x000fe2000bf05270 */
[----:B--2---:R0:W-:Y:S02]  /*0770*/  STS.U16 [R14], R5 ;  /* 0x000000050e007388 */ /* 0x0041e40000000400 */
[----:B0-----:R-:W-:-:S06]  /*0780*/  IADD3 R14, PT, PT, R14, 0x80, RZ ;  /* 0x000000800e0e7810 */ /* 0x001fcc0007ffe0ff */
[----:B------:R-:W-:Y:S05]  /*0790*/  BRA.U UP0, `(.L_x_3) ;  /* 0xfffffffd00d47547 */ /* 0x000fea000b83ffff */
[----:B------:R-:W-:Y:S05]  /*07a0*/  BRA `(.L_x_1) ;  /* 0x00000004004c7947 */ /* 0x000fea0003800000 */
.L_x_2:
[C---:B------:R-:W-:Y:S01]  /*07b0*/  LEA R4, P0, R12.reuse, UR10, 0x1 ;  /* 0x0000000a0c047c11 */ /* 0x040fe2000f8008ff */
[----:B------:R-:W-:Y:S01]  /*07c0*/  UISETP.LT.AND UP0, UPT, UR5, 0x1, UPT ;  /* 0x000000010500788c */ /* 0x000fe2000bf01270 */
[----:B------:R-:W0:Y:S02]  /*07d0*/  LDCU.64 UR12, c[0x0][0x380] ;  /* 0x00007000ff0c77ac */ /* 0x000e240008000a00 */
[----:B------:R-:W-:-:S05]  /*07e0*/  LEA.HI.X R5, R12, UR11, RZ, 0x1, P0 ;  /* 0x0000000b0c057c11 */ /* 0x000fca00080f0cff */
[----:B------:R1:W5:Y:S01]  /*07f0*/  LDG.E.U16.CONSTANT R12, desc[UR20][R4.64] ;  /* 0x00000014040c7981 */ /* 0x000362000c1e9500 */
[----:B------:R-:W-:Y:S01]  /*0800*/  USEL UR6, UR5, 0x1, !UP0 ;  /* 0x0000000105067887 */ /* 0x000fe2000c000000 */
[----:B------:R-:W-:-:S03]  /*0810*/  IMAD R15, R2, UR8, RZ ;  /* 0x00000008020f7c24 */ /* 0x000fc6000f8e02ff */
[----:B------:R-:W-:Y:S02]  /*0820*/  UIADD3 UR6, UPT, UPT, URZ, -UR6, URZ ;  /* 0x80000006ff067290 */ /* 0x000fe4000fffe0ff */
[----:B------:R-:W-:Y:S02]  /*0830*/  SHF.L.U32 R15, R15, 0x2, RZ ;  /* 0x000000020f0f7819 */ /* 0x000fe400000006ff */
[----:B------:R-:W-:-:S09]  /*0840*/  UISETP.GE.AND UP0, UPT, UR6, URZ, UPT ;  /* 0x000000ff0600728c */ /* 0x000fd2000bf06270 */
[----:B01----:R-:W-:Y:S05]  /*0850*/  BRA.U UP0, `(.L_x_7) ;  /* 0x0000000100f47547 */ /* 0x003fea000b800000 */
[----:B------:R-:W-:Y:S02]  /*0860*/  UIADD3 UR7, UPT, UPT, URZ, -UR6, URZ ;  /* 0x80000006ff077290 */ /* 0x000fe4000fffe0ff */
[----:B------:R-:W-:Y:S02]  /*0870*/  UPLOP3.LUT UP0, UPT, UPT, UPT, UPT, 0x80, 0x8 ;  /* 0x000000000008789c */ /* 0x000fe40003f0f070 */
[----:B------:R-:W-:-:S09]  /*0880*/  UISETP.GT.AND UP1, UPT, UR7, 0x3, UPT ;  /* 0x000000030700788c */ /* 0x000fd2000bf24270 */
[----:B------:R-:W-:Y:S05]  /*0890*/  BRA.U !UP1, `(.L_x_8) ;  /* 0x0000000109887547 */ /* 0x000fea000b800000 */
[----:B------:R-:W0:Y:S01]  /*08a0*/  LDCU.64 UR10, c[0x0][0x380] ;  /* 0x00007000ff0a77ac */ /* 0x000e220008000a00 */
[----:B------:R-:W-:-:S11]  /*08b0*/  UPLOP3.LUT UP0, UPT, UPT, UPT, UPT, 0x40, 0x4 ;  /* 0x000000000004789c */ /* 0x000fd60003f0e870 */
.L_x_9:
[-C--:B------:R-:W-:Y:S02]  /*08c0*/  IADD3 R7, PT, PT, R15, R2.reuse, RZ ;  /* 0x000000020f077210 */ /* 0x080fe40007ffe0ff */
[C---:B-----5:R-:W-:Y:S02]  /*08d0*/  IADD3 R5, P0, PT, R12.reuse, R15, RZ ;  /* 0x0000000f0c057210 */ /* 0x060fe40007f1e0ff */
[----:B------:R-:W-:Y:S01]  /*08e0*/  IADD3 R10, P1, PT, R12, R7, RZ ;  /* 0x000000070c0a7210 */ /* 0x000fe20007f3e0ff */
[----:B------:R-:W-:Y:S01]  /*08f0*/  IMAD.IADD R9, R7, 0x1, R2 ;  /* 0x0000000107097824 */ /* 0x000fe200078e0202 */
[----:B------:R-:W-:Y:S02]  /*0900*/  LEA.HI.X.SX32 R6, R15, RZ, 0x1, P0 ;  /* 0x000000ff0f067211 */ /* 0x000fe400000f0eff */
[----:B0-----:R-:W-:Y:S02]  /*0910*/  LEA R4, P0, R5, UR10, 0x1 ;  /* 0x0000000a05047c11 */ /* 0x001fe4000f8008ff */
[----:B------:R-:W-:-:S02]  /*0920*/  IADD3 R15, PT, PT, R9, R2, RZ ;  /* 0x00000002090f7210 */ /* 0x000fc40007ffe0ff */
[----:B------:R-:W-:Y:S02]  /*0930*/  LEA.HI.X R5, R5, UR11, R6, 0x1, P0 ;  /* 0x0000000b05057c11 */ /* 0x000fe400080f0c06 */
[----:B------:R-:W-:Y:S02]  /*0940*/  LEA.HI.X.SX32 R7, R7, RZ, 0x1, P1 ;  /* 0x000000ff07077211 */ /* 0x000fe400008f0eff */
[----:B------:R-:W-:Y:S01]  /*0950*/  LEA R6, P0, R10, UR10, 0x1 ;  /* 0x0000000a0a067c11 */ /* 0x000fe2000f8008ff */
[----:B------:R-:W2:Y:S01]  /*0960*/  LDG.E.U16.CONSTANT R4, desc[UR20][R4.64] ;  /* 0x0000001404047981 */ /* 0x000ea2000c1e9500 */
[C---:B------:R-:W-:Y:S02]  /*0970*/  IADD3 R16, P2, PT, R12.reuse, R9, RZ ;  /* 0x000000090c107210 */ /* 0x040fe40007f5e0ff */
[----:B------:R-:W-:Y:S02]  /*0980*/  IADD3 R11, P3, PT, R12, R15, RZ ;  /* 0x0000000f0c0b7210 */ /* 0x000fe40007f7e0ff */
[----:B------:R-:W-:-:S02]  /*0990*/  LEA.HI.X R7, R10, UR11, R7, 0x1, P0 ;  /* 0x0000000b0a077c11 */ /* 0x000fc400080f0c07 */
[----:B------:R-:W-:Y:S02]  /*09a0*/  LEA.HI.X.SX32 R9, R9, RZ, 0x1, P2 ;  /* 0x000000ff09097211 */ /* 0x000fe400010f0eff */
[C---:B------:R-:W-:Y:S01]  /*09b0*/  LEA R8, P1, R16.reuse, UR10, 0x1 ;  /* 0x0000000a10087c11 */ /* 0x040fe2000f8208ff */
[----:B------:R-:W3:Y:S01]  /*09c0*/  LDG.E.U16.CONSTANT R6, desc[UR20][R6.64] ;  /* 0x0000001406067981 */ /* 0x000ee2000c1e9500 */
[----:B------:R-:W-:Y:S02]  /*09d0*/  LEA.HI.X.SX32 R14, R15, RZ, 0x1, P3 ;  /* 0x000000ff0f0e7211 */ /* 0x000fe400018f0eff */
[C---:B------:R-:W-:Y:S02]  /*09e0*/  LEA R10, P0, R11.reuse, UR10, 0x1 ;  /* 0x0000000a0b0a7c11 */ /* 0x040fe4000f8008ff */
[----:B------:R-:W-:Y:S02]  /*09f0*/  LEA.HI.X R9, R16, UR11, R9, 0x1, P1 ;  /* 0x0000000b10097c11 */ /* 0x000fe400088f0c09 */
[----:B------:R-:W-:-:S03]  /*0a00*/  LEA.HI.X R11, R11, UR11, R14, 0x1, P0 ;  /* 0x0000000b0b0b7c11 */ /* 0x000fc600080f0c0e */
[----:B------:R-:W4:Y:S04]  /*0a10*/  LDG.E.U16.CONSTANT R8, desc[UR20][R8.64] ;  /* 0x0000001408087981 */ /* 0x000f28000c1e9500 */
[----:B------:R-:W4:Y:S01]  /*0a20*/  LDG.E.U16.CONSTANT R10, desc[UR20][R10.64] ;  /* 0x000000140a0a7981 */ /* 0x000f22000c1e9500 */
[----:B------:R-:W-:-:S04]  /*0a30*/  UIADD3 UR6, UPT, UPT, UR6, 0x4, URZ ;  /* 0x0000000406067890 */ /* 0x000fc8000fffe0ff */
[----:B------:R-:W-:Y:S01]  /*0a40*/  UISETP.GE.AND UP1, UPT, UR6, -0x3, UPT ;  /* 0xfffffffd0600788c */ /* 0x000fe2000bf26270 */
[----:B------:R-:W-:Y:S01]  /*0a50*/  IADD3 R15, PT, PT, R15, R2, RZ ;  /* 0x000000020f0f7210 */ /* 0x000fe20007ffe0ff */
[----:B--2---:R-:W-:Y:S04]  /*0a60*/  STS.U16 [R13], R4 ;  /* 0x000000040d007388 */ /* 0x004fe80000000400 */
[----:B---3--:R-:W-:Y:S04]  /*0a70*/  STS.U16 [R13+0x80], R6 ;  /* 0x000080060d007388 */ /* 0x008fe80000000400 */
[----:B----4-:R-:W-:Y:S04]  /*0a80*/  STS.U16 [R13+0x100], R8 ;  /* 0x000100080d007388 */ /* 0x010fe80000000400 */
[----:B------:R0:W-:Y:S02]  /*0a90*/  STS.U16 [R13+0x180], R10 ;  /* 0x0001800a0d007388 */ /* 0x0001e40000000400 */
[----:B0-----:R-:W-:Y:S01]  /*0aa0*/  IADD3 R13, PT, PT, R13, 0x200, RZ ;  /* 0x000002000d0d7810 */ /* 0x001fe20007ffe0ff */
[----:B------:R-:W-:Y:S06]  /*0ab0*/  BRA.U !UP1, `(.L_x_9) ;  /* 0xfffffffd09807547 */ /* 0x000fec000b83ffff */
.L_x_8:
[----:B------:R-:W-:-:S04]  /*0ac0*/  UIADD3 UR7, UPT, UPT, URZ, -UR6, URZ ;  /* 0x80000006ff077290 */ /* 0x000fc8000fffe0ff */
[----:B------:R-:W-:-:S09]  /*0ad0*/  UISETP.GT.AND UP1, UPT, UR7, 0x1, UPT ;  /* 0x000000010700788c */ /* 0x000fd2000bf24270 */
[----:B------:R-:W-:Y:S05]  /*0ae0*/  BRA.U !UP1, `(.L_x_10) ;  /* 0x0000000109487547 */ /* 0x000fea000b800000 */
[----:B------:R-:W0:Y:S01]  /*0af0*/  LDCU.64 UR10, c[0x0][0x380] ;  /* 0x00007000ff0a77ac */ /* 0x000e220008000a00 */
[C---:B------:R-:W-:Y:S02]  /*0b00*/  IADD3 R9, PT, PT, R15.reuse, R2, RZ ;  /* 0x000000020f097210 */ /* 0x040fe40007ffe0ff */
[C---:B-----5:R-:W-:Y:S02]  /*0b10*/  IADD3 R5, P0, PT, R12.reuse, R15, RZ ;  /* 0x0000000f0c057210 */ /* 0x060fe40007f1e0ff */
[----:B------:R-:W-:Y:S02]  /*0b20*/  IADD3 R7, P1, PT, R12, R9, RZ ;  /* 0x000000090c077210 */ /* 0x000fe40007f3e0ff */
[----:B------:R-:W-:Y:S02]  /*0b30*/  LEA.HI.X.SX32 R10, R15, RZ, 0x1, P0 ;  /* 0x000000ff0f0a7211 */ /* 0x000fe400000f0eff */
[----:B------:R-:W-:Y:S02]  /*0b40*/  LEA.HI.X.SX32 R8, R9, RZ, 0x1, P1 ;  /* 0x000000ff09087211 */ /* 0x000fe400008f0eff */
[----:B0-----:R-:W-:-:S02]  /*0b50*/  LEA R4, P0, R5, UR10, 0x1 ;  /* 0x0000000a05047c11 */ /* 0x001fc4000f8008ff */
[----:B------:R-:W-:Y:S02]  /*0b60*/  LEA R6, P1, R7, UR10, 0x1 ;  /* 0x0000000a07067c11 */ /* 0x000fe4000f8208ff */
[----:B------:R-:W-:Y:S02]  /*0b70*/  LEA.HI.X R5, R5, UR11, R10, 0x1, P0 ;  /* 0x0000000b05057c11 */ /* 0x000fe400080f0c0a */
[----:B------:R-:W-:-:S03]  /*0b80*/  LEA.HI.X R7, R7, UR11, R8, 0x1, P1 ;  /* 0x0000000b07077c11 */ /* 0x000fc600088f0c08 */
[----:B------:R-:W2:Y:S04]  /*0b90*/  LDG.E.U16.CONSTANT R4, desc[UR20][R4.64] ;  /* 0x0000001404047981 */ /* 0x000ea8000c1e9500 */
[----:B------:R-:W3:Y:S01]  /*0ba0*/  LDG.E.U16.CONSTANT R6, desc[UR20][R6.64] ;  /* 0x0000001406067981 */ /* 0x000ee2000c1e9500 */
[----:B------:R-:W-:Y:S01]  /*0bb0*/  IADD3 R15, PT, PT, R9, R2, RZ ;  /* 0x00000002090f7210 */ /* 0x000fe20007ffe0ff */
[----:B------:R-:W-:Y:S02]  /*0bc0*/  UIADD3 UR6, UPT, UPT, UR6, 0x2, URZ ;  /* 0x0000000206067890 */ /* 0x000fe4000fffe0ff */
[----:B------:R-:W-:Y:S01]  /*0bd0*/  UPLOP3.LUT UP0, UPT, UPT, UPT, UPT, 0x40, 0x4 ;  /* 0x000000000004789c */ /* 0x000fe20003f0e870 */
[----:B--2---:R-:W-:Y:S04]  /*0be0*/  STS.U16 [R13], R4 ;  /* 0x000000040d007388 */ /* 0x004fe80000000400 */
[----:B---3--:R0:W-:Y:S02]  /*0bf0*/  STS.U16 [R13+0x80], R6 ;  /* 0x000080060d007388 */ /* 0x0081e40000000400 */
[----:B0-----:R-:W-:-:S07]  /*0c00*/  VIADD R13, R13, 0x100 ;  /* 0x000001000d0d7836 */ /* 0x001fce0000000000 */
.L_x_10:
[----:B------:R-:W-:-:S09]  /*0c10*/  UISETP.NE.OR UP0, UPT, UR6, URZ, UP0 ;  /* 0x000000ff0600728c */ /* 0x000fd20008705670 */
[----:B------:R-:W-:Y:S05]  /*0c20*/  BRA.U !UP0, `(.L_x_1) ;  /* 0x00000001082c7547 */ /* 0x000fea000b800000 */
.L_x_7:
[----:B-----5:R-:W-:-:S04]  /*0c30*/  IADD3 R5, P0, PT, R12, R15, RZ ;  /* 0x0000000f0c057210 */ /* 0x020fc80007f1e0ff */
[----:B------:R-:W-:Y:S02]  /*0c40*/  LEA.HI.X.SX32 R6, R15, RZ, 0x1, P0 ;  /* 0x000000ff0f067211 */ /* 0x000fe400000f0eff */
[----:B------:R-:W-:-:S04]  /*0c50*/  LEA R4, P0, R5, UR12, 0x1 ;  /* 0x0000000c05047c11 */ /* 0x000fc8000f8008ff */
[----:B------:R-:W-:-:S05]  /*0c60*/  LEA.HI.X R5, R5, UR13, R6, 0x1, P0 ;  /* 0x0000000d05057c11 */ /* 0x000fca00080f0c06 */
[----:B------:R-:W2:Y:S01]  /*0c70*/  LDG.E.U16.CONSTANT R4, desc[UR20][R4.64] ;  /* 0x0000001404047981 */ /* 0x000ea2000c1e9500 */
[----:B------:R-:W-:Y:S01]  /*0c80*/  UIADD3 UR6, UPT, UPT, UR6, 0x1, URZ ;  /* 0x0000000106067890 */ /* 0x000fe2000fffe0ff */
[----:B------:R-:W-:-:S03]  /*0c90*/  IADD3 R15, PT, PT, R15, R2, RZ ;  /* 0x000000020f0f7210 */ /* 0x000fc60007ffe0ff */
[----:B------:R-:W-:Y:S01]  /*0ca0*/  UISETP.NE.AND UP0, UPT, UR6, URZ, UPT ;  /* 0x000000ff0600728c */ /* 0x000fe2000bf05270 */
[----:B--2---:R0:W-:Y:S02]  /*0cb0*/  STS.U16 [R13], R4 ;  /* 0x000000040d007388 */ /* 0x0041e40000000400 */
[----:B0-----:R-:W-:-:S06]  /*0cc0*/  IADD3 R13, PT, PT, R13, 0x80, RZ ;  /* 0x000000800d0d7810 */ /* 0x001fcc0007ffe0ff */
[----:B------:R-:W-:Y:S05]  /*0cd0*/  BRA.U UP0, `(.L_x_7) ;  /* 0xfffffffd00d47547 */ /* 0x000fea000b83ffff */
.L_x_1:
[----:B------:R-:W-:Y:S05]  /*0ce0*/  BSYNC.RECONVERGENT B0 ;  /* 0x0000000000007941 */ /* 0x000fea0003800200 */
.L_x_0:
[----:B------:R-:W1:Y:S02]  /*0cf0*/  LDCU UR15, c[0x0][0x3ac] ;  /* 0x00007580ff0f77ac */ /* 0x000e640008000800 */
[----:B-1----:R-:W-:-:S13]  /*0d00*/  ISETP.GE.AND P0, PT, R3, UR15, PT ;  /* 0x0000000f03007c0c */ /* 0x002fda000bf06270 */
[----:B------:R-:W-:Y:S05]  /*0d10*/  @P0 EXIT ;  /* 0x000000000000094d */ /* 0x000fea0003800000 */
[----:B------:R-:W1:Y:S02]  /*0d20*/  LDCU.U8 UR6, c[0x0][0x3e0] ;  /* 0x00007c00ff0677ac */ /* 0x000e640008000000 */
[----:B-1----:R-:W-:-:S04]  /*0d30*/  UPRMT UR6, UR6, 0x8880, URZ ;  /* 0x0000888006067896 */ /* 0x002fc800080000ff */
[----:B------:R-:W-:-:S04]  /*0d40*/  UISETP.NE.AND UP0, UPT, UR6, URZ, UPT ;  /* 0x000000ff0600728c */ /* 0x000fc8000bf05270 */
[----:B------:R-:W-:-:S04]  /*0d50*/  UISETP.NE.OR UP0, UPT, UR23, URZ, !UP0 ;  /* 0x000000ff1700728c */ /* 0x000fc8000c705670 */
[----:B------:R-:W-:-:S09]  /*0d60*/  UISETP.LT.OR UP0, UPT, UR14, 0x1, UP0 ;  /* 0x000000010e00788c */ /* 0x000fd20008701670 */
[----:B------:R-:W-:Y:S05]  /*0d70*/  BRA.U UP0, `(.L_x_11) ;  /* 0x0000000100c87547 */ /* 0x000fea000b800000 */
[----:B------:R-:W-:-:S04]  /*0d80*/  UISETP.LT.AND UP0, UPT, UR5, 0x1, UPT ;  /* 0x000000010500788c */ /* 0x000fc8000bf01270 */
[----:B------:R-:W-:Y:S02]  /*0d90*/  USEL UR6, UR5, 0x1, !UP0 ;  /* 0x0000000105067887 */ /* 0x000fe4000c000000 */
[----:B------:R-:W-:Y:S02]  /*0da0*/  UIMAD UR5, UR8, UR15, URZ ;  /* 0x0000000f080572a4 */ /* 0x000fe4000f8e02ff */
[----:B------:R-:W-:Y:S02]  /*0db0*/  UIADD3 UR6, UPT, UPT, URZ, -UR6, URZ ;  /* 0x80000006ff067290 */ /* 0x000fe4000fffe0ff */
[----:B------:R-:W-:Y:S02]  /*0dc0*/  ULEA UR5, UR5, UR4, 0x2 ;  /* 0x0000000405057291 */ /* 0x000fe4000f8e10ff */
[----:B------:R-:W-:-:S04]  /*0dd0*/  UISETP.GE.AND UP0, UPT, UR6, URZ, UPT ;  /* 0x000000ff0600728c */ /* 0x000fc8000bf06270 */
[----:B------:R-:W-:-:S05]  /*0de0*/  LEA R15, R0, UR5, 0x2 ;  /* 0x00000005000f7c11 */ /* 0x000fca000f8e10ff */
[----:B------:R-:W-:Y:S05]  /*0df0*/  BRA.U UP0, `(.L_x_12) ;  /* 0x00000001008c7547 */ /* 0x000fea000b800000 */
[----:B------:R-:W-:Y:S02]  /*0e00*/  UIADD3 UR4, UPT, UPT, URZ, -UR6, URZ ;  /* 0x80000006ff047290 */ /* 0x000fe4000fffe0ff */
[----:B------:R-:W-:Y:S02]  /*0e10*/  UPLOP3.LUT UP0, UPT, UPT, UPT, UPT, 0x80, 0x8 ;  /* 0x000000000008789c */ /* 0x000fe40003f0f070 */
[----:B------:R-:W-:-:S09]  /*0e20*/  UISETP.GT.AND UP1, UPT, UR4, 0x3, UPT ;  /* 0x000000030400788c */ /* 0x000fd2000bf24270 */
[----:B------:R-:W-:Y:S05]  /*0e30*/  BRA.U !UP1, `(.L_x_13) ;  /* 0x0000000109447547 */ /* 0x000fea000b800000 */
[----:B0----5:R-:W0:Y:S01]  /*0e40*/  LDC.64 R12, c[0x0][0x3a0] ;  /* 0x0000e800ff0c7b82 */ /* 0x021e220000000a00 */
[----:B------:R-:W-:-:S11]  /*0e50*/  UPLOP3.LUT UP0, UPT, UPT, UPT, UPT, 0x40, 0x4 ;  /* 0x000000000004789c */ /* 0x000fd60003f0e870 */
.L_x_14:
[C---:B-1----:R-:W-:Y:S01]  /*0e60*/  IADD3 R7, PT, PT, R15.reuse, UR15, RZ ;  /* 0x0000000f0f077c10 */ /* 0x042fe2000fffe0ff */
[--C-:B0-----:R-:W-:Y:S01]  /*0e70*/  IMAD.WIDE R4, R15, 0x2, R12.reuse ;  /* 0x000000020f047825 */ /* 0x101fe200078e020c */
[----:B------:R-:W-:Y:S02]  /*0e80*/  UIADD3 UR6, UPT, UPT, UR6, 0x4, URZ ;  /* 0x0000000406067890 */ /* 0x000fe4000fffe0ff */
[C---:B------:R-:W-:Y:S01]  /*0e90*/  IADD3 R9, PT, PT, R7.reuse, UR15, RZ ;  /* 0x0000000f07097c10 */ /* 0x040fe2000fffe0ff */
[--C-:B------:R-:W-:Y:S01]  /*0ea0*/  IMAD.WIDE R6, R7, 0x2, R12.reuse ;  /* 0x0000000207067825 */ /* 0x100fe200078e020c */
[----:B------:R1:W-:Y:S01]  /*0eb0*/  STG.E.64 desc[UR20][R4.64], RZ ;  /* 0x000000ff04007986 */ /* 0x0003e2000c101b14 */
[----:B------:R-:W-:Y:S01]  /*0ec0*/  UISETP.GE.AND UP1, UPT, UR6, -0x3, UPT ;  /* 0xfffffffd0600788c */ /* 0x000fe2000bf26270 */
[C---:B------:R-:W-:Y:S01]  /*0ed0*/  IADD3 R17, PT, PT, R9.reuse, UR15, RZ ;  /* 0x0000000f09117c10 */ /* 0x040fe2000fffe0ff */
[--C-:B------:R-:W-:Y:S01]  /*0ee0*/  IMAD.WIDE R8, R9, 0x2, R12.reuse ;  /* 0x0000000209087825 */ /* 0x100fe200078e020c */
[----:B------:R1:W-:Y:S03]  /*0ef0*/  STG.E.64 desc[UR20][R6.64], RZ ;  /* 0x000000ff06007986 */ /* 0x0003e6000c101b14 */
[C---:B------:R-:W-:Y:S01]  /*0f00*/  IMAD.WIDE R10, R17.reuse, 0x2, R12 ;  /* 0x00000002110a7825 */ /* 0x040fe200078e020c */
[----:B------:R1:W-:Y:S03]  /*0f10*/  STG.E.64 desc[UR20][R8.64], RZ ;  /* 0x000000ff08007986 */ /* 0x0003e6000c101b14 */
[----:B------:R-:W-:Y:S01]  /*0f20*/  VIADD R15, R17, UR15 ;  /* 0x0000000f110f7c36 */ /* 0x000fe20008000000 */
[----:B------:R1:W-:Y:S01]  /*0f30*/  STG.E.64 desc[UR20][R10.64], RZ ;  /* 0x000000ff0a007986 */ /* 0x0003e2000c101b14 */
[----:B------:R-:W-:Y:S05]  /*0f40*/  BRA.U !UP1, `(.L_x_14) ;  /* 0xfffffffd09c47547 */ /* 0x000fea000b83ffff */
.L_x_13:
[----:B------:R-:W-:-:S04]  /*0f50*/  UIADD3 UR4, UPT, UPT, URZ, -UR6, URZ ;  /* 0x80000006ff047290 */ /* 0x000fc8000fffe0ff */
[----:B------:R-:W-:-:S09]  /*0f60*/  UISETP.GT.AND UP1, UPT, UR4, 0x1, UPT ;  /* 0x000000010400788c */ /* 0x000fd2000bf24270 */
[----:B------:R-:W-:Y:S05]  /*0f70*/  BRA.U !UP1, `(.L_x_15) ;  /* 0x0000000109247547 */ /* 0x000fea000b800000 */
[----:B-1----:R-:W0:Y:S01]  /*0f80*/  LDC.64 R6, c[0x0][0x3a0] ;  /* 0x0000e800ff067b82 */ /* 0x002e220000000a00 */
[C---:B------:R-:W-:Y:S01]  /*0f90*/  IADD3 R9, PT, PT, R15.reuse, UR15, RZ ;  /* 0x0000000f0f097c10 */ /* 0x040fe2000fffe0ff */
[----:B------:R-:W-:Y:S02]  /*0fa0*/  UIADD3 UR6, UPT, UPT, UR6, 0x2, URZ ;  /* 0x0000000206067890 */ /* 0x000fe4000fffe0ff */
[----:B------:R-:W-:Y:S01]  /*0fb0*/  UPLOP3.LUT UP0, UPT, UPT, UPT, UPT, 0x40, 0x4 ;  /* 0x000000000004789c */ /* 0x000fe20003f0e870 */
[----:B0-----:R-:W-:Y:S01]  /*0fc0*/  IMAD.WIDE R4, R15, 0x2, R6 ;  /* 0x000000020f047825 */ /* 0x001fe200078e0206 */
[----:B------:R-:W-:-:S03]  /*0fd0*/  IADD3 R15, PT, PT, R9, UR15, RZ ;  /* 0x0000000f090f7c10 */ /* 0x000fc6000fffe0ff */
[----:B------:R-:W-:Y:S01]  /*0fe0*/  IMAD.WIDE R6, R9, 0x2, R6 ;  /* 0x0000000209067825 */ /* 0x000fe200078e0206 */
[----:B------:R2:W-:Y:S04]  /*0ff0*/  STG.E.64 desc[UR20][R4.64], RZ ;  /* 0x000000ff04007986 */ /* 0x0005e8000c101b14 */
[----:B------:R2:W-:Y:S02]  /*1000*/  STG.E.64 desc[UR20][R6.64], RZ ;  /* 0x000000ff06007986 */ /* 0x0005e4000c101b14 */
.L_x_15:
[----:B------:R-:W-:-:S09]  /*1010*/  UISETP.NE.OR UP0, UPT, UR6, URZ, UP0 ;  /* 0x000000ff0600728c */ /* 0x000fd20008705670 */
[----:B------:R-:W-:Y:S05]  /*1020*/  BRA.U !UP0, `(.L_x_11) ;  /* 0x00000001081c7547 */ /* 0x000fea000b800000 */
.L_x_12:
[----:B012---:R-:W0:Y:S02]  /*1030*/  LDC.64 R4, c[0x0][0x3a0] ;  /* 0x0000e800ff047b82 */ /* 0x007e240000000a00 */
.L_x_16:
[C---:B0-----:R-:W-:Y:S01]  /*1040*/  IMAD.WIDE R6, R15.reuse, 0x2, R4 ;  /* 0x000000020f067825 */ /* 0x041fe200078e0204 */
[----:B------:R-:W-:Y:S01]  /*1050*/  UIADD3 UR6, UPT, UPT, UR6, 0x1, URZ ;  /* 0x0000000106067890 */ /* 0x000fe2000fffe0ff */
[----:B------:R-:W-:-:S03]  /*1060*/  IADD3 R15, PT, PT, R15, UR15, RZ ;  /* 0x0000000f0f0f7c10 */ /* 0x000fc6000fffe0ff */
[----:B------:R3:W-:Y:S01]  /*1070*/  STG.E.64 desc[UR20][R6.64], RZ ;  /* 0x000000ff06007986 */ /* 0x0007e2000c101b14 */
[----:B------:R-:W-:-:S09]  /*1080*/  UISETP.NE.AND UP0, UPT, UR6, URZ, UPT ;  /* 0x000000ff0600728c */ /* 0x000fd2000bf05270 */
[----:B---3--:R-:W-:Y:S05]  /*1090*/  BRA.U UP0, `(.L_x_16) ;  /* 0xfffffffd00e87547 */ /* 0x008fea000b83ffff */
.L_x_11:
[----:B------:R-:W3:Y:S01]  /*10a0*/  LDCU UR27, c[0x0][0x3c8] ;  /* 0x00007900ff1b77ac */ /* 0x000ee20008000800 */
[C---:B------:R-:W-:Y:S01]  /*10b0*/  ISETP.LE.AND P0, PT, R2.reuse, UR9, PT ;  /* 0x0000000902007c0c */ /* 0x040fe2000bf03270 */
[----:B------:R-:W0:Y:S01]  /*10c0*/  LDCU UR16, c[0x0][0x3cc] ;  /* 0x00007980ff1077ac */ /* 0x000e220008000800 */
[----:B------:R-:W4:Y:S01]  /*10d0*/  LDCU UR28, c[0x0][0x3d0] ;  /* 0x00007a00ff1c77ac */ /* 0x000f220008000800 */
[----:B------:R-:W4:Y:S01]  /*10e0*/  LDCU UR29, c[0x0][0x3d4] ;  /* 0x00007a80ff1d77ac */ /* 0x000f220008000800 */
[----:B------:R-:W4:Y:S01]  /*10f0*/  LDCU UR30, c[0x0][0x3d8] ;  /* 0x00007b00ff1e77ac */ /* 0x000f220008000800 */
[----:B---3--:R-:W-:Y:S01]  /*1100*/  UISETP.LT.AND UP0, UPT, UR9, UR27, UPT ;  /* 0x0000001b0900728c */ /* 0x008fe2000bf01270 */
[----:B------:R-:W3:Y:S01]  /*1110*/  LDCU.64 UR10, c[0x0][0x3b8] ;  /* 0x00007700ff0a77ac */ /* 0x000ee20008000a00 */
[----:B012---:R-:W-:Y:S02]  /*1120*/  VIMNMX R4, PT, PT, R2, UR16, PT ;  /* 0x0000001002047c48 */ /* 0x007fe4000bfe0100 */
[----:B------:R-:W-:-:S02]  /*1130*/  USEL UR4, UR9, UR27, UP0 ;  /* 0x0000001b09047287 */ /* 0x000fc40008000000 */
[----:B------:R-:W-:Y:S01]  /*1140*/  ISETP.GT.AND P1, PT, R4, UR9, PT ;  /* 0x0000000904007c0c */ /* 0x000fe2000bf24270 */
[----:B------:R-:W-:Y:S02]  /*1150*/  USHF.L.U32 UR12, UR23, 0x7, URZ ;  /* 0x00000007170c7899 */ /* 0x000fe400080006ff */
[----:B------:R-:W-:Y:S02]  /*1160*/  USHF.R.S32.HI UR5, URZ, 0x1f, UR4 ;  /* 0x0000001fff057899 */ /* 0x000fe40008011404 */
[----:B------:R-:W-:Y:S02]  /*1170*/  UISETP.GT.AND UP0, UPT, UR9, UR16, UPT ;  /* 0x000000100900728c */ /* 0x000fe4000bf04270 */
[----:B------:R-:W-:Y:S02]  /*1180*/  ULEA.HI UR5, UR5, UR4, URZ, 0x5 ;  /* 0x0000000405057291 */ /* 0x000fe4000f8f28ff */
[----:B----4-:R-:W-:Y:S02]  /*1190*/  UISETP.GT.AND UP1, UPT, UR9, UR28, UPT ;  /* 0x0000001c0900728c */ /* 0x010fe4000bf24270 */
[----:B------:R-:W-:-:S02]  /*11a0*/  USHF.R.S32.HI UR22, URZ, 0x5, UR5 ;  /* 0x00000005ff167899 */ /* 0x000fc40008011405 */
[----:B------:R-:W-:Y:S02]  /*11b0*/  UISETP.GT.AND UP2, UPT, UR9, UR29, UPT ;  /* 0x0000001d0900728c */ /* 0x000fe4000bf44270 */
[----:B------:R-:W-:Y:S01]  /*11c0*/  UISETP.GT.AND UP3, UPT, UR9, UR30, UPT ;  /* 0x0000001e0900728c */ /* 0x000fe2000bf64270 */
[----:B------:R-:W-:Y:S01]  /*11d0*/  UMOV UR5, URZ ;  /* 0x000000ff00057c82 */ /* 0x000fe20008000000 */
[----:B------:R-:W-:Y:S01]  /*11e0*/  UMOV UR6, URZ ;  /* 0x000000ff00067c82 */ /* 0x000fe20008000000 */
[----:B------:R-:W-:Y:S01]  /*11f0*/  UMOV UR7, URZ ;  /* 0x000000ff00077c82 */ /* 0x000fe20008000000 */
[----:B---3--:R-:W-:Y:S01]  /*1200*/  UIMAD.WIDE.U32 UR12, UR12, 0x2, UR10 ;  /* 0x000000020c0c78a5 */ /* 0x008fe2000f8e000a */
[----:B------:R-:W-:Y:S06]  /*1210*/  BAR.SYNC.DEFER_BLOCKING 0x0 ;  /* 0x0000000000007b1d */ /* 0x000fec0000010000 */
[----:B------:R-:W-:Y:S05]  /*1220*/  @P0 BRA `(.L_x_17) ;  /* 0x0000000000e40947 */ /* 0x000fea0003800000 */
[----:B------:R-:W-:Y:S01]  /*1230*/  MOV R8, UR12 ;  /* 0x0000000c00087c02 */ /* 0x000fe20008000f00 */
[----:B------:R-:W0:Y:S01]  /*1240*/  LDC.64 R4, c[0x0][0x390] ;  /* 0x0000e400ff047b82 */ /* 0x000e220000000a00 */
[----:B------:R-:W-:-:S05]  /*1250*/  MOV R9, UR13 ;  /* 0x0000000d00097c02 */ /* 0x000fca0008000f00 */
[----:B------:R1:W5:Y:S01]  /*1260*/  LDG.E.U16.CONSTANT R2, desc[UR20][R8.64] ;  /* 0x0000001408027981 */ /* 0x000362000c1e9500 */
[----:B------:R-:W-:Y:S01]  /*1270*/  SHF.R.S32.HI R10, RZ, 0x1f, R3 ;  /* 0x0000001fff0a7819 */ /* 0x000fe20000011403 */
[----:B------:R-:W2:Y:S01]  /*1280*/  LDC.64 R6, c[0x0][0x398] ;  /* 0x0000e600ff067b82 */ /* 0x000ea20000000a00 */
[----:B------:R-:W-:Y:S01]  /*1290*/  SHF.L.U32 R0, R0, 0x4, RZ ;  /* 0x0000000400007819 */ /* 0x000fe200000006ff */
[----:B------:R-:W-:Y:S01]  /*12a0*/  UMOV UR4, URZ ;  /* 0x000000ff00047c82 */ /* 0x000fe20008000000 */
[----:B------:R-:W-:Y:S01]  /*12b0*/  LEA.HI R10, R10, R3, RZ, 0x3 ;  /* 0x000000030a0a7211 */ /* 0x000fe200078f18ff */
[----:B------:R-:W-:Y:S01]  /*12c0*/  UMOV UR8, UR9 ;  /* 0x0000000900087c82 */ /* 0x000fe20008000000 */
[----:B------:R-:W-:Y:S02]  /*12d0*/  LOP3.LUT R0, R0, 0x10, RZ, 0xc0, !PT ;  /* 0x0000001000007812 */ /* 0x000fe400078ec0ff */
[----:B------:R-:W-:-:S07]  /*12e0*/  SHF.R.S32.HI R14, RZ, 0x3, R10 ;  /* 0x00000003ff0e7819 */ /* 0x000fce000001140a */
.L_x_18:
[----:B-----5:R-:W-:-:S04]  /*12f0*/  VIADD R11, R2, UR4 ;  /* 0x00000004020b7c36 */ /* 0x020fc80008000000 */
[----:B-1----:R-:W-:-:S05]  /*1300*/  IMAD R8, R11, UR15, RZ ;  /* 0x0000000f0b087c24 */ /* 0x002fca000f8e02ff */
[----:B------:R-:W-:-:S04]  /*1310*/  SHF.R.S32.HI R9, RZ, 0x1f, R8 ;  /* 0x0000001fff097819 */ /* 0x000fc80000011408 */
[----:B------:R-:W-:-:S04]  /*1320*/  LEA.HI R9, R9, R8, RZ, 0x3 ;  /* 0x0000000809097211 */ /* 0x000fc800078f18ff */
[----:B------:R-:W-:-:S05]  /*1330*/  LEA.HI.SX32 R9, R9, R14, 0x1d ;  /* 0x0000000e09097211 */ /* 0x000fca00078feaff */
[----:B0-----:R-:W-:-:S06]  /*1340*/  IMAD.WIDE R8, R9, 0x4, R4 ;  /* 0x0000000409087825 */ /* 0x001fcc00078e0204 */
[----:B------:R-:W3:Y:S01]  /*1350*/  LDG.E.CONSTANT R9, desc[UR20][R8.64] ;  /* 0x0000001408097981 */ /* 0x000ee2000c1e9900 */
[----:B------:R-:W-:Y:S01]  /*1360*/  USHF.L.U32 UR18, UR8, 0x1, URZ ;  /* 0x0000000108127899 */ /* 0x000fe200080006ff */
[----:B--2---:R-:W-:-:S03]  /*1370*/  IMAD.WIDE.U32 R10, R11, 0x2, R6 ;  /* 0x000000020b0a7825 */ /* 0x004fc600078e0006 */
[----:B------:R-:W-:-:S03]  /*1380*/  UIMAD.WIDE.U32 UR18, UR18, 0x2, UR10 ;  /* 0x00000002121278a5 */ /* 0x000fc6000f8e000a */
[----:B------:R-:W2:Y:S03]  /*1390*/  LDG.E.U16.CONSTANT R10, desc[UR20][R10.64] ;  /* 0x000000140a0a7981 */ /* 0x000ea6000c1e9500 */
[----:B------:R-:W-:Y:S02]  /*13a0*/  MOV R12, UR18 ;  /* 0x00000012000c7c02 */ /* 0x000fe40008000f00 */
[----:B------:R-:W-:-:S05]  /*13b0*/  MOV R13, UR19 ;  /* 0x00000013000d7c02 */ /* 0x000fca0008000f00 */
[----:B------:R-:W4:Y:S01]  /*13c0*/  LDG.E.U16.CONSTANT R18, desc[UR20][R12.64+0x2] ;  /* 0x000002140c127981 */ /* 0x000f22000c1e9500 */
[----:B------:R-:W-:Y:S02]  /*13d0*/  ULEA UR18, UR4, UR26, 0x3 ;  /* 0x0000001a04127291 */ /* 0x000fe4000f8e18ff */
[----:B------:R-:W-:Y:S01]  /*13e0*/  UIADD3 UR4, UPT, UPT, UR4, 0x1, URZ ;  /* 0x0000000104047890 */ /* 0x000fe2000fffe0ff */
[----:B---3--:R-:W-:-:S04]  /*13f0*/  SHF.R.U32.HI R15, RZ, R0, R9 ;  /* 0x00000000ff0f7219 */ /* 0x008fc80000011609 */
[--C-:B------:R-:W-:Y:S02]  /*1400*/  SHF.R.U32.HI R8, RZ, 0x8, R15.reuse ;  /* 0x00000008ff087819 */ /* 0x100fe4000001160f */
[----:B------:R-:W-:Y:S02]  /*1410*/  LOP3.LUT R16, R15, 0xf, RZ, 0xc0, !PT ;  /* 0x0000000f0f107812 */ /* 0x000fe400078ec0ff */
[----:B------:R-:W-:Y:S02]  /*1420*/  LOP3.LUT R8, R8, 0xf, RZ, 0xc0, !PT ;  /* 0x0000000f08087812 */ /* 0x000fe400078ec0ff */
[--C-:B------:R-:W-:Y:S02]  /*1430*/  SHF.R.U32.HI R17, RZ, 0x4, R15.reuse ;  /* 0x00000004ff117819 */ /* 0x100fe4000001160f */
[----:B------:R-:W-:Y:S01]  /*1440*/  SHF.R.U32.HI R15, RZ, 0xc, R15 ;  /* 0x0000000cff0f7819 */ /* 0x000fe2000001160f */
[----:B------:R-:W-:Y:S01]  /*1450*/  IMAD R19, R16, R16, R16 ;  /* 0x0000001010137224 */ /* 0x000fe200078e0210 */
[----:B------:R-:W-:Y:S01]  /*1460*/  LOP3.LUT R17, R17, 0xf, RZ, 0xc0, !PT ;  /* 0x0000000f11117812 */ /* 0x000fe200078ec0ff */
[----:B------:R-:W-:Y:S01]  /*1470*/  IMAD R9, R8, R8, R8 ;  /* 0x0000000808097224 */ /* 0x000fe200078e0208 */
[----:B------:R-:W-:-:S02]  /*1480*/  LOP3.LUT R15, R15, 0xf, RZ, 0xc0, !PT ;  /* 0x0000000f0f0f7812 */ /* 0x000fc400078ec0ff */
[----:B------:R-:W-:Y:S01]  /*1490*/  IADD3 R19, PT, PT, R16, 0x1, R19 ;  /* 0x0000000110137810 */ /* 0x000fe20007ffe013 */
[----:B------:R-:W-:Y:S01]  /*14a0*/  IMAD R16, R17, R17, R17 ;  /* 0x0000001111107224 */ /* 0x000fe200078e0211 */
[----:B------:R-:W-:Y:S01]  /*14b0*/  IADD3 R9, PT, PT, R8, 0x1, R9 ;  /* 0x0000000108097810 */ /* 0x000fe20007ffe009 */
[----:B------:R-:W-:-:S03]  /*14c0*/  IMAD R8, R15, R15, R15 ;  /* 0x0000000f0f087224 */ /* 0x000fc600078e020f */
[----:B------:R-:W-:Y:S02]  /*14d0*/  IADD3 R16, PT, PT, R17, 0x1, R16 ;  /* 0x0000000111107810 */ /* 0x000fe40007ffe010 */
[----:B------:R-:W-:Y:S01]  /*14e0*/  IADD3 R8, PT, PT, R15, 0x1, R8 ;  /* 0x000000010f087810 */ /* 0x000fe20007ffe008 */
[----:B------:R-:W-:Y:S08]  /*14f0*/  I2F.F16 R19, R19 ;  /* 0x0000001300137306 */ /* 0x000ff00000200c00 */
[----:B------:R-:W0:Y:S08]  /*1500*/  I2F.F16 R16, R16 ;  /* 0x0000001000107306 */ /* 0x000e300000200c00 */
[----:B------:R-:W-:Y:S08]  /*1510*/  I2F.F16 R9, R9 ;  /* 0x0000000900097306 */ /* 0x000ff00000200c00 */
[----:B------:R-:W1:Y:S01]  /*1520*/  I2F.F16 R8, R8 ;  /* 0x0000000800087306 */ /* 0x000e620000200c00 */
[----:B0-----:R-:W-:-:S02]  /*1530*/  PRMT R19, R19, 0x5410, R16 ;  /* 0x0000541013137816 */ /* 0x001fc40000000010 */
[----:B----4-:R-:W-:-:S03]  /*1540*/  R2UR UR17, R18 ;  /* 0x00000000121172ca */ /* 0x010fc600000e0000 */
[----:B--2---:R-:W-:Y:S01]  /*1550*/  HMUL2 R12, R19, R10.H0_H0 ;  /* 0x2000000a130c7232 */ /* 0x004fe20000000000 */
[----:B-1----:R-:W-:-:S05]  /*1560*/  PRMT R9, R9, 0x5410, R8 ;  /* 0x0000541009097816 */ /* 0x002fca0000000008 */
[----:B------:R-:W-:-:S05]  /*1570*/  HMUL2 R13, R9, R10.H0_H0 ;  /* 0x2000000a090d7232 */ /* 0x000fca0000000000 */
[----:B------:R3:W-:Y:S01]  /*1580*/  STL.64 [UR18], R12 ;  /* 0x0000000cff007987 */ /* 0x0007e20008100a12 */
[----:B------:R-:W-:-:S04]  /*1590*/  UIADD3 UR8, UPT, UPT, UR17, UR8, URZ ;  /* 0x0000000811087290 */ /* 0x000fc8000fffe0ff */
[----:B------:R-:W-:-:S09]  /*15a0*/  UISETP.GE.AND UP4, UPT, UR8, UR25, UPT ;  /* 0x000000190800728c */ /* 0x000fd2000bf86270 */
[----:B---3--:R-:W-:Y:S05]  /*15b0*/  BRA.U !UP4, `(.L_x_18) ;  /* 0xfffffffd0c4c7547 */ /* 0x008fea000b83ffff */
.L_x_17:
[----:B------:R-:W-:Y:S01]  /*15c0*/  UISETP.GT.AND UP4, UPT, UR9, UR27, UPT ;  /* 0x0000001b0900728c */ /* 0x000fe2000bf84270 */
[----:B------:R-:W-:Y:S01]  /*15d0*/  PRMT R16, RZ, 0x5410, RZ ;  /* 0x00005410ff107816 */ /* 0x000fe200000000ff */
[----:B------:R-:W-:Y:S01]  /*15e0*/  UMOV UR4, URZ ;  /* 0x000000ff00047c82 */ /* 0x000fe20008000000 */
[----:B------:R-:W-:-:S06]  /*15f0*/  UMOV UR8, URZ ;  /* 0x000000ff00087c82 */ /* 0x000fcc0008000000 */
[----:B------:R-:W-:Y:S05]  /*1600*/  BRA.U !UP4, `(.L_x_19) ;  /* 0x000000010c207547 */ /* 0x000fea000b800000 */
[----:B------:R-:W0:Y:S02]  /*1610*/  LDCU UR5, c[0x0][0x3cc] ;  /* 0x00007980ff0577ac */ /* 0x000e240008000800 */
[----:B0-----:R-:W-:-:S04]  /*1620*/  UISETP.LT.AND UP4, UPT, UR9, UR5, UPT ;  /* 0x000000050900728c */ /* 0x001fc8000bf81270 */
[----:B------:R-:W-:-:S04]  /*1630*/  USEL UR5, UR9, UR5, UP4 ;  /* 0x0000000509057287 */ /* 0x000fc8000a000000 */
[----:B------:R-:W-:-:S04]  /*1640*/  UIADD3 UR5, UPT, UPT, UR5, -UR27, URZ ;  /* 0x8000001b05057290 */ /* 0x000fc8000fffe0ff */
[----:B------:R-:W-:-:S04]  /*1650*/  USHF.R.S32.HI UR17, URZ, 0x1f, UR5 ;  /* 0x0000001fff117899 */ /* 0x000fc80008011405 */
[----:B------:R-:W-:-:S04]  /*1660*/  ULEA.HI UR17, UR17, UR5, URZ, 0x5 ;  /* 0x0000000511117291 */ /* 0x000fc8000f8f28ff */
[----:B------:R-:W-:-:S04]  /*1670*/  USHF.R.S32.HI UR17, URZ, 0x5, UR17 ;  /* 0x00000005ff117899 */ /* 0x000fc80008011411 */
[----:B------:R-:W-:-:S12]  /*1680*/  UIMAD UR5, UR17, 0x6, URZ ;  /* 0x00000006110578a4 */ /* 0x000fd8000f8e02ff */
.L_x_19:
        /* <DEDUP_REMOVED lines=9> */
.L_x_20:
        /* <DEDUP_REMOVED lines=8> */
[----:B------:R-:W-:-:S12]  /*17a0*/  USHF.L.U32 UR7, UR17, 0x2, URZ ;  /* 0x0000000211077899 */ /* 0x000fd800080006ff */
.L_x_21:
        /* <DEDUP_REMOVED lines=9> */
.L_x_22:
        /* <DEDUP_REMOVED lines=9> */
.L_x_23:
[----:B------:R-:W-:Y:S01]  /*18d0*/  ULEA UR5, UR22, UR5, 0x3 ;  /* 0x0000000516057291 */ /* 0x000fe2000f8e18ff */
[----:B------:R-:W-:Y:S02]  /*18e0*/  PRMT R17, RZ, 0x5410, RZ ;  /* 0x00005410ff117816 */ /* 0x000fe400000000ff */
[----:B------:R-:W-:Y:S01]  /*18f0*/  PRMT R23, RZ, 0x5410, RZ ;  /* 0x00005410ff177816 */ /* 0x000fe200000000ff */
[----:B------:R-:W-:Y:S01]  /*1900*/  UIADD3 UR5, UPT, UPT, UR7, UR5, UR6 ;  /* 0x0000000507057290 */ /* 0x000fe2000fffe006 */
[----:B------:R-:W-:Y:S02]  /*1910*/  PRMT R22, RZ, 0x5410, RZ ;  /* 0x00005410ff167816 */ /* 0x000fe400000000ff */
[----:B------:R-:W-:Y:S01]  /*1920*/  PRMT R18, RZ, 0x5410, RZ ;  /* 0x00005410ff127816 */ /* 0x000fe200000000ff */
[----:B------:R-:W-:Y:S01]  /*1930*/  UIADD3 UR4, UPT, UPT, UR8, UR5, UR4 ;  /* 0x0000000508047290 */ /* 0x000fe2000fffe004 */
[----:B------:R-:W-:Y:S02]  /*1940*/  PRMT R19, RZ, 0x5410, RZ ;  /* 0x00005410ff137816 */ /* 0x000fe400000000ff */
[----:B------:R-:W-:Y:S01]  /*1950*/  PRMT R20, RZ, 0x5410, RZ ;  /* 0x00005410ff147816 */ /* 0x000fe200000000ff */
[----:B------:R-:W-:Y:S01]  /*1960*/  UIMAD UR5, UR4, UR15, URZ ;  /* 0x0000000f040572a4 */ /* 0x000fe2000f8e02ff */
[----:B------:R-:W-:Y:S01]  /*1970*/  PRMT R21, RZ, 0x5410, RZ ;  /* 0x00005410ff157816 */ /* 0x000fe200000000ff */
[----:B------:R-:W-:Y:S10]  /*1980*/  @!P1 BRA `(.L_x_24) ;  /* 0x0000002800c09947 */ /* 0x000ff40003800000 */
[----:B------:R-:W-:Y:S01]  /*1990*/  MOV R4, UR12 ;  /* 0x0000000c00047c02 */ /* 0x000fe20008000f00 */
[----:B------:R-:W2:Y:S01]  /*19a0*/  LDL.64 R6, [R1] ;  /* 0x0000000001067983 */ /* 0x000ea20000100a00 */
[----:B------:R-:W-:Y:S01]  /*19b0*/  MOV R5, UR13 ;  /* 0x0000000d00057c02 */ /* 0x000fe20008000f00 */
[----:B------:R-:W0:Y:S01]  /*19c0*/  S2UR UR7, SR_CgaCtaId ;  /* 0x00000000000779c3 */ /* 0x000e220000008800 */
[----:B------:R-:W1:Y:S03]  /*19d0*/  LDCU.64 UR12, c[0x0][0x388] ;  /* 0x00007100ff0c77ac */ /* 0x000e660008000a00 */
[----:B------:R-:W3:Y:S01]  /*19e0*/  LDG.E.U16.CONSTANT R4, desc[UR20][R4.64+0x2] ;  /* 0x0000021404047981 */ /* 0x000ee2000c1e9500 */
[----:B------:R-:W-:Y:S02]  /*19f0*/  USHF.R.S32.HI UR8, URZ, 0x1f, UR5 ;  /* 0x0000001fff087899 */ /* 0x000fe40008011405 */
[----:B------:R-:W-:Y:S01]  /*1a00*/  IADD3 R0, P0, PT, R3, UR5, RZ ;  /* 0x0000000503007c10 */ /* 0x000fe2000ff1e0ff */
[----:B------:R-:W-:-:S02]  /*1a10*/  UISETP.LT.AND UP0, UPT, UR25, UR16, UPT ;  /* 0x000000101900728c */ /* 0x000fc4000bf01270 */
[----:B------:R-:W-:Y:S01]  /*1a20*/  UIMAD.WIDE.U32 UR10, UR23, 0x100, UR10 ;  /* 0x00000100170a78a5 */ /* 0x000fe2000f8e000a */
[----:B------:R-:W-:Y:S01]  /*1a30*/  LEA.HI.X.SX32 R9, R3, UR8, 0x1, P0 ;  /* 0x0000000803097c11 */ /* 0x000fe200080f0eff */
[----:B------:R-:W-:Y:S01]  /*1a40*/  UMOV UR6, 0x400 ;  /* 0x0000040000067882 */ /* 0x000fe20000000000 */
[----:B------:R-:W-:Y:S01]  /*1a50*/  USEL UR16, UR25, UR16, UP0 ;  /* 0x0000001019107287 */ /* 0x000fe20008000000 */
[----:B------:R-:W-:Y:S01]  /*1a60*/  PRMT R16, R16, 0x5410, RZ ;  /* 0x0000541010107816 */ /* 0x000fe200000000ff */
[----:B------:R-:W-:Y:S01]  /*1a70*/  UIADD3 UR10, UP0, UPT, UR10, 0x2, URZ ;  /* 0x000000020a0a7890 */ /* 0x000fe2000ff1e0ff */
[----:B------:R-:W4:Y:S01]  /*1a80*/  LDCU UR15, c[0x0][0x3ac] ;  /* 0x00007580ff0f77ac */ /* 0x000f220008000800 */
[----:B-1----:R-:W-:-:S04]  /*1a90*/  LEA R8, P0, R0, UR12, 0x2 ;  /* 0x0000000c00087c11 */ /* 0x002fc8000f8010ff */
[----:B------:R-:W-:Y:S01]  /*1aa0*/  LEA.HI.X R9, R0, UR13, R9, 0x2, P0 ;  /* 0x0000000d00097c11 */ /* 0x000fe200080f1409 */
[----:B0-----:R-:W-:Y:S02]  /*1ab0*/  ULEA UR6, UR7, UR6, 0x18 ;  /* 0x0000000607067291 */ /* 0x001fe4000f8ec0ff */
[----:B------:R-:W-:Y:S02]  /*1ac0*/  UIADD3.X UR11, UPT, UPT, URZ, UR11, URZ, UP0, !UPT ;  /* 0x0000000bff0b7290 */ /* 0x000fe400087fe4ff */
[----:B------:R-:W-:Y:S01]  /*1ad0*/  UIADD3 UR8, UPT, UPT, UR6, 0x100, URZ ;  /* 0x0000010006087890 */ /* 0x000fe2000fffe0ff */
[----:B---3--:R-:W-:Y:S02]  /*1ae0*/  R2UR UR4, R4 ;  /* 0x00000000040472ca */ /* 0x008fe400000e0000 */
[----:B--2---:R-:W-:Y:S02]  /*1af0*/  PRMT R2, R6, 0x7610, R7 ;  /* 0x0000761006027816 */ /* 0x004fe40000000007 */
[----:B------:R-:W-:-:S09]  /*1b00*/  PRMT R0, R7, 0x7610, R6 ;  /* 0x0000761007007816 */ /* 0x000fd20000000006 */
[----:B------:R-:W-:-:S03]  /*1b10*/  UIADD3 UR5, UPT, UPT, UR9, UR4, URZ ;  /* 0x0000000409057290 */ /* 0x000fc6000fffe0ff */
[----:B----4-:R-:W-:-:S09]  /*1b20*/  UMOV UR4, URZ ;  /* 0x000000ff00047c82 */ /* 0x010fd20008000000 */
.L_x_27:
[----:B------:R-:W-:-:S06]  /*1b30*/  UISETP.NE.AND UP0, UPT, UR9, UR5, UPT ;  /* 0x000000050900728c */ /* 0x000fcc000bf05270 */
[----:B------:R-:W-:-:S05]  /*1b40*/  PLOP3.LUT P0, PT, PT, PT, UP0, 0x80, 0x8 ;  /* 0x000000000008781c */ /* 0x000fca0003f0f008 */
[----:B------:R-:W-:Y:S01]  /*1b50*/  @!UP0 UMOV UR6, UR10 ;  /* 0x0000000a00068c82 */ /* 0x000fe20008000000 */
[----:B------:R-:W-:Y:S01]  /*1b60*/  @!UP0 UMOV UR7, UR11 ;  /* 0x0000000b00078c82 */ /* 0x000fe20008000000 */
[----:B------:R-:W-:Y:S02]  /*1b70*/  MOV R6, UR6 ;  /* 0x0000000600067c02 */ /* 0x000fe40008000f00 */
[----:B------:R-:W-:Y:S01]  /*1b80*/  MOV R7, UR7 ;  /* 0x0000000700077c02 */ /* 0x000fe20008000f00 */
[----:B------:R-:W-:-:S04]  /*1b90*/  @!UP0 ULEA UR6, UR4, UR26, 0x3 ;  /* 0x0000001a04068291 */ /* 0x000fc8000f8e18ff */
[----:B------:R-:W2:Y:S01]  /*1ba0*/  @!P0 LDG.E.U16.CONSTANT R6, desc[UR20][R6.64] ;  /* 0x0000001406068981 */ /* 0x000ea2000c1e9500 */
[----:B------:R-:W-:-:S04]  /*1bb0*/  IMAD.U32 R5, RZ, RZ, UR15 ;  /* 0x0000000fff057e24 */ /* 0x000fc8000f8e00ff */
[----:B------:R-:W3:Y:S01]  /*1bc0*/  @!P0 LDL.64 R24, [UR6+0x8] ;  /* 0x00000806ff188983 */ /* 0x000ee20008100a00 */
[----:B------:R-:W-:-:S03]  /*1bd0*/  IMAD.WIDE R4, R5, 0x4, R8 ;  /* 0x0000000405047825 */ /* 0x000fc600078e0208 */
[----:B-----5:R-:W5:Y:S04]  /*1be0*/  LDG.E.128.CONSTANT R8, desc[UR20][R8.64] ;  /* 0x0000001408087981 */ /* 0x020f68000c1e9d00 */
[----:B------:R0:W5:Y:S01]  /*1bf0*/  LDG.E.128.CONSTANT R12, desc[UR20][R4.64] ;  /* 0x00000014040c7981 */ /* 0x000162000c1e9d00 */
[----:B------:R-:W-:Y:S01]  /*1c00*/  UISETP.GE.AND UP1, UPT, UR14, 0x1, UPT ;  /* 0x000000010e00788c */ /* 0x000fe2000bf26270 */
[----:B------:R-:W-:Y:S01]  /*1c10*/  MOV R55, UR15 ;  /* 0x0000000f00377c02 */ /* 0x000fe20008000f00 */
[----:B------:R-:W-:-:S04]  /*1c20*/  @!UP0 UIADD3 UR6, UPT, UPT, UR4, 0x1, URZ ;  /* 0x0000000104068890 */ /* 0x000fc8000fffe0ff */
[----:B------:R-:W-:-:S03]  /*1c30*/  IMAD.WIDE R54, R55, 0x4, R4 ;  /* 0x0000000437367825 */ /* 0x000fc600078e0204 */
[----:B------:R-:W-:Y:S01]  /*1c40*/  @!UP0 UMOV UR4, UR6 ;  /* 0x0000000600048c82 */ /* 0x000fe20008000000 */
[----:B--2---:R-:W-:Y:S02]  /*1c50*/  @!P0 R2UR UR7, R6 ;  /* 0x00000000060782ca */ /* 0x004fe400000e0000 */
[----:B---3--:R-:W-:Y:S02]  /*1c60*/  @!P0 PRMT R2, R24, 0x7610, R2 ;  /* 0x0000761018028816 */ /* 0x008fe40000000002 */
[----:B------:R-:W-:Y:S02]  /*1c70*/  @!P0 PRMT R0, R0, 0x7610, R24 ;  /* 0x0000761000008816 */ /* 0x000fe40000000018 */
[----:B------:R-:W-:Y:S02]  /*1c80*/  @!P0 PRMT R2, R2, 0x7610, R25 ;  /* 0x0000761002028816 */ /* 0x000fe40000000019 */
[----:B------:R-:W-:-:S05]  /*1c90*/  @!P0 PRMT R0, R25, 0x7610, R0 ;  /* 0x0000761019008816 */ /* 0x000fca0000000000 */
[----:B------:R-:W-:Y:S01]  /*1ca0*/  @!UP0 UIADD3 UR5, UPT, UPT, UR7, UR9, URZ ;  /* 0x0000000907058290 */ /* 0x000fe2000fffe0ff */
[----:B0-----:R-:W-:Y:S11]  /*1cb0*/  BRA.U !UP1, `(.L_x_25) ;  /* 0x0000001109d47547 */ /* 0x001ff6000b800000 */
[----:B------:R-:W2:Y:S01]  /*1cc0*/  LDG.E.128.CONSTANT R4, desc[UR20][R54.64] ;  /* 0x0000001436047981 */ /* 0x000ea2000c1e9d00 */
[--C-:B-----5:R-:W-:Y:S01]  /*1cd0*/  SHF.R.U32.HI R38, RZ, 0xc, R8.reuse ;  /* 0x0000000cff267819 */ /* 0x120fe20000011608 */
[----:B------:R-:W-:Y:S01]  /*1ce0*/  UISETP.NE.AND UP0, UPT, UR14, 0x1, UPT ;  /* 0x000000010e00788c */ /* 0x000fe2000bf05270 */
[----:B------:R-:W-:Y:S02]  /*1cf0*/  LOP3.LUT R28, R8, 0x3f003f, RZ, 0xc0, !PT ;  /* 0x003f003f081c7812 */ /* 0x000fe400078ec0ff */
[----:B------:R-:W-:Y:S02]  /*1d00*/  SHF.R.U32.HI R26, RZ, 0x6, R8 ;  /* 0x00000006ff1a7819 */ /* 0x000fe40000011608 */
[--C-:B------:R-:W-:Y:S02]  /*1d10*/  SHF.R.U32.HI R41, RZ, 0xc, R9.reuse ;  /* 0x0000000cff297819 */ /* 0x100fe40000011609 */
[----:B------:R-:W-:Y:S02]  /*1d20*/  LOP3.LUT R24, R9, 0x3f003f, RZ, 0xc0, !PT ;  /* 0x003f003f09187812 */ /* 0x000fe400078ec0ff */
[----:B------:R-:W-:-:S02]  /*1d30*/  SHF.R.U32.HI R27, RZ, 0x6, R9 ;  /* 0x00000006ff1b7819 */ /* 0x000fc40000011609 */
[--C-:B------:R-:W-:Y:S02]  /*1d40*/  SHF.R.U32.HI R37, RZ, 0xc, R10.reuse ;  /* 0x0000000cff257819 */ /* 0x100fe4000001160a */
[----:B------:R-:W-:Y:S02]  /*1d50*/  LOP3.LUT R25, R10, 0x3f003f, RZ, 0xc0, !PT ;  /* 0x003f003f0a197812 */ /* 0x000fe400078ec0ff */
[----:B------:R-:W-:Y:S02]  /*1d60*/  SHF.R.U32.HI R30, RZ, 0x6, R10 ;  /* 0x00000006ff1e7819 */ /* 0x000fe4000001160a */
[----:B------:R-:W-:Y:S02]  /*1d70*/  SHF.R.U32.HI R8, RZ, 0xc, R12 ;  /* 0x0000000cff087819 */ /* 0x000fe4000001160c */
[----:B------:R-:W-:Y:S02]  /*1d80*/  SHF.R.U32.HI R10, RZ, 0xc, R13 ;  /* 0x0000000cff0a7819 */ /* 0x000fe4000001160d */
[----:B------:R-:W-:-:S02]  /*1d90*/  LOP3.LUT R9, R38, 0xf000f, RZ, 0xc0, !PT ;  /* 0x000f000f26097812 */ /* 0x000fc400078ec0ff */
[----:B------:R-:W-:Y:S02]  /*1da0*/  LOP3.LUT R31, R12, 0x3f003f, RZ, 0xc0, !PT ;  /* 0x003f003f0c1f7812 */ /* 0x000fe400078ec0ff */
[----:B------:R-:W-:Y:S02]  /*1db0*/  SHF.R.U32.HI R32, RZ, 0x6, R12 ;  /* 0x00000006ff207819 */ /* 0x000fe4000001160c */
[----:B------:R-:W-:Y:S02]  /*1dc0*/  LOP3.LUT R35, R13, 0x3f003f, RZ, 0xc0, !PT ;  /* 0x003f003f0d237812 */ /* 0x000fe400078ec0ff */
[----:B------:R-:W-:Y:S02]  /*1dd0*/  SHF.R.U32.HI R34, RZ, 0x6, R13 ;  /* 0x00000006ff227819 */ /* 0x000fe4000001160d */
[----:B------:R-:W-:Y:S02]  /*1de0*/  SHF.R.U32.HI R40, RZ, 0xc, R14 ;  /* 0x0000000cff287819 */ /* 0x000fe4000001160e */
[----:B------:R-:W-:-:S02]  /*1df0*/  LOP3.LUT R12, R14, 0x3f003f, RZ, 0xc0, !PT ;  /* 0x003f003f0e0c7812 */ /* 0x000fc400078ec0ff */
[----:B------:R-:W-:Y:S02]  /*1e00*/  SHF.R.U32.HI R36, RZ, 0x6, R14 ;  /* 0x00000006ff247819 */ /* 0x000fe4000001160e */
[----:B------:R-:W-:Y:S02]  /*1e10*/  LOP3.LUT R13, R15, 0x3f003f, RZ, 0xc0, !PT ;  /* 0x003f003f0f0d7812 */ /* 0x000fe400078ec0ff */
[--C-:B------:R-:W-:Y:S02]  /*1e20*/  SHF.R.U32.HI R14, RZ, 0xc, R15.reuse ;  /* 0x0000000cff0e7819 */ /* 0x100fe4000001160f */
[----:B------:R-:W-:Y:S02]  /*1e30*/  SHF.R.U32.HI R38, RZ, 0x6, R15 ;  /* 0x00000006ff267819 */ /* 0x000fe4000001160f */
[----:B------:R-:W-:Y:S02]  /*1e40*/  LOP3.LUT R29, R11, 0x3f003f, RZ, 0xc0, !PT ;  /* 0x003f003f0b1d7812 */ /* 0x000fe400078ec0ff */
[----:B------:R-:W-:-:S02]  /*1e50*/  SHF.R.U32.HI R39, RZ, 0xc, R11 ;  /* 0x0000000cff277819 */ /* 0x000fc4000001160b */
[----:B------:R-:W-:Y:S02]  /*1e60*/  SHF.R.U32.HI R33, RZ, 0x6, R11 ;  /* 0x00000006ff217819 */ /* 0x000fe4000001160b */
[----:B------:R-:W-:Y:S02]  /*1e70*/  LOP3.LUT R42, R8, 0xf000f, RZ, 0xc0, !PT ;  /* 0x000f000f082a7812 */ /* 0x000fe400078ec0ff */
[----:B------:R-:W-:Y:S02]  /*1e80*/  LOP3.LUT R15, R10, 0xf000f, RZ, 0xc0, !PT ;  /* 0x000f000f0a0f7812 */ /* 0x000fe400078ec0ff */
[----:B------:R-:W-:Y:S02]  /*1e90*/  LOP3.LUT R39, R39, 0xf000f, RZ, 0xc0, !PT ;  /* 0x000f000f27277812 */ /* 0x000fe400078ec0ff */
[----:B------:R-:W-:Y:S02]  /*1ea0*/  LOP3.LUT R28, R28, 0x64006400, RZ, 0xfc, !PT ;  /* 0x640064001c1c7812 */ /* 0x000fe400078efcff */
[----:B------:R-:W-:-:S02]  /*1eb0*/  LOP3.LUT R26, R26, 0x3f003f, RZ, 0xc0, !PT ;  /* 0x003f003f1a1a7812 */ /* 0x000fc400078ec0ff */
[----:B------:R-:W-:Y:S02]  /*1ec0*/  LOP3.LUT R24, R24, 0x64006400, RZ, 0xfc, !PT ;  /* 0x6400640018187812 */ /* 0x000fe400078efcff */
        /* <DEDUP_REMOVED lines=16> */
[----:B------:R-:W-:Y:S01]  /*1fd0*/  LOP3.LUT R45, R36, 0x64006400, RZ, 0xfc, !PT ;  /* 0x64006400242d7812 */ /* 0x000fe200078efcff */
[----:B------:R-:W-:Y:S01]  /*1fe0*/  HADD2 R36, R34, -1056, -1056 ;  /* 0xe420e42022247430 */ /* 0x000fe20000000000 */
[----:B------:R-:W-:Y:S01]  /*1ff0*/  LOP3.LUT R47, R38, 0x64006400, RZ, 0xfc, !PT ;  /* 0x64006400262f7812 */ /* 0x000fe200078efcff */
[----:B------:R-:W-:-:S02]  /*2000*/  HADD2 R38, R32, -1056, -1056 ;  /* 0xe420e42020267430 */ /* 0x000fc40000000000 */
[----:B------:R-:W-:Y:S02]  /*2010*/  HADD2 R34, R45, -1056, -1056 ;  /* 0xe420e4202d227430 */ /* 0x000fe40000000000 */
[----:B------:R-:W-:Y:S01]  /*2020*/  HADD2 R32, R47, -1056, -1056 ;  /* 0xe420e4202f207430 */ /* 0x000fe20000000000 */
[----:B--2---:R-:W-:Y:S02]  /*2030*/  SHF.R.U32.HI R56, RZ, 0x8, R4 ;  /* 0x00000008ff387819 */ /* 0x004fe40000011604 */
[----:B------:R-:W-:Y:S02]  /*2040*/  SHF.R.U32.HI R48, RZ, 0xa, R5 ;  /* 0x0000000aff307819 */ /* 0x000fe40000011605 */
[----:B------:R-:W-:Y:S02]  /*2050*/  LOP3.LUT R56, R9, 0x300030, R56, 0xf8, !PT ;  /* 0x0030003009387812 */ /* 0x000fe400078ef838 */
[----:B------:R-:W0:Y:S01]  /*2060*/  LDS.128 R8, [UR8+-0x100] ;  /* 0xffff0008ff087984 */ /* 0x000e220008000c00 */
[----:B------:R-:W-:-:S02]  /*2070*/  LOP3.LUT R48, R15, 0x300030, R48, 0xf8, !PT ;  /* 0x003000300f307812 */ /* 0x000fc400078ef830 */
[----:B------:R-:W-:Y:S02]  /*2080*/  LOP3.LUT R15, R14, 0xf000f, RZ, 0xc0, !PT ;  /* 0x000f000f0e0f7812 */ /* 0x000fe400078ec0ff */
[--C-:B------:R-:W-:Y:S02]  /*2090*/  SHF.R.U32.HI R50, RZ, 0xa, R7.reuse ;  /* 0x0000000aff327819 */ /* 0x100fe40000011607 */
[----:B------:R-:W-:Y:S02]  /*20a0*/  SHF.R.U32.HI R52, RZ, 0x8, R7 ;  /* 0x00000008ff347819 */ /* 0x000fe40000011607 */
[----:B------:R-:W-:Y:S02]  /*20b0*/  LOP3.LUT R50, R15, 0x300030, R50, 0xf8, !PT ;  /* 0x003000300f327812 */ /* 0x000fe400078ef832 */
[----:B------:R-:W-:Y:S02]  /*20c0*/  LOP3.LUT R52, R39, 0x300030, R52, 0xf8, !PT ;  /* 0x0030003027347812 */ /* 0x000fe400078ef834 */
[----:B------:R-:W-:Y:S01]  /*20d0*/  LOP3.LUT R15, R29, 0x64006400, RZ, 0xfc, !PT ;  /* 0x640064001d0f7812 */ /* 0x000fe200078efcff */
[----:B------:R-:W-:Y:S01]  /*20e0*/  HADD2 R29, R24, -1056, -1056 ;  /* 0xe420e420181d7430 */ /* 0x000fe20000000000 */
[----:B------:R-:W-:Y:S01]  /*20f0*/  LOP3.LUT R39, R31, 0x64006400, RZ, 0xfc, !PT ;  /* 0x640064001f277812 */ /* 0x000fe200078efcff */
[----:B------:R-:W-:Y:S01]  /*2100*/  HADD2 R31, R28, -1056, -1056 ;  /* 0xe420e4201c1f7430 */ /* 0x000fe20000000000 */
[----:B------:R-:W-:-:S02]  /*2110*/  SHF.R.U32.HI R53, RZ, 0xa, R4 ;  /* 0x0000000aff357819 */ /* 0x000fc40000011604 */
[----:B------:R-:W-:Y:S01]  /*2120*/  LOP3.LUT R28, R27, 0x64006400, RZ, 0xfc, !PT ;  /* 0x640064001b1c7812 */ /* 0x000fe200078efcff */
[----:B------:R-:W-:Y:S01]  /*2130*/  HADD2 R27, R25, -1056, -1056 ;  /* 0xe420e420191b7430 */ /* 0x000fe20000000000 */
[----:B------:R-:W-:Y:S01]  /*2140*/  LOP3.LUT R14, R30, 0x64006400, RZ, 0xfc, !PT ;  /* 0x640064001e0e7812 */ /* 0x000fe200078efcff */
[----:B------:R-:W-:Y:S01]  /*2150*/  HADD2 R25, R15, -1056, -1056 ;  /* 0xe420e4200f197430 */ /* 0x000fe20000000000 */
[----:B------:R-:W-:Y:S01]  /*2160*/  LOP3.LUT R24, R33, 0x64006400, RZ, 0xfc, !PT ;  /* 0x6400640021187812 */ /* 0x000fe200078efcff */
[----:B------:R-:W-:Y:S01]  /*2170*/  HADD2 R30, R26, -1056, -1056 ;  /* 0xe420e4201a1e7430 */ /* 0x000fe20000000000 */
[----:B------:R-:W-:Y:S01]  /*2180*/  LOP3.LUT R53, R42, 0x300030, R53, 0xf8, !PT ;  /* 0x003000302a357812 */ /* 0x000fe200078ef835 */
[----:B------:R-:W-:Y:S01]  /*2190*/  HADD2 R26, R14, -1056, -1056 ;  /* 0xe420e4200e1a7430 */ /* 0x000fe20000000000 */
[----:B------:R-:W-:Y:S01]  /*21a0*/  SHF.R.U32.HI R46, RZ, 0x8, R5 ;  /* 0x00000008ff2e7819 */ /* 0x000fe20000011605 */
[----:B------:R-:W-:Y:S01]  /*21b0*/  HADD2 R28, R28, -1056, -1056 ;  /* 0xe420e4201c1c7430 */ /* 0x000fe20000000000 */
[----:B------:R-:W-:Y:S01]  /*21c0*/  LOP3.LUT R42, R37, 0xf000f, RZ, 0xc0, !PT ;  /* 0x000f000f252a7812 */ /* 0x000fe200078ec0ff */
[----:B------:R-:W-:Y:S01]  /*21d0*/  HADD2 R24, R24, -1056, -1056 ;  /* 0xe420e42018187430 */ /* 0x000fe20000000000 */
[----:B------:R-:W-:Y:S01]  /*21e0*/  LOP3.LUT R46, R41, 0x300030, R46, 0xf8, !PT ;  /* 0x00300030292e7812 */ /* 0x000fe200078ef82e */
[----:B------:R-:W-:Y:S01]  /*21f0*/  HADD2 R39, R39, -1056, -1056 ;  /* 0xe420e42027277430 */ /* 0x000fe20000000000 */
[----:B------:R-:W-:-:S02]  /*2200*/  SHF.R.U32.HI R49, RZ, 0xa, R6 ;  /* 0x0000000aff317819 */ /* 0x000fc40000011606 */
[----:B------:R-:W-:Y:S02]  /*2210*/  SHF.R.U32.HI R51, RZ, 0x8, R6 ;  /* 0x00000008ff337819 */ /* 0x000fe40000011606 */
[----:B------:R-:W-:Y:S02]  /*2220*/  LOP3.LUT R49, R40, 0x300030, R49, 0xf8, !PT ;  /* 0x0030003028317812 */ /* 0x000fe400078ef831 */
[----:B------:R-:W-:Y:S01]  /*2230*/  LOP3.LUT R51, R42, 0x300030, R51, 0xf8, !PT ;  /* 0x003000302a337812 */ /* 0x000fe200078ef833 */
[-C--:B0-----:R-:W-:Y:S02]  /*2240*/  HFMA2 R14, R29, R8.reuse, RZ.H0_H0 ;  /* 0x000000081d0e7231 */ /* 0x081fe400000400ff */
[-C--:B------:R-:W-:Y:S02]  /*2250*/  HFMA2 R15, R31, R8.reuse, RZ ;  /* 0x000000081f0f7231 */ /* 0x080fe400000000ff */
[-C--:B------:R-:W-:Y:S02]  /*2260*/  HFMA2 R37, R25, R8.reuse, RZ.H0_H0 ;  /* 0x0000000819257231 */ /* 0x080fe400000400ff */
[----:B------:R-:W-:-:S02]  /*2270*/  HFMA2 R33, R27, R8, RZ ;  /* 0x000000081b217231 */ /* 0x000fc400000000ff */
[-C--:B------:R-:W-:Y:S02]  /*2280*/  HFMA2 R14, R28, R9.reuse, R14 ;  /* 0x000000091c0e7231 */ /* 0x080fe4000000000e */
[-C--:B------:R-:W-:Y:S02]  /*2290*/  HFMA2 R8, R30, R9.reuse, R15 ;  /* 0x000000091e087231 */ /* 0x080fe4000000000f */
[-C--:B------:R-:W-:Y:S02]  /*22a0*/  HFMA2 R41, R24, R9.reuse, R37 ;  /* 0x0000000918297231 */ /* 0x080fe40000000025 */
[----:B------:R-:W-:Y:S02]  /*22b0*/  HFMA2 R40, R26, R9, R33 ;  /* 0x000000091a287231 */ /* 0x000fe40000000021 */
[----:B------:R-:W-:Y:S02]  /*22c0*/  HADD2 R37, R35, -1056, -1056 ;  /* 0xe420e42023257430 */ /* 0x000fe40000000000 */
[----:B------:R-:W-:-:S02]  /*22d0*/  HFMA2 R8, R39, R10, R8 ;  /* 0x0000000a27087231 */ /* 0x000fc40000000008 */
[----:B------:R-:W-:Y:S01]  /*22e0*/  HADD2 R35, R12, -1056, -1056 ;  /* 0xe420e4200c237430 */ /* 0x000fe20000000000 */
[----:B------:R-:W-:Y:S01]  /*22f0*/  SHF.R.U32.HI R42, RZ, 0x6, R4 ;  /* 0x00000006ff2a7819 */ /* 0x000fe20000011604 */
[----:B------:R-:W-:Y:S01]  /*2300*/  HADD2 R33, R13, -1056, -1056 ;  /* 0xe420e4200d217430 */ /* 0x000fe20000000000 */
[----:B------:R-:W-:Y:S01]  /*2310*/  SHF.R.U32.HI R43, RZ, 0x6, R5 ;  /* 0x00000006ff2b7819 */ /* 0x000fe20000011605 */
[-C--:B------:R-:W-:Y:S02]  /*2320*/  HFMA2 R9, R37, R10.reuse, R14 ;  /* 0x0000000a25097231 */ /* 0x080fe4000000000e */
[-C--:B------:R-:W-:Y:S01]  /*2330*/  HFMA2 R40, R35, R10.reuse, R40 ;  /* 0x0000000a23287231 */ /* 0x080fe20000000028 */
[----:B------:R-:W0:Y:S01]  /*2340*/  LDS.128 R12, [UR8+-0xf0] ;  /* 0xffff1008ff0c7984 */ /* 0x000e220008000c00 */
[----:B------:R-:W-:Y:S01]  /*2350*/  HFMA2 R41, R33, R10, R41 ;  /* 0x0000000a21297231 */ /* 0x000fe20000000029 */
[----:B------:R-:W-:Y:S01]  /*2360*/  LOP3.LUT R10, R4, 0x3f003f, RZ, 0xc0, !PT ;  /* 0x003f003f040a7812 */ /* 0x000fe200078ec0ff */
[-C--:B------:R-:W-:Y:S01]  /*2370*/  HFMA2 R8, R38, R11.reuse, R8 ;  /* 0x0000000b26087231 */ /* 0x080fe20000000008 */
[----:B------:R-:W-:Y:S01]  /*2380*/  LOP3.LUT R4, R5, 0x3f003f, RZ, 0xc0, !PT ;  /* 0x003f003f05047812 */ /* 0x000fe200078ec0ff */
[-C--:B------:R-:W-:Y:S01]  /*2390*/  HFMA2 R9, R36, R11.reuse, R9 ;  /* 0x0000000b24097231 */ /* 0x080fe20000000009 */
[----:B------:R-:W-:Y:S01]  /*23a0*/  LOP3.LUT R5, R6, 0x3f003f, RZ, 0xc0, !PT ;  /* 0x003f003f06057812 */ /* 0x000fe200078ec0ff */
[-C--:B------:R-:W-:Y:S01]  /*23b0*/  HFMA2 R40, R34, R11.reuse, R40 ;  /* 0x0000000b22287231 */ /* 0x080fe20000000028 */
[----:B------:R-:W-:Y:S01]  /*23c0*/  SHF.R.U32.HI R6, RZ, 0x6, R6 ;  /* 0x00000006ff067819 */ /* 0x000fe20000011606 */
[----:B------:R-:W-:Y:S01]  /*23d0*/  HFMA2 R11, R32, R11, R41 ;  /* 0x0000000b200b7231 */ /* 0x000fe20000000029 */
[----:B------:R-:W-:-:S02]  /*23e0*/  LOP3.LUT R44, R7, 0x3f003f, RZ, 0xc0, !PT ;  /* 0x003f003f072c7812 */ /* 0x000fc400078ec0ff */
[----:B------:R-:W-:Y:S02]  /*23f0*/  SHF.R.U32.HI R7, RZ, 0x6, R7 ;  /* 0x00000006ff077819 */ /* 0x000fe40000011607 */
[----:B------:R-:W-:Y:S02]  /*2400*/  LOP3.LUT R42, R42, 0x3f003f, RZ, 0xc0, !PT ;  /* 0x003f003f2a2a7812 */ /* 0x000fe400078ec0ff */
[----:B------:R-:W-:Y:S02]  /*2410*/  LOP3.LUT R4, R4, 0x64006400, RZ, 0xfc, !PT ;  /* 0x6400640004047812 */ /* 0x000fe400078efcff */
[----:B------:R-:W-:Y:S02]  /*2420*/  LOP3.LUT R43, R43, 0x3f003f, RZ, 0xc0, !PT ;  /* 0x003f003f2b2b7812 */ /* 0x000fe400078ec0ff */
[----:B------:R-:W-:Y:S01]  /*2430*/  LOP3.LUT R5, R5, 0x64006400, RZ, 0xfc, !PT ;  /* 0x6400640005057812 */ /* 0x000fe200078efcff */
[----:B------:R-:W-:Y:S01]  /*2440*/  HADD2 R45, R4, -1056, -1056 ;  /* 0xe420e420042d7430 */ /* 0x000fe20000000000 */
[----:B------:R-:W-:-:S02]  /*2450*/  LOP3.LUT R10, R10, 0x64006400, RZ, 0xfc, !PT ;  /* 0x640064000a0a7812 */ /* 0x000fc400078efcff */
[----:B------:R-:W-:Y:S02]  /*2460*/  LOP3.LUT R6, R6, 0x3f003f, RZ, 0xc0, !PT ;  /* 0x003f003f06067812 */ /* 0x000fe400078ec0ff */
[----:B------:R-:W-:Y:S01]  /*2470*/  LOP3.LUT R41, R44, 0x64006400, RZ, 0xfc, !PT ;  /* 0x640064002c297812 */ /* 0x000fe200078efcff */
[----:B------:R-:W-:Y:S01]  /*2480*/  HADD2 R47, R10, -1056, -1056 ;  /* 0xe420e4200a2f7430 */ /* 0x000fe20000000000 */
[----:B------:R-:W-:Y:S02]  /*2490*/  LOP3.LUT R7, R7, 0x3f003f, RZ, 0xc0, !PT ;  /* 0x003f003f07077812 */ /* 0x000fe400078ec0ff */
[----:B------:R-:W-:Y:S01]  /*24a0*/  LOP3.LUT R44, R42, 0x64006400, RZ, 0xfc, !PT ;  /* 0x640064002a2c7812 */ /* 0x000fe200078efcff */
[----:B------:R-:W-:Y:S01]  /*24b0*/  HADD2 R41, R41, -1056, -1056 ;  /* 0xe420e42029297430 */ /* 0x000fe20000000000 */
[----:B------:R-:W-:Y:S01]  /*24c0*/  LOP3.LUT R42, R43, 0x64006400, RZ, 0xfc, !PT ;  /* 0x640064002b2a7812 */ /* 0x000fe200078efcff */
[----:B------:R-:W-:Y:S01]  /*24d0*/  HADD2 R43, R5, -1056, -1056 ;  /* 0xe420e420052b7430 */ /* 0x000fe20000000000 */
[----:B------:R-:W-:Y:S01]  /*24e0*/  LOP3.LUT R4, R6, 0x64006400, RZ, 0xfc, !PT ;  /* 0x6400640006047812 */ /* 0x000fe200078efcff */
[----:B------:R-:W-:Y:S01]  /*24f0*/  HADD2 R44, R44, -1056, -1056 ;  /* 0xe420e4202c2c7430 */ /* 0x000fe20000000000 */
[----:B------:R-:W-:Y:S01]  /*2500*/  LOP3.LUT R7, R7, 0x64006400, RZ, 0xfc, !PT ;  /* 0x6400640007077812 */ /* 0x000fe200078efcff */
[----:B------:R-:W-:Y:S01]  /*2510*/  HADD2 R42, R42, -1056, -1056 ;  /* 0xe420e4202a2a7430 */ /* 0x000fe20000000000 */
[----:B------:R-:W-:Y:S01]  /*2520*/  LOP3.LUT R56, R56, 0x64006400, RZ, 0xfc, !PT ;  /* 0x6400640038387812 */ /* 0x000fe200078efcff */
[----:B0-----:R-:W-:-:S02]  /*2530*/  HFMA2 R6, R43, R12, R40 ;  /* 0x0000000c2b067231 */ /* 0x001fc40000000028 */
[-C--:B------:R-:W-:Y:S02]  /*2540*/  HFMA2 R9, R45, R12.reuse, R9 ;  /* 0x0000000c2d097231 */ /* 0x080fe40000000009 */
[-C--:B------:R-:W-:Y:S02]  /*2550*/  HFMA2 R5, R47, R12.reuse, R8 ;  /* 0x0000000c2f057231 */ /* 0x080fe40000000008 */
[----:B------:R-:W-:Y:S01]  /*2560*/  HFMA2 R11, R41, R12, R11 ;  /* 0x0000000c290b7231 */ /* 0x000fe2000000000b */
[----:B------:R-:W-:Y:S01]  /*2570*/  LOP3.LUT R10, R46, 0x64006400, RZ, 0xfc, !PT ;  /* 0x640064002e0a7812 */ /* 0x000fe200078efcff */
[----:B------:R-:W-:Y:S02]  /*2580*/  HADD2 R40, R4, -1056, -1056 ;  /* 0xe420e42004287430 */ /* 0x000fe40000000000 */
[-C--:B------:R-:W-:Y:S02]  /*2590*/  HFMA2 R5, R44, R13.reuse, R5 ;  /* 0x0000000d2c057231 */ /* 0x080fe40000000005 */
[----:B------:R-:W-:Y:S01]  /*25a0*/  HADD2 R12, R7, -1056, -1056 ;  /* 0xe420e420070c7430 */ /* 0x000fe20000000000 */
[----:B------:R-:W-:Y:S01]  /*25b0*/  LOP3.LUT R8, R53, 0x64006400, RZ, 0xfc, !PT ;  /* 0x6400640035087812 */ /* 0x000fe200078efcff */
[----:B------:R-:W-:-:S02]  /*25c0*/  HFMA2 R7, R40, R13, R6 ;  /* 0x0000000d28077231 */ /* 0x000fc40000000006 */
[-C--:B------:R-:W-:Y:S01]  /*25d0*/  HFMA2 R4, R42, R13.reuse, R9 ;  /* 0x0000000d2a047231 */ /* 0x080fe20000000009 */
[----:B------:R-:W-:Y:S01]  /*25e0*/  LOP3.LUT R48, R48, 0x64006400, RZ, 0xfc, !PT ;  /* 0x6400640030307812 */ /* 0x000fe200078efcff */
[----:B------:R-:W-:Y:S01]  /*25f0*/  HFMA2 R6, R12, R13, R11 ;  /* 0x0000000d0c067231 */ /* 0x000fe2000000000b */
[----:B------:R-:W-:Y:S01]  /*2600*/  LOP3.LUT R11, R51, 0x64006400, RZ, 0xfc, !PT ;  /* 0x64006400330b7812 */ /* 0x000fe200078efcff */
[----:B------:R-:W-:Y:S01]  /*2610*/  HADD2 R53, R56, -1056, -1056 ;  /* 0xe420e42038357430 */ /* 0x000fe20000000000 */
[----:B------:R-:W-:Y:S01]  /*2620*/  LOP3.LUT R13, R52, 0x64006400, RZ, 0xfc, !PT ;  /* 0x64006400340d7812 */ /* 0x000fe200078efcff */
[----:B------:R-:W-:Y:S01]  /*2630*/  HADD2 R51, R10, -1056, -1056 ;  /* 0xe420e4200a337430 */ /* 0x000fe20000000000 */
[----:B------:R-:W-:Y:S01]  /*2640*/  LOP3.LUT R46, R49, 0x64006400, RZ, 0xfc, !PT ;  /* 0x64006400312e7812 */ /* 0x000fe200078efcff */
[----:B------:R-:W-:Y:S01]  /*2650*/  HADD2 R49, R11, -1056, -1056 ;  /* 0xe420e4200b317430 */ /* 0x000fe20000000000 */
[----:B------:R-:W-:Y:S01]  /*2660*/  LOP3.LUT R9, R50, 0x64006400, RZ, 0xfc, !PT ;  /* 0x6400640032097812 */ /* 0x000fe200078efcff */
[----:B------:R-:W-:-:S02]  /*2670*/  HADD2 R13, R13, -1056, -1056 ;  /* 0xe420e4200d0d7430 */ /* 0x000fc40000000000 */
[-C--:B------:R-:W-:Y:S02]  /*2680*/  HFMA2 R5, R53, R14.reuse, R5 ;  /* 0x0000000e35057231 */ /* 0x080fe40000000005 */
[-C--:B------:R-:W-:Y:S02]  /*2690*/  HFMA2 R4, R51, R14.reuse, R4 ;  /* 0x0000000e33047231 */ /* 0x080fe40000000004 */
[-C--:B------:R-:W-:Y:S02]  /*26a0*/  HFMA2 R7, R49, R14.reuse, R7 ;  /* 0x0000000e31077231 */ /* 0x080fe40000000007 */
[----:B------:R-:W-:Y:S01]  /*26b0*/  HADD2 R50, R8, -1056, -1056 ;  /* 0xe420e42008327430 */ /* 0x000fe20000000000 */
[----:B------:R-:W-:Y:S01]  /*26c0*/  PRMT R52, R2, 0x7610, R0 ;  /* 0x0000761002347816 */ /* 0x000fe20000000000 */
[----:B------:R-:W-:Y:S02]  /*26d0*/  HADD2 R48, R48, -1056, -1056 ;  /* 0xe420e42030307430 */ /* 0x000fe40000000000 */
[----:B------:R-:W-:-:S02]  /*26e0*/  HFMA2 R6, R13, R14, R6 ;  /* 0x0000000e0d067231 */ /* 0x000fc40000000006 */
[-C--:B------:R-:W-:Y:S02]  /*26f0*/  HFMA2 R5, R50, R15.reuse, R5 ;  /* 0x0000000f32057231 */ /* 0x080fe40000000005 */
[----:B------:R-:W-:Y:S02]  /*2700*/  HADD2 R46, R46, -1056, -1056 ;  /* 0xe420e4202e2e7430 */ /* 0x000fe40000000000 */
[----:B------:R-:W-:Y:S02]  /*2710*/  HADD2 R14, R9, -1056, -1056 ;  /* 0xe420e420090e7430 */ /* 0x000fe40000000000 */
[-C--:B------:R-:W-:Y:S02]  /*2720*/  HFMA2 R4, R48, R15.reuse, R4 ;  /* 0x0000000f30047231 */ /* 0x080fe40000000004 */
[-C--:B------:R-:W-:Y:S02]  /*2730*/  HFMA2 R7, R46, R15.reuse, R7 ;  /* 0x0000000f2e077231 */ /* 0x080fe40000000007 */
[----:B------:R-:W-:Y:S01]  /*2740*/  HFMA2 R6, R14, R15, R6 ;  /* 0x0000000f0e067231 */ /* 0x000fe20000000006 */
[----:B------:R-:W-:Y:S01]  /*2750*/  PRMT R15, R0, 0x7610, R2 ;  /* 0x00007610000f7816 */ /* 0x000fe20000000002 */
[----:B------:R-:W-:-:S02]  /*2760*/  HADD2 R5, R5.H0_H0, R5.H1_H1 ;  /* 0x3000000505057230 */ /* 0x000fc40000000800 */
[----:B------:R-:W-:Y:S02]  /*2770*/  HADD2 R4, R4.H0_H0, R4.H1_H1 ;  /* 0x3000000404047230 */ /* 0x000fe40000000800 */
[----:B------:R-:W-:Y:S02]  /*2780*/  HADD2 R7, R7.H0_H0, R7.H1_H1 ;  /* 0x3000000707077230 */ /* 0x000fe40000000800 */
[----:B------:R-:W-:Y:S01]  /*2790*/  HADD2 R6, R6.H0_H0, R6.H1_H1 ;  /* 0x3000000606067230 */ /* 0x000fe20000000800 */
[----:B------:R-:W-:-:S04]  /*27a0*/  PRMT R5, R5, 0x5410, R4 ;  /* 0x0000541005057816 */ /* 0x000fc80000000004 */
[----:B------:R-:W-:Y:S01]  /*27b0*/  PRMT R7, R7, 0x5410, R6 ;  /* 0x0000541007077816 */ /* 0x000fe20000000006 */
[----:B------:R-:W-:-:S04]  /*27c0*/  HFMA2 R21, R5, R52, R21 ;  /* 0x0000003405157231 */ /* 0x000fc80000000015 */
[----:B------:R-:W-:Y:S01]  /*27d0*/  HFMA2 R20, R7, R15, R20 ;  /* 0x0000000f07147231 */ /* 0x000fe20000000014 */
[----:B------:R-:W-:Y:S06]  /*27e0*/  BRA.U !UP0, `(.L_x_25) ;  /* 0x0000000908087547 */ /* 0x000fec000b800000 */
[----:B------:R-:W0:Y:S01]  /*27f0*/  LDS.128 R4, [UR8+-0x80] ;  /* 0xffff8008ff047984 */ /* 0x000e220008000c00 */
[----:B------:R-:W-:-:S03]  /*2800*/  UISETP.NE.AND UP0, UPT, UR14, 0x2, UPT ;  /* 0x000000020e00788c */ /* 0x000fc6000bf05270 */
[----:B------:R-:W1:Y:S01]  /*2810*/  LDS.128 R8, [UR8+-0x70] ;  /* 0xffff9008ff087984 */ /* 0x000e620008000c00 */
[-C--:B0-----:R-:W-:Y:S02]  /*2820*/  HFMA2 R56, R31, R4.reuse, RZ ;  /* 0x000000041f387231 */ /* 0x081fe400000000ff */
[-C--:B------:R-:W-:Y:S02]  /*2830*/  HFMA2 R59, R29, R4.reuse, RZ.H0_H0 ;  /* 0x000000041d3b7231 */ /* 0x080fe400000400ff */
[-C--:B------:R-:W-:Y:S02]  /*2840*/  HFMA2 R57, R27, R4.reuse, RZ ;  /* 0x000000041b397231 */ /* 0x080fe400000000ff */
[----:B------:R-:W-:Y:S02]  /*2850*/  HFMA2 R58, R25, R4, RZ.H0_H0 ;  /* 0x00000004193a7231 */ /* 0x000fe400000400ff */
[-C--:B------:R-:W-:Y:S02]  /*2860*/  HFMA2 R56, R30, R5.reuse, R56 ;  /* 0x000000051e387231 */ /* 0x080fe40000000038 */
[----:B------:R-:W-:-:S02]  /*2870*/  HFMA2 R4, R28, R5, R59 ;  /* 0x000000051c047231 */ /* 0x000fc4000000003b */
[-C--:B------:R-:W-:Y:S02]  /*2880*/  HFMA2 R57, R26, R5.reuse, R57 ;  /* 0x000000051a397231 */ /* 0x080fe40000000039 */
[----:B------:R-:W-:Y:S02]  /*2890*/  HFMA2 R58, R24, R5, R58 ;  /* 0x00000005183a7231 */ /* 0x000fe4000000003a */
[-C--:B------:R-:W-:Y:S02]  /*28a0*/  HFMA2 R56, R39, R6.reuse, R56 ;  /* 0x0000000627387231 */ /* 0x080fe40000000038 */
[-C--:B------:R-:W-:Y:S02]  /*28b0*/  HFMA2 R4, R37, R6.reuse, R4 ;  /* 0x0000000625047231 */ /* 0x080fe40000000004 */
[-C--:B------:R-:W-:Y:S02]  /*28c0*/  HFMA2 R57, R35, R6.reuse, R57 ;  /* 0x0000000623397231 */ /* 0x080fe40000000039 */
[----:B------:R-:W-:-:S02]  /*28d0*/  HFMA2 R58, R33, R6, R58 ;  /* 0x00000006213a7231 */ /* 0x000fc4000000003a */
[-C--:B------:R-:W-:Y:S02]  /*28e0*/  HFMA2 R56, R38, R7.reuse, R56 ;  /* 0x0000000726387231 */ /* 0x080fe40000000038 */
[-C--:B------:R-:W-:Y:S02]  /*28f0*/  HFMA2 R4, R36, R7.reuse, R4 ;  /* 0x0000000724047231 */ /* 0x080fe40000000004 */
[-C--:B------:R-:W-:Y:S02]  /*2900*/  HFMA2 R57, R34, R7.reuse, R57 ;  /* 0x0000000722397231 */ /* 0x080fe40000000039 */
[----:B------:R-:W-:Y:S02]  /*2910*/  HFMA2 R58, R32, R7, R58 ;  /* 0x00000007203a7231 */ /* 0x000fe4000000003a */
[-C--:B-1----:R-:W-:Y:S02]  /*2920*/  HFMA2 R56, R47, R8.reuse, R56 ;  /* 0x000000082f387231 */ /* 0x082fe40000000038 */
        /* <DEDUP_REMOVED lines=11> */
[-C--:B------:R-:W-:Y:S02]  /*29e0*/  HFMA2 R5, R50, R11.reuse, R5 ;  /* 0x0000000b32057231 */ /* 0x080fe40000000005 */
[----:B------:R-:W-:-:S02]  /*29f0*/  HFMA2 R4, R48, R11, R4 ;  /* 0x0000000b30047231 */ /* 0x000fc40000000004 */
[-C--:B------:R-:W-:Y:S02]  /*2a00*/  HFMA2 R57, R46, R11.reuse, R57 ;  /* 0x0000000b2e397231 */ /* 0x080fe40000000039 */
[----:B------:R-:W-:Y:S02]  /*2a10*/  HFMA2 R7, R14, R11, R7 ;  /* 0x0000000b0e077231 */ /* 0x000fe40000000007 */
[----:B------:R-:W-:Y:S02]  /*2a20*/  HADD2 R5, R5.H0_H0, R5.H1_H1 ;  /* 0x3000000505057230 */ /* 0x000fe40000000800 */
        /* <DEDUP_REMOVED lines=8> */
[----:B------:R-:W0:Y:S01]  /*2ab0*/  LDS.128 R4, [UR8] ;  /* 0x00000008ff047984 */ /* 0x000e220008000c00 */
[----:B------:R-:W-:-:S03]  /*2ac0*/  UISETP.NE.AND UP0, UPT, UR14, 0x3, UPT ;  /* 0x000000030e00788c */ /* 0x000fc6000bf05270 */
[----:B------:R-:W1:Y:S01]  /*2ad0*/  LDS.128 R8, [UR8+0x10] ;  /* 0x00001008ff087984 */ /* 0x000e620008000c00 */
        /* <DEDUP_REMOVED lines=41> */
[----:B------:R-:W0:Y:S04]  /*2d70*/  LDS.128 R4, [UR8+0x80] ;  /* 0x00008008ff047984 */ /* 0x000e280008000c00 */
[----:B------:R-:W1:Y:S01]  /*2d80*/  LDS.128 R8, [UR8+0x90] ;  /* 0x00009008ff087984 */ /* 0x000e620008000c00 */
[-C--:B0-----:R-:W-:Y:S02]  /*2d90*/  HFMA2 R31, R31, R4.reuse, RZ ;  /* 0x000000041f1f7231 */ /* 0x081fe400000000ff */
[-C--:B------:R-:W-:Y:S02]  /*2da0*/  HFMA2 R29, R29, R4.reuse, RZ.H0_H0 ;  /* 0x000000041d1d7231 */ /* 0x080fe400000400ff */
[-C--:B------:R-:W-:Y:S02]  /*2db0*/  HFMA2 R27, R27, R4.reuse, RZ ;  /* 0x000000041b1b7231 */ /* 0x080fe400000000ff */
[----:B------:R-:W-:-:S02]  /*2dc0*/  HFMA2 R4, R25, R4, RZ.H0_H0 ;  /* 0x0000000419047231 */ /* 0x000fc400000400ff */
        /* <DEDUP_REMOVED lines=12> */
[-C--:B-1----:R-:W-:Y:S02]  /*2e90*/  HFMA2 R4, R47, R8.reuse, R4 ;  /* 0x000000082f047231 */ /* 0x082fe40000000004 */
        /* <DEDUP_REMOVED lines=15> */
[----:B------:R-:W-:Y:S02]  /*2f90*/  HADD2 R25, R25.H0_H0, R25.H1_H1 ;  /* 0x3000001919197230 */ /* 0x000fe40000000800 */
[----:B------:R-:W-:-:S02]  /*2fa0*/  HADD2 R24, R24.H0_H0, R24.H1_H1 ;  /* 0x3000001818187230 */ /* 0x000fc40000000800 */
[----:B------:R-:W-:Y:S02]  /*2fb0*/  HADD2 R27, R27.H0_H0, R27.H1_H1 ;  /* 0x3000001b1b1b7230 */ /* 0x000fe40000000800 */
[----:B------:R-:W-:Y:S01]  /*2fc0*/  HADD2 R7, R7.H0_H0, R7.H1_H1 ;  /* 0x3000000707077230 */ /* 0x000fe20000000800 */
[----:B------:R-:W-:-:S04]  /*2fd0*/  PRMT R25, R25, 0x5410, R24 ;  /* 0x0000541019197816 */ /* 0x000fc80000000018 */
[----:B------:R-:W-:Y:S01]  /*2fe0*/  PRMT R27, R27, 0x5410, R7 ;  /* 0x000054101b1b7816 */ /* 0x000fe20000000007 */
[----:B------:R-:W-:-:S04]  /*2ff0*/  HFMA2 R17, R25, R52, R17 ;  /* 0x0000003419117231 */ /* 0x000fc80000000011 */
[----:B------:R-:W-:-:S07]  /*3000*/  HFMA2 R16, R27, R15, R16 ;  /* 0x0000000f1b107231 */ /* 0x000fce0000000010 */
.L_x_25:
[----:B-----5:R-:W-:Y:S02]  /*3010*/  MOV R9, UR15 ;  /* 0x0000000f00097c02 */ /* 0x020fe40008000f00 */
[----:B------:R-:W-:-:S03]  /*3020*/  MOV R5, UR15 ;  /* 0x0000000f00057c02 */ /* 0x000fc60008000f00 */
[----:B------:R-:W-:-:S04]  /*3030*/  IMAD.WIDE R8, R9, 0x4, R54 ;  /* 0x0000000409087825 */ /* 0x000fc800078e0236 */
[----:B------:R-:W-:Y:S02]  /*3040*/  IMAD.WIDE R4, R5, 0x4, R8 ;  /* 0x0000000405047825 */ /* 0x000fe400078e0208 */
[----:B------:R-:W5:Y:S04]  /*3050*/  LDG.E.128.CONSTANT R8, desc[UR20][R8.64] ;  /* 0x0000001408087981 */ /* 0x000f68000c1e9d00 */
[----:B------:R0:W5:Y:S01]  /*3060*/  LDG.E.128.CONSTANT R12, desc[UR20][R4.64] ;  /* 0x00000014040c7981 */ /* 0x000162000c1e9d00 */
[----:B------:R-:W-:-:S05]  /*3070*/  MOV R55, UR15 ;  /* 0x0000000f00377c02 */ /* 0x000fca0008000f00 */
[----:B------:R-:W-:Y:S01]  /*3080*/  IMAD.WIDE R54, R55, 0x4, R4 ;  /* 0x0000000437367825 */ /* 0x000fe200078e0204 */
[----:B------:R-:W-:Y:S06]  /*3090*/  BRA.U !UP1, `(.L_x_26) ;  /* 0x0000001109d47547 */ /* 0x000fec000b800000 */
[----:B0-----:R-:W2:Y:S01]  /*30a0*/  LDG.E.128.CONSTANT R4, desc[UR20][R54.64] ;  /* 0x0000001436047981 */ /* 0x001ea2000c1e9d00 */
        /* <DEDUP_REMOVED lines=222> */
[----:B------:R-:W0:Y:S01]  /*3e90*/  LDS.128 R4, [UR8+0x20] ;  /* 0x00002008ff047984 */ /* 0x000e220008000c00 */
        /* <DEDUP_REMOVED lines=85> */
.L_x_26:
[----:B------:R-:W-:Y:S01]  /*43f0*/  UIADD3 UR10, UP0, UPT, UR10, 0x80, URZ ;  /* 0x000000800a0a7890 */ /* 0x000fe2000ff1e0ff */
[----:B0-----:R-:W-:Y:S01]  /*4400*/  MOV R5, UR15 ;  /* 0x0000000f00057c02 */ /* 0x001fe20008000f00 */
[----:B------:R-:W-:Y:S02]  /*4410*/  UIADD3 UR9, UPT, UPT, UR9, 0x20, URZ ;  /* 0x0000002009097890 */ /* 0x000fe4000fffe0ff */
[----:B------:R-:W-:Y:S02]  /*4420*/  UIADD3.X UR11, UPT, UPT, URZ, UR11, URZ, UP0, !UPT ;  /* 0x0000000bff0b7290 */ /* 0x000fe400087fe4ff */
[----:B------:R-:W-:Y:S01]  /*4430*/  UISETP.GE.AND UP0, UPT, UR9, UR16, UPT ;  /* 0x000000100900728c */ /* 0x000fe2000bf06270 */
[----:B------:R-:W-:Y:S01]  /*4440*/  IMAD.WIDE R54, R5, 0x4, R54 ;  /* 0x0000000405367825 */ /* 0x000fe200078e0236 */
[----:B------:R-:W-:-:S03]  /*4450*/  UIADD3 UR8, UPT, UPT, UR8, 0x40, URZ ;  /* 0x0000004008087890 */ /* 0x000fc6000fffe0ff */
[----:B-----5:R-:W-:Y:S01]  /*4460*/  IMAD.MOV.U32 R9, RZ, RZ, R55 ;  /* 0x000000ffff097224 */ /* 0x020fe200078e0037 */
[----:B------:R-:W-:-:S03]  /*4470*/  MOV R8, R54 ;  /* 0x0000003600087202 */ /* 0x000fc60000000f00 */
[----:B------:R-:W-:Y:S05]  /*4480*/  BRA.U !UP0, `(.L_x_27) ;  /* 0xffffffd508a87547 */ /* 0x000fea000b83ffff */
.L_x_24:
[----:B------:R-:W-:-:S13]  /*4490*/  ISETP.LT.AND P0, PT, RZ, UR14, PT ;  /* 0x0000000eff007c0c */ /* 0x000fda000bf01270 */
[----:B------:R-:W-:Y:S05]  /*44a0*/  @!P0 EXIT ;  /* 0x000000000000894d */ /* 0x000fea0003800000 */
[----:B------:R-:W0:Y:S01]  /*44b0*/  LDC.64 R4, c[0x0][0x3a0] ;  /* 0x0000e800ff047b82 */ /* 0x000e220000000a00 */
[----:B------:R-:W-:-:S05]  /*44c0*/  MOV R0, UR24 ;  /* 0x0000001800007c02 */ /* 0x000fca0008000f00 */
[----:B------:R-:W-:-:S04]  /*44d0*/  IMAD R3, R0, UR15, R3 ;  /* 0x0000000f00037c24 */ /* 0x000fc8000f8e0203 */
[----:B0-----:R-:W-:-:S05]  /*44e0*/  IMAD.WIDE R4, R3, 0x2, R4 ;  /* 0x0000000203047825 */ /* 0x001fca00078e0204 */
[----:B------:R0:W-:Y:S01]  /*44f0*/  ATOM.E.ADD.F16x2.RN.STRONG.GPU P0, RZ, desc[UR20][R4.64], R21 ;  /* 0x8000001504ff79a2 */ /* 0x0001e2000c10e114 */
[----:B------:R-:W-:Y:S04]  /*4500*/  BSSY.RECONVERGENT B0, `(.L_x_28) ;  /* 0x000000e000007945 */ /* 0x000fe80003800200 */
[----:B0-----:R-:W-:Y:S05]  /*4510*/  @P0 BRA `(.L_x_29) ;  /* 0x0000000000300947 */ /* 0x001fea0003800000 */
[----:B------:R-:W0:Y:S02]  /*4520*/  QSPC.E.S P0, RZ, [R4] ;  /* 0x0000000004ff73aa */ /* 0x000e240000000500 */
[----:B0-----:R-:W-:Y:S05]  /*4530*/  @!P0 BRA `(.L_x_30) ;  /* 0x00000000001c8947 */ /* 0x001fea0003800000 */
[----:B------:R-:W-:-:S04]  /*4540*/  MOV R2, R4 ;  /* 0x0000000400027202 */ /* 0x000fc80000000f00 */
[----:B------:R-:W-:-:S07]  /*4550*/  MOV R0, R2 ;  /* 0x0000000200007202 */ /* 0x000fce0000000f00 */
.L_x_31:
[----:B------:R-:W0:Y:S02]  /*4560*/  LDS R2, [R0] ;  /* 0x0000000000027984 */ /* 0x000e240000000800 */
[----:B0-----:R-:W-:-:S05]  /*4570*/  HADD2 R3, R2, R21 ;  /* 0x0000001502037230 */ /* 0x001fca0000000000 */
[----:B------:R-:W0:Y:S02]  /*4580*/  ATOMS.CAST.SPIN P0, [R0], R2, R3 ;  /* 0x000000020000758d */ /* 0x000e240001800003 */
[----:B0-----:R-:W-:Y:S05]  /*4590*/  @!P0 BRA `(.L_x_31) ;  /* 0xfffffffc00f08947 */ /* 0x001fea000383ffff */
[----:B------:R-:W-:Y:S05]  /*45a0*/  BRA `(.L_x_29) ;  /* 0x00000000000c7947 */ /* 0x000fea0003800000 */
.L_x_30:
[----:B------:R-:W2:Y:S02]  /*45b0*/  LD.E R0, desc[UR20][R4.64] ;  /* 0x0000001404007980 */ /* 0x000ea4000c101900 */
[----:B--2---:R-:W-:-:S05]  /*45c0*/  IADD3 R3, PT, PT, R21, R0, RZ ;  /* 0x0000000015037210 */ /* 0x004fca0007ffe0ff */
[----:B------:R0:W-:Y:S02]  /*45d0*/  ST.E desc[UR20][R4.64], R3 ;  /* 0x0000000304007985 */ /* 0x0001e4000c101914 */
.L_x_29:
[----:B------:R-:W-:Y:S05]  /*45e0*/  BSYNC.RECONVERGENT B0 ;  /* 0x0000000000007941 */ /* 0x000fea0003800200 */
.L_x_28:
[----:B------:R1:W-:Y:S01]  /*45f0*/  ATOM.E.ADD.F16x2.RN.STRONG.GPU P0, RZ, desc[UR20][R4.64+0x4], R20 ;  /* 0x8000041404ff79a2 */ /* 0x0003e2000c10e114 */
[----:B------:R-:W-:Y:S04]  /*4600*/  BSSY.RECONVERGENT B0, `(.L_x_32) ;  /* 0x000000e000007945 */ /* 0x000fe80003800200 */
[----:B-1----:R-:W-:Y:S05]  /*4610*/  @P0 BRA `(.L_x_33) ;  /* 0x0000000000300947 */ /* 0x002fea0003800000 */
[----:B------:R-:W1:Y:S02]  /*4620*/  QSPC.E.S P0, RZ, [R4+0x4] ;  /* 0x0000040004ff73aa */ /* 0x000e640000000500 */
[----:B-1----:R-:W-:Y:S05]  /*4630*/  @!P0 BRA `(.L_x_34) ;  /* 0x00000000001c8947 */ /* 0x002fea0003800000 */
[----:B------:R-:W-:-:S04]  /*4640*/  MOV R2, R4 ;  /* 0x0000000400027202 */ /* 0x000fc80000000f00 */
[----:B------:R-:W-:-:S07]  /*4650*/  MOV R0, R2 ;  /* 0x0000000200007202 */ /* 0x000fce0000000f00 */
.L_x_35:
[----:B------:R-:W0:Y:S02]  /*4660*/  LDS R2, [R0+0x4] ;  /* 0x0000040000027984 */ /* 0x000e240000000800 */
[----:B0-----:R-:W-:-:S05]  /*4670*/  HFMA2 R3, R2, 1, 1, R20 ;  /* 0x3c003c0002037831 */ /* 0x001fca0000000014 */
[----:B------:R-:W0:Y:S02]  /*4680*/  ATOMS.CAST.SPIN P0, [R0+0x4], R2, R3 ;  /* 0x000004020000758d */ /* 0x000e240001800003 */
[----:B0-----:R-:W-:Y:S05]  /*4690*/  @!P0 BRA `(.L_x_35) ;  /* 0xfffffffc00f08947 */ /* 0x001fea000383ffff */
[----:B------:R-:W-:Y:S05]  /*46a0*/  BRA `(.L_x_33) ;  /* 0x00000000000c7947 */ /* 0x000fea0003800000 */
.L_x_34:
[----:B------:R-:W0:Y:S02]  /*46b0*/  LD.E R0, desc[UR20][R4.64+0x4] ;  /* 0x0000041404007980 */ /* 0x000e24000c101900 */
[----:B0-----:R-:W-:-:S05]  /*46c0*/  IADD3 R3, PT, PT, R20, R0, RZ ;  /* 0x0000000014037210 */ /* 0x001fca0007ffe0ff */
[----:B------:R1:W-:Y:S02]  /*46d0*/  ST.E desc[UR20][R4.64+0x4], R3 ;  /* 0x0000040304007985 */ /* 0x0003e4000c101914 */
.L_x_33:
[----:B------:R-:W-:Y:S05]  /*46e0*/  BSYNC.RECONVERGENT B0 ;  /* 0x0000000000007941 */ /* 0x000fea0003800200 */
.L_x_32:
[----:B------:R-:W-:-:S06]  /*46f0*/  UISETP.NE.AND UP0, UPT, UR14, 0x1, UPT ;  /* 0x000000010e00788c */ /* 0x000fcc000bf05270 */
[----:B------:R-:W-:-:S13]  /*4700*/  PLOP3.LUT P0, PT, PT, PT, UP0, 0x80, 0x8 ;  /* 0x000000000008781c */ /* 0x000fda0003f0f008 */
[----:B------:R-:W-:Y:S05]  /*4710*/  @!P0 EXIT ;  /* 0x000000000000894d */ /* 0x000fea0003800000 */
[----:B01----:R-:W-:-:S05]  /*4720*/  MOV R3, UR15 ;  /* 0x0000000f00037c02 */ /* 0x003fca0008000f00 */
[----:B------:R-:W-:-:S05]  /*4730*/  IMAD.WIDE R4, R3, 0x2, R4 ;  /* 0x0000000203047825 */ /* 0x000fca00078e0204 */
[----:B------:R0:W-:Y:S01]  /*4740*/  ATOM.E.ADD.F16x2.RN.STRONG.GPU P0, RZ, desc[UR20][R4.64], R19 ;  /* 0x8000001304ff79a2 */ /* 0x0001e2000c10e114 */
[----:B------:R-:W-:Y:S04]  /*4750*/  BSSY.RECONVERGENT B0, `(.L_x_36) ;  /* 0x000000e000007945 */ /* 0x000fe80003800200 */
[----:B0-----:R-:W-:Y:S05]  /*4760*/  @P0 BRA `(.L_x_37) ;  /* 0x0000000000300947 */ /* 0x001fea0003800000 */
[----:B------:R-:W0:Y:S02]  /*4770*/  QSPC.E.S P0, RZ, [R4] ;  /* 0x0000000004ff73aa */ /* 0x000e240000000500 */
[----:B0-----:R-:W-:Y:S05]  /*4780*/  @!P0 BRA `(.L_x_38) ;  /* 0x00000000001c8947 */ /* 0x001fea0003800000 */
[----:B------:R-:W-:-:S05]  /*4790*/  IMAD.MOV.U32 R2, RZ, RZ, R4 ;  /* 0x000000ffff027224 */ /* 0x000fca00078e0004 */
[----:B------:R-:W-:-:S07]  /*47a0*/  MOV R0, R2 ;  /* 0x0000000200007202 */ /* 0x000fce0000000f00 */
.L_x_39:
[----:B------:R-:W0:Y:S02]  /*47b0*/  LDS R2, [R0] ;  /* 0x0000000000027984 */ /* 0x000e240000000800 */
[----:B0-----:R-:W-:-:S05]  /*47c0*/  HADD2 R3, R2, R19 ;  /* 0x0000001302037230 */ /* 0x001fca0000000000 */
[----:B------:R-:W0:Y:S02]  /*47d0*/  ATOMS.CAST.SPIN P0, [R0], R2, R3 ;  /* 0x000000020000758d */ /* 0x000e240001800003 */
[----:B0-----:R-:W-:Y:S05]  /*47e0*/  @!P0 BRA `(.L_x_39) ;  /* 0xfffffffc00f08947 */ /* 0x001fea000383ffff */
[----:B------:R-:W-:Y:S05]  /*47f0*/  BRA `(.L_x_37) ;  /* 0x00000000000c7947 */ /* 0x000fea0003800000 */
.L_x_38:
[----:B------:R-:W2:Y:S02]  /*4800*/  LD.E R0, desc[UR20][R4.64] ;  /* 0x0000001404007980 */ /* 0x000ea4000c101900 */
[----:B--2---:R-:W-:-:S05]  /*4810*/  IADD3 R3, PT, PT, R19, R0, RZ ;  /* 0x0000000013037210 */ /* 0x004fca0007ffe0ff */
[----:B------:R0:W-:Y:S02]  /*4820*/  ST.E desc[UR20][R4.64], R3 ;  /* 0x0000000304007985 */ /* 0x0001e4000c101914 */
.L_x_37:
[----:B------:R-:W-:Y:S05]  /*4830*/  BSYNC.RECONVERGENT B0 ;  /* 0x0000000000007941 */ /* 0x000fea0003800200 */
.L_x_36:
[----:B------:R1:W-:Y:S01]  /*4840*/  ATOM.E.ADD.F16x2.RN.STRONG.GPU P0, RZ, desc[UR20][R4.64+0x4], R18 ;  /* 0x8000041204ff79a2 */ /* 0x0003e2000c10e114 */
[----:B------:R-:W-:Y:S04]  /*4850*/  BSSY.RECONVERGENT B0, `(.L_x_40) ;  /* 0x000000e000007945 */ /* 0x000fe80003800200 */
[----:B-1----:R-:W-:Y:S05]  /*4860*/  @P0 BRA `(.L_x_41) ;  /* 0x0000000000300947 */ /* 0x002fea0003800000 */
[----:B------:R-:W1:Y:S02]  /*4870*/  QSPC.E.S P0, RZ, [R4+0x4] ;  /* 0x0000040004ff73aa */ /* 0x000e640000000500 */
[----:B-1----:R-:W-:Y:S05]  /*4880*/  @!P0 BRA `(.L_x_42) ;  /* 0x00000000001c8947 */ /* 0x002fea0003800000 */
[----:B------:R-:W-:-:S04]  /*4890*/  MOV R2, R4 ;  /* 0x0000000400027202 */ /* 0x000fc80000000f00 */
[----:B------:R-:W-:-:S07]  /*48a0*/  MOV R0, R2 ;  /* 0x0000000200007202 */ /* 0x000fce0000000f00 */
.L_x_43:
[----:B------:R-:W0:Y:S02]  /*48b0*/  LDS R2, [R0+0x4] ;  /* 0x0000040000027984 */ /* 0x000e240000000800 */
[----:B0-----:R-:W-:-:S05]  /*48c0*/  HFMA2 R3, R2, 1, 1, R18 ;  /* 0x3c003c0002037831 */ /* 0x001fca0000000012 */
[----:B------:R-:W0:Y:S02]  /*48d0*/  ATOMS.CAST.SPIN P0, [R0+0x4], R2, R3 ;  /* 0x000004020000758d */ /* 0x000e240001800003 */
[----:B0-----:R-:W-:Y:S05]  /*48e0*/  @!P0 BRA `(.L_x_43) ;  /* 0xfffffffc00f08947 */ /* 0x001fea000383ffff */
[----:B------:R-:W-:Y:S05]  /*48f0*/  BRA `(.L_x_41) ;  /* 0x00000000000c7947 */ /* 0x000fea0003800000 */
.L_x_42:
[----:B------:R-:W0:Y:S02]  /*4900*/  LD.E R0, desc[UR20][R4.64+0x4] ;  /* 0x0000041404007980 */ /* 0x000e24000c101900 */
[----:B0-----:R-:W-:-:S05]  /*4910*/  IADD3 R3, PT, PT, R18, R0, RZ ;  /* 0x0000000012037210 */ /* 0x001fca0007ffe0ff */
[----:B------:R1:W-:Y:S02]  /*4920*/  ST.E desc[UR20][R4.64+0x4], R3 ;  /* 0x0000040304007985 */ /* 0x0003e4000c101914 */
.L_x_41:
[----:B------:R-:W-:Y:S05]  /*4930*/  BSYNC.RECONVERGENT B0 ;  /* 0x0000000000007941 */ /* 0x000fea0003800200 */
.L_x_40:
        /* <DEDUP_REMOVED lines=10> */
[----:B------:R-:W-:-:S04]  /*49e0*/  MOV R2, R4 ;  /* 0x0000000400027202 */ /* 0x000fc80000000f00 */
[----:B------:R-:W-:-:S07]  /*49f0*/  MOV R0, R2 ;  /* 0x0000000200007202 */ /* 0x000fce0000000f00 */
.L_x_47:
[----:B------:R-:W0:Y:S02]  /*4a00*/  LDS R2, [R0] ;  /* 0x0000000000027984 */ /* 0x000e240000000800 */
[----:B0-----:R-:W-:-:S05]  /*4a10*/  HADD2 R3, R2, R22 ;  /* 0x0000001602037230 */ /* 0x001fca0000000000 */
[----:B------:R-:W0:Y:S02]  /*4a20*/  ATOMS.CAST.SPIN P0, [R0], R2, R3 ;  /* 0x000000020000758d */ /* 0x000e240001800003 */
[----:B0-----:R-:W-:Y:S05]  /*4a30*/  @!P0 BRA `(.L_x_47) ;  /* 0xfffffffc00f08947 */ /* 0x001fea000383ffff */
[----:B------:R-:W-:Y:S05]  /*4a40*/  BRA `(.L_x_45) ;  /* 0x00000000000c7947 */ /* 0x000fea0003800000 */
.L_x_46:
[----:B------:R-:W2:Y:S02]  /*4a50*/  LD.E R0, desc[UR20][R4.64] ;  /* 0x0000001404007980 */ /* 0x000ea4000c101900 */
[----:B--2---:R-:W-:-:S05]  /*4a60*/  IADD3 R3, PT, PT, R22, R0, RZ ;  /* 0x0000000016037210 */ /* 0x004fca0007ffe0ff */
[----:B------:R0:W-:Y:S02]  /*4a70*/  ST.E desc[UR20][R4.64], R3 ;  /* 0x0000000304007985 */ /* 0x0001e4000c101914 */
.L_x_45:
[----:B------:R-:W-:Y:S05]  /*4a80*/  BSYNC.RECONVERGENT B0 ;  /* 0x0000000000007941 */ /* 0x000fea0003800200 */
.L_x_44:
[----:B------:R1:W-:Y:S01]  /*4a90*/  ATOM.E.ADD.F16x2.RN.STRONG.GPU P0, RZ, desc[UR20][R4.64+0x4], R23 ;  /* 0x8000041704ff79a2 */ /* 0x0003e2000c10e114 */
[----:B------:R-:W-:Y:S04]  /*4aa0*/  BSSY.RECONVERGENT B0, `(.L_x_48) ;  /* 0x000000e000007945 */ /* 0x000fe80003800200 */
[----:B-1----:R-:W-:Y:S05]  /*4ab0*/  @P0 BRA `(.L_x_49) ;  /* 0x0000000000300947 */ /* 0x002fea0003800000 */
[----:B------:R-:W1:Y:S02]  /*4ac0*/  QSPC.E.S P0, RZ, [R4+0x4] ;  /* 0x0000040004ff73aa */ /* 0x000e640000000500 */
[----:B-1----:R-:W-:Y:S05]  /*4ad0*/  @!P0 BRA `(.L_x_50) ;  /* 0x00000000001c8947 */ /* 0x002fea0003800000 */
[----:B------:R-:W-:-:S05]  /*4ae0*/  IMAD.MOV.U32 R2, RZ, RZ, R4 ;  /* 0x000000ffff027224 */ /* 0x000fca00078e0004 */
[----:B------:R-:W-:-:S07]  /*4af0*/  MOV R0, R2 ;  /* 0x0000000200007202 */ /* 0x000fce0000000f00 */
.L_x_51:
[----:B------:R-:W0:Y:S02]  /*4b00*/  LDS R2, [R0+0x4] ;  /* 0x0000040000027984 */ /* 0x000e240000000800 */
[----:B0-----:R-:W-:-:S05]  /*4b10*/  HFMA2 R3, R2, 1, 1, R23 ;  /* 0x3c003c0002037831 */ /* 0x001fca0000000017 */
[----:B------:R-:W0:Y:S02]  /*4b20*/  ATOMS.CAST.SPIN P0, [R0+0x4], R2, R3 ;  /* 0x000004020000758d */ /* 0x000e240001800003 */
[----:B0-----:R-:W-:Y:S05]  /*4b30*/  @!P0 BRA `(.L_x_51) ;  /* 0xfffffffc00f08947 */ /* 0x001fea000383ffff */
[----:B------:R-:W-:Y:S05]  /*4b40*/  BRA `(.L_x_49) ;  /* 0x00000000000c7947 */ /* 0x000fea0003800000 */
.L_x_50:
[----:B------:R-:W0:Y:S02]  /*4b50*/  LD.E R0, desc[UR20][R4.64+0x4] ;  /* 0x0000041404007980 */ /* 0x000e24000c101900 */
[----:B0-----:R-:W-:-:S05]  /*4b60*/  IADD3 R3, PT, PT, R23, R0, RZ ;  /* 0x0000000017037210 */ /* 0x001fca0007ffe0ff */
[----:B------:R1:W-:Y:S02]  /*4b70*/  ST.E desc[UR20][R4.64+0x4], R3 ;  /* 0x0000040304007985 */ /* 0x0003e4000c101914 */
.L_x_49:
[----:B------:R-:W-:Y:S05]  /*4b80*/  BSYNC.RECONVERGENT B0 ;  /* 0x0000000000007941 */ /* 0x000fea0003800200 */
.L_x_48:
        /* <DEDUP_REMOVED lines=12> */
.L_x_55:
[----:B------:R-:W0:Y:S02]  /*4c50*/  LDS R2, [R0] ;  /* 0x0000000000027984 */ /* 0x000e240000000800 */
[----:B0-----:R-:W-:-:S05]  /*4c60*/  HADD2 R3, R2, R17 ;  /* 0x0000001102037230 */ /* 0x001fca0000000000 */
[----:B------:R-:W0:Y:S02]  /*4c70*/  ATOMS.CAST.SPIN P0, [R0], R2, R3 ;  /* 0x000000020000758d */ /* 0x000e240001800003 */
[----:B0-----:R-:W-:Y:S05]  /*4c80*/  @!P0 BRA `(.L_x_55) ;  /* 0xfffffffc00f08947 */ /* 0x001fea000383ffff */
[----:B------:R-:W-:Y:S05]  /*4c90*/  BRA `(.L_x_53) ;  /* 0x00000000000c7947 */ /* 0x000fea0003800000 */
.L_x_54:
[----:B------:R-:W2:Y:S02]  /*4ca0*/  LD.E R0, desc[UR20][R4.64] ;  /* 0x0000001404007980 */ /* 0x000ea4000c101900 */
[----:B--2---:R-:W-:-:S05]  /*4cb0*/  IADD3 R3, PT, PT, R17, R0, RZ ;  /* 0x0000000011037210 */ /* 0x004fca0007ffe0ff */
[----:B------:R0:W-:Y:S02]  /*4cc0*/  ST.E desc[UR20][R4.64], R3 ;  /* 0x0000000304007985 */ /* 0x0001e4000c101914 */
.L_x_53:
[----:B------:R-:W-:Y:S05]  /*4cd0*/  BSYNC.RECONVERGENT B0 ;  /* 0x0000000000007941 */ /* 0x000fea0003800200 */
.L_x_52:
[----:B------:R1:W-:Y:S02]  /*4ce0*/  ATOM.E.ADD.F16x2.RN.STRONG.GPU P0, RZ, desc[UR20][R4.64+0x4], R16 ;  /* 0x8000041004ff79a2 */ /* 0x0003e4000c10e114 */
[----:B-1----:R-:W-:Y:S05]  /*4cf0*/  @P0 EXIT ;  /* 0x000000000000094d */ /* 0x002fea0003800000 */
[----:B------:R-:W1:Y:S02]  /*4d00*/  QSPC.E.S P0, RZ, [R4+0x4] ;  /* 0x0000040004ff73aa */ /* 0x000e640000000500 */
[----:B-1----:R-:W-:Y:S05]  /*4d10*/  @!P0 BRA `(.L_x_56) ;  /* 0x00000000001c8947 */ /* 0x002fea0003800000 */
[----:B------:R-:W-:-:S04]  /*4d20*/  MOV R2, R4 ;  /* 0x0000000400027202 */ /* 0x000fc80000000f00 */
[----:B------:R-:W-:-:S07]  /*4d30*/  MOV R0, R2 ;  /* 0x0000000200007202 */ /* 0x000fce0000000f00 */
.L_x_57:
[----:B------:R-:W0:Y:S02]  /*4d40*/  LDS R2, [R0+0x4] ;  /* 0x0000040000027984 */ /* 0x000e240000000800 */
[----:B0-----:R-:W-:-:S05]  /*4d50*/  HFMA2 R3, R2, 1, 1, R16 ;  /* 0x3c003c0002037831 */ /* 0x001fca0000000010 */
[----:B------:R-:W0:Y:S02]  /*4d60*/  ATOMS.CAST.SPIN P0, [R0+0x4], R2, R3 ;  /* 0x000004020000758d */ /* 0x000e240001800003 */
[----:B0-----:R-:W-:Y:S05]  /*4d70*/  @!P0 BRA `(.L_x_57) ;  /* 0xfffffffc00f08947 */ /* 0x001fea000383ffff */
[----:B------:R-:W-:Y:S05]  /*4d80*/  EXIT ;  /* 0x000000000000794d */ /* 0x000fea0003800000 */
.L_x_56:
[----:B------:R-:W0:Y:S02]  /*4d90*/  LD.E R0, desc[UR20][R4.64+0x4] ;  /* 0x0000041404007980 */ /* 0x000e24000c101900 */
[----:B0-----:R-:W-:-:S05]  /*4da0*/  IADD3 R3, PT, PT, R16, R0, RZ ;  /* 0x0000000010037210 */ /* 0x001fca0007ffe0ff */
[----:B------:R-:W-:Y:S01]  /*4db0*/  ST.E desc[UR20][R4.64+0x4], R3 ;  /* 0x0000040304007985 */ /* 0x000fe2000c101914 */
[----:B------:R-:W-:Y:S05]  /*4dc0*/  EXIT ;  /* 0x000000000000794d */ /* 0x000fea0003800000 */
.L_x_58:
[----:B------:R-:W-:-:S00]  /*4dd0*/  BRA `(.L_x_58) ;  /* 0xfffffffc00fc7947 */ /* 0x000fc0000383ffff */
[----:B------:R-:W-:-:S00]  /*4de0*/  NOP ;  /* 0x0000000000007918 */ /* 0x000fc00000000000 */
        /* <DEDUP_REMOVED lines=9> */
.L_x_3564:


//--------------------- .text._Z23gemm_half_q_half_kernelILi4ELi48ELb0ELb0ELi64EEvPK6__halfPKjS4_S2_PS0_iiiiPKtS7_iiiiiibS2_i --------------------------
	.section	.text._Z23gemm_half_q_half_kernelILi4ELi48ELb0ELb0ELi64EEvPK6__halfPKjS4_S2_PS0_iiiiPKtS7_iiiiiibS2_i,"ax",@progbits
	.align	128
        .global         _Z23gemm_half_q_half_kernelILi4ELi48ELb0ELb0ELi64EEvPK6__halfPKjS4_S2_PS0_iiiiPKtS7_iiiiiibS2_i
        .type           _Z23gemm_half_q_half_kernelILi4ELi48ELb0ELb0ELi64EEvPK6__halfPKjS4_S2_PS0_iiiiPKtS7_iiiiiibS2_i,@function
        .size           _Z23gemm_half_q_half_kernelILi4ELi48ELb0ELb0ELi64EEvPK6__halfPKjS4_S2_PS0_iiiiPKtS7_iiiiiibS2_i,(.L_x_3565 - _Z23gemm_half_q_half_kernelILi4ELi48ELb0ELb0ELi64EEvPK6__halfPKjS4_S2_PS0_iiiiPKtS7_iiiiiibS2_i)
        .other          _Z23gemm_half_q_half_kernelILi4ELi48ELb0ELb0ELi64EEvPK6__halfPKjS4_S2_PS0_iiiiPKtS7_iiiiiibS2_i,@"STO_CUDA_ENTRY STV_DEFAULT"
_Z23gemm_half_q_half_kernelILi4ELi48ELb0ELb0ELi64EEvPK6__halfPKjS4_S2_PS0_iiiiPKtS7_iiiiiibS2_i:
.text._Z23gemm_half_q_half_kernelILi4ELi48ELb0ELb0ELi64EEvPK6__halfPKjS4_S2_PS0_iiiiPKtS7_iiiiiibS2_i:
[----:B------:R-:W0:Y:S08]  /*0000*/  LDC R1, c[0x0][0x37c] ;  /* 0x0000df00ff017b82 */ /* 0x000e300000000800 */
[----:B------:R-:W1:Y:S01]  /*0010*/  S2UR UR9, SR_CTAID.Z ;  /* 0x00000000000979c3 */ /* 0x000e620000002700 */
[----:B------:R-:W2:Y:S01]  /*0020*/  S2R R3, SR_TID.X ;  /* 0x0000000000037919 */ /* 0x000ea20000002100 */
[----:B------:R-:W3:Y:S01]  /*0030*/  LDCU UR8, c[0x0][0x3a8] ;  /* 0x00007500ff0877ac */ /* 0x000ee20008000800 */
[----:B------:R-:W-:Y:S01]  /*0040*/  BSSY.RECONVERGENT B0, `(.L_x_59) ;  /* 0x00000c8000007945 */ /* 0x000fe20003800200 */
[----:B0-----:R-:W-:Y:S01]  /*0050*/  IADD3 R1, PT, PT, R1, -0x10, RZ ;  /* 0xfffffff001017810 */ /* 0x001fe20007ffe0ff */
[----:B------:R-:W0:Y:S03]  /*0060*/  LDCU.64 UR14, c[0x0][0x358] ;  /* 0x00006b00ff0e77ac */ /* 0x000e260008000a00 */
[----:B------:R-:W4:Y:S08]  /*0070*/  LDC R0, c[0x0][0x3b0] ;  /* 0x0000ec00ff007b82 */ /* 0x000f300000000800 */
[----:B------:R-:W3:Y:S01]  /*0080*/  S2UR UR7, SR_CTAID.Y ;  /* 0x00000000000779c3 */ /* 0x000ee20000002600 */
[----:B-1----:R-:W-:-:S07]  /*0090*/  USHF.L.U32 UR5, UR9, 0x6, URZ ;  /* 0x0000000609057899 */ /* 0x002fce00080006ff */
[----:B------:R-:W1:Y:S01]  /*00a0*/  S2UR UR4, SR_CTAID.X ;  /* 0x00000000000479c3 */ /* 0x000e620000002500 */
[----:B------:R-:W-:Y:S02]  /*00b0*/  MOV R5, UR5 ;  /* 0x0000000500057c02 */ /* 0x000fe40008000f00 */
[----:B--2---:R-:W-:Y:S02]  /*00c0*/  IADD3 R12, PT, PT, R3, UR5, RZ ;  /* 0x00000005030c7c10 */ /* 0x004fe4000fffe0ff */
[----:B----4-:R-:W-:-:S04]  /*00d0*/  VIADDMNMX R5, R5, 0x40, R0, PT ;  /* 0x0000004005057846 */ /* 0x010fc80003800100 */
[----:B------:R-:W-:Y:S01]  /*00e0*/  R2UR UR6, R5 ;  /* 0x00000000050672ca */ /* 0x000fe200000e0000 */
[----:B---3--:R-:W-:-:S04]  /*00f0*/  UIMAD UR8, UR7, -0x4, UR8 ;  /* 0xfffffffc070878a4 */ /* 0x008fc8000f8e0208 */
[----:B------:R-:W-:Y:S02]  /*0100*/  UISETP.GE.AND UP0, UPT, UR8, 0x1, UPT ;  /* 0x000000010800788c */ /* 0x000fe4000bf06270 */
[----:B-1----:R-:W-:-:S04]  /*0110*/  USHF.L.U32 UR4, UR4, 0x8, URZ ;  /* 0x0000000804047899 */ /* 0x002fc800080006ff */
[----:B------:R-:W-:Y:S01]  /*0120*/  PLOP3.LUT P0, PT, PT, PT, UP0, 0x80, 0x8 ;  /* 0x000000000008781c */ /* 0x000fe20003f0f008 */
[----:B------:R-:W-:-:S03]  /*0130*/  UISETP.LT.AND UP0, UPT, UR8, 0x4, UPT ;  /* 0x000000040800788c */ /* 0x000fc6000bf01270 */
[----:B------:R-:W-:Y:S01]  /*0140*/  ISETP.GE.OR P0, PT, R12, UR6, !P0 ;  /* 0x000000060c007c0c */ /* 0x000fe2000c706670 */
[----:B------:R-:W-:Y:S01]  /*0150*/  USEL UR12, UR8, 0x4, UP0 ;  /* 0x00000004080c7887 */ /* 0x000fe20008000000 */
[----:B------:R-:W-:-:S11]  /*0160*/  LEA R2, R3, UR4, 0x2 ;  /* 0x0000000403027c11 */ /* 0x000fd6000f8e10ff */
        /* <DEDUP_REMOVED lines=32> */
.L_x_64:
[-C--:B------:R-:W-:Y:S02]  /*0370*/  IADD3 R7, PT, PT, R13, R0.reuse, RZ ;  /* 0x000000000d077210 */ /* 0x080fe40007ffe0ff */
[C---:B------:R-:W-:Y:S02]  /*0380*/  IADD3 R5, P1, PT, R12.reuse, R13, RZ ;  /* 0x0000000d0c057210 */ /* 0x040fe40007f3e0ff */
[----:B------:R-:W-:Y:S02]  /*0390*/  IADD3 R9, PT, PT, R7, R0, RZ ;  /* 0x0000000007097210 */ /* 0x000fe40007ffe0ff */
[----:B------:R-:W-:Y:S02]  /*03a0*/  LEA.HI.X.SX32 R6, R13, RZ, 0x1, P1 ;  /* 0x000000ff0d067211 */ /* 0x000fe400008f0eff */
[----:B------:R-:W-:Y:S02]  /*03b0*/  LEA R4, P1, R5, UR16, 0x1 ;  /* 0x0000001005047c11 */ /* 0x000fe4000f8208ff */
[----:B------:R-:W-:-:S02]  /*03c0*/  IADD3 R10, P2, PT, R12, R7, RZ ;  /* 0x000000070c0a7210 */ /* 0x000fc40007f5e0ff */
[----:B------:R-:W-:Y:S02]  /*03d0*/  IADD3 R13, PT, PT, R9, R0, RZ ;  /* 0x00000000090d7210 */ /* 0x000fe40007ffe0ff */
[----:B------:R-:W-:Y:S02]  /*03e0*/  LEA.HI.X R5, R5, UR17, R6, 0x1, P1 ;  /* 0x0000001105057c11 */ /* 0x000fe400088f0c06 */
[----:B------:R-:W-:Y:S02]  /*03f0*/  LEA.HI.X.SX32 R7, R7, RZ, 0x1, P2 ;  /* 0x000000ff07077211 */ /* 0x000fe400010f0eff */
[----:B------:R-:W-:Y:S02]  /*0400*/  IADD3 R15, P3, PT, R12, R9, RZ ;  /* 0x000000090c0f7210 */ /* 0x000fe40007f7e0ff */
[----:B------:R-:W-:Y:S01]  /*0410*/  LEA R6, P2, R10, UR16, 0x1 ;  /* 0x000000100a067c11 */ /* 0x000fe2000f8408ff */
[----:B------:R-:W2:Y:S01]  /*0420*/  LDG.E.U16.CONSTANT R5, desc[UR14][R4.64] ;  /* 0x0000000e04057981 */ /* 0x000ea2000c1e9500 */
[----:B------:R-:W-:-:S02]  /*0430*/  IADD3 R11, P1, PT, R12, R13, RZ ;  /* 0x0000000d0c0b7210 */ /* 0x000fc40007f3e0ff */
[----:B------:R-:W-:Y:S02]  /*0440*/  LEA.HI.X.SX32 R18, R9, RZ, 0x1, P3 ;  /* 0x000000ff09127211 */ /* 0x000fe400018f0eff */
[----:B------:R-:W-:Y:S02]  /*0450*/  LEA.HI.X R7, R10, UR17, R7, 0x1, P2 ;  /* 0x000000110a077c11 */ /* 0x000fe400090f0c07 */
[----:B------:R-:W-:Y:S02]  /*0460*/  LEA.HI.X.SX32 R16, R13, RZ, 0x1, P1 ;  /* 0x000000ff0d107211 */ /* 0x000fe400008f0eff */
[----:B------:R-:W-:Y:S02]  /*0470*/  LEA R8, P3, R15, UR16, 0x1 ;  /* 0x000000100f087c11 */ /* 0x000fe4000f8608ff */
[----:B------:R-:W-:Y:S01]  /*0480*/  LEA R10, P1, R11, UR16, 0x1 ;  /* 0x000000100b0a7c11 */ /* 0x000fe2000f8208ff */
[----:B------:R-:W3:Y:S01]  /*0490*/  LDG.E.U16.CONSTANT R7, desc[UR14][R6.64] ;  /* 0x0000000e06077981 */ /* 0x000ee2000c1e9500 */
[----:B------:R-:W-:-:S02]  /*04a0*/  LEA.HI.X R9, R15, UR17, R18, 0x1, P3 ;  /* 0x000000110f097c11 */ /* 0x000fc400098f0c12 */
        /* <DEDUP_REMOVED lines=12> */
.L_x_63:
        /* <DEDUP_REMOVED lines=15> */
[----:B------:R-:W-:Y:S01]  /*0660*/  UIADD3 UR10, UPT, UPT, UR10, 0x2, URZ ;  /* 0x000000020a0a7890 */ /* 0x000fe2000fffe0ff */
[----:B------:R-:W-:Y:S01]  /*0670*/  IADD3 R13, PT, PT, R9, R0, RZ ;  /* 0x00000000090d7210 */ /* 0x000fe20007ffe0ff */
[----:B--2---:R-:W-:Y:S04]  /*0680*/  STS.U16 [R14], R5 ;  /* 0x000000050e007388 */ /* 0x004fe80000000400 */
[----:B---3--:R0:W-:Y:S02]  /*0690*/  STS.U16 [R14+0x80], R7 ;  /* 0x000080070e007388 */ /* 0x0081e40000000400 */
[----:B0-----:R-:W-:-:S07]  /*06a0*/  IADD3 R14, PT, PT, R14, 0x100, RZ ;  /* 0x000001000e0e7810 */ /* 0x001fce0007ffe0ff */
.L_x_65:
[----:B------:R-:W-:-:S13]  /*06b0*/  ISETP.EQ.AND P1, PT, RZ, UR10, PT ;  /* 0x0000000aff007c0c */ /* 0x000fda000bf22270 */
[----:B------:R-:W-:Y:S05]  /*06c0*/  @!P0 BRA P1, `(.L_x_60) ;  /* 0x00000004007c8947 */ /* 0x000fea0000800000 */
.L_x_62:
        /* <DEDUP_REMOVED lines=12> */
.L_x_61:
        /* <DEDUP_REMOVED lines=17> */
.L_x_68:
[-C--:B------:R-:W-:Y:S02]  /*08a0*/  IADD3 R7, PT, PT, R15, R0.reuse, RZ ;  /* 0x000000000f077210 */ /* 0x080fe40007ffe0ff */
[C---:B-----5:R-:W-:Y:S02]  /*08b0*/  IADD3 R5, P0, PT, R12.reuse, R15, RZ ;  /* 0x0000000f0c057210 */ /* 0x060fe40007f1e0ff */
[----:B------:R-:W-:Y:S02]  /*08c0*/  IADD3 R9, PT, PT, R7, R0, RZ ;  /* 0x0000000007097210 */ /* 0x000fe40007ffe0ff */
[----:B------:R-:W-:Y:S02]  /*08d0*/  LEA.HI.X.SX32 R6, R15, RZ, 0x1, P0 ;  /* 0x000000ff0f067211 */ /* 0x000fe400000f0eff */
[----:B0-----:R-:W-:Y:S02]  /*08e0*/  LEA R4, P0, R5, UR16, 0x1 ;  /* 0x0000001005047c11 */ /* 0x001fe4000f8008ff */
[----:B------:R-:W-:-:S02]  /*08f0*/  IADD3 R10, P1, PT, R12, R7, RZ ;  /* 0x000000070c0a7210 */ /* 0x000fc40007f3e0ff */
[----:B------:R-:W-:Y:S02]  /*0900*/  IADD3 R15, PT, PT, R9, R0, RZ ;  /* 0x00000000090f7210 */ /* 0x000fe40007ffe0ff */
[----:B------:R-:W-:Y:S02]  /*0910*/  LEA.HI.X R5, R5, UR17, R6, 0x1, P0 ;  /* 0x0000001105057c11 */ /* 0x000fe400080f0c06 */
[----:B------:R-:W-:Y:S02]  /*0920*/  LEA.HI.X.SX32 R7, R7, RZ, 0x1, P1 ;  /* 0x000000ff07077211 */ /* 0x000fe400008f0eff */
[----:B------:R-:W-:Y:S01]  /*0930*/  LEA R6, P0, R10, UR16, 0x1 ;  /* 0x000000100a067c11 */ /* 0x000fe2000f8008ff */
[----:B------:R-:W2:Y:S01]  /*0940*/  LDG.E.U16.CONSTANT R4, desc[UR14][R4.64] ;  /* 0x0000000e04047981 */ /* 0x000ea2000c1e9500 */
[C---:B------:R-:W-:Y:S02]  /*0950*/  IADD3 R16, P2, PT, R12.reuse, R9, RZ ;  /* 0x000000090c107210 */ /* 0x040fe40007f5e0ff */
[----:B------:R-:W-:-:S02]  /*0960*/  IADD3 R11, P3, PT, R12, R15, RZ ;  /* 0x0000000f0c0b7210 */ /* 0x000fc40007f7e0ff */
[----:B------:R-:W-:Y:S02]  /*0970*/  LEA.HI.X R7, R10, UR17, R7, 0x1, P0 ;  /* 0x000000110a077c11 */ /* 0x000fe400080f0c07 */
[----:B------:R-:W-:Y:S02]  /*0980*/  LEA.HI.X.SX32 R9, R9, RZ, 0x1, P2 ;  /* 0x000000ff09097211 */ /* 0x000fe400010f0eff */
[C---:B------:R-:W-:Y:S01]  /*0990*/  LEA R8, P1, R16.reuse, UR16, 0x1 ;  /* 0x0000001010087c11 */ /* 0x040fe2000f8208ff */
[----:B------:R-:W3:Y:S01]  /*09a0*/  LDG.E.U16.CONSTANT R6, desc[UR14][R6.64] ;  /* 0x0000000e06067981 */ /* 0x000ee2000c1e9500 */
[----:B------:R-:W-:Y:S02]  /*09b0*/  LEA.HI.X.SX32 R14, R15, RZ, 0x1, P3 ;  /* 0x000000ff0f0e7211 */ /* 0x000fe400018f0eff */
[----:B------:R-:W-:Y:S02]  /*09c0*/  LEA R10, P0, R11, UR16, 0x1 ;  /* 0x000000100b0a7c11 */ /* 0x000fe4000f8008ff */
[----:B------:R-:W-:-:S02]  /*09d0*/  LEA.HI.X R9, R16, UR17, R9, 0x1, P1 ;  /* 0x0000001110097c11 */ /* 0x000fc400088f0c09 */
        /* <DEDUP_REMOVED lines=12> */
.L_x_67:
        /* <DEDUP_REMOVED lines=20> */
[----:B0-----:R-:W-:-:S07]  /*0be0*/  IADD3 R13, PT, PT, R13, 0x100, RZ ;  /* 0x000001000d0d7810 */ /* 0x001fce0007ffe0ff */
.L_x_69:
[----:B------:R-:W-:-:S09]  /*0bf0*/  UISETP.NE.OR UP0, UPT, UR10, URZ, UP0 ;  /* 0x000000ff0a00728c */ /* 0x000fd20008705670 */
[----:B------:R-:W-:Y:S05]  /*0c00*/  BRA.U !UP0, `(.L_x_60) ;  /* 0x00000001082c7547 */ /* 0x000fea000b800000 */
.L_x_66:
        /* <DEDUP_REMOVED lines=11> */
.L_x_60:
[----:B------:R-:W-:Y:S05]  /*0cc0*/  BSYNC.RECONVERGENT B0 ;  /* 0x0000000000007941 */ /* 0x000fea0003800200 */
.L_x_59:
[----:B------:R-:W1:Y:S02]  /*0cd0*/  LDCU UR10, c[0x0][0x3ac] ;  /* 0x00007580ff0a77ac */ /* 0x000e640008000800 */
[----:B-1----:R-:W-:-:S04]  /*0ce0*/  MOV R19, UR10 ;  /* 0x0000000a00137c02 */ /* 0x002fc80008000f00 */
[----:B------:R-:W-:-:S13]  /*0cf0*/  ISETP.GE.AND P0, PT, R2, R19, PT ;  /* 0x000000130200720c */ /* 0x000fda0003f06270 */
[----:B------:R-:W-:Y:S05]  /*0d00*/  @P0 EXIT ;  /* 0x000000000000094d */ /* 0x000fea0003800000 */
[----:B------:R-:W1:Y:S02]  /*0d10*/  LDCU.U8 UR10, c[0x0][0x3e0] ;  /* 0x00007c00ff0a77ac */ /* 0x000e640008000000 */
[----:B-1----:R-:W-:-:S04]  /*0d20*/  UPRMT UR10, UR10, 0x8880, URZ ;  /* 0x000088800a0a7896 */ /* 0x002fc800080000ff */
[----:B------:R-:W-:-:S04]  /*0d30*/  UISETP.NE.AND UP0, UPT, UR10, URZ, UPT ;  /* 0x000000ff0a00728c */ /* 0x000fc8000bf05270 */
[----:B------:R-:W-:-:S04]  /*0d40*/  UISETP.NE.OR UP0, UPT, UR9, URZ, !UP0 ;  /* 0x000000ff0900728c */ /* 0x000fc8000c705670 */
[----:B------:R-:W-:-:S09]  /*0d50*/  UISETP.LT.OR UP0, UPT, UR8, 0x1, UP0 ;  /* 0x000000010800788c */ /* 0x000fd20008701670 */
[----:B------:R-:W-:Y:S05]  /*0d60*/  BRA.U UP0, `(.L_x_70) ;  /* 0x0000000100c87547 */ /* 0x000fea000b800000 */
[----:B------:R-:W-:Y:S01]  /*0d70*/  UISETP.LT.AND UP0, UPT, UR12, 0x1, UPT ;  /* 0x000000010c00788c */ /* 0x000fe2000bf01270 */
[----:B0-----:R-:W-:-:S03]  /*0d80*/  IMAD R4, R19, UR7, RZ ;  /* 0x0000000713047c24 */ /* 0x001fc6000f8e02ff */
[----:B------:R-:W-:Y:S02]  /*0d90*/  USEL UR10, UR12, 0x1, !UP0 ;  /* 0x000000010c0a7887 */ /* 0x000fe4000c000000 */
[----:B------:R-:W-:Y:S02]  /*0da0*/  LEA R4, R4, UR4, 0x2 ;  /* 0x0000000404047c11 */ /* 0x000fe4000f8e10ff */
[----:B------:R-:W-:Y:S02]  /*0db0*/  UIADD3 UR10, UPT, UPT, URZ, -UR10, URZ ;  /* 0x8000000aff0a7290 */ /* 0x000fe4000fffe0ff */
[----:B------:R-:W-:Y:S02]  /*0dc0*/  LEA R14, R3, R4, 0x2 ;  /* 0x00000004030e7211 */ /* 0x000fe400078e10ff */
[----:B------:R-:W-:-:S09]  /*0dd0*/  UISETP.GE.AND UP0, UPT, UR10, URZ, UPT ;  /* 0x000000ff0a00728c */ /* 0x000fd2000bf06270 */
[----:B------:R-:W-:Y:S05]  /*0de0*/  BRA.U UP0, `(.L_x_71) ;  /* 0x00000001008c7547 */ /* 0x000fea000b800000 */
[----:B------:R-:W-:Y:S02]  /*0df0*/  UIADD3 UR4, UPT, UPT, URZ, -UR10, URZ ;  /* 0x8000000aff047290 */ /* 0x000fe4000fffe0ff */
[----:B------:R-:W-:Y:S02]  /*0e00*/  UPLOP3.LUT UP0, UPT, UPT, UPT, UPT, 0x80, 0x8 ;  /* 0x000000000008789c */ /* 0x000fe40003f0f070 */
[----:B------:R-:W-:-:S09]  /*0e10*/  UISETP.GT.AND UP1, UPT, UR4, 0x3, UPT ;  /* 0x000000030400788c */ /* 0x000fd2000bf24270 */
[----:B------:R-:W-:Y:S05]  /*0e20*/  BRA.U !UP1, `(.L_x_72) ;  /* 0x0000000109447547 */ /* 0x000fea000b800000 */
[----:B-----5:R-:W0:Y:S01]  /*0e30*/  LDC.64 R12, c[0x0][0x3a0] ;  /* 0x0000e800ff0c7b82 */ /* 0x020e220000000a00 */
[----:B------:R-:W-:-:S11]  /*0e40*/  UPLOP3.LUT UP0, UPT, UPT, UPT, UPT, 0x40, 0x4 ;  /* 0x000000000004789c */ /* 0x000fd60003f0e870 */
.L_x_73:
[CC--:B-1----:R-:W-:Y:S01]  /*0e50*/  IADD3 R6, PT, PT, R14.reuse, R19.reuse, RZ ;  /* 0x000000130e067210 */ /* 0x0c2fe20007ffe0ff */
[--C-:B0-----:R-:W-:Y:S01]  /*0e60*/  IMAD.WIDE R4, R14, 0x2, R12.reuse ;  /* 0x000000020e047825 */ /* 0x101fe200078e020c */
[----:B------:R-:W-:Y:S02]  /*0e70*/  UIADD3 UR10, UPT, UPT, UR10, 0x4, URZ ;  /* 0x000000040a0a7890 */ /* 0x000fe4000fffe0ff */
[CC--:B------:R-:W-:Y:S01]  /*0e80*/  IADD3 R8, PT, PT, R6.reuse, R19.reuse, RZ ;  /* 0x0000001306087210 */ /* 0x0c0fe20007ffe0ff */
[--C-:B------:R-:W-:Y:S01]  /*0e90*/  IMAD.WIDE R6, R6, 0x2, R12.reuse ;  /* 0x0000000206067825 */ /* 0x100fe200078e020c */
[----:B------:R1:W-:Y:S01]  /*0ea0*/  STG.E.64 desc[UR14][R4.64], RZ ;  /* 0x000000ff04007986 */ /* 0x0003e2000c101b0e */
[----:B------:R-:W-:Y:S01]  /*0eb0*/  UISETP.GE.AND UP1, UPT, UR10, -0x3, UPT ;  /* 0xfffffffd0a00788c */ /* 0x000fe2000bf26270 */
[CC--:B------:R-:W-:Y:S01]  /*0ec0*/  IADD3 R15, PT, PT, R8.reuse, R19.reuse, RZ ;  /* 0x00000013080f7210 */ /* 0x0c0fe20007ffe0ff */
[--C-:B------:R-:W-:Y:S01]  /*0ed0*/  IMAD.WIDE R8, R8, 0x2, R12.reuse ;  /* 0x0000000208087825 */ /* 0x100fe200078e020c */
[----:B------:R1:W-:Y:S02]  /*0ee0*/  STG.E.64 desc[UR14][R6.64], RZ ;  /* 0x000000ff06007986 */ /* 0x0003e4000c101b0e */
[C---:B------:R-:W-:Y:S01]  /*0ef0*/  IADD3 R14, PT, PT, R15.reuse, R19, RZ ;  /* 0x000000130f0e7210 */ /* 0x040fe20007ffe0ff */
[----:B------:R-:W-:Y:S01]  /*0f00*/  IMAD.WIDE R10, R15, 0x2, R12 ;  /* 0x000000020f0a7825 */ /* 0x000fe200078e020c */
[----:B------:R1:W-:Y:S04]  /*0f10*/  STG.E.64 desc[UR14][R8.64], RZ ;  /* 0x000000ff08007986 */ /* 0x0003e8000c101b0e */
[----:B------:R1:W-:Y:S01]  /*0f20*/  STG.E.64 desc[UR14][R10.64], RZ ;  /* 0x000000ff0a007986 */ /* 0x0003e2000c101b0e */
[----:B------:R-:W-:Y:S05]  /*0f30*/  BRA.U !UP1, `(.L_x_73) ;  /* 0xfffffffd09c47547 */ /* 0x000fea000b83ffff */
.L_x_72:
[----:B------:R-:W-:-:S04]  /*0f40*/  UIADD3 UR4, UPT, UPT, URZ, -UR10, URZ ;  /* 0x8000000aff047290 */ /* 0x000fc8000fffe0ff */
[----:B------:R-:W-:-:S09]  /*0f50*/  UISETP.GT.AND UP1, UPT, UR4, 0x1, UPT ;  /* 0x000000010400788c */ /* 0x000fd2000bf24270 */
[----:B------:R-:W-:Y:S05]  /*0f60*/  BRA.U !UP1, `(.L_x_74) ;  /* 0x0000000109247547 */ /* 0x000fea000b800000 */
[----:B-1----:R-:W0:Y:S01]  /*0f70*/  LDC.64 R6, c[0x0][0x3a0] ;  /* 0x0000e800ff067b82 */ /* 0x002e220000000a00 */
[CC--:B------:R-:W-:Y:S01]  /*0f80*/  IADD3 R8, PT, PT, R14.reuse, R19.reuse, RZ ;  /* 0x000000130e087210 */ /* 0x0c0fe20007ffe0ff */
[----:B------:R-:W-:Y:S02]  /*0f90*/  UIADD3 UR10, UPT, UPT, UR10, 0x2, URZ ;  /* 0x000000020a0a7890 */ /* 0x000fe4000fffe0ff */
[----:B------:R-:W-:Y:S01]  /*0fa0*/  UPLOP3.LUT UP0, UPT, UPT, UPT, UPT, 0x40, 0x4 ;  /* 0x000000000004789c */ /* 0x000fe20003f0e870 */
[----:B0-----:R-:W-:Y:S01]  /*0fb0*/  IMAD.WIDE R4, R14, 0x2, R6 ;  /* 0x000000020e047825 */ /* 0x001fe200078e0206 */
[----:B------:R-:W-:-:S03]  /*0fc0*/  IADD3 R14, PT, PT, R8, R19, RZ ;  /* 0x00000013080e7210 */ /* 0x000fc60007ffe0ff */
[----:B------:R-:W-:Y:S01]  /*0fd0*/  IMAD.WIDE R6, R8, 0x2, R6 ;  /* 0x0000000208067825 */ /* 0x000fe200078e0206 */
[----:B------:R0:W-:Y:S04]  /*0fe0*/  STG.E.64 desc[UR14][R4.64], RZ ;  /* 0x000000ff04007986 */ /* 0x0001e8000c101b0e */
[----:B------:R0:W-:Y:S02]  /*0ff0*/  STG.E.64 desc[UR14][R6.64], RZ ;  /* 0x000000ff06007986 */ /* 0x0001e4000c101b0e */
.L_x_74:
[----:B------:R-:W-:-:S09]  /*1000*/  UISETP.NE.OR UP0, UPT, UR10, URZ, UP0 ;  /* 0x000000ff0a00728c */ /* 0x000fd20008705670 */
[----:B------:R-:W-:Y:S05]  /*1010*/  BRA.U !UP0, `(.L_x_70) ;  /* 0x00000001081c7547 */ /* 0x000fea000b800000 */
.L_x_71:
[----:B01----:R-:W0:Y:S02]  /*1020*/  LDC.64 R4, c[0x0][0x3a0] ;  /* 0x0000e800ff047b82 */ /* 0x003e240000000a00 */
.L_x_75:
[C---:B0-----:R-:W-:Y:S01]  /*1030*/  IMAD.WIDE R6, R14.reuse, 0x2, R4 ;  /* 0x000000020e067825 */ /* 0x041fe200078e0204 */
[----:B------:R-:W-:Y:S01]  /*1040*/  UIADD3 UR10, UPT, UPT, UR10, 0x1, URZ ;  /* 0x000000010a0a7890 */ /* 0x000fe2000fffe0ff */
[----:B------:R-:W-:-:S03]  /*1050*/  IADD3 R14, PT, PT, R14, R19, RZ ;  /* 0x000000130e0e7210 */ /* 0x000fc60007ffe0ff */
[----:B------:R2:W-:Y:S01]  /*1060*/  STG.E.64 desc[UR14][R6.64], RZ ;  /* 0x000000ff06007986 */ /* 0x0005e2000c101b0e */
[----:B------:R-:W-:-:S09]  /*1070*/  UISETP.NE.AND UP0, UPT, UR10, URZ, UPT ;  /* 0x000000ff0a00728c */ /* 0x000fd2000bf05270 */
[----:B--2---:R-:W-:Y:S05]  /*1080*/  BRA.U UP0, `(.L_x_75) ;  /* 0xfffffffd00e87547 */ /* 0x004fea000b83ffff */
.L_x_70:
[----:B------:R-:W2:Y:S01]  /*1090*/  LDCU.64 UR12, c[0x0][0x3b8] ;  /* 0x00007700ff0c77ac */ /* 0x000ea20008000a00 */
[----:B------:R-:W-:Y:S01]  /*10a0*/  BAR.SYNC.DEFER_BLOCKING 0x0 ;  /* 0x0000000000007b1d */ /* 0x000fe20000010000 */
[----:B------:R-:W-:Y:S01]  /*10b0*/  ISETP.LE.AND P0, PT, R0, UR5, PT ;  /* 0x0000000500007c0c */ /* 0x000fe2000bf03270 */
[----:B------:R-:W-:-:S04]  /*10c0*/  USHF.L.U32 UR10, UR9, 0x7, URZ ;  /* 0x00000007090a7899 */ /* 0x000fc800080006ff */
[----:B--2---:R-:W-:-:S06]  /*10d0*/  UIMAD.WIDE.U32 UR10, UR10, 0x2, UR12 ;  /* 0x000000020a0a78a5 */ /* 0x004fcc000f8e000c */
[----:B01----:R-:W-:Y:S02]  /*10e0*/  MOV R4, UR10 ;  /* 0x0000000a00047c02 */ /* 0x003fe40008000f00 */
[----:B------:R-:W-:Y:S01]  /*10f0*/  MOV R5, UR11 ;  /* 0x0000000b00057c02 */ /* 0x000fe20008000f00 */
[----:B------:R-:W-:Y:S06]  /*1100*/  @P0 BRA `(.L_x_76) ;  /* 0x0000000000e40947 */ /* 0x000fec0003800000 */
[----:B------:R-:W-:Y:S01]  /*1110*/  MOV R10, UR10 ;  /* 0x0000000a000a7c02 */ /* 0x000fe20008000f00 */
[----:B------:R-:W0:Y:S01]  /*1120*/  LDC.64 R6, c[0x0][0x390] ;  /* 0x0000e400ff067b82 */ /* 0x000e220000000a00 */
[----:B------:R-:W-:-:S05]  /*1130*/  MOV R11, UR11 ;  /* 0x0000000b000b7c02 */ /* 0x000fca0008000f00 */
[----:B------:R1:W5:Y:S01]  /*1140*/  LDG.E.U16.CONSTANT R16, desc[UR14][R10.64] ;  /* 0x0000000e0a107981 */ /* 0x000362000c1e9500 */
[----:B------:R-:W-:Y:S01]  /*1150*/  SHF.R.S32.HI R13, RZ, 0x1f, R2 ;  /* 0x0000001fff0d7819 */ /* 0x000fe20000011402 */
[----:B------:R-:W2:Y:S01]  /*1160*/  LDC.64 R8, c[0x0][0x398] ;  /* 0x0000e600ff087b82 */ /* 0x000ea20000000a00 */
[----:B------:R-:W-:Y:S01]  /*1170*/  SHF.L.U32 R3, R3, 0x4, RZ ;  /* 0x0000000403037819 */ /* 0x000fe200000006ff */
[----:B------:R-:W-:Y:S01]  /*1180*/  HFMA2 R18, -RZ, RZ, 0, 0 ;  /* 0x00000000ff127431 */ /* 0x000fe200000001ff */
[----:B------:R-:W-:Y:S01]  /*1190*/  LEA.HI R13, R13, R2, RZ, 0x3 ;  /* 0x000000020d0d7211 */ /* 0x000fe200078f18ff */
[----:B------:R-:W-:Y:S01]  /*11a0*/  UMOV UR4, UR5 ;  /* 0x0000000500047c82 */ /* 0x000fe20008000000 */
[----:B------:R-:W-:Y:S02]  /*11b0*/  LOP3.LUT R3, R3, 0x10, RZ, 0xc0, !PT ;  /* 0x0000001003037812 */ /* 0x000fe400078ec0ff */
[----:B------:R-:W-:-:S07]  /*11c0*/  SHF.R.S32.HI R17, RZ, 0x3, R13 ;  /* 0x00000003ff117819 */ /* 0x000fce000001140d */
.L_x_77:
[----:B-----5:R-:W-:-:S05]  /*11d0*/  IADD3 R12, PT, PT, R16, R18, RZ ;  /* 0x00000012100c7210 */ /* 0x020fca0007ffe0ff */
[----:B-1----:R-:W-:-:S05]  /*11e0*/  IMAD R10, R12, R19, RZ ;  /* 0x000000130c0a7224 */ /* 0x002fca00078e02ff */
        /* <DEDUP_REMOVED lines=11> */
[----:B------:R0:W4:Y:S01]  /*12a0*/  LDG.E.U16.CONSTANT R15, desc[UR14][R14.64+0x2] ;  /* 0x0000020e0e0f7981 */ /* 0x000122000c1e9500 */
[----:B---3--:R-:W-:-:S04]  /*12b0*/  SHF.R.U32.HI R20, RZ, R3, R10 ;  /* 0x00000003ff147219 */ /* 0x008fc8000001160a */
[--C-:B------:R-:W-:Y:S02]  /*12c0*/  SHF.R.U32.HI R22, RZ, 0x4, R20.reuse ;  /* 0x00000004ff167819 */ /* 0x100fe40000011614 */
[----:B------:R-:W-:Y:S02]  /*12d0*/  SHF.R.U32.HI R10, RZ, 0x8, R20 ;  /* 0x00000008ff0a7819 */ /* 0x000fe40000011614 */
[----:B------:R-:W-:Y:S02]  /*12e0*/  LOP3.LUT R22, R22, 0xf, RZ, 0xc0, !PT ;  /* 0x0000000f16167812 */ /* 0x000fe400078ec0ff */
[----:B------:R-:W-:-:S03]  /*12f0*/  LOP3.LUT R10, R10, 0xf, RZ, 0xc0, !PT ;  /* 0x0000000f0a0a7812 */ /* 0x000fc600078ec0ff */
[----:B------:R-:W-:Y:S01]  /*1300*/  IMAD R11, R22, R22, R22 ;  /* 0x00000016160b7224 */ /* 0x000fe200078e0216 */
[----:B------:R-:W-:Y:S02]  /*1310*/  LOP3.LUT R21, R20, 0xf, RZ, 0xc0, !PT ;  /* 0x0000000f14157812 */ /* 0x000fe400078ec0ff */
[----:B------:R-:W-:Y:S02]  /*1320*/  SHF.R.U32.HI R20, RZ, 0xc, R20 ;  /* 0x0000000cff147819 */ /* 0x000fe40000011614 */
[----:B------:R-:W-:Y:S01]  /*1330*/  IADD3 R22, PT, PT, R22, 0x1, R11 ;  /* 0x0000000116167810 */ /* 0x000fe20007ffe00b */
[----:B------:R-:W-:Y:S01]  /*1340*/  IMAD R11, R10, R10, R10 ;  /* 0x0000000a0a0b7224 */ /* 0x000fe200078e020a */
[----:B------:R-:W-:Y:S01]  /*1350*/  LOP3.LUT R20, R20, 0xf, RZ, 0xc0, !PT ;  /* 0x0000000f14147812 */ /* 0x000fe200078ec0ff */
[----:B------:R-:W-:-:S03]  /*1360*/  IMAD R24, R21, R21, R21 ;  /* 0x0000001515187224 */ /* 0x000fc600078e0215 */
[----:B0-----:R-:W-:Y:S01]  /*1370*/  IADD3 R14, PT, PT, R10, 0x1, R11 ;  /* 0x000000010a0e7810 */ /* 0x001fe20007ffe00b */
[----:B------:R-:W-:Y:S01]  /*1380*/  IMAD R11, R20, R20, R20 ;  /* 0x00000014140b7224 */ /* 0x000fe200078e0214 */
[----:B------:R-:W-:-:S04]  /*1390*/  IADD3 R24, PT, PT, R21, 0x1, R24 ;  /* 0x0000000115187810 */ /* 0x000fc80007ffe018 */
[----:B------:R-:W-:Y:S01]  /*13a0*/  IADD3 R11, PT, PT, R20, 0x1, R11 ;  /* 0x00000001140b7810 */ /* 0x000fe20007ffe00b */
[----:B------:R-:W-:Y:S08]  /*13b0*/  I2F.F16 R13, R22 ;  /* 0x00000016000d7306 */ /* 0x000ff00000200c00 */
[----:B------:R-:W0:Y:S08]  /*13c0*/  I2F.F16 R24, R24 ;  /* 0x0000001800187306 */ /* 0x000e300000200c00 */
[----:B------:R-:W-:Y:S08]  /*13d0*/  I2F.F16 R14, R14 ;  /* 0x0000000e000e7306 */ /* 0x000ff00000200c00 */
[----:B------:R-:W1:Y:S01]  /*13e0*/  I2F.F16 R11, R11 ;  /* 0x0000000b000b7306 */ /* 0x000e620000200c00 */
[----:B0-----:R-:W-:-:S02]  /*13f0*/  PRMT R13, R24, 0x5410, R13 ;  /* 0x00005410180d7816 */ /* 0x001fc4000000000d */
[----:B----4-:R-:W-:Y:S02]  /*1400*/  R2UR UR10, R15 ;  /* 0x000000000f0a72ca */ /* 0x010fe400000e0000 */
[----:B------:R-:W-:Y:S01]  /*1410*/  LEA R10, R18, R1, 0x3 ;  /* 0x00000001120a7211 */ /* 0x000fe200078e18ff */
[----:B--2---:R-:W-:Y:S01]  /*1420*/  HMUL2 R20, R13, R12.H0_H0 ;  /* 0x2000000c0d147232 */ /* 0x004fe20000000000 */
[----:B-1----:R-:W-:-:S05]  /*1430*/  PRMT R11, R14, 0x5410, R11 ;  /* 0x000054100e0b7816 */ /* 0x002fca000000000b */
[----:B------:R-:W-:-:S05]  /*1440*/  HMUL2 R21, R11, R12.H0_H0 ;  /* 0x2000000c0b157232 */ /* 0x000fca0000000000 */
[----:B------:R3:W-:Y:S01]  /*1450*/  STL.64 [R10], R20 ;  /* 0x000000140a007387 */ /* 0x0007e20000100a00 */
[----:B------:R-:W-:-:S04]  /*1460*/  UIADD3 UR4, UPT, UPT, UR10, UR4, URZ ;  /* 0x000000040a047290 */ /* 0x000fc8000fffe0ff */
[----:B------:R-:W-:Y:S01]  /*1470*/  UISETP.GE.AND UP0, UPT, UR4, UR6, UPT ;  /* 0x000000060400728c */ /* 0x000fe2000bf06270 */
[----:B------:R-:W-:-:S08]  /*1480*/  IADD3 R18, PT, PT, R18, 0x1, RZ ;  /* 0x0000000112127810 */ /* 0x000fd00007ffe0ff */
[----:B---3--:R-:W-:Y:S05]  /*1490*/  BRA.U !UP0, `(.L_x_77) ;  /* 0xfffffffd084c7547 */ /* 0x008fea000b83ffff */
.L_x_76:
[----:B------:R0:W5:Y:S01]  /*14a0*/  LDG.E.U16.CONSTANT R39, desc[UR14][R4.64+0x2] ;  /* 0x0000020e04277981 */ /* 0x000162000c1e9500 */
[----:B------:R-:W1:Y:S03]  /*14b0*/  LDCU UR16, c[0x0][0x3c8] ;  /* 0x00007900ff1077ac */ /* 0x000e660008000800 */
[----:B------:R0:W5:Y:S01]  /*14c0*/  LDL.64 R6, [R1] ;  /* 0x0000000001067983 */ /* 0x0001620000100a00 */
[----:B------:R-:W2:Y:S01]  /*14d0*/  LDCU UR18, c[0x0][0x3cc] ;  /* 0x00007980ff1277ac */ /* 0x000ea20008000800 */
[----:B------:R-:W-:Y:S01]  /*14e0*/  HFMA2 R3, -RZ, RZ, 0, 0 ;  /* 0x00000000ff037431 */ /* 0x000fe200000001ff */
[----:B------:R-:W-:Y:S02]  /*14f0*/  CS2R R8, SRZ ;  /* 0x0000000000087805 */ /* 0x000fe4000001ff00 */
[----:B------:R-:W-:Y:S01]  /*1500*/  MOV R10, RZ ;  /* 0x000000ff000a7202 */ /* 0x000fe20000000f00 */
[----:B------:R-:W3:Y:S01]  /*1510*/  LDCU UR17, c[0x0][0x3d0] ;  /* 0x00007a00ff1177ac */ /* 0x000ee20008000800 */
[----:B------:R-:W4:Y:S01]  /*1520*/  LDCU UR19, c[0x0][0x3d4] ;  /* 0x00007a80ff1377ac */ /* 0x000f220008000800 */
[----:B------:R-:W0:Y:S01]  /*1530*/  LDCU UR20, c[0x0][0x3d8] ;  /* 0x00007b00ff1477ac */ /* 0x000e220008000800 */
[----:B-1----:R-:W-:-:S02]  /*1540*/  UISETP.LT.AND UP0, UPT, UR5, UR16, UPT ;  /* 0x000000100500728c */ /* 0x002fc4000bf01270 */
[----:B------:R-:W-:Y:S02]  /*1550*/  UISETP.GT.AND UP4, UPT, UR5, UR16, UPT ;  /* 0x000000100500728c */ /* 0x000fe4000bf84270 */
[----:B------:R-:W-:Y:S02]  /*1560*/  USEL UR4, UR5, UR16, UP0 ;  /* 0x0000001005047287 */ /* 0x000fe40008000000 */
[----:B--2---:R-:W-:Y:S02]  /*1570*/  UISETP.GT.AND UP0, UPT, UR5, UR18, UPT ;  /* 0x000000120500728c */ /* 0x004fe4000bf04270 */
[----:B------:R-:W-:Y:S02]  /*1580*/  USHF.R.S32.HI UR10, URZ, 0x1f, UR4 ;  /* 0x0000001fff0a7899 */ /* 0x000fe40008011404 */
[----:B---3--:R-:W-:Y:S02]  /*1590*/  UISETP.GT.AND UP1, UPT, UR5, UR17, UPT ;  /* 0x000000110500728c */ /* 0x008fe4000bf24270 */
[----:B------:R-:W-:-:S02]  /*15a0*/  ULEA.HI UR10, UR10, UR4, URZ, 0x5 ;  /* 0x000000040a0a7291 */ /* 0x000fc4000f8f28ff */
[----:B----4-:R-:W-:Y:S02]  /*15b0*/  UISETP.GT.AND UP2, UPT, UR5, UR19, UPT ;  /* 0x000000130500728c */ /* 0x010fe4000bf44270 */
[----:B0-----:R-:W-:Y:S02]  /*15c0*/  UISETP.GT.AND UP3, UPT, UR5, UR20, UPT ;  /* 0x000000140500728c */ /* 0x001fe4000bf64270 */
[----:B------:R-:W-:Y:S01]  /*15d0*/  USHF.R.S32.HI UR11, URZ, 0x5, UR10 ;  /* 0x00000005ff0b7899 */ /* 0x000fe2000801140a */
[----:B------:R-:W-:Y:S01]  /*15e0*/  UMOV UR4, URZ ;  /* 0x000000ff00047c82 */ /* 0x000fe20008000000 */
[----:B------:R-:W-:Y:S10]  /*15f0*/  BRA.U !UP4, `(.L_x_78) ;  /* 0x000000010c207547 */ /* 0x000ff4000b800000 */
        /* <DEDUP_REMOVED lines=8> */
.L_x_78:
[----:B------:R-:W-:Y:S05]  /*1680*/  BRA.U !UP0, `(.L_x_79) ;  /* 0x00000001081c7547 */ /* 0x000fea000b800000 */
[----:B------:R-:W0:Y:S02]  /*1690*/  LDC R3, c[0x0][0x3d0] ;  /* 0x0000f400ff037b82 */ /* 0x000e240000000800 */
[----:B0-----:R-:W-:-:S04]  /*16a0*/  VIMNMX R3, PT, PT, R3, UR5, PT ;  /* 0x0000000503037c48 */ /* 0x001fc8000bfe0100 */
[----:B------:R-:W-:-:S04]  /*16b0*/  IADD3 R3, PT, PT, R3, -UR18, RZ ;  /* 0x8000001203037c10 */ /* 0x000fc8000fffe0ff */
[----:B------:R-:W-:-:S04]  /*16c0*/  SHF.R.S32.HI R4, RZ, 0x1f, R3 ;  /* 0x0000001fff047819 */ /* 0x000fc80000011403 */
[----:B------:R-:W-:-:S04]  /*16d0*/  LEA.HI R4, R4, R3, RZ, 0x5 ;  /* 0x0000000304047211 */ /* 0x000fc800078f28ff */
[----:B------:R-:W-:-:S04]  /*16e0*/  SHF.R.S32.HI R4, RZ, 0x5, R4 ;  /* 0x00000005ff047819 */ /* 0x000fc80000011404 */
[----:B------:R-:W-:-:S07]  /*16f0*/  LEA R3, R4, R4, 0x2 ;  /* 0x0000000404037211 */ /* 0x000fce00078e10ff */
.L_x_79:
[----:B------:R-:W-:Y:S05]  /*1700*/  BRA.U !UP1, `(.L_x_80) ;  /* 0x00000001091c7547 */ /* 0x000fea000b800000 */
[----:B------:R-:W0:Y:S02]  /*1710*/  LDC R4, c[0x0][0x3d4] ;  /* 0x0000f500ff047b82 */ /* 0x000e240000000800 */
[----:B0-----:R-:W-:-:S04]  /*1720*/  VIMNMX R4, PT, PT, R4, UR5, PT ;  /* 0x0000000504047c48 */ /* 0x001fc8000bfe0100 */
[----:B------:R-:W-:-:S04]  /*1730*/  IADD3 R4, PT, PT, R4, -UR17, RZ ;  /* 0x8000001104047c10 */ /* 0x000fc8000fffe0ff */
[----:B------:R-:W-:-:S04]  /*1740*/  SHF.R.S32.HI R5, RZ, 0x1f, R4 ;  /* 0x0000001fff057819 */ /* 0x000fc80000011404 */
[----:B------:R-:W-:-:S04]  /*1750*/  LEA.HI R5, R5, R4, RZ, 0x5 ;  /* 0x0000000405057211 */ /* 0x000fc800078f28ff */
[----:B------:R-:W-:-:S04]  /*1760*/  SHF.R.S32.HI R5, RZ, 0x5, R5 ;  /* 0x00000005ff057819 */ /* 0x000fc80000011405 */
[----:B------:R-:W-:-:S07]  /*1770*/  SHF.L.U32 R8, R5, 0x2, RZ ;  /* 0x0000000205087819 */ /* 0x000fce00000006ff */
.L_x_80:
        /* <DEDUP_REMOVED lines=8> */
.L_x_81:
        /* <DEDUP_REMOVED lines=8> */
.L_x_82:
[----:B------:R-:W-:Y:S01]  /*1880*/  ULEA UR4, UR11, UR4, 0x3 ;  /* 0x000000040b047291 */ /* 0x000fe2000f8e18ff */
[----:B------:R-:W0:Y:S01]  /*1890*/  S2UR UR10, SR_CgaCtaId ;  /* 0x00000000000a79c3 */ /* 0x000e220000008800 */
[----:B------:R-:W1:Y:S01]  /*18a0*/  LDCU.64 UR16, c[0x0][0x388] ;  /* 0x00007100ff1077ac */ /* 0x000e620008000a00 */
[----:B------:R-:W-:Y:S01]  /*18b0*/  SHF.R.S32.HI R4, RZ, 0x1f, R2 ;  /* 0x0000001fff047819 */ /* 0x000fe20000011402 */
[----:B------:R-:W-:Y:S01]  /*18c0*/  HFMA2 R37, -RZ, RZ, 0, 0 ;  /* 0x00000000ff257431 */ /* 0x000fe200000001ff */
[----:B------:R-:W-:Y:S02]  /*18d0*/  VIMNMX R0, PT, PT, R0, UR18, PT ;  /* 0x0000001200007c48 */ /* 0x000fe4000bfe0100 */
[----:B------:R-:W-:Y:S01]  /*18e0*/  IADD3 R3, PT, PT, R8, UR4, R3 ;  /* 0x0000000408037c10 */ /* 0x000fe2000fffe003 */
[----:B------:R-:W-:Y:S01]  /*18f0*/  UMOV UR4, 0x400 ;  /* 0x0000040000047882 */ /* 0x000fe20000000000 */
[----:B-----5:R-:W-:Y:S02]  /*1900*/  PRMT R93, R6, 0x7610, R6 ;  /* 0x00007610065d7816 */ /* 0x020fe40000000006 */
[----:B------:R-:W-:-:S02]  /*1910*/  IADD3 R10, PT, PT, R10, R3, R9 ;  /* 0x000000030a0a7210 */ /* 0x000fc40007ffe009 */
[----:B------:R-:W-:Y:S02]  /*1920*/  PRMT R92, R7, 0x7610, R7 ;  /* 0x00007610075c7816 */ /* 0x000fe40000000007 */
[----:B------:R-:W-:Y:S01]  /*1930*/  PRMT R9, RZ, 0x5410, RZ ;  /* 0x00005410ff097816 */ /* 0x000fe200000000ff */
[----:B------:R-:W-:Y:S01]  /*1940*/  IMAD R3, R10, R19, RZ ;  /* 0x000000130a037224 */ /* 0x000fe200078e02ff */
[----:B------:R-:W-:Y:S02]  /*1950*/  PRMT R10, RZ, 0x5410, RZ ;  /* 0x00005410ff0a7816 */ /* 0x000fe400000000ff */
[----:B------:R-:W-:Y:S02]  /*1960*/  PRMT R8, RZ, 0x5410, RZ ;  /* 0x00005410ff087816 */ /* 0x000fe400000000ff */
[----:B------:R-:W-:Y:S02]  /*1970*/  IADD3 R2, P0, PT, R2, R3, RZ ;  /* 0x0000000302027210 */ /* 0x000fe40007f1e0ff */
[----:B------:R-:W-:-:S02]  /*1980*/  PRMT R7, RZ, 0x5410, RZ ;  /* 0x00005410ff077816 */ /* 0x000fc400000000ff */
[----:B------:R-:W-:Y:S01]  /*1990*/  LEA.HI.X.SX32 R3, R3, R4, 0x1, P0 ;  /* 0x0000000403037211 */ /* 0x000fe200000f0eff */
[----:B0-----:R-:W-:Y:S01]  /*19a0*/  ULEA UR4, UR10, UR4, 0x18 ;  /* 0x000000040a047291 */ /* 0x001fe2000f8ec0ff */
[----:B------:R-:W-:Y:S02]  /*19b0*/  ISETP.GT.AND P0, PT, R0, UR5, PT ;  /* 0x0000000500007c0c */ /* 0x000fe4000bf04270 */
[C---:B------:R-:W-:Y:S02]  /*19c0*/  SHF.L.U32 R4, R2.reuse, 0x2, RZ ;  /* 0x0000000202047819 */ /* 0x040fe400000006ff */
[----:B------:R-:W-:Y:S02]  /*19d0*/  SHF.L.U64.HI R3, R2, 0x2, R3 ;  /* 0x0000000202037819 */ /* 0x000fe40000010203 */
[----:B-1----:R-:W-:Y:S02]  /*19e0*/  IADD3 R5, P1, PT, R4, UR16, RZ ;  /* 0x0000001004057c10 */ /* 0x002fe4000ff3e0ff */
[----:B------:R-:W-:-:S02]  /*19f0*/  PRMT R6, RZ, 0x5410, RZ ;  /* 0x00005410ff067816 */ /* 0x000fc400000000ff */
[----:B------:R-:W-:Y:S02]  /*1a00*/  IADD3.X R12, PT, PT, R3, UR17, RZ, P1, !PT ;  /* 0x00000011030c7c10 */ /* 0x000fe40008ffe4ff */
[----:B------:R-:W-:Y:S02]  /*1a10*/  PRMT R4, RZ, 0x5410, RZ ;  /* 0x00005410ff047816 */ /* 0x000fe400000000ff */
[----:B------:R-:W-:Y:S02]  /*1a20*/  PRMT R2, RZ, 0x5410, RZ ;  /* 0x00005410ff027816 */ /* 0x000fe400000000ff */
[----:B------:R-:W-:Y:S02]  /*1a30*/  PRMT R0, RZ, 0x5410, RZ ;  /* 0x00005410ff007816 */ /* 0x000fe400000000ff */
[----:B------:R-:W-:Y:S02]  /*1a40*/  IADD3 R39, PT, PT, R39, UR5, RZ ;  /* 0x0000000527277c10 */ /* 0x000fe4000fffe0ff */
[----:B------:R-:W-:-:S02]  /*1a50*/  MOV R16, R5 ;  /* 0x0000000500107202 */ /* 0x000fc40000000f00 */
[----:B------:R-:W-:Y:S01]  /*1a60*/  MOV R17, R12 ;  /* 0x0000000c00117202 */ /* 0x000fe20000000f00 */
[----:B------:R-:W-:Y:S06]  /*1a70*/  @!P0 BRA `(.L_x_83) ;  /* 0x0000002800608947 */ /* 0x000fec0003800000 */
[----:B------:R-:W0:Y:S01]  /*1a80*/  LDCU.64 UR16, c[0x0][0x3a8] ;  /* 0x00007500ff1077ac */ /* 0x000e220008000a00 */
[----:B------:R-:W-:Y:S02]  /*1a90*/  MOV R37, RZ ;  /* 0x000000ff00257202 */ /* 0x000fe40000000f00 */
[----:B------:R-:W-:Y:S01]  /*1aa0*/  PRMT R10, RZ, 0x7610, R10 ;  /* 0x00007610ff0a7816 */ /* 0x000fe2000000000a */
[----:B------:R-:W-:Y:S02]  /*1ab0*/  UIMAD.WIDE.U32 UR8, UR9, 0x100, UR12 ;  /* 0x00000100090878a5 */ /* 0x000fe4000f8e000c */
[----:B------:R-:W-:Y:S02]  /*1ac0*/  UISETP.LT.AND UP1, UPT, UR6, UR18, UPT ;  /* 0x000000120600728c */ /* 0x000fe4000bf21270 */
[----:B------:R-:W-:Y:S02]  /*1ad0*/  UIADD3 UR11, UP0, UPT, UR8, 0x2, URZ ;  /* 0x00000002080b7890 */ /* 0x000fe4000ff1e0ff */
[----:B------:R-:W-:-:S02]  /*1ae0*/  USEL UR10, UR6, UR18, UP1 ;  /* 0x00000012060a7287 */ /* 0x000fc40008800000 */
[----:B------:R-:W-:Y:S02]  /*1af0*/  UIADD3.X UR8, UPT, UPT, URZ, UR9, URZ, UP0, !UPT ;  /* 0x00000009ff087290 */ /* 0x000fe400087fe4ff */
[----:B------:R-:W-:-:S04]  /*1b00*/  MOV R18, UR11 ;  /* 0x0000000b00127c02 */ /* 0x000fc80008000f00 */
[----:B------:R-:W-:Y:S01]  /*1b10*/  MOV R3, UR8 ;  /* 0x0000000800037c02 */ /* 0x000fe20008000f00 */
[----:B0-----:R-:W-:-:S12]  /*1b20*/  UIMAD UR16, UR7, -0x4, UR16 ;  /* 0xfffffffc071078a4 */ /* 0x001fd8000f8e0210 */
.L_x_86:
[----:B------:R-:W-:Y:S02]  /*1b30*/  ISETP.NE.AND P0, PT, R39, UR5, PT ;  /* 0x0000000527007c0c */ /* 0x000fe4000bf05270 */
[----:B------:R-:W-:Y:S02]  /*1b40*/  MOV R19, UR17 ;  /* 0x0000001100137c02 */ /* 0x000fe40008000f00 */
[----:B------:R-:W-:Y:S02]  /*1b50*/  MOV R16, R5 ;  /* 0x0000000500107202 */ /* 0x000fe40000000f00 */
[----:B------:R-:W-:-:S07]  /*1b60*/  MOV R17, R12 ;  /* 0x0000000c00117202 */ /* 0x000fce0000000f00 */
[----:B------:R-:W-:Y:S02]  /*1b70*/  @!P0 LEA R11, R37, R1, 0x3 ;  /* 0x00000001250b8211 */ /* 0x000fe400078e18ff */
[----:B------:R-:W-:Y:S01]  /*1b80*/  @!P0 MOV R14, R18 ;  /* 0x00000012000e8202 */ /* 0x000fe20000000f00 */
[----:B-----5:R0:W5:Y:S01]  /*1b90*/  LDG.E.128.CONSTANT R24, desc[UR14][R16.64] ;  /* 0x0000000e10187981 */ /* 0x020162000c1e9d00 */
[----:B------:R-:W-:-:S03]  /*1ba0*/  @!P0 MOV R15, R3 ;  /* 0x00000003000f8202 */ /* 0x000fc60000000f00 */
[----:B------:R-:W2:Y:S01]  /*1bb0*/  @!P0 LDL.64 R28, [R11+0x8] ;  /* 0x000008000b1c8983 */ /* 0x000ea20000100a00 */
[----:B------:R-:W-:-:S03]  /*1bc0*/  IMAD.WIDE R12, R19, 0x4, R16 ;  /* 0x00000004130c7825 */ /* 0x000fc600078e0210 */
[----:B------:R-:W3:Y:S04]  /*1bd0*/  @!P0 LDG.E.U16.CONSTANT R14, desc[UR14][R14.64] ;  /* 0x0000000e0e0e8981 */ /* 0x000ee8000c1e9500 */
[----:B------:R0:W5:Y:S01]  /*1be0*/  LDG.E.128.CONSTANT R20, desc[UR14][R12.64] ;  /* 0x0000000e0c147981 */ /* 0x000162000c1e9d00 */
[----:B------:R-:W-:Y:S02]  /*1bf0*/  UMOV UR8, UR16 ;  /* 0x0000001000087c82 */ /* 0x000fe40008000000 */
[----:B------:R-:W-:Y:S01]  /*1c00*/  UISETP.GE.AND UP1, UPT, UR8, 0x1, UPT ;  /* 0x000000010800788c */ /* 0x000fe2000bf26270 */
[----:B------:R-:W-:-:S04]  /*1c10*/  @!P0 IADD3 R5, PT, PT, R37, 0x1, RZ ;  /* 0x0000000125058810 */ /* 0x000fc80007ffe0ff */
[----:B------:R-:W-:Y:S02]  /*1c20*/  @!P0 MOV R37, R5 ;  /* 0x0000000500258202 */ /* 0x000fe40000000f00 */
[----:B--2---:R-:W-:Y:S02]  /*1c30*/  @!P0 PRMT R93, R28, 0x7610, R93 ;  /* 0x000076101c5d8816 */ /* 0x004fe4000000005d */
[----:B------:R-:W-:Y:S02]  /*1c40*/  @!P0 PRMT R92, R29, 0x7610, R92 ;  /* 0x000076101d5c8816 */ /* 0x000fe4000000005c */
[----:B------:R-:W-:Y:S02]  /*1c50*/  @!P0 PRMT R93, R93, 0x7610, R28 ;  /* 0x000076105d5d8816 */ /* 0x000fe4000000001c */
[----:B------:R-:W-:Y:S01]  /*1c60*/  @!P0 PRMT R92, R92, 0x7610, R29 ;  /* 0x000076105c5c8816 */ /* 0x000fe2000000001d */
[----:B------:R-:W-:Y:S01]  /*1c70*/  IMAD.WIDE R28, R19, 0x4, R12 ;  /* 0x00000004131c7825 */ /* 0x000fe200078e020c */
[----:B---3--:R-:W-:Y:S01]  /*1c80*/  @!P0 IADD3 R39, PT, PT, R14, UR5, RZ ;  /* 0x000000050e278c10 */ /* 0x008fe2000fffe0ff */
[----:B0-----:R-:W-:Y:S06]  /*1c90*/  BRA.U !UP1, `(.L_x_84) ;  /* 0x0000001109cc7547 */ /* 0x001fec000b800000 */
        /* <DEDUP_REMOVED lines=11> */
[----:B------:R-:W-:Y:S02]  /*1d50*/  LOP3.LUT R33, R23, 0x3f003f, RZ, 0xc0, !PT ;  /* 0x003f003f17217812 */ /* 0x000fe400078ec0ff */
[--C-:B------:R-:W-:Y:S02]  /*1d60*/  SHF.R.U32.HI R62, RZ, 0xc, R23.reuse ;  /* 0x0000000cff3e7819 */ /* 0x100fe40000011617 */
[----:B------:R-:W-:-:S02]  /*1d70*/  SHF.R.U32.HI R38, RZ, 0x6, R23 ;  /* 0x00000006ff267819 */ /* 0x000fc40000011617 */
[----:B------:R-:W0:Y:S01]  /*1d80*/  LDS.128 R20, [UR4] ;  /* 0x00000004ff147984 */ /* 0x000e220008000c00 */
[--C-:B------:R-:W-:Y:S02]  /*1d90*/  SHF.R.U32.HI R42, RZ, 0xc, R24.reuse ;  /* 0x0000000cff2a7819 */ /* 0x100fe40000011618 */
[----:B------:R-:W-:Y:S02]  /*1da0*/  SHF.R.U32.HI R44, RZ, 0xc, R25 ;  /* 0x0000000cff2c7819 */ /* 0x000fe40000011619 */
[----:B------:R-:W-:Y:S02]  /*1db0*/  LOP3.LUT R42, R42, 0xf000f, RZ, 0xc0, !PT ;  /* 0x000f000f2a2a7812 */ /* 0x000fe400078ec0ff */
[----:B------:R-:W-:Y:S02]  /*1dc0*/  LOP3.LUT R32, R24, 0x3f003f, RZ, 0xc0, !PT ;  /* 0x003f003f18207812 */ /* 0x000fe400078ec0ff */
[----:B------:R-:W-:Y:S02]  /*1dd0*/  SHF.R.U32.HI R30, RZ, 0x6, R24 ;  /* 0x00000006ff1e7819 */ /* 0x000fe40000011618 */
[----:B------:R-:W-:-:S02]  /*1de0*/  LOP3.LUT R24, R25, 0x3f003f, RZ, 0xc0, !PT ;  /* 0x003f003f19187812 */ /* 0x000fc400078ec0ff */
[----:B------:R-:W-:Y:S02]  /*1df0*/  LOP3.LUT R5, R27, 0x3f003f, RZ, 0xc0, !PT ;  /* 0x003f003f1b057812 */ /* 0x000fe400078ec0ff */
[----:B------:R-:W-:Y:S02]  /*1e00*/  SHF.R.U32.HI R61, RZ, 0xc, R27 ;  /* 0x0000000cff3d7819 */ /* 0x000fe4000001161b */
[----:B------:R-:W-:Y:S02]  /*1e10*/  SHF.R.U32.HI R25, RZ, 0x6, R25 ;  /* 0x00000006ff197819 */ /* 0x000fe40000011619 */
[----:B------:R-:W-:Y:S02]  /*1e20*/  SHF.R.U32.HI R27, RZ, 0x6, R27 ;  /* 0x00000006ff1b7819 */ /* 0x000fe4000001161b */
[----:B------:R-:W-:Y:S02]  /*1e30*/  SHF.R.U32.HI R47, RZ, 0xc, R26 ;  /* 0x0000000cff2f7819 */ /* 0x000fe4000001161a */
[----:B------:R-:W-:-:S02]  /*1e40*/  LOP3.LUT R11, R26, 0x3f003f, RZ, 0xc0, !PT ;  /* 0x003f003f1a0b7812 */ /* 0x000fc400078ec0ff */
[----:B------:R-:W-:Y:S02]  /*1e50*/  SHF.R.U32.HI R26, RZ, 0x6, R26 ;  /* 0x00000006ff1a7819 */ /* 0x000fe4000001161a */
[----:B------:R-:W-:Y:S02]  /*1e60*/  LOP3.LUT R30, R30, 0x3f003f, RZ, 0xc0, !PT ;  /* 0x003f003f1e1e7812 */ /* 0x000fe400078ec0ff */
[----:B------:R-:W-:Y:S02]  /*1e70*/  LOP3.LUT R25, R25, 0x3f003f, RZ, 0xc0, !PT ;  /* 0x003f003f19197812 */ /* 0x000fe400078ec0ff */
[----:B------:R-:W-:Y:S02]  /*1e80*/  LOP3.LUT R32, R32, 0x64006400, RZ, 0xfc, !PT ;  /* 0x6400640020207812 */ /* 0x000fe400078efcff */
[----:B------:R-:W-:Y:S02]  /*1e90*/  LOP3.LUT R24, R24, 0x64006400, RZ, 0xfc, !PT ;  /* 0x6400640018187812 */ /* 0x000fe400078efcff */
[----:B------:R-:W-:-:S02]  /*1ea0*/  LOP3.LUT R11, R11, 0x64006400, RZ, 0xfc, !PT ;  /* 0x640064000b0b7812 */ /* 0x000fc400078efcff */
[----:B------:R-:W-:Y:S02]  /*1eb0*/  LOP3.LUT R26, R26, 0x3f003f, RZ, 0xc0, !PT ;  /* 0x003f003f1a1a7812 */ /* 0x000fe400078ec0ff */
[----:B------:R-:W-:Y:S01]  /*1ec0*/  LOP3.LUT R30, R30, 0x64006400, RZ, 0xfc, !PT ;  /* 0x640064001e1e7812 */ /* 0x000fe200078efcff */
[----:B------:R-:W-:Y:S01]  /*1ed0*/  HADD2 R11, R11, -1056, -1056 ;  /* 0xe420e4200b0b7430 */ /* 0x000fe20000000000 */
[----:B------:R-:W-:Y:S02]  /*1ee0*/  LOP3.LUT R43, R43, 0xf000f, RZ, 0xc0, !PT ;  /* 0x000f000f2b2b7812 */ /* 0x000fe400078ec0ff */
[----:B------:R-:W-:Y:S02]  /*1ef0*/  LOP3.LUT R45, R45, 0xf000f, RZ, 0xc0, !PT ;  /* 0x000f000f2d2d7812 */ /* 0x000fe400078ec0ff */
[----:B------:R-:W-:Y:S02]  /*1f00*/  LOP3.LUT R26, R26, 0x64006400, RZ, 0xfc, !PT ;  /* 0x640064001a1a7812 */ /* 0x000fe400078efcff */
[----:B------:R-:W-:-:S02]  /*1f10*/  LOP3.LUT R5, R5, 0x64006400, RZ, 0xfc, !PT ;  /* 0x6400640005057812 */ /* 0x000fc400078efcff */
[----:B------:R-:W-:Y:S01]  /*1f20*/  LOP3.LUT R62, R62, 0xf000f, RZ, 0xc0, !PT ;  /* 0x000f000f3e3e7812 */ /* 0x000fe200078ec0ff */
[----:B------:R-:W-:Y:S01]  /*1f30*/  HADD2 R26, R26, -1056, -1056 ;  /* 0xe420e4201a1a7430 */ /* 0x000fe20000000000 */
[----:B------:R-:W-:Y:S01]  /*1f40*/  LOP3.LUT R34, R34, 0x64006400, RZ, 0xfc, !PT ;  /* 0x6400640022227812 */ /* 0x000fe200078efcff */
[----:B------:R-:W-:Y:S01]  /*1f50*/  HADD2 R5, R5, -1056, -1056 ;  /* 0xe420e42005057430 */ /* 0x000fe20000000000 */
[----:B------:R-:W-:Y:S02]  /*1f60*/  LOP3.LUT R35, R35, 0x3f003f, RZ, 0xc0, !PT ;  /* 0x003f003f23237812 */ /* 0x000fe400078ec0ff */
[----:B------:R-:W-:Y:S02]  /*1f70*/  LOP3.LUT R31, R31, 0x64006400, RZ, 0xfc, !PT ;  /* 0x640064001f1f7812 */ /* 0x000fe400078efcff */
[----:B------:R-:W-:Y:S02]  /*1f80*/  LOP3.LUT R40, R40, 0x64006400, RZ, 0xfc, !PT ;  /* 0x6400640028287812 */ /* 0x000fe400078efcff */
[----:B------:R-:W-:-:S02]  /*1f90*/  LOP3.LUT R41, R41, 0x3f003f, RZ, 0xc0, !PT ;  /* 0x003f003f29297812 */ /* 0x000fc400078ec0ff */
[----:B------:R-:W-:-:S04]  /*1fa0*/  LOP3.LUT R36, R36, 0x3f003f, RZ, 0xc0, !PT ;  /* 0x003f003f24247812 */ /* 0x000fc800078ec0ff */
[----:B------:R-:W-:-:S05]  /*1fb0*/  LOP3.LUT R36, R36, 0x64006400, RZ, 0xfc, !PT ;  /* 0x6400640024247812 */ /* 0x000fca00078efcff */
[----:B------:R-:W-:Y:S01]  /*1fc0*/  HADD2 R36, R36, -1056, -1056 ;  /* 0xe420e42024247430 */ /* 0x000fe20000000000 */
[--C-:B--2---:R-:W-:Y:S02]  /*1fd0*/  SHF.R.U32.HI R49, RZ, 0x8, R12.reuse ;  /* 0x00000008ff317819 */ /* 0x104fe4000001160c */
[--C-:B------:R-:W-:Y:S02]  /*1fe0*/  SHF.R.U32.HI R48, RZ, 0xa, R12.reuse ;  /* 0x0000000aff307819 */ /* 0x100fe4000001160c */
[----:B------:R-:W-:Y:S02]  /*1ff0*/  LOP3.LUT R51, R12, 0x3f003f, RZ, 0xc0, !PT ;  /* 0x003f003f0c337812 */ /* 0x000fe400078ec0ff */
[----:B------:R-:W-:Y:S02]  /*2000*/  SHF.R.U32.HI R52, RZ, 0x6, R12 ;  /* 0x00000006ff347819 */ /* 0x000fe4000001160c */
[--C-:B------:R-:W-:Y:S02]  /*2010*/  SHF.R.U32.HI R12, RZ, 0x8, R13.reuse ;  /* 0x00000008ff0c7819 */ /* 0x100fe4000001160d */
[----:B------:R-:W-:-:S02]  /*2020*/  SHF.R.U32.HI R46, RZ, 0xa, R13 ;  /* 0x0000000aff2e7819 */ /* 0x000fc4000001160d */
[----:B------:R-:W-:Y:S02]  /*2030*/  LOP3.LUT R50, R13, 0x3f003f, RZ, 0xc0, !PT ;  /* 0x003f003f0d327812 */ /* 0x000fe400078ec0ff */
[----:B------:R-:W-:Y:S02]  /*2040*/  SHF.R.U32.HI R54, RZ, 0x6, R13 ;  /* 0x00000006ff367819 */ /* 0x000fe4000001160d */
[----:B------:R-:W-:Y:S02]  /*2050*/  LOP3.LUT R13, R44, 0xf000f, RZ, 0xc0, !PT ;  /* 0x000f000f2c0d7812 */ /* 0x000fe400078ec0ff */
[----:B------:R-:W-:Y:S02]  /*2060*/  LOP3.LUT R49, R42, 0x300030, R49, 0xf8, !PT ;  /* 0x003000302a317812 */ /* 0x000fe400078ef831 */
[----:B------:R-:W-:Y:S02]  /*2070*/  LOP3.LUT R42, R13, 0x300030, R12, 0xf8, !PT ;  /* 0x003000300d2a7812 */ /* 0x000fe400078ef80c */
[----:B------:R-:W-:-:S02]  /*2080*/  SHF.R.U32.HI R60, RZ, 0xa, R14 ;  /* 0x0000000aff3c7819 */ /* 0x000fc4000001160e */
[----:B------:R-:W-:Y:S02]  /*2090*/  LOP3.LUT R13, R58, 0xf000f, RZ, 0xc0, !PT ;  /* 0x000f000f3a0d7812 */ /* 0x000fe400078ec0ff */
[----:B------:R-:W-:Y:S01]  /*20a0*/  LOP3.LUT R12, R25, 0x64006400, RZ, 0xfc, !PT ;  /* 0x64006400190c7812 */ /* 0x000fe200078efcff */
[----:B------:R-:W-:Y:S01]  /*20b0*/  HADD2 R25, R24, -1056, -1056 ;  /* 0xe420e42018197430 */ /* 0x000fe20000000000 */
[----:B------:R-:W-:Y:S02]  /*20c0*/  LOP3.LUT R44, R13, 0x300030, R60, 0xf8, !PT ;  /* 0x003000300d2c7812 */ /* 0x000fe400078ef83c */
[----:B------:R-:W-:Y:S01]  /*20d0*/  LOP3.LUT R13, R27, 0x3f003f, RZ, 0xc0, !PT ;  /* 0x003f003f1b0d7812 */ /* 0x000fe200078ec0ff */
[----:B------:R-:W-:Y:S01]  /*20e0*/  HADD2 R27, R32, -1056, -1056 ;  /* 0xe420e420201b7430 */ /* 0x000fe20000000000 */
[--C-:B------:R-:W-:Y:S01]  /*20f0*/  SHF.R.U32.HI R59, RZ, 0x8, R14.reuse ;  /* 0x00000008ff3b7819 */ /* 0x100fe2000001160e */
[----:B------:R-:W-:Y:S01]  /*2100*/  HADD2 R32, R30, -1056, -1056 ;  /* 0xe420e4201e207430 */ /* 0x000fe20000000000 */
[----:B------:R-:W-:Y:S01]  /*2110*/  LOP3.LUT R13, R13, 0x64006400, RZ, 0xfc, !PT ;  /* 0x640064000d0d7812 */ /* 0x000fe200078efcff */
[----:B------:R-:W-:Y:S01]  /*2120*/  HADD2 R30, R12, -1056, -1056 ;  /* 0xe420e4200c1e7430 */ /* 0x000fe20000000000 */
[----:B------:R-:W-:Y:S01]  /*2130*/  LOP3.LUT R53, R14, 0x3f003f, RZ, 0xc0, !PT ;  /* 0x003f003f0e357812 */ /* 0x000fe200078ec0ff */
[-C--:B0-----:R-:W-:Y:S01]  /*2140*/  HFMA2 R12, R27, R20.reuse, RZ ;  /* 0x000000141b0c7231 */ /* 0x081fe200000000ff */
[----:B------:R-:W-:Y:S01]  /*2150*/  SHF.R.U32.HI R56, RZ, 0x6, R14 ;  /* 0x00000006ff387819 */ /* 0x000fe2000001160e */
[----:B------:R-:W-:Y:S01]  /*2160*/  HADD2 R24, R13, -1056, -1056 ;  /* 0xe420e4200d187430 */ /* 0x000fe20000000000 */
[----:B------:R-:W-:Y:S01]  /*2170*/  LOP3.LUT R48, R43, 0x300030, R48, 0xf8, !PT ;  /* 0x003000302b307812 */ /* 0x000fe200078ef830 */
[----:B------:R-:W-:Y:S01]  /*2180*/  HFMA2 R13, R11, R20, RZ ;  /* 0x000000140b0d7231 */ /* 0x000fe200000000ff */
[----:B------:R-:W-:-:S02]  /*2190*/  LOP3.LUT R55, R15, 0x3f003f, RZ, 0xc0, !PT ;  /* 0x003f003f0f377812 */ /* 0x000fc400078ec0ff */
[--C-:B------:R-:W-:Y:S02]  /*21a0*/  SHF.R.U32.HI R14, RZ, 0x8, R15.reuse ;  /* 0x00000008ff0e7819 */ /* 0x100fe4000001160f */
[--C-:B------:R-:W-:Y:S02]  /*21b0*/  SHF.R.U32.HI R63, RZ, 0xa, R15.reuse ;  /* 0x0000000aff3f7819 */ /* 0x100fe4000001160f */
[----:B------:R-:W-:Y:S01]  /*21c0*/  SHF.R.U32.HI R57, RZ, 0x6, R15 ;  /* 0x00000006ff397819 */ /* 0x000fe2000001160f */
[-C--:B------:R-:W-:Y:S01]  /*21d0*/  HFMA2 R15, R25, R20.reuse, RZ.H0_H0 ;  /* 0x00000014190f7231 */ /* 0x080fe200000400ff */
[----:B------:R-:W-:Y:S01]  /*21e0*/  LOP3.LUT R43, R45, 0x300030, R46, 0xf8, !PT ;  /* 0x003000302d2b7812 */ /* 0x000fe200078ef82e */
[----:B------:R-:W-:Y:S01]  /*21f0*/  HFMA2 R20, R5, R20, RZ.H0_H0 ;  /* 0x0000001405147231 */ /* 0x000fe200000400ff */
[----:B------:R-:W-:Y:S01]  /*2200*/  LOP3.LUT R46, R47, 0xf000f, RZ, 0xc0, !PT ;  /* 0x000f000f2f2e7812 */ /* 0x000fe200078ec0ff */
[-C--:B------:R-:W-:Y:S01]  /*2210*/  HFMA2 R60, R30, R21.reuse, R15 ;  /* 0x000000151e3c7231 */ /* 0x080fe2000000000f */
[----:B------:R-:W-:Y:S01]  /*2220*/  LOP3.LUT R47, R61, 0xf000f, RZ, 0xc0, !PT ;  /* 0x000f000f3d2f7812 */ /* 0x000fe200078ec0ff */
[-C--:B------:R-:W-:Y:S01]  /*2230*/  HFMA2 R61, R26, R21.reuse, R13 ;  /* 0x000000151a3d7231 */ /* 0x080fe2000000000d */
[----:B------:R-:W-:Y:S01]  /*2240*/  LOP3.LUT R46, R46, 0x300030, R59, 0xf8, !PT ;  /* 0x003000302e2e7812 */ /* 0x000fe200078ef83b */
[----:B------:R-:W-:Y:S01]  /*2250*/  HFMA2 R59, R32, R21, R12 ;  /* 0x00000015203b7231 */ /* 0x000fe2000000000c */
[----:B------:R-:W-:-:S02]  /*2260*/  LOP3.LUT R47, R47, 0x300030, R14, 0xf8, !PT ;  /* 0x003000302f2f7812 */ /* 0x000fc400078ef80e */
[----:B------:R-:W0:Y:S01]  /*2270*/  LDS.128 R12, [UR4+0x10] ;  /* 0x00001004ff0c7984 */ /* 0x000e220008000c00 */
[----:B------:R-:W-:Y:S01]  /*2280*/  LOP3.LUT R45, R62, 0x300030, R63, 0xf8, !PT ;  /* 0x003000303e2d7812 */ /* 0x000fe200078ef83f */
[----:B------:R-:W-:Y:S01]  /*2290*/  HFMA2 R62, R24, R21, R20 ;  /* 0x00000015183e7231 */ /* 0x000fe20000000014 */
        /* <DEDUP_REMOVED lines=12> */
[----:B------:R-:W-:Y:S01]  /*2360*/  HFMA2 R62, R31, R22, R62 ;  /* 0x000000161f3e7231 */ /* 0x000fe2000000003e */
[----:B------:R-:W-:Y:S01]  /*2370*/  LOP3.LUT R52, R52, 0x3f003f, RZ, 0xc0, !PT ;  /* 0x003f003f34347812 */ /* 0x000fe200078ec0ff */
[----:B------:R-:W-:Y:S02]  /*2380*/  HADD2 R40, R20, -1056, -1056 ;  /* 0xe420e42014287430 */ /* 0x000fe40000000000 */
[----:B------:R-:W-:-:S02]  /*2390*/  HFMA2 R61, R36, R23, R61 ;  /* 0x00000017243d7231 */ /* 0x000fc4000000003d */
[----:B------:R-:W-:Y:S01]  /*23a0*/  HADD2 R38, R38, -1056, -1056 ;  /* 0xe420e42026267430 */ /* 0x000fe20000000000 */
[----:B------:R-:W-:Y:S01]  /*23b0*/  LOP3.LUT R54, R54, 0x3f003f, RZ, 0xc0, !PT ;  /* 0x003f003f36367812 */ /* 0x000fe200078ec0ff */
[----:B------:R-:W-:Y:S02]  /*23c0*/  HADD2 R34, R34, -1056, -1056 ;  /* 0xe420e42022227430 */ /* 0x000fe40000000000 */
[-C--:B------:R-:W-:Y:S02]  /*23d0*/  HFMA2 R59, R40, R23.reuse, R59 ;  /* 0x00000017283b7231 */ /* 0x080fe4000000003b */
[-C--:B------:R-:W-:Y:S01]  /*23e0*/  HFMA2 R60, R38, R23.reuse, R60 ;  /* 0x00000017263c7231 */ /* 0x080fe2000000003c */
[----:B------:R-:W-:Y:S01]  /*23f0*/  LOP3.LUT R51, R51, 0x64006400, RZ, 0xfc, !PT ;  /* 0x6400640033337812 */ /* 0x000fe200078efcff */
[----:B------:R-:W-:Y:S01]  /*2400*/  HFMA2 R62, R34, R23, R62 ;  /* 0x00000017223e7231 */ /* 0x000fe2000000003e */
[----:B------:R-:W-:Y:S02]  /*2410*/  LOP3.LUT R20, R50, 0x64006400, RZ, 0xfc, !PT ;  /* 0x6400640032147812 */ /* 0x000fe400078efcff */
[----:B------:R-:W-:Y:S01]  /*2420*/  LOP3.LUT R21, R53, 0x64006400, RZ, 0xfc, !PT ;  /* 0x6400640035157812 */ /* 0x000fe200078efcff */
[----:B------:R-:W-:Y:S01]  /*2430*/  HADD2 R51, R51, -1056, -1056 ;  /* 0xe420e42033337430 */ /* 0x000fe20000000000 */
[----:B------:R-:W-:Y:S01]  /*2440*/  LOP3.LUT R56, R56, 0x3f003f, RZ, 0xc0, !PT ;  /* 0x003f003f38387812 */ /* 0x000fe200078ec0ff */
[----:B------:R-:W-:Y:S01]  /*2450*/  HADD2 R53, R20, -1056, -1056 ;  /* 0xe420e42014357430 */ /* 0x000fe20000000000 */
[----:B------:R-:W-:Y:S01]  /*2460*/  LOP3.LUT R22, R55, 0x64006400, RZ, 0xfc, !PT ;  /* 0x6400640037167812 */ /* 0x000fe200078efcff */
[----:B------:R-:W-:Y:S01]  /*2470*/  HADD2 R55, R21, -1056, -1056 ;  /* 0xe420e42015377430 */ /* 0x000fe20000000000 */
[----:B------:R-:W-:-:S02]  /*2480*/  LOP3.LUT R23, R57, 0x3f003f, RZ, 0xc0, !PT ;  /* 0x003f003f39177812 */ /* 0x000fc400078ec0ff */
[----:B------:R-:W-:Y:S01]  /*2490*/  LOP3.LUT R50, R52, 0x64006400, RZ, 0xfc, !PT ;  /* 0x6400640034327812 */ /* 0x000fe200078efcff */
[----:B------:R-:W-:Y:S01]  /*24a0*/  HADD2 R57, R22, -1056, -1056 ;  /* 0xe420e42016397430 */ /* 0x000fe20000000000 */
[----:B------:R-:W-:Y:S01]  /*24b0*/  LOP3.LUT R52, R54, 0x64006400, RZ, 0xfc, !PT ;  /* 0x6400640036347812 */ /* 0x000fe200078efcff */
[-C--:B0-----:R-:W-:Y:S01]  /*24c0*/  HFMA2 R59, R51, R12.reuse, R59 ;  /* 0x0000000c333b7231 */ /* 0x081fe2000000003b */
[----:B------:R-:W-:Y:S01]  /*24d0*/  LOP3.LUT R54, R56, 0x64006400, RZ, 0xfc, !PT ;  /* 0x6400640038367812 */ /* 0x000fe200078efcff */
[-C--:B------:R-:W-:Y:S01]  /*24e0*/  HFMA2 R60, R53, R12.reuse, R60 ;  /* 0x0000000c353c7231 */ /* 0x080fe2000000003c */
[----:B------:R-:W-:Y:S01]  /*24f0*/  LOP3.LUT R23, R23, 0x64006400, RZ, 0xfc, !PT ;  /* 0x6400640017177812 */ /* 0x000fe200078efcff */
        /* <DEDUP_REMOVED lines=12> */
[-C--:B------:R-:W-:Y:S01]  /*25c0*/  HFMA2 R59, R50, R13.reuse, R59 ;  /* 0x0000000d323b7231 */ /* 0x080fe2000000003b */
[----:B------:R-:W-:Y:S01]  /*25d0*/  LOP3.LUT R21, R45, 0x64006400, RZ, 0xfc, !PT ;  /* 0x640064002d157812 */ /* 0x000fe200078efcff */
[----:B------:R-:W-:-:S02]  /*25e0*/  HFMA2 R60, R52, R13, R60 ;  /* 0x0000000d343c7231 */ /* 0x000fc4000000003c */
[-C--:B------:R-:W-:Y:S02]  /*25f0*/  HFMA2 R61, R54, R13.reuse, R61 ;  /* 0x0000000d363d7231 */ /* 0x080fe4000000003d */
[----:B------:R-:W-:Y:S01]  /*2600*/  HFMA2 R62, R56, R13, R62 ;  /* 0x0000000d383e7231 */ /* 0x000fe2000000003e */
[----:B------:R-:W-:Y:S01]  /*2610*/  LOP3.LUT R13, R44, 0x64006400, RZ, 0xfc, !PT ;  /* 0x640064002c0d7812 */ /* 0x000fe200078efcff */
[----:B------:R-:W-:Y:S02]  /*2620*/  HADD2 R43, R49, -1056, -1056 ;  /* 0xe420e420312b7430 */ /* 0x000fe40000000000 */
[----:B------:R-:W-:Y:S02]  /*2630*/  HADD2 R45, R42, -1056, -1056 ;  /* 0xe420e4202a2d7430 */ /* 0x000fe40000000000 */
[----:B------:R-:W-:Y:S02]  /*2640*/  HADD2 R47, R46, -1056, -1056 ;  /* 0xe420e4202e2f7430 */ /* 0x000fe40000000000 */
[----:B------:R-:W-:-:S02]  /*2650*/  HFMA2 R59, R43, R14, R59 ;  /* 0x0000000e2b3b7231 */ /* 0x000fc4000000003b */
[----:B------:R-:W-:Y:S02]  /*2660*/  HADD2 R49, R20, -1056, -1056 ;  /* 0xe420e42014317430 */ /* 0x000fe40000000000 */
[-C--:B------:R-:W-:Y:S02]  /*2670*/  HFMA2 R22, R45, R14.reuse, R60 ;  /* 0x0000000e2d167231 */ /* 0x080fe4000000003c */
[-C--:B------:R-:W-:Y:S02]  /*2680*/  HFMA2 R23, R47, R14.reuse, R61 ;  /* 0x0000000e2f177231 */ /* 0x080fe4000000003d */
[----:B------:R-:W-:Y:S02]  /*2690*/  HADD2 R42, R48, -1056, -1056 ;  /* 0xe420e420302a7430 */ /* 0x000fe40000000000 */
[----:B------:R-:W-:Y:S02]  /*26a0*/  HADD2 R44, R12, -1056, -1056 ;  /* 0xe420e4200c2c7430 */ /* 0x000fe40000000000 */
[----:B------:R-:W-:-:S02]  /*26b0*/  HFMA2 R62, R49, R14, R62 ;  /* 0x0000000e313e7231 */ /* 0x000fc4000000003e */
[-C--:B------:R-:W-:Y:S02]  /*26c0*/  HFMA2 R59, R42, R15.reuse, R59 ;  /* 0x0000000f2a3b7231 */ /* 0x080fe4000000003b */
[----:B------:R-:W-:Y:S02]  /*26d0*/  HADD2 R46, R13, -1056, -1056 ;  /* 0xe420e4200d2e7430 */ /* 0x000fe40000000000 */
[----:B------:R-:W-:Y:S02]  /*26e0*/  HADD2 R48, R21, -1056, -1056 ;  /* 0xe420e42015307430 */ /* 0x000fe40000000000 */
[-C--:B------:R-:W-:Y:S02]  /*26f0*/  HFMA2 R22, R44, R15.reuse, R22 ;  /* 0x0000000f2c167231 */ /* 0x080fe40000000016 */
[-C--:B------:R-:W-:Y:S02]  /*2700*/  HFMA2 R23, R46, R15.reuse, R23 ;  /* 0x0000000f2e177231 */ /* 0x080fe40000000017 */
[----:B------:R-:W-:-:S02]  /*2710*/  HFMA2 R62, R48, R15, R62 ;  /* 0x0000000f303e7231 */ /* 0x000fc4000000003e */
        /* <DEDUP_REMOVED lines=139> */
.L_x_84:
[----:B-----5:R-:W-:-:S04]  /*2fd0*/  IMAD.WIDE R24, R19, 0x4, R28 ;  /* 0x0000000413187825 */ /* 0x020fc800078e021c */
[C---:B------:R-:W-:Y:S02]  /*2fe0*/  IMAD.WIDE R12, R19.reuse, 0x4, R24 ;  /* 0x00000004130c7825 */ /* 0x040fe400078e0218 */
[----:B------:R-:W5:Y:S04]  /*2ff0*/  LDG.E.128.CONSTANT R24, desc[UR14][R24.64] ;  /* 0x0000000e18187981 */ /* 0x000f68000c1e9d00 */
[----:B------:R0:W5:Y:S01]  /*3000*/  LDG.E.128.CONSTANT R20, desc[UR14][R12.64] ;  /* 0x0000000e0c147981 */ /* 0x000162000c1e9d00 */
        /* <DEDUP_REMOVED lines=16> */
[----:B------:R-:W0:Y:S01]  /*3110*/  LDS.128 R20, [UR4+0x20] ;  /* 0x00002004ff147984 */ /* 0x000e220008000c00 */
        /* <DEDUP_REMOVED lines=292> */
.L_x_85:
[----:B------:R-:W-:Y:S01]  /*4360*/  UIADD3 UR5, UPT, UPT, UR5, 0x20, URZ ;  /* 0x0000002005057890 */ /* 0x000fe2000fffe0ff */
[----:B------:R-:W-:Y:S01]  /*4370*/  IMAD.WIDE R28, R19, 0x4, R28 ;  /* 0x00000004131c7825 */ /* 0x000fe200078e021c */
[----:B------:R-:W-:Y:S01]  /*4380*/  IADD3 R18, P0, PT, R18, 0x80, RZ ;  /* 0x0000008012127810 */ /* 0x000fe20007f1e0ff */
[----:B------:R-:W-:Y:S02]  /*4390*/  UIADD3 UR4, UPT, UPT, UR4, 0x40, URZ ;  /* 0x0000004004047890 */ /* 0x000fe4000fffe0ff */
[----:B------:R-:W-:Y:S01]  /*43a0*/  UISETP.GE.AND UP0, UPT, UR5, UR10, UPT ;  /* 0x0000000a0500728c */ /* 0x000fe2000bf06270 */
[----:B------:R-:W-:Y:S02]  /*43b0*/  MOV R5, R28 ;  /* 0x0000001c00057202 */ /* 0x000fe40000000f00 */
[----:B0-----:R-:W-:Y:S02]  /*43c0*/  MOV R12, R29 ;  /* 0x0000001d000c7202 */ /* 0x001fe40000000f00 */
[----:B------:R-:W-:-:S04]  /*43d0*/  IADD3.X R3, PT, PT, RZ, R3, RZ, P0, !PT ;  /* 0x00000003ff037210 */ /* 0x000fc800007fe4ff */
[----:B------:R-:W-:Y:S05]  /*43e0*/  BRA.U !UP0, `(.L_x_86) ;  /* 0xffffffd508d07547 */ /* 0x000fea000b83ffff */
[----:B------:R-:W-:-:S07]  /*43f0*/  IMAD.WIDE R16, R19, 0x18, R16 ;  /* 0x0000001813107825 */ /* 0x000fce00078e0210 */
.L_x_83:
[----:B------:R-:W0:Y:S02]  /*4400*/  LDCU UR9, c[0x0][0x3d0] ;  /* 0x00007a00ff0977ac */ /* 0x000e240008000800 */
[----:B0-----:R-:W-:-:S04]  /*4410*/  UISETP.LT.AND UP0, UPT, UR6, UR9, UPT ;  /* 0x000000090600728c */ /* 0x001fc8000bf01270 */
[----:B------:R-:W-:-:S04]  /*4420*/  USEL UR9, UR6, UR9, UP0 ;  /* 0x0000000906097287 */ /* 0x000fc80008000000 */
[----:B------:R-:W-:-:S09]  /*4430*/  UISETP.GT.AND UP0, UPT, UR9, UR5, UPT ;  /* 0x000000050900728c */ /* 0x000fd2000bf04270 */
[----:B------:R-:W-:Y:S05]  /*4440*/  BRA.U !UP0, `(.L_x_87) ;  /* 0x00000025085c7547 */ /* 0x000fea000b800000 */
[----:B------:R-:W0:Y:S01]  /*4450*/  LDCU.64 UR6, c[0x0][0x3b8] ;  /* 0x00007700ff0677ac */ /* 0x000e220008000a00 */
[----:B------:R-:W1:Y:S01]  /*4460*/  LDCU.64 UR12, c[0x0][0x3a8] ;  /* 0x00007500ff0c77ac */ /* 0x000e620008000a00 */
[----:B------:R-:W-:Y:S02]  /*4470*/  UIADD3 UR4, UPT, UPT, UR4, 0x100, URZ ;  /* 0x0000010004047890 */ /* 0x000fe4000fffe0ff */
[----:B0-----:R-:W-:-:S04]  /*4480*/  UIMAD.WIDE.U32 UR6, UR5, 0x4, UR6 ;  /* 0x00000004050678a5 */ /* 0x001fc8000f8e0006 */
[----:B------:R-:W-:-:S04]  /*4490*/  UIADD3 UR10, UP0, UPT, UR6, 0x2, URZ ;  /* 0x00000002060a7890 */ /* 0x000fc8000ff1e0ff */
[----:B-1----:R-:W-:-:S12]  /*44a0*/  UIADD3.X UR6, UPT, UPT, URZ, UR7, URZ, UP0, !UPT ;  /* 0x00000007ff067290 */ /* 0x002fd800087fe4ff */
.L_x_89:
[----:B------:R-:W-:Y:S01]  /*44b0*/  ISETP.NE.AND P0, PT, R39, UR5, PT ;  /* 0x0000000527007c0c */ /* 0x000fe2000bf05270 */
[----:B-----5:R-:W5:Y:S01]  /*44c0*/  LDG.E.128.CONSTANT R32, desc[UR14][R16.64] ;  /* 0x0000000e10207981 */ /* 0x020f62000c1e9d00 */
[----:B------:R-:W-:Y:S02]  /*44d0*/  MOV R19, UR13 ;  /* 0x0000000d00137c02 */ /* 0x000fe40008000f00 */
[----:B------:R-:W-:Y:S02]  /*44e0*/  MOV R20, UR10 ;  /* 0x0000000a00147c02 */ /* 0x000fe40008000f00 */
[----:B------:R-:W-:Y:S01]  /*44f0*/  MOV R21, UR6 ;  /* 0x0000000600157c02 */ /* 0x000fe20008000f00 */
[----:B------:R-:W-:-:S06]  /*4500*/  IMAD.WIDE R28, R19, 0x4, R16 ;  /* 0x00000004131c7825 */ /* 0x000fcc00078e0210 */
[----:B------:R-:W-:Y:S01]  /*4510*/  @!P0 LEA R22, R37, R1, 0x3 ;  /* 0x0000000125168211 */ /* 0x000fe200078e18ff */
[C---:B------:R-:W-:Y:S01]  /*4520*/  IMAD.WIDE R12, R19.reuse, 0x4, R28 ;  /* 0x00000004130c7825 */ /* 0x040fe200078e021c */
[----:B------:R-:W2:Y:S04]  /*4530*/  @!P0 LDG.E.U16.CONSTANT R20, desc[UR14][R20.64] ;  /* 0x0000000e14148981 */ /* 0x000ea8000c1e9500 */
[----:B------:R-:W3:Y:S01]  /*4540*/  @!P0 LDL.64 R22, [R22+0x8] ;  /* 0x0000080016168983 */ /* 0x000ee20000100a00 */
[----:B------:R-:W-:-:S03]  /*4550*/  IMAD.WIDE R94, R19, 0x4, R12 ;  /* 0x00000004135e7825 */ /* 0x000fc600078e020c */
[----:B------:R-:W5:Y:S04]  /*4560*/  LDG.E.128.CONSTANT R28, desc[UR14][R28.64] ;  /* 0x0000000e1c1c7981 */ /* 0x000f68000c1e9d00 */
[----:B------:R-:W5:Y:S01]  /*4570*/  LDG.E.128.CONSTANT R12, desc[UR14][R12.64] ;  /* 0x0000000e0c0c7981 */ /* 0x000f62000c1e9d00 */
[----:B------:R-:W0:Y:S01]  /*4580*/  S2UR UR8, SR_CTAID.Y ;  /* 0x00000000000879c3 */ /* 0x000e220000002600 */
[----:B------:R-:W-:Y:S02]  /*4590*/  @!P0 IADD3 R3, PT, PT, R37, 0x1, RZ ;  /* 0x0000000125038810 */ /* 0x000fe40007ffe0ff */
[----:B------:R1:W5:Y:S02]  /*45a0*/  LDG.E.128.CONSTANT R24, desc[UR14][R94.64] ;  /* 0x0000000e5e187981 */ /* 0x000364000c1e9d00 */
[----:B------:R-:W-:Y:S01]  /*45b0*/  @!P0 MOV R37, R3 ;  /* 0x0000000300258202 */ /* 0x000fe20000000f00 */
[----:B0-----:R-:W-:-:S04]  /*45c0*/  UIMAD UR8, UR8, -0x4, UR12 ;  /* 0xfffffffc080878a4 */ /* 0x001fc8000f8e020c */
[----:B------:R-:W-:Y:S01]  /*45d0*/  UISETP.GE.AND UP0, UPT, UR8, 0x1, UPT ;  /* 0x000000010800788c */ /* 0x000fe2000bf06270 */
[----:B-1----:R-:W-:Y:S01]  /*45e0*/  IMAD.WIDE R94, R19, 0x4, R94 ;  /* 0x00000004135e7825 */ /* 0x002fe200078e025e */
[----:B--2---:R-:W-:Y:S02]  /*45f0*/  @!P0 IADD3 R39, PT, PT, R20, UR5, RZ ;  /* 0x0000000514278c10 */ /* 0x004fe4000fffe0ff */
[----:B---3--:R-:W-:Y:S02]  /*4600*/  @!P0 PRMT R93, R22, 0x7610, R93 ;  /* 0x00007610165d8816 */ /* 0x008fe4000000005d */
[----:B------:R-:W-:Y:S02]  /*4610*/  @!P0 PRMT R92, R23, 0x7610, R92 ;  /* 0x00007610175c8816 */ /* 0x000fe4000000005c */
[----:B------:R-:W-:Y:S02]  /*4620*/  @!P0 PRMT R93, R93, 0x7610, R22 ;  /* 0x000076105d5d8816 */ /* 0x000fe40000000016 */
[----:B------:R-:W-:Y:S01]  /*4630*/  @!P0 PRMT R92, R92, 0x7610, R23 ;  /* 0x000076105c5c8816 */ /* 0x000fe20000000017 */
[----:B------:R-:W-:Y:S06]  /*4640*/  BRA.U !UP0, `(.L_x_88) ;  /* 0x0000002108c07547 */ /* 0x000fec000b800000 */
[----:B------:R-:W2:Y:S01]  /*4650*/  LDG.E.128.CONSTANT R20, desc[UR14][R94.64] ;  /* 0x0000000e5e147981 */ /* 0x000ea2000c1e9d00 */
[--C-:B-----5:R-:W-:Y:S01]  /*4660*/  SHF.R.U32.HI R36, RZ, 0xf, R32.reuse ;  /* 0x0000000fff247819 */ /* 0x120fe20000011620 */
[----:B------:R-:W-:Y:S01]  /*4670*/  HFMA2 R40, -RZ, RZ, 0, 0.03125 ;  /* 0x00002800ff287431 */ /* 0x000fe200000001ff */
[C---:B------:R-:W-:Y:S01]  /*4680*/  LOP3.LUT R59, R32.reuse, 0x1f001f, RZ, 0xc0, !PT ;  /* 0x001f001f203b7812 */ /* 0x040fe200078ec0ff */
[----:B------:R-:W-:Y:S01]  /*4690*/  UISETP.NE.AND UP0, UPT, UR8, 0x1, UPT ;  /* 0x000000010800788c */ /* 0x000fe2000bf05270 */
[----:B------:R-:W-:Y:S02]  /*46a0*/  LOP3.LUT R17, R32, 0x3e003e0, RZ, 0xc0, !PT ;  /* 0x03e003e020117812 */ /* 0x000fe400078ec0ff */
[----:B------:R-:W-:Y:S02]  /*46b0*/  SHF.R.U32.HI R41, RZ, 0xa, R32 ;  /* 0x0000000aff297819 */ /* 0x000fe40000011620 */
[----:B------:R-:W-:Y:S02]  /*46c0*/  SHF.R.U32.HI R32, RZ, 0xf, R33 ;  /* 0x0000000fff207819 */ /* 0x000fe40000011621 */
[----:B------:R-:W-:-:S02]  /*46d0*/  LOP3.LUT R71, R35, 0x1f001f, RZ, 0xc0, !PT ;  /* 0x001f001f23477812 */ /* 0x000fc400078ec0ff */
[----:B------:R-:W-:Y:S02]  /*46e0*/  LOP3.LUT R5, R35, 0x3e003e0, RZ, 0xc0, !PT ;  /* 0x03e003e023057812 */ /* 0x000fe400078ec0ff */
[--C-:B------:R-:W-:Y:S02]  /*46f0*/  SHF.R.U32.HI R45, RZ, 0xf, R35.reuse ;  /* 0x0000000fff2d7819 */ /* 0x100fe40000011623 */
[----:B------:R-:W-:Y:S02]  /*4700*/  SHF.R.U32.HI R51, RZ, 0xa, R35 ;  /* 0x0000000aff337819 */ /* 0x000fe40000011623 */
[----:B------:R-:W-:Y:S02]  /*4710*/  SHF.R.U32.HI R35, RZ, 0xe, R29 ;  /* 0x0000000eff237819 */ /* 0x000fe4000001161d */
[----:B------:R-:W-:Y:S02]  /*4720*/  LOP3.LUT R32, R32, 0x10001, RZ, 0xc0, !PT ;  /* 0x0001000120207812 */ /* 0x000fe400078ec0ff */
[----:B------:R-:W-:-:S02]  /*4730*/  SHF.R.U32.HI R38, RZ, 0xf, R34 ;  /* 0x0000000fff267819 */ /* 0x000fc40000011622 */
[C---:B------:R-:W-:Y:S02]  /*4740*/  LOP3.LUT R67, R34.reuse, 0x1f001f, RZ, 0xc0, !PT ;  /* 0x001f001f22437812 */ /* 0x040fe400078ec0ff */
[----:B------:R-:W-:Y:S02]  /*4750*/  LOP3.LUT R3, R34, 0x3e003e0, RZ, 0xc0, !PT ;  /* 0x03e003e022037812 */ /* 0x000fe400078ec0ff */
[----:B------:R-:W-:Y:S02]  /*4760*/  SHF.R.U32.HI R46, RZ, 0xa, R34 ;  /* 0x0000000aff2e7819 */ /* 0x000fe40000011622 */
[----:B------:R-:W-:Y:S02]  /*4770*/  SHF.R.U32.HI R34, RZ, 0xd, R13 ;  /* 0x0000000dff227819 */ /* 0x000fe4000001160d */
[----:B------:R-:W-:Y:S02]  /*4780*/  LOP3.LUT R35, R32, 0x20002, R35, 0xf8, !PT ;  /* 0x0002000220237812 */ /* 0x000fe400078ef823 */
[----:B------:R-:W-:-:S02]  /*4790*/  LOP3.LUT R63, R33, 0x1f001f, RZ, 0xc0, !PT ;  /* 0x001f001f213f7812 */ /* 0x000fc400078ec0ff */
[----:B------:R-:W-:Y:S02]  /*47a0*/  LOP3.LUT R16, R33, 0x3e003e0, RZ, 0xc0, !PT ;  /* 0x03e003e021107812 */ /* 0x000fe400078ec0ff */
[----:B------:R-:W-:Y:S02]  /*47b0*/  SHF.R.U32.HI R44, RZ, 0xa, R33 ;  /* 0x0000000aff2c7819 */ /* 0x000fe40000011621 */
[----:B------:R-:W-:Y:S02]  /*47c0*/  SHF.R.U32.HI R33, RZ, 0xe, R28 ;  /* 0x0000000eff217819 */ /* 0x000fe4000001161c */
[----:B------:R-:W-:Y:S02]  /*47d0*/  LOP3.LUT R34, R35, 0x40004, R34, 0xf8, !PT ;  /* 0x0004000423227812 */ /* 0x000fe400078ef822 */
[----:B------:R-:W-:Y:S02]  /*47e0*/  LOP3.LUT R36, R36, 0x10001, RZ, 0xc0, !PT ;  /* 0x0001000124247812 */ /* 0x000fe400078ec0ff */
[----:B------:R-:W-:-:S02]  /*47f0*/  SHF.R.U32.HI R85, RZ, 0xc, R25 ;  /* 0x0000000cff557819 */ /* 0x000fc40000011619 */
[----:B------:R-:W-:Y:S02]  /*4800*/  LOP3.LUT R36, R36, 0x20002, R33, 0xf8, !PT ;  /* 0x0002000224247812 */ /* 0x000fe400078ef821 */
[----:B------:R-:W-:Y:S02]  /*4810*/  LOP3.LUT R85, R34, 0x80008, R85, 0xf8, !PT ;  /* 0x0008000822557812 */ /* 0x000fe400078ef855 */
[----:B------:R-:W0:Y:S01]  /*4820*/  LDS.128 R32, [UR4+-0x100] ;  /* 0xffff0004ff207984 */ /* 0x000e220008000c00 */
[----:B------:R-:W-:Y:S02]  /*4830*/  SHF.R.U32.HI R43, RZ, 0xe, R30 ;  /* 0x0000000eff2b7819 */ /* 0x000fe4000001161e */
[----:B------:R-:W-:Y:S02]  /*4840*/  LOP3.LUT R38, R38, 0x10001, RZ, 0xc0, !PT ;  /* 0x0001000126267812 */ /* 0x000fe400078ec0ff */
[C---:B------:R-:W-:Y:S02]  /*4850*/  LOP3.LUT R68, R29.reuse, 0x1f001f, RZ, 0xc0, !PT ;  /* 0x001f001f1d447812 */ /* 0x040fe400078ec0ff */
[----:B------:R-:W-:-:S02]  /*4860*/  LOP3.LUT R18, R29, 0x3e003e0, RZ, 0xc0, !PT ;  /* 0x03e003e01d127812 */ /* 0x000fc400078ec0ff */
[----:B------:R-:W-:Y:S02]  /*4870*/  SHF.R.U32.HI R49, RZ, 0xa, R29 ;  /* 0x0000000aff317819 */ /* 0x000fe4000001161d */
[--C-:B------:R-:W-:Y:S02]  /*4880*/  SHF.R.U32.HI R48, RZ, 0xe, R31.reuse ;  /* 0x0000000eff307819 */ /* 0x100fe4000001161f */
[C---:B------:R-:W-:Y:S02]  /*4890*/  LOP3.LUT R70, R31.reuse, 0x1f001f, RZ, 0xc0, !PT ;  /* 0x001f001f1f467812 */ /* 0x040fe400078ec0ff */
[----:B------:R-:W-:Y:S02]  /*48a0*/  LOP3.LUT R29, R31, 0x3e003e0, RZ, 0xc0, !PT ;  /* 0x03e003e01f1d7812 */ /* 0x000fe400078ec0ff */
[----:B------:R-:W-:Y:S02]  /*48b0*/  SHF.R.U32.HI R52, RZ, 0xa, R31 ;  /* 0x0000000aff347819 */ /* 0x000fe4000001161f */
[----:B------:R-:W-:-:S02]  /*48c0*/  SHF.R.U32.HI R31, RZ, 0xd, R12 ;  /* 0x0000000dff1f7819 */ /* 0x000fc4000001160c */
[----:B------:R-:W-:Y:S02]  /*48d0*/  SHF.R.U32.HI R42, RZ, 0xd, R14 ;  /* 0x0000000dff2a7819 */ /* 0x000fe4000001160e */
[----:B------:R-:W-:Y:S02]  /*48e0*/  LOP3.LUT R43, R38, 0x20002, R43, 0xf8, !PT ;  /* 0x00020002262b7812 */ /* 0x000fe400078ef82b */
[----:B------:R-:W-:Y:S02]  /*48f0*/  LOP3.LUT R31, R36, 0x40004, R31, 0xf8, !PT ;  /* 0x00040004241f7812 */ /* 0x000fe400078ef81f */
[----:B------:R-:W-:Y:S02]  /*4900*/  SHF.R.U32.HI R86, RZ, 0xc, R24 ;  /* 0x0000000cff567819 */ /* 0x000fe40000011618 */
[----:B------:R-:W-:Y:S02]  /*4910*/  LOP3.LUT R43, R43, 0x40004, R42, 0xf8, !PT ;  /* 0x000400042b2b7812 */ /* 0x000fe400078ef82a */
[----:B------:R-:W-:-:S02]  /*4920*/  SHF.R.U32.HI R84, RZ, 0xc, R26 ;  /* 0x0000000cff547819 */ /* 0x000fc4000001161a */
[C---:B------:R-:W-:Y:S02]  /*4930*/  LOP3.LUT R56, R28.reuse, 0x1f001f, RZ, 0xc0, !PT ;  /* 0x001f001f1c387812 */ /* 0x040fe400078ec0ff */
[----:B------:R-:W-:Y:S02]  /*4940*/  LOP3.LUT R11, R28, 0x3e003e0, RZ, 0xc0, !PT ;  /* 0x03e003e01c0b7812 */ /* 0x000fe400078ec0ff */
[----:B------:R-:W-:Y:S02]  /*4950*/  SHF.R.U32.HI R47, RZ, 0xa, R28 ;  /* 0x0000000aff2f7819 */ /* 0x000fe4000001161c */
[----:B------:R-:W-:Y:S02]  /*4960*/  LOP3.LUT R86, R31, 0x80008, R86, 0xf8, !PT ;  /* 0x000800081f567812 */ /* 0x000fe400078ef856 */
[C---:B------:R-:W-:Y:S02]  /*4970*/  LOP3.LUT R69, R30.reuse, 0x1f001f, RZ, 0xc0, !PT ;  /* 0x001f001f1e457812 */ /* 0x040fe400078ec0ff */
[----:B------:R-:W-:-:S02]  /*4980*/  LOP3.LUT R28, R30, 0x3e003e0, RZ, 0xc0, !PT ;  /* 0x03e003e01e1c7812 */ /* 0x000fc400078ec0ff */
[----:B------:R-:W-:Y:S02]  /*4990*/  SHF.R.U32.HI R50, RZ, 0xa, R30 ;  /* 0x0000000aff327819 */ /* 0x000fe4000001161e */
[----:B------:R-:W-:Y:S02]  /*49a0*/  LOP3.LUT R84, R43, 0x80008, R84, 0xf8, !PT ;  /* 0x000800082b547812 */ /* 0x000fe400078ef854 */
[----:B------:R-:W-:Y:S02]  /*49b0*/  LOP3.LUT R31, R16, 0x64006400, RZ, 0xfc, !PT ;  /* 0x64006400101f7812 */ /* 0x000fe400078efcff */
[----:B------:R-:W-:Y:S02]  /*49c0*/  LOP3.LUT R30, R12, 0x3e003e0, RZ, 0xc0, !PT ;  /* 0x03e003e00c1e7812 */ /* 0x000fe400078ec0ff */
[----:B------:R-:W-:Y:S01]  /*49d0*/  LOP3.LUT R43, R18, 0x64006400, RZ, 0xfc, !PT ;  /* 0x64006400122b7812 */ /* 0x000fe200078efcff */
[----:B------:R-:W-:Y:S01]  /*49e0*/  HFMA2 R60, R31, R40.H0_H0, -48, -48 ;  /* 0xd200d2001f3c7431 */ /* 0x000fe20000040028 */
[----:B------:R-:W-:-:S02]  /*49f0*/  LOP3.LUT R75, R29, 0x64006400, RZ, 0xfc, !PT ;  /* 0x640064001d4b7812 */ /* 0x000fc400078efcff */
[----:B------:R-:W-:Y:S01]  /*4a00*/  LOP3.LUT R45, R45, 0x10001, RZ, 0xc0, !PT ;  /* 0x000100012d2d7812 */ /* 0x000fe200078ec0ff */
[-C--:B------:R-:W-:Y:S01]  /*4a10*/  HFMA2 R43, R43, R40.reuse.H0_H0, -48, -48 ;  /* 0xd200d2002b2b7431 */ /* 0x080fe20000040028 */
[----:B------:R-:W-:Y:S02]  /*4a20*/  LOP3.LUT R3, R3, 0x64006400, RZ, 0xfc, !PT ;  /* 0x6400640003037812 */ /* 0x000fe400078efcff */
[----:B------:R-:W-:Y:S02]  /*4a30*/  LOP3.LUT R5, R5, 0x64006400, RZ, 0xfc, !PT ;  /* 0x6400640005057812 */ /* 0x000fe400078efcff */
[----:B------:R-:W-:Y:S01]  /*4a40*/  LOP3.LUT R53, R12, 0x1f001f, RZ, 0xc0, !PT ;  /* 0x001f001f0c357812 */ /* 0x000fe200078ec0ff */
[-C--:B------:R-:W-:Y:S01]  /*4a50*/  HFMA2 R58, R3, R40.reuse.H0_H0, -48, -48 ;  /* 0xd200d200033a7431 */ /* 0x080fe20000040028 */
[----:B------:R-:W-:Y:S01]  /*4a60*/  SHF.R.U32.HI R57, RZ, 0xa, R12 ;  /* 0x0000000aff397819 */ /* 0x000fe2000001160c */
[----:B------:R-:W-:Y:S01]  /*4a70*/  HFMA2 R3, R75, R40.H0_H0, -48, -48 ;  /* 0xd200d2004b037431 */ /* 0x000fe20000040028 */
[----:B------:R-:W-:-:S02]  /*4a80*/  LOP3.LUT R73, R28, 0x64006400, RZ, 0xfc, !PT ;  /* 0x640064001c497812 */ /* 0x000fc400078efcff */
[----:B------:R-:W-:Y:S02]  /*4a90*/  LOP3.LUT R77, R30, 0x64006400, RZ, 0xfc, !PT ;  /* 0x640064001e4d7812 */ /* 0x000fe400078efcff */
[C---:B------:R-:W-:Y:S02]  /*4aa0*/  LOP3.LUT R54, R13.reuse, 0x1f001f, RZ, 0xc0, !PT ;  /* 0x001f001f0d367812 */ /* 0x040fe400078ec0ff */
[----:B------:R-:W-:Y:S01]  /*4ab0*/  LOP3.LUT R12, R13, 0x3e003e0, RZ, 0xc0, !PT ;  /* 0x03e003e00d0c7812 */ /* 0x000fe200078ec0ff */
[----:B------:R-:W-:Y:S01]  /*4ac0*/  HFMA2 R42, R77, R40.H0_H0, -48, -48 ;  /* 0xd200d2004d2a7431 */ /* 0x000fe20000040028 */
[----:B------:R-:W-:Y:S02]  /*4ad0*/  SHF.R.U32.HI R61, RZ, 0xa, R13 ;  /* 0x0000000aff3d7819 */ /* 0x000fe4000001160d */
[C---:B------:R-:W-:Y:S02]  /*4ae0*/  LOP3.LUT R55, R14.reuse, 0x1f001f, RZ, 0xc0, !PT ;  /* 0x001f001f0e377812 */ /* 0x040fe400078ec0ff */
[----:B------:R-:W-:-:S02]  /*4af0*/  LOP3.LUT R13, R14, 0x3e003e0, RZ, 0xc0, !PT ;  /* 0x03e003e00e0d7812 */ /* 0x000fc400078ec0ff */
[----:B------:R-:W-:Y:S02]  /*4b00*/  SHF.R.U32.HI R64, RZ, 0xa, R14 ;  /* 0x0000000aff407819 */ /* 0x000fe4000001160e */
[----:B------:R-:W-:Y:S02]  /*4b10*/  LOP3.LUT R14, R15, 0x3e003e0, RZ, 0xc0, !PT ;  /* 0x03e003e00f0e7812 */ /* 0x000fe400078ec0ff */
[----:B------:R-:W-:Y:S01]  /*4b20*/  LOP3.LUT R45, R45, 0x20002, R48, 0xf8, !PT ;  /* 0x000200022d2d7812 */ /* 0x000fe200078ef830 */
[-C--:B------:R-:W-:Y:S01]  /*4b30*/  HFMA2 R48, R5, R40.reuse.H0_H0, -48, -48 ;  /* 0xd200d20005307431 */ /* 0x080fe20000040028 */
[----:B------:R-:W-:Y:S01]  /*4b40*/  LOP3.LUT R83, R24, 0x3e003e0, RZ, 0xc0, !PT ;  /* 0x03e003e018537812 */ /* 0x000fe200078ec0ff */
[----:B------:R-:W-:Y:S01]  /*4b50*/  HFMA2 R5, R73, R40.H0_H0, -48, -48 ;  /* 0xd200d20049057431 */ /* 0x000fe20000040028 */
[----:B------:R-:W-:Y:S02]  /*4b60*/  LOP3.LUT R87, R25, 0x3e003e0, RZ, 0xc0, !PT ;  /* 0x03e003e019577812 */ /* 0x000fe400078ec0ff */
[----:B------:R-:W-:-:S02]  /*4b70*/  LOP3.LUT R89, R26, 0x3e003e0, RZ, 0xc0, !PT ;  /* 0x03e003e01a597812 */ /* 0x000fc400078ec0ff */
[----:B------:R-:W-:Y:S02]  /*4b80*/  LOP3.LUT R36, R27, 0x3e003e0, RZ, 0xc0, !PT ;  /* 0x03e003e01b247812 */ /* 0x000fe400078ec0ff */
[--C-:B------:R-:W-:Y:S02]  /*4b90*/  SHF.R.U32.HI R62, RZ, 0xd, R15.reuse ;  /* 0x0000000dff3e7819 */ /* 0x100fe4000001160f */
[----:B------:R-:W-:Y:S02]  /*4ba0*/  LOP3.LUT R66, R15, 0x1f001f, RZ, 0xc0, !PT ;  /* 0x001f001f0f427812 */ /* 0x000fe400078ec0ff */
[----:B------:R-:W-:Y:S02]  /*4bb0*/  SHF.R.U32.HI R65, RZ, 0xa, R15 ;  /* 0x0000000aff417819 */ /* 0x000fe4000001160f */
[----:B------:R-:W-:Y:S02]  /*4bc0*/  LOP3.LUT R15, R17, 0x64006400, RZ, 0xfc, !PT ;  /* 0x64006400110f7812 */ /* 0x000fe400078efcff */
[----:B------:R-:W-:-:S02]  /*4bd0*/  LOP3.LUT R11, R11, 0x64006400, RZ, 0xfc, !PT ;  /* 0x640064000b0b7812 */ /* 0x000fc400078efcff */
[----:B------:R-:W-:Y:S01]  /*4be0*/  LOP3.LUT R13, R13, 0x64006400, RZ, 0xfc, !PT ;  /* 0x640064000d0d7812 */ /* 0x000fe200078efcff */
[-C--:B------:R-:W-:Y:S01]  /*4bf0*/  HFMA2 R74, R15, R40.reuse.H0_H0, -48, -48 ;  /* 0xd200d2000f4a7431 */ /* 0x080fe20000040028 */
[----:B------:R-:W-:Y:S02]  /*4c00*/  LOP3.LUT R79, R12, 0x64006400, RZ, 0xfc, !PT ;  /* 0x640064000c4f7812 */ /* 0x000fe400078efcff */
[----:B------:R-:W-:Y:S01]  /*4c10*/  LOP3.LUT R81, R14, 0x64006400, RZ, 0xfc, !PT ;  /* 0x640064000e517812 */ /* 0x000fe200078efcff */
[-C--:B------:R-:W-:Y:S01]  /*4c20*/  HFMA2 R14, R13, R40.reuse.H0_H0, -48, -48 ;  /* 0xd200d2000d0e7431 */ /* 0x080fe20000040028 */
[----:B------:R-:W-:Y:S01]  /*4c30*/  LOP3.LUT R83, R83, 0x64006400, RZ, 0xfc, !PT ;  /* 0x6400640053537812 */ /* 0x000fe200078efcff */
[-C--:B------:R-:W-:Y:S01]  /*4c40*/  HFMA2 R12, R79, R40.reuse.H0_H0, -48, -48 ;  /* 0xd200d2004f0c7431 */ /* 0x080fe20000040028 */
[----:B------:R-:W-:Y:S01]  /*4c50*/  LOP3.LUT R87, R87, 0x64006400, RZ, 0xfc, !PT ;  /* 0x6400640057577812 */ /* 0x000fe200078efcff */
[----:B------:R-:W-:Y:S01]  /*4c60*/  HFMA2 R16, R81, R40.H0_H0, -48, -48 ;  /* 0xd200d20051107431 */ /* 0x000fe20000040028 */
[----:B------:R-:W-:-:S02]  /*4c70*/  LOP3.LUT R89, R89, 0x64006400, RZ, 0xfc, !PT ;  /* 0x6400640059597812 */ /* 0x000fc400078efcff */
[----:B------:R-:W-:Y:S01]  /*4c80*/  LOP3.LUT R17, R36, 0x64006400, RZ, 0xfc, !PT ;  /* 0x6400640024117812 */ /* 0x000fe200078efcff */
[-C--:B------:R-:W-:Y:S01]  /*4c90*/  HFMA2 R13, R87, R40.reuse.H0_H0, -48, -48 ;  /* 0xd200d200570d7431 */ /* 0x080fe20000040028 */
[----:B------:R-:W-:Y:S01]  /*4ca0*/  LOP3.LUT R63, R63, 0x64006400, RZ, 0xfc, !PT ;  /* 0x640064003f3f7812 */ /* 0x000fe200078efcff */
[-C--:B------:R-:W-:Y:S01]  /*4cb0*/  HFMA2 R15, R89, R40.reuse.H0_H0, -48, -48 ;  /* 0xd200d200590f7431 */ /* 0x080fe20000040028 */
[----:B------:R-:W-:Y:S01]  /*4cc0*/  LOP3.LUT R59, R59, 0x64006400, RZ, 0xfc, !PT ;  /* 0x640064003b3b7812 */ /* 0x000fe200078efcff */
[-C--:B------:R-:W-:Y:S01]  /*4cd0*/  HFMA2 R17, R17, R40.reuse.H0_H0, -48, -48 ;  /* 0xd200d20011117431 */ /* 0x080fe20000040028 */
[----:B------:R-:W-:Y:S01]  /*4ce0*/  LOP3.LUT R72, R67, 0x64006400, RZ, 0xfc, !PT ;  /* 0x6400640043487812 */ /* 0x000fe200078efcff */
[----:B------:R-:W-:Y:S01]  /*4cf0*/  HADD2 R67, R63, -1040, -1040 ;  /* 0xe410e4103f437430 */ /* 0x000fe20000000000 */
[----:B------:R-:W-:Y:S01]  /*4d00*/  LOP3.LUT R62, R45, 0x40004, R62, 0xf8, !PT ;  /* 0x000400042d3e7812 */ /* 0x000fe200078ef83e */
[-C--:B------:R-:W-:Y:S01]  /*4d10*/  HFMA2 R45, R11, R40.reuse.H0_H0, -48, -48 ;  /* 0xd200d2000b2d7431 */ /* 0x080fe20000040028 */
[----:B------:R-:W-:Y:S01]  /*4d20*/  LOP3.LUT R71, R71, 0x64006400, RZ, 0xfc, !PT ;  /* 0x6400640047477812 */ /* 0x000fe200078efcff */
[----:B------:R-:W-:Y:S01]  /*4d30*/  HFMA2 R11, R83, R40.H0_H0, -48, -48 ;  /* 0xd200d200530b7431 */ /* 0x000fe20000040028 */
[----:B------:R-:W-:Y:S01]  /*4d40*/  LOP3.LUT R41, R41, 0x1f001f, RZ, 0xc0, !PT ;  /* 0x001f001f29297812 */ /* 0x000fe200078ec0ff */
[----:B------:R-:W-:Y:S01]  /*4d50*/  HADD2 R63, R72, -1040, -1040 ;  /* 0xe410e410483f7430 */ /* 0x000fe20000000000 */
[----:B------:R-:W-:-:S02]  /*4d60*/  LOP3.LUT R44, R44, 0x1f001f, RZ, 0xc0, !PT ;  /* 0x001f001f2c2c7812 */ /* 0x000fc400078ec0ff */
[----:B------:R-:W-:Y:S01]  /*4d70*/  LOP3.LUT R77, R51, 0x1f001f, RZ, 0xc0, !PT ;  /* 0x001f001f334d7812 */ /* 0x000fe200078ec0ff */
[----:B0-----:R-:W-:Y:S01]  /*4d80*/  HFMA2 R72, R63, R32, RZ ;  /* 0x000000203f487231 */ /* 0x001fe200000000ff */
[----:B------:R-:W-:Y:S02]  /*4d90*/  LOP3.LUT R41, R41, 0x64006400, RZ, 0xfc, !PT ;  /* 0x6400640029297812 */ /* 0x000fe400078efcff */
[----:B------:R-:W-:Y:S01]  /*4da0*/  LOP3.LUT R77, R77, 0x64006400, RZ, 0xfc, !PT ;  /* 0x640064004d4d7812 */ /* 0x000fe200078efcff */
[----:B------:R-:W-:Y:S01]  /*4db0*/  HFMA2 R72, R58, R33, R72 ;  /* 0x000000213a487231 */ /* 0x000fe20000000048 */
        /* <DEDUP_REMOVED lines=13> */
[----:B------:R-:W-:Y:S02]  /*4e90*/  SHF.R.U32.HI R79, RZ, 0xc, R27 ;  /* 0x0000000cff4f7819 */ /* 0x000fe4000001161b */
[----:B--2---:R-:W-:-:S02]  /*4ea0*/  LOP3.LUT R18, R20, 0x3e003e0, RZ, 0xc0, !PT ;  /* 0x03e003e014127812 */ /* 0x004fc400078ec0ff */
[----:B------:R-:W-:Y:S02]  /*4eb0*/  LOP3.LUT R29, R22, 0x3e003e0, RZ, 0xc0, !PT ;  /* 0x03e003e0161d7812 */ /* 0x000fe400078ec0ff */
[----:B------:R-:W-:Y:S02]  /*4ec0*/  LOP3.LUT R28, R21, 0x3e003e0, RZ, 0xc0, !PT ;  /* 0x03e003e0151c7812 */ /* 0x000fe400078ec0ff */
[----:B------:R-:W-:Y:S02]  /*4ed0*/  LOP3.LUT R30, R23, 0x3e003e0, RZ, 0xc0, !PT ;  /* 0x03e003e0171e7812 */ /* 0x000fe400078ec0ff */
[----:B------:R-:W-:Y:S02]  /*4ee0*/  LOP3.LUT R31, R18, 0x64006400, RZ, 0xfc, !PT ;  /* 0x64006400121f7812 */ /* 0x000fe400078efcff */
[----:B------:R-:W-:Y:S02]  /*4ef0*/  LOP3.LUT R29, R29, 0x64006400, RZ, 0xfc, !PT ;  /* 0x640064001d1d7812 */ /* 0x000fe400078efcff */
[----:B------:R-:W-:Y:S01]  /*4f00*/  LOP3.LUT R73, R28, 0x64006400, RZ, 0xfc, !PT ;  /* 0x640064001c497812 */ /* 0x000fe200078efcff */
[-C--:B------:R-:W-:Y:S01]  /*4f10*/  HFMA2 R18, R31, R40.reuse.H0_H0, -48, -48 ;  /* 0xd200d2001f127431 */ /* 0x080fe20000040028 */
[----:B------:R-:W-:Y:S01]  /*4f20*/  LOP3.LUT R75, R30, 0x64006400, RZ, 0xfc, !PT ;  /* 0x640064001e4b7812 */ /* 0x000fe200078efcff */
[----:B------:R-:W-:-:S02]  /*4f30*/  HFMA2 R38, R29, R40.H0_H0, -48, -48 ;  /* 0xd200d2001d267431 */ /* 0x000fc40000040028 */
[----:B------:R-:W0:Y:S01]  /*4f40*/  LDS.128 R28, [UR4+-0xf0] ;  /* 0xffff1004ff1c7984 */ /* 0x000e220008000c00 */
[-C--:B------:R-:W-:Y:S02]  /*4f50*/  HFMA2 R36, R73, R40.reuse.H0_H0, -48, -48 ;  /* 0xd200d20049247431 */ /* 0x080fe40000040028 */
[----:B------:R-:W-:Y:S02]  /*4f60*/  HFMA2 R40, R75, R40.H0_H0, -48, -48 ;  /* 0xd200d2004b287431 */ /* 0x000fe40000040028 */
[----:B------:R-:W-:Y:S02]  /*4f70*/  HADD2 R75, R59, -1040, -1040 ;  /* 0xe410e4103b4b7430 */ /* 0x000fe40000000000 */
[----:B------:R-:W-:Y:S02]  /*4f80*/  HADD2 R59, R71, -1040, -1040 ;  /* 0xe410e410473b7430 */ /* 0x000fe40000000000 */
[-C--:B------:R-:W-:Y:S02]  /*4f90*/  HFMA2 R76, R75, R32.reuse, RZ ;  /* 0x000000204b4c7231 */ /* 0x080fe400000000ff */
[----:B------:R-:W-:-:S02]  /*4fa0*/  HFMA2 R71, R67, R32, RZ.H0_H0 ;  /* 0x0000002043477231 */ /* 0x000fc400000400ff */
[----:B------:R-:W-:Y:S02]  /*4fb0*/  HFMA2 R73, R59, R32, RZ.H0_H0 ;  /* 0x000000203b497231 */ /* 0x000fe400000400ff */
        /* <DEDUP_REMOVED lines=14> */
[-C--:B------:R-:W-:Y:S01]  /*50a0*/  HFMA2 R32, R71, R34.reuse, R32 ;  /* 0x0000002247207231 */ /* 0x080fe20000000020 */
[----:B------:R-:W-:Y:S01]  /*50b0*/  LOP3.LUT R70, R47, 0x1f001f, RZ, 0xc0, !PT ;  /* 0x001f001f2f467812 */ /* 0x000fe200078ec0ff */
[-C--:B------:R-:W-:Y:S02]  /*50c0*/  HFMA2 R69, R51, R34.reuse, R72 ;  /* 0x0000002233457231 */ /* 0x080fe40000000048 */
[----:B------:R-:W-:Y:S01]  /*50d0*/  HADD2 R72, R56, -1040, -1040 ;  /* 0xe410e41038487430 */ /* 0x000fe20000000000 */
[----:B------:R-:W-:Y:S01]  /*50e0*/  LOP3.LUT R47, R53, 0x64006400, RZ, 0xfc, !PT ;  /* 0x64006400352f7812 */ /* 0x000fe200078efcff */
[----:B------:R-:W-:Y:S01]  /*50f0*/  HFMA2 R33, R41, R34, R33 ;  /* 0x0000002229217231 */ /* 0x000fe20000000021 */
[----:B------:R-:W-:Y:S01]  /*5100*/  LOP3.LUT R53, R54, 0x64006400, RZ, 0xfc, !PT ;  /* 0x6400640036357812 */ /* 0x000fe200078efcff */
[----:B------:R-:W-:-:S02]  /*5110*/  HADD2 R56, R68, -1040, -1040 ;  /* 0xe410e41044387430 */ /* 0x000fc40000000000 */
[-C--:B------:R-:W-:Y:S02]  /*5120*/  HFMA2 R76, R72, R35.reuse, R76 ;  /* 0x00000023484c7231 */ /* 0x080fe4000000004c */
[----:B------:R-:W-:Y:S01]  /*5130*/  HADD2 R46, R46, -1040, -1040 ;  /* 0xe410e4102e2e7430 */ /* 0x000fe20000000000 */
[----:B------:R-:W-:Y:S01]  /*5140*/  LOP3.LUT R54, R77, 0x64006400, RZ, 0xfc, !PT ;  /* 0x640064004d367812 */ /* 0x000fe200078efcff */
[----:B------:R-:W-:Y:S02]  /*5150*/  HADD2 R44, R44, -1040, -1040 ;  /* 0xe410e4102c2c7430 */ /* 0x000fe40000000000 */
[----:B0-----:R-:W-:Y:S02]  /*5160*/  HFMA2 R76, R45, R28, R76 ;  /* 0x0000001c2d4c7231 */ /* 0x001fe4000000004c */
[-C--:B------:R-:W-:Y:S02]  /*5170*/  HFMA2 R32, R56, R35.reuse, R32 ;  /* 0x0000002338207231 */ /* 0x080fe40000000020 */
[----:B------:R-:W-:-:S02]  /*5180*/  HFMA2 R69, R46, R35, R69 ;  /* 0x000000232e457231 */ /* 0x000fc40000000045 */
[----:B------:R-:W-:Y:S01]  /*5190*/  HFMA2 R33, R44, R35, R33 ;  /* 0x000000232c217231 */ /* 0x000fe20000000021 */
[----:B------:R-:W-:Y:S01]  /*51a0*/  LOP3.LUT R49, R55, 0x64006400, RZ, 0xfc, !PT ;  /* 0x6400640037317812 */ /* 0x000fe200078efcff */
[-C--:B------:R-:W-:Y:S02]  /*51b0*/  HFMA2 R68, R43, R28.reuse, R32 ;  /* 0x0000001c2b447231 */ /* 0x080fe40000000020 */
[-C--:B------:R-:W-:Y:S02]  /*51c0*/  HFMA2 R69, R5, R28.reuse, R69 ;  /* 0x0000001c05457231 */ /* 0x080fe40000000045 */
[----:B------:R-:W-:Y:S01]  /*51d0*/  HFMA2 R28, R3, R28, R33 ;  /* 0x0000001c031c7231 */ /* 0x000fe20000000021 */
[----:B------:R-:W-:Y:S01]  /*51e0*/  LOP3.LUT R70, R70, 0x64006400, RZ, 0xfc, !PT ;  /* 0x6400640046467812 */ /* 0x000fe200078efcff */
[----:B------:R-:W0:Y:S01]  /*51f0*/  LDS.128 R32, [UR4+-0xe0] ;  /* 0xffff2004ff207984 */ /* 0x000e220008000c00 */
[----:B------:R-:W-:Y:S01]  /*5200*/  LOP3.LUT R55, R52, 0x64006400, RZ, 0xfc, !PT ;  /* 0x6400640034377812 */ /* 0x000fe200078efcff */
[----:B------:R-:W-:-:S02]  /*5210*/  HADD2 R54, R54, -1040, -1040 ;  /* 0xe410e41036367430 */ /* 0x000fc40000000000 */
[----:B------:R-:W-:Y:S02]  /*5220*/  HADD2 R70, R70, -1040, -1040 ;  /* 0xe410e41046467430 */ /* 0x000fe40000000000 */
[----:B------:R-:W-:Y:S02]  /*5230*/  HADD2 R52, R50, -1040, -1040 ;  /* 0xe410e41032347430 */ /* 0x000fe40000000000 */
[----:B------:R-:W-:Y:S02]  /*5240*/  HADD2 R50, R55, -1040, -1040 ;  /* 0xe410e41037327430 */ /* 0x000fe40000000000 */
[-C--:B------:R-:W-:Y:S02]  /*5250*/  HFMA2 R76, R70, R29.reuse, R76 ;  /* 0x0000001d464c7231 */ /* 0x080fe4000000004c */
[-C--:B------:R-:W-:Y:S02]  /*5260*/  HFMA2 R68, R54, R29.reuse, R68 ;  /* 0x0000001d36447231 */ /* 0x080fe40000000044 */
[----:B------:R-:W-:-:S02]  /*5270*/  HFMA2 R69, R52, R29, R69 ;  /* 0x0000001d34457231 */ /* 0x000fc40000000045 */
[----:B------:R-:W-:Y:S02]  /*5280*/  HADD2 R53, R53, -1040, -1040 ;  /* 0xe410e41035357430 */ /* 0x000fe40000000000 */
[----:B------:R-:W-:Y:S02]  /*5290*/  HADD2 R55, R47, -1040, -1040 ;  /* 0xe410e4102f377430 */ /* 0x000fe40000000000 */
[----:B------:R-:W-:Y:S02]  /*52a0*/  HADD2 R49, R49, -1040, -1040 ;  /* 0xe410e41031317430 */ /* 0x000fe40000000000 */
[----:B------:R-:W-:Y:S02]  /*52b0*/  HFMA2 R77, R50, R29, R28 ;  /* 0x0000001d324d7231 */ /* 0x000fe4000000001c */
[----:B------:R-:W-:Y:S02]  /*52c0*/  HFMA2 R29, R55, R30, R76 ;  /* 0x0000001e371d7231 */ /* 0x000fe4000000004c */
[----:B------:R-:W-:-:S02]  /*52d0*/  HADD2 R47, R66, -1040, -1040 ;  /* 0xe410e410422f7430 */ /* 0x000fc40000000000 */
[-C--:B------:R-:W-:Y:S02]  /*52e0*/  HFMA2 R28, R49, R30.reuse, R69 ;  /* 0x0000001e311c7231 */ /* 0x080fe40000000045 */
[-C--:B------:R-:W-:Y:S01]  /*52f0*/  HFMA2 R66, R53, R30.reuse, R68 ;  /* 0x0000001e35427231 */ /* 0x080fe20000000044 */
[----:B------:R-:W-:Y:S01]  /*5300*/  LOP3.LUT R68, R65, 0x64006400, RZ, 0xfc, !PT ;  /* 0x6400640041447812 */ /* 0x000fe200078efcff */
[----:B------:R-:W-:Y:S02]  /*5310*/  HFMA2 R30, R47, R30, R77 ;  /* 0x0000001e2f1e7231 */ /* 0x000fe4000000004d */
[-C--:B------:R-:W-:Y:S02]  /*5320*/  HFMA2 R29, R42, R31.reuse, R29 ;  /* 0x0000001f2a1d7231 */ /* 0x080fe4000000001d */
[-C--:B------:R-:W-:Y:S02]  /*5330*/  HFMA2 R66, R12, R31.reuse, R66 ;  /* 0x0000001f0c427231 */ /* 0x080fe40000000042 */
[----:B------:R-:W-:-:S02]  /*5340*/  HFMA2 R28, R14, R31, R28 ;  /* 0x0000001f0e1c7231 */ /* 0x000fc4000000001c */
[----:B------:R-:W-:Y:S01]  /*5350*/  HADD2 R69, R57, -1040, -1040 ;  /* 0xe410e41039457430 */ /* 0x000fe20000000000 */
[----:B------:R-:W-:Y:S01]  /*5360*/  LOP3.LUT R77, R27, 0x1f001f, RZ, 0xc0, !PT ;  /* 0x001f001f1b4d7812 */ /* 0x000fe200078ec0ff */
[----:B------:R-:W-:Y:S01]  /*5370*/  HADD2 R65, R61, -1040, -1040 ;  /* 0xe410e4103d417430 */ /* 0x000fe20000000000 */
[----:B------:R-:W-:Y:S01]  /*5380*/  SHF.R.U32.HI R27, RZ, 0xa, R27 ;  /* 0x0000000aff1b7819 */ /* 0x000fe2000001161b */
[----:B------:R-:W-:Y:S01]  /*5390*/  HFMA2 R31, R16, R31, R30 ;  /* 0x0000001f101f7231 */ /* 0x000fe2000000001e */
[----:B------:R-:W-:Y:S01]  /*53a0*/  LOP3.LUT R77, R77, 0x64006400, RZ, 0xfc, !PT ;  /* 0x640064004d4d7812 */ /* 0x000fe200078efcff */
[----:B------:R-:W-:Y:S01]  /*53b0*/  HADD2 R61, R64, -1040, -1040 ;  /* 0xe410e410403d7430 */ /* 0x000fe20000000000 */
[----:B------:R-:W-:Y:S01]  /*53c0*/  LOP3.LUT R64, R25, 0x1f001f, RZ, 0xc0, !PT ;  /* 0x001f001f19407812 */ /* 0x000fe200078ec0ff */
[----:B------:R-:W-:Y:S01]  /*53d0*/  HADD2 R57, R68, -1040, -1040 ;  /* 0xe410e41044397430 */ /* 0x000fe20000000000 */
[----:B------:R-:W-:Y:S02]  /*53e0*/  SHF.R.U32.HI R25, RZ, 0xa, R25 ;  /* 0x0000000aff197819 */ /* 0x000fe40000011619 */
[----:B------:R-:W-:Y:S01]  /*53f0*/  LOP3.LUT R64, R64, 0x64006400, RZ, 0xfc, !PT ;  /* 0x6400640040407812 */ /* 0x000fe200078efcff */
[----:B0-----:R-:W-:-:S02]  /*5400*/  HFMA2 R30, R69, R32, R29 ;  /* 0x00000020451e7231 */ /* 0x001fc4000000001d */
[-C--:B------:R-:W-:Y:S02]  /*5410*/  HFMA2 R29, R65, R32.reuse, R66 ;  /* 0x00000020411d7231 */ /* 0x080fe40000000042 */
[-C--:B------:R-:W-:Y:S02]  /*5420*/  HFMA2 R28, R61, R32.reuse, R28 ;  /* 0x000000203d1c7231 */ /* 0x080fe4000000001c */
[----:B------:R-:W-:Y:S01]  /*5430*/  HFMA2 R31, R57, R32, R31 ;  /* 0x00000020391f7231 */ /* 0x000fe2000000001f */
[----:B------:R-:W-:Y:S02]  /*5440*/  LOP3.LUT R32, R24, 0x1f001f, RZ, 0xc0, !PT ;  /* 0x001f001f18207812 */ /* 0x000fe400078ec0ff */
[----:B------:R-:W-:Y:S02]  /*5450*/  LOP3.LUT R66, R26, 0x1f001f, RZ, 0xc0, !PT ;  /* 0x001f001f1a427812 */ /* 0x000fe400078ec0ff */
[----:B------:R-:W-:Y:S02]  /*5460*/  LOP3.LUT R68, R32, 0x64006400, RZ, 0xfc, !PT ;  /* 0x6400640020447812 */ /* 0x000fe400078efcff */
[----:B------:R-:W-:Y:S01]  /*5470*/  LOP3.LUT R76, R66, 0x64006400, RZ, 0xfc, !PT ;  /* 0x64006400424c7812 */ /* 0x000fe200078efcff */
[----:B------:R-:W-:Y:S01]  /*5480*/  HADD2 R66, R64, -1040, -1040 ;  /* 0xe410e41040427430 */ /* 0x000fe20000000000 */
[----:B------:R-:W-:Y:S01]  /*5490*/  LOP3.LUT R32, R62, 0x80008, R79, 0xf8, !PT ;  /* 0x000800083e207812 */ /* 0x000fe200078ef84f */
[----:B------:R-:W-:Y:S01]  /*54a0*/  HADD2 R68, R68, -1040, -1040 ;  /* 0xe410e41044447430 */ /* 0x000fe20000000000 */
[----:B------:R-:W-:Y:S01]  /*54b0*/  SHF.R.U32.HI R24, RZ, 0xa, R24 ;  /* 0x0000000aff187819 */ /* 0x000fe20000011618 */
[----:B------:R-:W-:Y:S01]  /*54c0*/  HADD2 R64, R76, -1040, -1040 ;  /* 0xe410e4104c407430 */ /* 0x000fe20000000000 */
[----:B------:R-:W-:Y:S01]  /*54d0*/  SHF.R.U32.HI R26, RZ, 0xa, R26 ;  /* 0x0000000aff1a7819 */ /* 0x000fe2000001161a */
[----:B------:R-:W-:-:S02]  /*54e0*/  HADD2 R62, R77, -1040, -1040 ;  /* 0xe410e4104d3e7430 */ /* 0x000fc40000000000 */
[-C--:B------:R-:W-:Y:S02]  /*54f0*/  HFMA2 R30, R68, R33.reuse, R30 ;  /* 0x00000021441e7231 */ /* 0x080fe4000000001e */
[-C--:B------:R-:W-:Y:S02]  /*5500*/  HFMA2 R29, R66, R33.reuse, R29 ;  /* 0x00000021421d7231 */ /* 0x080fe4000000001d */
[-C--:B------:R-:W-:Y:S02]  /*5510*/  HFMA2 R28, R64, R33.reuse, R28 ;  /* 0x00000021401c7231 */ /* 0x080fe4000000001c */
[----:B------:R-:W-:Y:S02]  /*5520*/  HFMA2 R31, R62, R33, R31 ;  /* 0x000000213e1f7231 */ /* 0x000fe4000000001f */
[-C--:B------:R-:W-:Y:S02]  /*5530*/  HFMA2 R79, R11, R34.reuse, R30 ;  /* 0x000000220b4f7231 */ /* 0x080fe4000000001e */
[----:B------:R-:W-:-:S02]  /*5540*/  HFMA2 R77, R13, R34, R29 ;  /* 0x000000220d4d7231 */ /* 0x000fc4000000001d */
[-C--:B------:R-:W-:Y:S02]  /*5550*/  HFMA2 R33, R15, R34.reuse, R28 ;  /* 0x000000220f217231 */ /* 0x080fe4000000001c */
[----:B------:R-:W-:Y:S01]  /*5560*/  HFMA2 R34, R17, R34, R31 ;  /* 0x0000002211227231 */ /* 0x000fe2000000001f */
[----:B------:R-:W-:Y:S01]  /*5570*/  LOP3.LUT R24, R24, 0x1f001f, RZ, 0xc0, !PT ;  /* 0x001f001f18187812 */ /* 0x000fe200078ec0ff */
[----:B------:R-:W0:Y:S01]  /*5580*/  LDS.128 R28, [UR4+-0xd0] ;  /* 0xffff3004ff1c7984 */ /* 0x000e220008000c00 */
[----:B------:R-:W-:Y:S02]  /*5590*/  LOP3.LUT R25, R25, 0x1f001f, RZ, 0xc0, !PT ;  /* 0x001f001f19197812 */ /* 0x000fe400078ec0ff */
[----:B------:R-:W-:Y:S02]  /*55a0*/  LOP3.LUT R26, R26, 0x1f001f, RZ, 0xc0, !PT ;  /* 0x001f001f1a1a7812 */ /* 0x000fe400078ec0ff */
[----:B------:R-:W-:Y:S02]  /*55b0*/  LOP3.LUT R27, R27, 0x1f001f, RZ, 0xc0, !PT ;  /* 0x001f001f1b1b7812 */ /* 0x000fe400078ec0ff */
[----:B------:R-:W-:-:S02]  /*55c0*/  LOP3.LUT R24, R24, 0x64006400, RZ, 0xfc, !PT ;  /* 0x6400640018187812 */ /* 0x000fc400078efcff */
[----:B------:R-:W-:Y:S02]  /*55d0*/  LOP3.LUT R25, R25, 0x64006400, RZ, 0xfc, !PT ;  /* 0x6400640019197812 */ /* 0x000fe400078efcff */
[----:B------:R-:W-:Y:S01]  /*55e0*/  LOP3.LUT R26, R26, 0x64006400, RZ, 0xfc, !PT ;  /* 0x640064001a1a7812 */ /* 0x000fe200078efcff */
[----:B------:R-:W-:Y:S01]  /*55f0*/  HADD2 R82, R24, -1040, -1040 ;  /* 0xe410e41018527430 */ /* 0x000fe20000000000 */
[----:B------:R-:W-:Y:S01]  /*5600*/  LOP3.LUT R27, R27, 0x64006400, RZ, 0xfc, !PT ;  /* 0x640064001b1b7812 */ /* 0x000fe200078efcff */
[----:B------:R-:W-:Y:S02]  /*5610*/  HADD2 R80, R25, -1040, -1040 ;  /* 0xe410e41019507430 */ /* 0x000fe40000000000 */
[----:B------:R-:W-:Y:S02]  /*5620*/  HADD2 R78, R26, -1040, -1040 ;  /* 0xe410e4101a4e7430 */ /* 0x000fe40000000000 */
[-C--:B------:R-:W-:Y:S02]  /*5630*/  HFMA2 R24, R82, R35.reuse, R79 ;  /* 0x0000002352187231 */ /* 0x080fe4000000004f */
[----:B------:R-:W-:Y:S01]  /*5640*/  HADD2 R76, R27, -1040, -1040 ;  /* 0xe410e4101b4c7430 */ /* 0x000fe20000000000 */
[----:B------:R-:W-:Y:S01]  /*5650*/  LOP3.LUT R26, R20, 0x1f001f, RZ, 0xc0, !PT ;  /* 0x001f001f141a7812 */ /* 0x000fe200078ec0ff */
[----:B------:R-:W-:-:S02]  /*5660*/  HFMA2 R25, R80, R35, R77 ;  /* 0x0000002350197231 */ /* 0x000fc4000000004d */
[-C--:B------:R-:W-:Y:S02]  /*5670*/  HFMA2 R33, R78, R35.reuse, R33 ;  /* 0x000000234e217231 */ /* 0x080fe40000000021 */
[----:B------:R-:W-:Y:S01]  /*5680*/  HFMA2 R34, R76, R35, R34 ;  /* 0x000000234c227231 */ /* 0x000fe20000000022 */
[----:B------:R-:W-:Y:S02]  /*5690*/  LOP3.LUT R35, R22, 0x1f001f, RZ, 0xc0, !PT ;  /* 0x001f001f16237812 */ /* 0x000fe400078ec0ff */
[----:B------:R-:W-:Y:S02]  /*56a0*/  LOP3.LUT R26, R26, 0x64006400, RZ, 0xfc, !PT ;  /* 0x640064001a1a7812 */ /* 0x000fe400078efcff */
[----:B------:R-:W-:Y:S02]  /*56b0*/  LOP3.LUT R35, R35, 0x64006400, RZ, 0xfc, !PT ;  /* 0x6400640023237812 */ /* 0x000fe400078efcff */
[----:B------:R-:W-:Y:S01]  /*56c0*/  LOP3.LUT R27, R21, 0x1f001f, RZ, 0xc0, !PT ;  /* 0x001f001f151b7812 */ /* 0x000fe200078ec0ff */
[----:B------:R-:W-:Y:S01]  /*56d0*/  HADD2 R83, R26, -1040, -1040 ;  /* 0xe410e4101a537430 */ /* 0x000fe20000000000 */
[----:B------:R-:W-:Y:S01]  /*56e0*/  LOP3.LUT R77, R23, 0x1f001f, RZ, 0xc0, !PT ;  /* 0x001f001f174d7812 */ /* 0x000fe200078ec0ff */
[----:B------:R-:W-:Y:S01]  /*56f0*/  HADD2 R79, R35, -1040, -1040 ;  /* 0xe410e410234f7430 */ /* 0x000fe20000000000 */
[----:B------:R-:W-:-:S02]  /*5700*/  LOP3.LUT R27, R27, 0x64006400, RZ, 0xfc, !PT ;  /* 0x640064001b1b7812 */ /* 0x000fc400078efcff */
[----:B------:R-:W-:-:S03]  /*5710*/  LOP3.LUT R77, R77, 0x64006400, RZ, 0xfc, !PT ;  /* 0x640064004d4d7812 */ /* 0x000fc600078efcff */
[----:B------:R-:W-:Y:S01]  /*5720*/  HADD2 R81, R27, -1040, -1040 ;  /* 0xe410e4101b517430 */ /* 0x000fe20000000000 */
[----:B------:R-:W-:Y:S01]  /*5730*/  SHF.R.U32.HI R27, RZ, 0xb, R20 ;  /* 0x0000000bff1b7819 */ /* 0x000fe20000011614 */
[-C--:B0-----:R-:W-:Y:S02]  /*5740*/  HFMA2 R24, R83, R28.reuse, R24 ;  /* 0x0000001c53187231 */ /* 0x081fe40000000018 */
[----:B------:R-:W-:Y:S02]  /*5750*/  HADD2 R77, R77, -1040, -1040 ;  /* 0xe410e4104d4d7430 */ /* 0x000fe40000000000 */
[-C--:B------:R-:W-:Y:S02]  /*5760*/  HFMA2 R33, R79, R28.reuse, R33 ;  /* 0x0000001c4f217231 */ /* 0x080fe40000000021 */
[----:B------:R-:W-:Y:S02]  /*5770*/  HFMA2 R25, R81, R28, R25 ;  /* 0x0000001c51197231 */ /* 0x000fe40000000019 */
[----:B------:R-:W-:-:S02]  /*5780*/  HFMA2 R26, R18, R29, R24 ;  /* 0x0000001d121a7231 */ /* 0x000fc40000000018 */
[----:B------:R-:W-:Y:S02]  /*5790*/  HFMA2 R34, R77, R28, R34 ;  /* 0x0000001c4d227231 */ /* 0x000fe40000000022 */
[-C--:B------:R-:W-:Y:S01]  /*57a0*/  HFMA2 R24, R38, R29.reuse, R33 ;  /* 0x0000001d26187231 */ /* 0x080fe20000000021 */
[----:B------:R-:W-:Y:S01]  /*57b0*/  SHF.R.U32.HI R33, RZ, 0xb, R22 ;  /* 0x0000000bff217819 */ /* 0x000fe20000011616 */
[-C--:B------:R-:W-:Y:S01]  /*57c0*/  HFMA2 R25, R36, R29.reuse, R25 ;  /* 0x0000001d24197231 */ /* 0x080fe20000000019 */
[----:B------:R-:W-:Y:S01]  /*57d0*/  SHF.R.U32.HI R28, RZ, 0xb, R21 ;  /* 0x0000000bff1c7819 */ /* 0x000fe20000011615 */
[----:B------:R-:W-:Y:S01]  /*57e0*/  HFMA2 R29, R40, R29, R34 ;  /* 0x0000001d281d7231 */ /* 0x000fe20000000022 */
[----:B------:R-:W-:Y:S02]  /*57f0*/  LOP3.LUT R84, R84, 0x100010, R33, 0xf8, !PT ;  /* 0x0010001054547812 */ /* 0x000fe400078ef821 */
[----:B------:R-:W-:Y:S02]  /*5800*/  SHF.R.U32.HI R20, RZ, 0xa, R20 ;  /* 0x0000000aff147819 */ /* 0x000fe40000011614 */
[----:B------:R-:W-:-:S02]  /*5810*/  SHF.R.U32.HI R21, RZ, 0xa, R21 ;  /* 0x0000000aff157819 */ /* 0x000fc40000011615 */
[--C-:B------:R-:W-:Y:S02]  /*5820*/  SHF.R.U32.HI R33, RZ, 0xb, R23.reuse ;  /* 0x0000000bff217819 */ /* 0x100fe40000011617 */
[----:B------:R-:W-:Y:S02]  /*5830*/  SHF.R.U32.HI R22, RZ, 0xa, R22 ;  /* 0x0000000aff167819 */ /* 0x000fe40000011616 */
[----:B------:R-:W-:Y:S02]  /*5840*/  SHF.R.U32.HI R23, RZ, 0xa, R23 ;  /* 0x0000000aff177819 */ /* 0x000fe40000011617 */
[----:B------:R-:W-:Y:S02]  /*5850*/  LOP3.LUT R20, R20, 0x1f001f, RZ, 0xc0, !PT ;  /* 0x001f001f14147812 */ /* 0x000fe400078ec0ff */
[----:B------:R-:W-:Y:S02]  /*5860*/  LOP3.LUT R21, R21, 0x1f001f, RZ, 0xc0, !PT ;  /* 0x001f001f15157812 */ /* 0x000fe400078ec0ff */
[----:B------:R-:W-:-:S02]  /*5870*/  LOP3.LUT R22, R22, 0x1f001f, RZ, 0xc0, !PT ;  /* 0x001f001f16167812 */ /* 0x000fc400078ec0ff */
[----:B------:R-:W-:Y:S02]  /*5880*/  LOP3.LUT R23, R23, 0x1f001f, RZ, 0xc0, !PT ;  /* 0x001f001f17177812 */ /* 0x000fe400078ec0ff */
[----:B------:R-:W-:Y:S02]  /*5890*/  LOP3.LUT R86, R86, 0x100010, R27, 0xf8, !PT ;  /* 0x0010001056567812 */ /* 0x000fe400078ef81b */
[----:B------:R-:W-:Y:S02]  /*58a0*/  LOP3.LUT R27, R85, 0x100010, R28, 0xf8, !PT ;  /* 0x00100010551b7812 */ /* 0x000fe400078ef81c */
[----:B------:R-:W-:Y:S02]  /*58b0*/  LOP3.LUT R20, R20, 0x64006400, RZ, 0xfc, !PT ;  /* 0x6400640014147812 */ /* 0x000fe400078efcff */
[----:B------:R-:W-:Y:S02]  /*58c0*/  LOP3.LUT R21, R21, 0x64006400, RZ, 0xfc, !PT ;  /* 0x6400640015157812 */ /* 0x000fe400078efcff */
[----:B------:R-:W-:Y:S01]  /*58d0*/  LOP3.LUT R32, R32, 0x100010, R33, 0xf8, !PT ;  /* 0x0010001020207812 */ /* 0x000fe200078ef821 */
[----:B------:R-:W-:Y:S01]  /*58e0*/  HADD2 R91, R20, -1040, -1040 ;  /* 0xe410e410145b7430 */ /* 0x000fe20000000000 */
[----:B------:R-:W-:Y:S01]  /*58f0*/  LOP3.LUT R22, R22, 0x64006400, RZ, 0xfc, !PT ;  /* 0x6400640016167812 */ /* 0x000fe200078efcff */
[----:B------:R-:W-:Y:S01]  /*5900*/  HADD2 R89, R21, -1040, -1040 ;  /* 0xe410e41015597430 */ /* 0x000fe20000000000 */
[----:B------:R-:W-:Y:S01]  /*5910*/  LOP3.LUT R23, R23, 0x64006400, RZ, 0xfc, !PT ;  /* 0x6400640017177812 */ /* 0x000fe200078efcff */
[-C--:B------:R-:W-:Y:S01]  /*5920*/  HFMA2 R26, R91, R30.reuse, R26 ;  /* 0x0000001e5b1a7231 */ /* 0x080fe2000000001a */
[----:B------:R-:W-:Y:S01]  /*5930*/  LOP3.LUT R86, R86, 0x64006400, RZ, 0xfc, !PT ;  /* 0x6400640056567812 */ /* 0x000fe200078efcff */
[----:B------:R-:W-:Y:S01]  /*5940*/  HADD2 R87, R22, -1040, -1040 ;  /* 0xe410e41016577430 */ /* 0x000fe20000000000 */
[----:B------:R-:W-:Y:S01]  /*5950*/  LOP3.LUT R27, R27, 0x64006400, RZ, 0xfc, !PT ;  /* 0x640064001b1b7812 */ /* 0x000fe200078efcff */
[----:B------:R-:W-:Y:S01]  /*5960*/  HADD2 R85, R23, -1040, -1040 ;  /* 0xe410e41017557430 */ /* 0x000fe20000000000 */
[----:B------:R-:W-:Y:S01]  /*5970*/  LOP3.LUT R84, R84, 0x64006400, RZ, 0xfc, !PT ;  /* 0x6400640054547812 */ /* 0x000fe200078efcff */
[----:B------:R-:W-:Y:S01]  /*5980*/  HFMA2 R25, R89, R30, R25 ;  /* 0x0000001e59197231 */ /* 0x000fe20000000019 */
[----:B------:R-:W-:Y:S01]  /*5990*/  LOP3.LUT R32, R32, 0x64006400, RZ, 0xfc, !PT ;  /* 0x6400640020207812 */ /* 0x000fe200078efcff */
[----:B------:R-:W-:-:S02]  /*59a0*/  HADD2 R90, R86, -1040, -1040 ;  /* 0xe410e410565a7430 */ /* 0x000fc40000000000 */
[-C--:B------:R-:W-:Y:S02]  /*59b0*/  HFMA2 R24, R87, R30.reuse, R24 ;  /* 0x0000001e57187231 */ /* 0x080fe40000000018 */
[----:B------:R-:W-:Y:S02]  /*59c0*/  HADD2 R88, R27, -1040, -1040 ;  /* 0xe410e4101b587430 */ /* 0x000fe40000000000 */
[----:B------:R-:W-:Y:S02]  /*59d0*/  HADD2 R86, R84, -1040, -1040 ;  /* 0xe410e41054567430 */ /* 0x000fe40000000000 */
[----:B------:R-:W-:Y:S02]  /*59e0*/  HFMA2 R26, R90, R31, R26 ;  /* 0x0000001f5a1a7231 */ /* 0x000fe4000000001a */
[----:B------:R-:W-:Y:S02]  /*59f0*/  HFMA2 R29, R85, R30, R29 ;  /* 0x0000001e551d7231 */ /* 0x000fe4000000001d */
[----:B------:R-:W-:-:S02]  /*5a00*/  HADD2 R84, R32, -1040, -1040 ;  /* 0xe410e41020547430 */ /* 0x000fc40000000000 */
[-C--:B------:R-:W-:Y:S02]  /*5a10*/  HFMA2 R24, R86, R31.reuse, R24 ;  /* 0x0000001f56187231 */ /* 0x080fe40000000018 */
[-C--:B------:R-:W-:Y:S02]  /*5a20*/  HFMA2 R25, R88, R31.reuse, R25 ;  /* 0x0000001f58197231 */ /* 0x080fe40000000019 */
[----:B------:R-:W-:Y:S02]  /*5a30*/  HFMA2 R29, R84, R31, R29 ;  /* 0x0000001f541d7231 */ /* 0x000fe4000000001d */
[----:B------:R-:W-:Y:S02]  /*5a40*/  HADD2 R26, R26.H0_H0, R26.H1_H1 ;  /* 0x3000001a1a1a7230 */ /* 0x000fe40000000800 */
[----:B------:R-:W-:Y:S02]  /*5a50*/  HADD2 R25, R25.H0_H0, R25.H1_H1 ;  /* 0x3000001919197230 */ /* 0x000fe40000000800 */
[----:B------:R-:W-:-:S02]  /*5a60*/  HADD2 R24, R24.H0_H0, R24.H1_H1 ;  /* 0x3000001818187230 */ /* 0x000fc40000000800 */
[----:B------:R-:W-:Y:S01]  /*5a70*/  HADD2 R29, R29.H0_H0, R29.H1_H1 ;  /* 0x3000001d1d1d7230 */ /* 0x000fe20000000800 */
[----:B------:R-:W-:-:S04]  /*5a80*/  PRMT R26, R26, 0x5410, R25 ;  /* 0x000054101a1a7816 */ /* 0x000fc80000000019 */
[----:B------:R-:W-:Y:S01]  /*5a90*/  PRMT R24, R24, 0x5410, R29 ;  /* 0x0000541018187816 */ /* 0x000fe2000000001d */
[----:B------:R-:W-:-:S04]  /*5aa0*/  HFMA2 R10, R26, R93, R10 ;  /* 0x0000005d1a0a7231 */ /* 0x000fc8000000000a */
[----:B------:R-:W-:Y:S01]  /*5ab0*/  HFMA2 R9, R24, R92, R9 ;  /* 0x0000005c18097231 */ /* 0x000fe20000000009 */
[----:B------:R-:W-:Y:S06]  /*5ac0*/  BRA.U !UP0, `(.L_x_88) ;  /* 0x0000000d08a07547 */ /* 0x000fec000b800000 */
[----:B------:R-:W0:Y:S01]  /*5ad0*/  LDS.128 R20, [UR4+-0x80] ;  /* 0xffff8004ff147984 */ /* 0x000e220008000c00 */
[----:B------:R-:W-:Y:S01]  /*5ae0*/  UISETP.NE.AND UP0, UPT, UR8, 0x2, UPT ;  /* 0x000000020800788c */ /* 0x000fe2000bf05270 */
[-C--:B0-----:R-:W-:Y:S02]  /*5af0*/  HFMA2 R25, R75, R20.reuse, RZ ;  /* 0x000000144b197231 */ /* 0x081fe400000000ff */
[-C--:B------:R-:W-:Y:S02]  /*5b00*/  HFMA2 R30, R67, R20.reuse, RZ.H0_H0 ;  /* 0x00000014431e7231 */ /* 0x080fe400000400ff */
[-C--:B------:R-:W-:Y:S02]  /*5b10*/  HFMA2 R29, R63, R20.reuse, RZ ;  /* 0x000000143f1d7231 */ /* 0x080fe400000000ff */
[----:B------:R-:W-:Y:S02]  /*5b20*/  HFMA2 R24, R59, R20, RZ.H0_H0 ;  /* 0x000000143b187231 */ /* 0x000fe400000400ff */
[----:B------:R-:W-:-:S02]  /*5b30*/  HFMA2 R25, R74, R21, R25 ;  /* 0x000000154a197231 */ /* 0x000fc40000000019 */
[-C--:B------:R-:W-:Y:S02]  /*5b40*/  HFMA2 R20, R60, R21.reuse, R30 ;  /* 0x000000153c147231 */ /* 0x080fe4000000001e */
[-C--:B------:R-:W-:Y:S02]  /*5b50*/  HFMA2 R29, R58, R21.reuse, R29 ;  /* 0x000000153a1d7231 */ /* 0x080fe4000000001d */
[----:B------:R-:W-:Y:S02]  /*5b60*/  HFMA2 R21, R48, R21, R24 ;  /* 0x0000001530157231 */ /* 0x000fe40000000018 */
[-C--:B------:R-:W-:Y:S02]  /*5b70*/  HFMA2 R25, R73, R22.reuse, R25 ;  /* 0x0000001649197231 */ /* 0x080fe40000000019 */
[-C--:B------:R-:W-:Y:S02]  /*5b80*/  HFMA2 R28, R71, R22.reuse, R20 ;  /* 0x00000016471c7231 */ /* 0x080fe40000000014 */
[----:B------:R-:W-:-:S02]  /*5b90*/  HFMA2 R24, R51, R22, R29 ;  /* 0x0000001633187231 */ /* 0x000fc4000000001d */
[----:B------:R-:W-:Y:S02]  /*5ba0*/  HFMA2 R22, R41, R22, R21 ;  /* 0x0000001629167231 */ /* 0x000fe40000000015 */
[-C--:B------:R-:W-:Y:S02]  /*5bb0*/  HFMA2 R35, R72, R23.reuse, R25 ;  /* 0x0000001748237231 */ /* 0x080fe40000000019 */
[-C--:B------:R-:W-:Y:S02]  /*5bc0*/  HFMA2 R27, R56, R23.reuse, R28 ;  /* 0x00000017381b7231 */ /* 0x080fe4000000001c */
[-C--:B------:R-:W-:Y:S02]  /*5bd0*/  HFMA2 R24, R46, R23.reuse, R24 ;  /* 0x000000172e187231 */ /* 0x080fe40000000018 */
[----:B------:R-:W-:Y:S02]  /*5be0*/  HFMA2 R25, R44, R23, R22 ;  /* 0x000000172c197231 */ /* 0x000fe40000000016 */
[----:B------:R-:W0:Y:S02]  /*5bf0*/  LDS.128 R20, [UR4+-0x70] ;  /* 0xffff9004ff147984 */ /* 0x000e240008000c00 */
[----:B0-----:R-:W-:-:S02]  /*5c00*/  HFMA2 R35, R45, R20, R35 ;  /* 0x000000142d237231 */ /* 0x001fc40000000023 */
        /* <DEDUP_REMOVED lines=11> */
[----:B------:R-:W-:-:S02]  /*5cc0*/  HFMA2 R34, R42, R23, R21 ;  /* 0x000000172a227231 */ /* 0x000fc40000000015 */
[-C--:B------:R-:W-:Y:S02]  /*5cd0*/  HFMA2 R33, R12, R23.reuse, R27 ;  /* 0x000000170c217231 */ /* 0x080fe4000000001b */
[-C--:B------:R-:W-:Y:S02]  /*5ce0*/  HFMA2 R24, R14, R23.reuse, R24 ;  /* 0x000000170e187231 */ /* 0x080fe40000000018 */
[----:B------:R-:W-:Y:S02]  /*5cf0*/  HFMA2 R25, R16, R23, R25 ;  /* 0x0000001710197231 */ /* 0x000fe40000000019 */
[----:B------:R-:W0:Y:S02]  /*5d00*/  LDS.128 R20, [UR4+-0x60] ;  /* 0xffffa004ff147984 */ /* 0x000e240008000c00 */
[-C--:B0-----:R-:W-:Y:S02]  /*5d10*/  HFMA2 R34, R69, R20.reuse, R34 ;  /* 0x0000001445227231 */ /* 0x081fe40000000022 */
        /* <DEDUP_REMOVED lines=15> */
[----:B------:R-:W0:Y:S02]  /*5e10*/  LDS.128 R20, [UR4+-0x50] ;  /* 0xffffb004ff147984 */ /* 0x000e240008000c00 */
[-C--:B0-----:R-:W-:Y:S02]  /*5e20*/  HFMA2 R27, R83, R20.reuse, R27 ;  /* 0x00000014531b7231 */ /* 0x081fe4000000001b */
        /* <DEDUP_REMOVED lines=42> */
[----:B------:R-:W0:Y:S02]  /*60d0*/  LDS.128 R20, [UR4+0x10] ;  /* 0x00001004ff147984 */ /* 0x000e240008000c00 */
        /* <DEDUP_REMOVED lines=16> */
[----:B------:R-:W0:Y:S02]  /*61e0*/  LDS.128 R20, [UR4+0x20] ;  /* 0x00002004ff147984 */ /* 0x000e240008000c00 */
        /* <DEDUP_REMOVED lines=16> */
[----:B------:R-:W0:Y:S02]  /*62f0*/  LDS.128 R20, [UR4+0x30] ;  /* 0x00003004ff147984 */ /* 0x000e240008000c00 */
        /* <DEDUP_REMOVED lines=29> */
[----:B------:R-:W-:Y:S02]  /*64d0*/  HFMA2 R30, R67, R20, RZ ;  /* 0x00000014431e7231 */ /* 0x000fe400000000ff */
[----:B------:R-:W-:-:S02]  /*64e0*/  HFMA2 R75, R74, R21, R75 ;  /* 0x000000154a4b7231 */ /* 0x000fc4000000004b */
[----:B------:R-:W-:Y:S02]  /*64f0*/  HFMA2 R20, R59, R20, RZ ;  /* 0x000000143b147231 */ /* 0x000fe400000000ff */
[-C--:B------:R-:W-:Y:S02]  /*6500*/  HFMA2 R60, R60, R21.reuse, R30 ;  /* 0x000000153c3c7231 */ /* 0x080fe4000000001e */
[-C--:B------:R-:W-:Y:S02]  /*6510*/  HFMA2 R58, R58, R21.reuse, R29 ;  /* 0x000000153a3a7231 */ /* 0x080fe4000000001d */
[-C--:B------:R-:W-:Y:S01]  /*6520*/  HFMA2 R75, R73, R22.reuse, R75 ;  /* 0x00000016494b7231 */ /* 0x080fe2000000004b */
[----:B------:R-:W0:Y:S01]  /*6530*/  LDS.128 R28, [UR4+0xa0] ;  /* 0x0000a004ff1c7984 */ /* 0x000e220008000c00 */
[----:B------:R-:W-:Y:S02]  /*6540*/  HFMA2 R20, R48, R21, R20 ;  /* 0x0000001530147231 */ /* 0x000fe40000000014 */
[----:B------:R-:W-:-:S02]  /*6550*/  HFMA2 R58, R51, R22, R58 ;  /* 0x00000016333a7231 */ /* 0x000fc4000000003a */
[-C--:B------:R-:W-:Y:S02]  /*6560*/  HFMA2 R60, R71, R22.reuse, R60 ;  /* 0x00000016473c7231 */ /* 0x080fe4000000003c */
[-C--:B------:R-:W-:Y:S02]  /*6570*/  HFMA2 R75, R72, R23.reuse, R75 ;  /* 0x00000017484b7231 */ /* 0x080fe4000000004b */
[----:B------:R-:W-:Y:S02]  /*6580*/  HFMA2 R22, R41, R22, R20 ;  /* 0x0000001629167231 */ /* 0x000fe40000000014 */
[-C--:B------:R-:W-:Y:S02]  /*6590*/  HFMA2 R58, R46, R23.reuse, R58 ;  /* 0x000000172e3a7231 */ /* 0x080fe4000000003a */
[----:B-1----:R-:W-:Y:S02]  /*65a0*/  HFMA2 R35, R45, R24, R75 ;  /* 0x000000182d237231 */ /* 0x002fe4000000004b */
[----:B------:R-:W-:-:S02]  /*65b0*/  HFMA2 R60, R56, R23, R60 ;  /* 0x00000017383c7231 */ /* 0x000fc4000000003c */
[----:B------:R-:W-:Y:S02]  /*65c0*/  HFMA2 R22, R44, R23, R22 ;  /* 0x000000172c167231 */ /* 0x000fe40000000016 */
[-C--:B------:R-:W-:Y:S02]  /*65d0*/  HFMA2 R58, R5, R24.reuse, R58 ;  /* 0x00000018053a7231 */ /* 0x080fe4000000003a */
[-C--:B------:R-:W-:Y:S02]  /*65e0*/  HFMA2 R70, R70, R25.reuse, R35 ;  /* 0x0000001946467231 */ /* 0x080fe40000000023 */
[-C--:B------:R-:W-:Y:S01]  /*65f0*/  HFMA2 R60, R43, R24.reuse, R60 ;  /* 0x000000182b3c7231 */ /* 0x080fe2000000003c */
[----:B------:R-:W1:Y:S01]  /*6600*/  LDS.128 R32, [UR4+0xb0] ;  /* 0x0000b004ff207984 */ /* 0x000e620008000c00 */
[----:B------:R-:W-:Y:S02]  /*6610*/  HFMA2 R22, R3, R24, R22 ;  /* 0x0000001803167231 */ /* 0x000fe40000000016 */
        /* <DEDUP_REMOVED lines=27> */
[-C--:B-1----:R-:W-:Y:S02]  /*67d0*/  HFMA2 R16, R83, R32.reuse, R16 ;  /* 0x0000002053107231 */ /* 0x082fe40000000010 */
        /* <DEDUP_REMOVED lines=22> */
[----:B------:R-:W-:-:S07]  /*6940*/  HFMA2 R0, R43, R92, R0 ;  /* 0x0000005c2b007231 */ /* 0x000fce0000000000 */
.L_x_88:
[----:B------:R-:W-:Y:S01]  /*6950*/  UIADD3 UR10, UP0, UPT, UR10, 0x80, URZ ;  /* 0x000000800a0a7890 */ /* 0x000fe2000ff1e0ff */
[----:B------:R-:W-:Y:S01]  /*6960*/  IMAD.WIDE R16, R19, 0x4, R94 ;  /* 0x0000000413107825 */ /* 0x000fe200078e025e */
[----:B------:R-:W-:Y:S02]  /*6970*/  UIADD3 UR5, UPT, UPT, UR5, 0x20, URZ ;  /* 0x0000002005057890 */ /* 0x000fe4000fffe0ff */
[----:B------:R-:W-:Y:S02]  /*6980*/  UIADD3.X UR6, UPT, UPT, URZ, UR6, URZ, UP0, !UPT ;  /* 0x00000006ff067290 */ /* 0x000fe400087fe4ff */
[----:B------:R-:W-:Y:S02]  /*6990*/  UISETP.GE.AND UP0, UPT, UR5, UR9, UPT ;  /* 0x000000090500728c */ /* 0x000fe4000bf06270 */
[----:B------:R-:W-:-:S07]  /*69a0*/  UIADD3 UR4, UPT, UPT, UR4, 0x40, URZ ;  /* 0x0000004004047890 */ /* 0x000fce000fffe0ff */
[----:B------:R-:W-:Y:S05]  /*69b0*/  BRA.U !UP0, `(.L_x_89) ;  /* 0xffffffd908bc7547 */ /* 0x000fea000b83ffff */
.L_x_87:
[----:B------:R-:W-:-:S13]  /*69c0*/  ISETP.LT.AND P0, PT, RZ, UR8, PT ;  /* 0x00000008ff007c0c */ /* 0x000fda000bf01270 */
[----:B------:R-:W-:Y:S05]  /*69d0*/  @!P0 EXIT ;  /* 0x000000000000894d */ /* 0x000fea0003800000 */
[----:B-----5:R-:W0:Y:S01]  /*69e0*/  S2R R12, SR_CTAID.X ;  /* 0x00000000000c7919 */ /* 0x020e220000002500 */
[----:B------:R-:W1:Y:S01]  /*69f0*/  S2UR UR4, SR_CTAID.Y ;  /* 0x00000000000479c3 */ /* 0x000e620000002600 */
[----:B------:R-:W0:Y:S07]  /*6a00*/  S2R R3, SR_TID.X ;  /* 0x0000000000037919 */ /* 0x000e2e0000002100 */
[----:B------:R-:W2:Y:S01]  /*6a10*/  LDC.64 R14, c[0x0][0x3a0] ;  /* 0x0000e800ff0e7b82 */ /* 0x000ea20000000a00 */
[----:B0-----:R-:W-:-:S05]  /*6a20*/  LEA R12, R12, R3, 0x6 ;  /* 0x000000030c0c7211 */ /* 0x001fca00078e30ff */
[----:B-1----:R-:W-:-:S05]  /*6a30*/  IMAD R3, R19, UR4, R12 ;  /* 0x0000000413037c24 */ /* 0x002fca000f8e020c */
[----:B------:R-:W-:-:S05]  /*6a40*/  SHF.L.U32 R3, R3, 0x2, RZ ;  /* 0x0000000203037819 */ /* 0x000fca00000006ff */
[----:B--2---:R-:W-:-:S05]  /*6a50*/  IMAD.WIDE R14, R3, 0x2, R14 ;  /* 0x00000002030e7825 */ /* 0x004fca00078e020e */
[----:B------:R0:W-:Y:S01]  /*6a60*/  ATOM.E.ADD.F16x2.RN.STRONG.GPU P0, RZ, desc[UR14][R14.64], R10 ;  /* 0x8000000a0eff79a2 */ /* 0x0001e2000c10e10e */
[----:B------:R-:W-:Y:S04]  /*6a70*/  BSSY.RECONVERGENT B0, `(.L_x_90) ;  /* 0x000000f000007945 */ /* 0x000fe80003800200 */
[----:B0-----:R-:W-:Y:S05]  /*6a80*/  @P0 BRA `(.L_x_91) ;  /* 0x0000000000340947 */ /* 0x001fea0003800000 */
[----:B------:R-:W0:Y:S02]  /*6a90*/  QSPC.E.S P0, RZ, [R14] ;  /* 0x000000000eff73aa */ /* 0x000e240000000500 */
[----:B0-----:R-:W-:Y:S05]  /*6aa0*/  @!P0 BRA `(.L_x_92) ;  /* 0x0000000000208947 */ /* 0x001fea0003800000 */
[----:B------:R-:W-:Y:S02]  /*6ab0*/  MOV R12, R14 ;  /* 0x0000000e000c7202 */ /* 0x000fe40000000f00 */
[----:B------:R-:W-:Y:S02]  /*6ac0*/  MOV R3, R10 ;  /* 0x0000000a00037202 */ /* 0x000fe40000000f00 */
[----:B------:R-:W-:-:S07]  /*6ad0*/  MOV R12, R12 ;  /* 0x0000000c000c7202 */ /* 0x000fce0000000f00 */
.L_x_93:
[----:B------:R-:W0:Y:S02]  /*6ae0*/  LDS R10, [R12] ;  /* 0x000000000c0a7984 */ /* 0x000e240000000800 */
[----:B0-----:R-:W-:-:S05]  /*6af0*/  HADD2 R11, R10, R3 ;  /* 0x000000030a0b7230 */ /* 0x001fca0000000000 */
[----:B------:R-:W0:Y:S02]  /*6b00*/  ATOMS.CAST.SPIN P0, [R12], R10, R11 ;  /* 0x0000000a0c00758d */ /* 0x000e24000180000b */
[----:B0-----:R-:W-:Y:S05]  /*6b10*/  @!P0 BRA `(.L_x_93) ;  /* 0xfffffffc00f08947 */ /* 0x001fea000383ffff */
[----:B------:R-:W-:Y:S05]  /*6b20*/  BRA `(.L_x_91) ;  /* 0x00000000000c7947 */ /* 0x000fea0003800000 */
.L_x_92:
[----:B------:R-:W2:Y:S02]  /*6b30*/  LD.E R3, desc[UR14][R14.64] ;  /* 0x0000000e0e037980 */ /* 0x000ea4000c101900 */
[----:B--2---:R-:W-:-:S05]  /*6b40*/  IADD3 R3, PT, PT, R10, R3, RZ ;  /* 0x000000030a037210 */ /* 0x004fca0007ffe0ff */
[----:B------:R0:W-:Y:S02]  /*6b50*/  ST.E desc[UR14][R14.64], R3 ;  /* 0x000000030e007985 */ /* 0x0001e4000c10190e */
.L_x_91:
[----:B------:R-:W-:Y:S05]  /*6b60*/  BSYNC.RECONVERGENT B0 ;  /* 0x0000000000007941 */ /* 0x000fea0003800200 */
.L_x_90:
[----:B------:R1:W-:Y:S01]  /*6b70*/  ATOM.E.ADD.F16x2.RN.STRONG.GPU P0, RZ, desc[UR14][R14.64+0x4], R9 ;  /* 0x800004090eff79a2 */ /* 0x0003e2000c10e10e */
[----:B------:R-:W-:Y:S04]  /*6b80*/  BSSY.RECONVERGENT B0, `(.L_x_94) ;  /* 0x000000e000007945 */ /* 0x000fe80003800200 */
[----:B-1----:R-:W-:Y:S05]  /*6b90*/  @P0 BRA `(.L_x_95) ;  /* 0x0000000000300947 */ /* 0x002fea0003800000 */
[----:B------:R-:W1:Y:S02]  /*6ba0*/  QSPC.E.S P0, RZ, [R14+0x4] ;  /* 0x000004000eff73aa */ /* 0x000e640000000500 */
[----:B-1----:R-:W-:Y:S05]  /*6bb0*/  @!P0 BRA `(.L_x_96) ;  /* 0x00000000001c8947 */ /* 0x002fea0003800000 */
[----:B------:R-:W-:-:S04]  /*6bc0*/  MOV R10, R14 ;  /* 0x0000000e000a7202 */ /* 0x000fc80000000f00 */
[----:B0-----:R-:W-:-:S07]  /*6bd0*/  MOV R3, R10 ;  /* 0x0000000a00037202 */ /* 0x001fce0000000f00 */
.L_x_97:
[----:B------:R-:W0:Y:S02]  /*6be0*/  LDS R10, [R3+0x4] ;  /* 0x00000400030a7984 */ /* 0x000e240000000800 */
[----:B0-----:R-:W-:-:S05]  /*6bf0*/  HFMA2 R11, R10, 1, 1, R9 ;  /* 0x3c003c000a0b7831 */ /* 0x001fca0000000009 */
[----:B------:R-:W0:Y:S02]  /*6c00*/  ATOMS.CAST.SPIN P0, [R3+0x4], R10, R11 ;  /* 0x0000040a0300758d */ /* 0x000e24000180000b */
[----:B0-----:R-:W-:Y:S05]  /*6c10*/  @!P0 BRA `(.L_x_97) ;  /* 0xfffffffc00f08947 */ /* 0x001fea000383ffff */
[----:B------:R-:W-:Y:S05]  /*6c20*/  BRA `(.L_x_95) ;  /* 0x00000000000c7947 */ /* 0x000fea0003800000 */
.L_x_96:
[----:B0-----:R-:W2:Y:S02]  /*6c30*/  LD.E R3, desc[UR14][R14.64+0x4] ;  /* 0x0000040e0e037980 */ /* 0x001ea4000c101900 */
[----:B--2---:R-:W-:-:S05]  /*6c40*/  IADD3 R3, PT, PT, R9, R3, RZ ;  /* 0x0000000309037210 */ /* 0x004fca0007ffe0ff */
[----:B------:R1:W-:Y:S02]  /*6c50*/  ST.E desc[UR14][R14.64+0x4], R3 ;  /* 0x000004030e007985 */ /* 0x0003e4000c10190e */
.L_x_95:
[----:B------:R-:W-:Y:S05]  /*6c60*/  BSYNC.RECONVERGENT B0 ;  /* 0x0000000000007941 */ /* 0x000fea0003800200 */
.L_x_94:
[----:B------:R-:W-:-:S06]  /*6c70*/  UISETP.NE.AND UP0, UPT, UR8, 0x1, UPT ;  /* 0x000000010800788c */ /* 0x000fcc000bf05270 */
[----:B------:R-:W-:-:S13]  /*6c80*/  PLOP3.LUT P0, PT, PT, PT, UP0, 0x80, 0x8 ;  /* 0x000000000008781c */ /* 0x000fda0003f0f008 */
[----:B------:R-:W-:Y:S05]  /*6c90*/  @!P0 EXIT ;  /* 0x000000000000894d */ /* 0x000fea0003800000 */
[----:B01----:R-:W-:-:S05]  /*6ca0*/  IMAD.WIDE R14, R19, 0x2, R14 ;  /* 0x00000002130e7825 */ /* 0x003fca00078e020e */
        /* <DEDUP_REMOVED lines=8> */
.L_x_101:
[----:B------:R-:W0:Y:S02]  /*6d30*/  LDS R8, [R10] ;  /* 0x000000000a087984 */ /* 0x000e240000000800 */
[----:B0-----:R-:W-:-:S05]  /*6d40*/  HADD2 R9, R8, R3 ;  /* 0x0000000308097230 */ /* 0x001fca0000000000 */
[----:B------:R-:W0:Y:S02]  /*6d50*/  ATOMS.CAST.SPIN P0, [R10], R8, R9 ;  /* 0x000000080a00758d */ /* 0x000e240001800009 */
[----:B0-----:R-:W-:Y:S05]  /*6d60*/  @!P0 BRA `(.L_x_101) ;  /* 0xfffffffc00f08947 */ /* 0x001fea000383ffff */
[----:B------:R-:W-:Y:S05]  /*6d70*/  BRA `(.L_x_99) ;  /* 0x00000000000c7947 */ /* 0x000fea0003800000 */
.L_x_100:
[----:B------:R-:W2:Y:S02]  /*6d80*/  LD.E R3, desc[UR14][R14.64] ;  /* 0x0000000e0e037980 */ /* 0x000ea4000c101900 */
[----:B--2---:R-:W-:-:S05]  /*6d90*/  IADD3 R3, PT, PT, R8, R3, RZ ;  /* 0x0000000308037210 */ /* 0x004fca0007ffe0ff */
[----:B------:R0:W-:Y:S02]  /*6da0*/  ST.E desc[UR14][R14.64], R3 ;  /* 0x000000030e007985 */ /* 0x0001e4000c10190e */
.L_x_99:
[----:B------:R-:W-:Y:S05]  /*6db0*/  BSYNC.RECONVERGENT B0 ;  /* 0x0000000000007941 */ /* 0x000fea0003800200 */
.L_x_98:
[----:B------:R1:W-:Y:S01]  /*6dc0*/  ATOM.E.ADD.F16x2.RN.STRONG.GPU P0, RZ, desc[UR14][R14.64+0x4], R7 ;  /* 0x800004070eff79a2 */ /* 0x0003e2000c10e10e */
[----:B------:R-:W-:Y:S04]  /*6dd0*/  BSSY.RECONVERGENT B0, `(.L_x_102) ;  /* 0x000000e000007945 */ /* 0x000fe80003800200 */
[----:B-1----:R-:W-:Y:S05]  /*6de0*/  @P0 BRA `(.L_x_103) ;  /* 0x0000000000300947 */ /* 0x002fea0003800000 */
[----:B------:R-:W1:Y:S02]  /*6df0*/  QSPC.E.S P0, RZ, [R14+0x4] ;  /* 0x000004000eff73aa */ /* 0x000e640000000500 */
[----:B-1----:R-:W-:Y:S05]  /*6e00*/  @!P0 BRA `(.L_x_104) ;  /* 0x00000000001c8947 */ /* 0x002fea0003800000 */
[----:B------:R-:W-:-:S04]  /*6e10*/  MOV R8, R14 ;  /* 0x0000000e00087202 */ /* 0x000fc80000000f00 */
[----:B0-----:R-:W-:-:S07]  /*6e20*/  MOV R3, R8 ;  /* 0x0000000800037202 */ /* 0x001fce0000000f00 */
.L_x_105:
[----:B------:R-:W0:Y:S02]  /*6e30*/  LDS R8, [R3+0x4] ;  /* 0x0000040003087984 */ /* 0x000e240000000800 */
[----:B0-----:R-:W-:-:S05]  /*6e40*/  HFMA2 R9, R8, 1, 1, R7 ;  /* 0x3c003c0008097831 */ /* 0x001fca0000000007 */
[----:B------:R-:W0:Y:S02]  /*6e50*/  ATOMS.CAST.SPIN P0, [R3+0x4], R8, R9 ;  /* 0x000004080300758d */ /* 0x000e240001800009 */
[----:B0-----:R-:W-:Y:S05]  /*6e60*/  @!P0 BRA `(.L_x_105) ;  /* 0xfffffffc00f08947 */ /* 0x001fea000383ffff */
[----:B------:R-:W-:Y:S05]  /*6e70*/  BRA `(.L_x_103) ;  /* 0x00000000000c7947 */ /* 0x000fea0003800000 */
.L_x_104:
[----:B0-----:R-:W2:Y:S02]  /*6e80*/  LD.E R3, desc[UR14][R14.64+0x4] ;  /* 0x0000040e0e037980 */ /* 0x001ea4000c101900 */
[----:B--2---:R-:W-:-:S05]  /*6e90*/  IADD3 R3, PT, PT, R7, R3, RZ ;  /* 0x0000000307037210 */ /* 0x004fca0007ffe0ff */
[----:B------:R1:W-:Y:S02]  /*6ea0*/  ST.E desc[UR14][R14.64+0x4], R3 ;  /* 0x000004030e007985 */ /* 0x0003e4000c10190e */
.L_x_103:
[----:B------:R-:W-:Y:S05]  /*6eb0*/  BSYNC.RECONVERGENT B0 ;  /* 0x0000000000007941 */ /* 0x000fea0003800200 */
.L_x_102:
        /* <DEDUP_REMOVED lines=12> */
.L_x_109:
[----:B------:R-:W0:Y:S02]  /*6f80*/  LDS R6, [R8] ;  /* 0x0000000008067984 */ /* 0x000e240000000800 */
[----:B0-----:R-:W-:-:S05]  /*6f90*/  HADD2 R7, R6, R3 ;  /* 0x0000000306077230 */ /* 0x001fca0000000000 */
[----:B------:R-:W0:Y:S02]  /*6fa0*/  ATOMS.CAST.SPIN P0, [R8], R6, R7 ;  /* 0x000000060800758d */ /* 0x000e240001800007 */
[----:B0-----:R-:W-:Y:S05]  /*6fb0*/  @!P0 BRA `(.L_x_109) ;  /* 0xfffffffc00f08947 */ /* 0x001fea000383ffff */
[----:B------:R-:W-:Y:S05]  /*6fc0*/  BRA `(.L_x_107) ;  /* 0x00000000000c7947 */ /* 0x000fea0003800000 */
.L_x_108:
[----:B------:R-:W2:Y:S02]  /*6fd0*/  LD.E R3, desc[UR14][R14.64] ;  /* 0x0000000e0e037980 */ /* 0x000ea4000c101900 */
[----:B--2---:R-:W-:-:S05]  /*6fe0*/  IADD3 R3, PT, PT, R6, R3, RZ ;  /* 0x0000000306037210 */ /* 0x004fca0007ffe0ff */
[----:B------:R0:W-:Y:S02]  /*6ff0*/  ST.E desc[UR14][R14.64], R3 ;  /* 0x000000030e007985 */ /* 0x0001e4000c10190e */
.L_x_107:
[----:B------:R-:W-:Y:S05]  /*7000*/  BSYNC.RECONVERGENT B0 ;  /* 0x0000000000007941 */ /* 0x000fea0003800200 */
.L_x_106:
[----:B------:R1:W-:Y:S01]  /*7010*/  ATOM.E.ADD.F16x2.RN.STRONG.GPU P0, RZ, desc[UR14][R14.64+0x4], R4 ;  /* 0x800004040eff79a2 */ /* 0x0003e2000c10e10e */
[----:B------:R-:W-:Y:S04]  /*7020*/  BSSY.RECONVERGENT B0, `(.L_x_110) ;  /* 0x000000f000007945 */ /* 0x000fe80003800200 */
[----:B-1----:R-:W-:Y:S05]  /*7030*/  @P0 BRA `(.L_x_111) ;  /* 0x0000000000340947 */ /* 0x002fea0003800000 */
[----:B------:R-:W1:Y:S02]  /*7040*/  QSPC.E.S P0, RZ, [R14+0x4] ;  /* 0x000004000eff73aa */ /* 0x000e640000000500 */
[----:B-1----:R-:W-:Y:S05]  /*7050*/  @!P0 BRA `(.L_x_112) ;  /* 0x0000000000208947 */ /* 0x002fea0003800000 */
[----:B------:R-:W-:Y:S02]  /*7060*/  MOV R6, R14 ;  /* 0x0000000e00067202 */ /* 0x000fe40000000f00 */
[----:B0-----:R-:W-:Y:S02]  /*7070*/  MOV R3, R4 ;  /* 0x0000000400037202 */ /* 0x001fe40000000f00 */
[----:B------:R-:W-:-:S07]  /*7080*/  MOV R6, R6 ;  /* 0x0000000600067202 */ /* 0x000fce0000000f00 */
.L_x_113:
[----:B------:R-:W0:Y:S02]  /*7090*/  LDS R4, [R6+0x4] ;  /* 0x0000040006047984 */ /* 0x000e240000000800 */
[----:B0-----:R-:W-:-:S05]  /*70a0*/  HFMA2 R5, R4, 1, 1, R3 ;  /* 0x3c003c0004057831 */ /* 0x001fca0000000003 */
[----:B------:R-:W0:Y:S02]  /*70b0*/  ATOMS.CAST.SPIN P0, [R6+0x4], R4, R5 ;  /* 0x000004040600758d */ /* 0x000e240001800005 */
[----:B0-----:R-:W-:Y:S05]  /*70c0*/  @!P0 BRA `(.L_x_113) ;  /* 0xfffffffc00f08947 */ /* 0x001fea000383ffff */
[----:B------:R-:W-:Y:S05]  /*70d0*/  BRA `(.L_x_111) ;  /* 0x00000000000c7947 */ /* 0x000fea0003800000 */
.L_x_112:
[----:B0-----:R-:W2:Y:S02]  /*70e0*/  LD.E R3, desc[UR14][R14.64+0x4] ;  /* 0x0000040e0e037980 */ /* 0x001ea4000c101900 */
[----:B--2---:R-:W-:-:S05]  /*70f0*/  IADD3 R3, PT, PT, R4, R3, RZ ;  /* 0x0000000304037210 */ /* 0x004fca0007ffe0ff */
[----:B------:R1:W-:Y:S02]  /*7100*/  ST.E desc[UR14][R14.64+0x4], R3 ;  /* 0x000004030e007985 */ /* 0x0003e4000c10190e */
.L_x_111:
[----:B------:R-:W-:Y:S05]  /*7110*/  BSYNC.RECONVERGENT B0 ;  /* 0x0000000000007941 */ /* 0x000fea0003800200 */
.L_x_110:
[----:B------:R-:W-:-:S06]  /*7120*/  UISETP.NE.AND UP0, UPT, UR8, 0x3, UPT ;  /* 0x000000030800788c */ /* 0x000fcc000bf05270 */
[----:B------:R-:W-:-:S13]  /*7130*/  PLOP3.LUT P0, PT, PT, PT, UP0, 0x80, 0x8 ;  /* 0x000000000008781c */ /* 0x000fda0003f0f008 */
[----:B------:R-:W-:Y:S05]  /*7140*/  @!P0 EXIT ;  /* 0x000000000000894d */ /* 0x000fea0003800000 */
[----:B01----:R-:W-:Y:S01]  /*7150*/  IMAD.WIDE R14, R19, 0x2, R14 ;  /* 0x00000002130e7825 */ /* 0x003fe200078e020e */
[----:B------:R-:W-:-:S05]  /*7160*/  MOV R3, R2 ;  /* 0x0000000200037202 */ /* 0x000fca0000000f00 */
[----:B------:R0:W-:Y:S01]  /*7170*/  ATOM.E.ADD.F16x2.RN.STRONG.GPU P0, RZ, desc[UR14][R14.64], R3 ;  /* 0x800000030eff79a2 */ /* 0x0001e2000c10e10e */
[----:B------:R-:W-:Y:S01]  /*7180*/  BSSY.RECONVERGENT B0, `(.L_x_114) ;  /* 0x0000010000007945 */ /* 0x000fe20003800200 */
[----:B------:R-:W-:-:S03]  /*7190*/  MOV R7, R0 ;  /* 0x0000000000077202 */ /* 0x000fc60000000f00 */
[----:B0-----:R-:W-:Y:S05]  /*71a0*/  @P0 BRA `(.L_x_115) ;  /* 0x0000000000340947 */ /* 0x001fea0003800000 */
[----:B------:R-:W0:Y:S02]  /*71b0*/  QSPC.E.S P0, RZ, [R14] ;  /* 0x000000000eff73aa */ /* 0x000e240000000500 */
[----:B0-----:R-:W-:Y:S05]  /*71c0*/  @!P0 BRA `(.L_x_116) ;  /* 0x0000000000208947 */ /* 0x001fea0003800000 */
[----:B------:R-:W-:-:S04]  /*71d0*/  MOV R4, R14 ;  /* 0x0000000e00047202 */ /* 0x000fc80000000f00 */
[----:B------:R-:W-:Y:S02]  /*71e0*/  MOV R4, R4 ;  /* 0x0000000400047202 */ /* 0x000fe40000000f00 */
[----:B------:R-:W-:-:S07]  /*71f0*/  MOV R5, R2 ;  /* 0x0000000200057202 */ /* 0x000fce0000000f00 */
.L_x_117:
[----:B------:R-:W0:Y:S02]  /*7200*/  LDS R2, [R4] ;  /* 0x0000000004027984 */ /* 0x000e240000000800 */
[----:B0-----:R-:W-:-:S05]  /*7210*/  HADD2 R3, R2, R5 ;  /* 0x0000000502037230 */ /* 0x001fca0000000000 */
[----:B------:R-:W0:Y:S02]  /*7220*/  ATOMS.CAST.SPIN P0, [R4], R2, R3 ;  /* 0x000000020400758d */ /* 0x000e240001800003 */
[----:B0-----:R-:W-:Y:S05]  /*7230*/  @!P0 BRA `(.L_x_117) ;  /* 0xfffffffc00f08947 */ /* 0x001fea000383ffff */
[----:B------:R-:W-:Y:S05]  /*7240*/  BRA `(.L_x_115) ;  /* 0x00000000000c7947 */ /* 0x000fea0003800000 */
.L_x_116:
[----:B------:R-:W2:Y:S02]  /*7250*/  LD.E R2, desc[UR14][R14.64] ;  /* 0x0000000e0e027980 */ /* 0x000ea4000c101900 */
[----:B--2---:R-:W-:-:S05]  /*7260*/  IADD3 R3, PT, PT, R3, R2, RZ ;  /* 0x0000000203037210 */ /* 0x004fca0007ffe0ff */
[----:B------:R0:W-:Y:S02]  /*7270*/  ST.E desc[UR14][R14.64], R3 ;  /* 0x000000030e007985 */ /* 0x0001e4000c10190e */
.L_x_115:
[----:B------:R-:W-:Y:S05]  /*7280*/  BSYNC.RECONVERGENT B0 ;  /* 0x0000000000007941 */ /* 0x000fea0003800200 */
.L_x_114:
[----:B------:R1:W-:Y:S02]  /*7290*/  ATOM.E.ADD.F16x2.RN.STRONG.GPU P0, RZ, desc[UR14][R14.64+0x4], R7 ;  /* 0x800004070eff79a2 */ /* 0x0003e4000c10e10e */
[----:B-1----:R-:W-:Y:S05]  /*72a0*/  @P0 EXIT ;  /* 0x000000000000094d */ /* 0x002fea0003800000 */
[----:B------:R-:W1:Y:S02]  /*72b0*/  QSPC.E.S P0, RZ, [R14+0x4] ;  /* 0x000004000eff73aa */ /* 0x000e640000000500 */
[----:B-1----:R-:W-:Y:S05]  /*72c0*/  @!P0 BRA `(.L_x_118) ;  /* 0x00000000001c8947 */ /* 0x002fea0003800000 */
[----:B------:R-:W-:-:S04]  /*72d0*/  MOV R2, R14 ;  /* 0x0000000e00027202 */ /* 0x000fc80000000f00 */
[----:B------:R-:W-:-:S07]  /*72e0*/  MOV R4, R2 ;  /* 0x0000000200047202 */ /* 0x000fce0000000f00 */
.L_x_119:
[----:B------:R-:W0:Y:S02]  /*72f0*/  LDS R2, [R4+0x4] ;  /* 0x0000040004027984 */ /* 0x000e240000000800 */
[----:B0-----:R-:W-:-:S05]  /*7300*/  HFMA2 R3, R2, 1, 1, R0 ;  /* 0x3c003c0002037831 */ /* 0x001fca0000000000 */
[----:B------:R-:W0:Y:S02]  /*7310*/  ATOMS.CAST.SPIN P0, [R4+0x4], R2, R3 ;  /* 0x000004020400758d */ /* 0x000e240001800003 */
[----:B0-----:R-:W-:Y:S05]  /*7320*/  @!P0 BRA `(.L_x_119) ;  /* 0xfffffffc00f08947 */ /* 0x001fea000383ffff */
[----:B------:R-:W-:Y:S05]  /*7330*/  EXIT ;  /* 0x000000000000794d */ /* 0x000fea0003800000 */
.L_x_118:
[----:B------:R-:W0:Y:S02]  /*7340*/  LD.E R0, desc[UR14][R14.64+0x4] ;  /* 0x0000040e0e007980 */ /* 0x000e24000c101900 */
[----:B0-----:R-:W-:-:S05]  /*7350*/  IADD3 R3, PT, PT, R7, R0, RZ ;  /* 0x0000000007037210 */ /* 0x001fca0007ffe0ff */
[----:B------:R-:W-:Y:S01]  /*7360*/  ST.E desc[UR14][R14.64+0x4], R3 ;  /* 0x000004030e007985 */ /* 0x000fe2000c10190e */
[----:B------:R-:W-:Y:S05]  /*7370*/  EXIT ;  /* 0x000000000000794d */ /* 0x000fea0003800000 */
.L_x_120:
        /* <DEDUP_REMOVED lines=16> */
.L_x_3565:


//--------------------- .text._Z23gemm_half_q_half_kernelILi4ELi16ELb0ELb0ELi64EEvPK6__halfPKjS4_S2_PS0_iiiiPKtS7_iiiiiibS2_i --------------------------
	.section	.text._Z23gemm_half_q_half_kernelILi4ELi16ELb0ELb0ELi64EEvPK6__halfPKjS4_S2_PS0_iiiiPKtS7_iiiiiibS2_i,"ax",@progbits
	.align	128
        .global         _Z23gemm_half_q_half_kernelILi4ELi16ELb0ELb0ELi64EEvPK6__halfPKjS4_S2_PS0_iiiiPKtS7_iiiiiibS2_i
        .type           _Z23gemm_half_q_half_kernelILi4ELi16ELb0ELb0ELi64EEvPK6__halfPKjS4_S2_PS0_iiiiPKtS7_iiiiiibS2_i,@function
        .size           _Z23gemm_half_q_half_kernelILi4ELi16ELb0ELb0ELi64EEvPK6__halfPKjS4_S2_PS0_iiiiPKtS7_iiiiiibS2_i,(.L_x_3566 - _Z23gemm_half_q_half_kernelILi4ELi16ELb0ELb0ELi64EEvPK6__halfPKjS4_S2_PS0_iiiiPKtS7_iiiiiibS2_i)
        .other          _Z23gemm_half_q_half_kernelILi4ELi16ELb0ELb0ELi64EEvPK6__halfPKjS4_S2_PS0_iiiiPKtS7_iiiiiibS2_i,@"STO_CUDA_ENTRY STV_DEFAULT"
_Z23gemm_half_q_half_kernelILi4ELi16ELb0ELb0ELi64EEvPK6__halfPKjS4_S2_PS0_iiiiPKtS7_iiiiiibS2_i:
.text._Z23gemm_half_q_half_kernelILi4ELi16ELb0ELb0ELi64EEvPK6__halfPKjS4_S2_PS0_iiiiPKtS7_iiiiiibS2_i:
        /* <DEDUP_REMOVED lines=56> */
.L_x_126:
[C---:B------:R-:W-:Y:S02]  /*0380*/  IADD3 R6, PT, PT, R13.reuse, R3, RZ ;  /* 0x000000030d067210 */ /* 0x040fe40007ffe0ff */
[C---:B------:R-:W-:Y:S02]  /*0390*/  IADD3 R5, P1, PT, R12.reuse, R13, RZ ;  /* 0x0000000d0c057210 */ /* 0x040fe40007f3e0ff */
[----:B------:R-:W-:Y:S01]  /*03a0*/  IADD3 R10, P2, PT, R12, R6, RZ ;  /* 0x000000060c0a7210 */ /* 0x000fe20007f5e0ff */
[----:B------:R-:W-:Y:S01]  /*03b0*/  IMAD.IADD R7, R6, 0x1, R3 ;  /* 0x0000000106077824 */ /* 0x000fe200078e0203 */
[----:B------:R-:W-:Y:S02]  /*03c0*/  LEA.HI.X.SX32 R8, R13, RZ, 0x1, P1 ;  /* 0x000000ff0d087211 */ /* 0x000fe400008f0eff */
[----:B------:R-:W-:Y:S02]  /*03d0*/  LEA R4, P1, R5, UR10, 0x1 ;  /* 0x0000000a05047c11 */ /* 0x000fe4000f8208ff */
[----:B------:R-:W-:-:S02]  /*03e0*/  IADD3 R13, PT, PT, R7, R3, RZ ;  /* 0x00000003070d7210 */ /* 0x000fc40007ffe0ff */
[----:B------:R-:W-:Y:S02]  /*03f0*/  LEA.HI.X R5, R5, UR11, R8, 0x1, P1 ;  /* 0x0000000b05057c11 */ /* 0x000fe400088f0c08 */
[----:B------:R-:W-:Y:S02]  /*0400*/  IADD3 R9, P3, PT, R12, R7, RZ ;  /* 0x000000070c097210 */ /* 0x000fe40007f7e0ff */
[----:B------:R-:W-:Y:S02]  /*0410*/  LEA.HI.X.SX32 R15, R6, RZ, 0x1, P2 ;  /* 0x000000ff060f7211 */ /* 0x000fe400010f0eff */
[----:B------:R-:W-:Y:S01]  /*0420*/  LEA R6, P2, R10, UR10, 0x1 ;  /* 0x0000000a0a067c11 */ /* 0x000fe2000f8408ff */
[----:B------:R-:W2:Y:S01]  /*0430*/  LDG.E.U16.CONSTANT R5, desc[UR20][R4.64] ;  /* 0x0000001404057981 */ /* 0x000ea2000c1e9500 */
[----:B------:R-:W-:Y:S02]  /*0440*/  IADD3 R11, P1, PT, R12, R13, RZ ;  /* 0x0000000d0c0b7210 */ /* 0x000fe40007f3e0ff */
[----:B------:R-:W-:-:S02]  /*0450*/  LEA.HI.X.SX32 R18, R7, RZ, 0x1, P3 ;  /* 0x000000ff07127211 */ /* 0x000fc400018f0eff */
[----:B------:R-:W-:Y:S02]  /*0460*/  LEA.HI.X R7, R10, UR11, R15, 0x1, P2 ;  /* 0x0000000b0a077c11 */ /* 0x000fe400090f0c0f */
        /* <DEDUP_REMOVED lines=17> */
.L_x_125:
        /* <DEDUP_REMOVED lines=20> */
.L_x_127:
[----:B------:R-:W-:-:S13]  /*06c0*/  ISETP.EQ.AND P1, PT, RZ, UR5, PT ;  /* 0x00000005ff007c0c */ /* 0x000fda000bf22270 */
[----:B------:R-:W-:Y:S05]  /*06d0*/  @!P0 BRA P1, `(.L_x_122) ;  /* 0x00000004007c8947 */ /* 0x000fea0000800000 */
.L_x_124:
[----:B------:R-:W-:-:S04]  /*06e0*/  IADD3 R5, P0, PT, R12, R13, RZ ;  /* 0x0000000d0c057210 */ /* 0x000fc80007f1e0ff */
[----:B------:R-:W-:Y:S02]  /*06f0*/  LEA.HI.X.SX32 R6, R13, RZ, 0x1, P0 ;  /* 0x000000ff0d067211 */ /* 0x000fe400000f0eff */
[----:B------:R-:W-:-:S04]  /*0700*/  LEA R4, P0, R5, UR10, 0x1 ;  /* 0x0000000a05047c11 */ /* 0x000fc8000f8008ff */
[----:B------:R-:W-:-:S06]  /*0710*/  LEA.HI.X R5, R5, UR11, R6, 0x1, P0 ;  /* 0x0000000b05057c11 */ /* 0x000fcc00080f0c06 */
[----:B------:R-:W2:Y:S01]  /*0720*/  LDG.E.U16.CONSTANT R5, desc[UR20][R4.64] ;  /* 0x0000001404057981 */ /* 0x000ea2000c1e9500 */
[----:B------:R-:W-:Y:S01]  /*0730*/  UIADD3 UR5, UPT, UPT, UR5, 0x1, URZ ;  /* 0x0000000105057890 */ /* 0x000fe2000fffe0ff */
[----:B------:R-:W-:-:S03]  /*0740*/  IMAD.IADD R13, R13, 0x1, R3 ;  /* 0x000000010d0d7824 */ /* 0x000fc600078e0203 */
[----:B------:R-:W-:Y:S01]  /*0750*/  UISETP.NE.AND UP0, UPT, UR5, URZ, UPT ;  /* 0x000000ff0500728c */ /* 0x000fe2000bf05270 */
[----:B--2---:R0:W-:Y:S02]  /*0760*/  STS.U16 [R14], R5 ;  /* 0x000000050e007388 */ /* 0x0041e40000000400 */
[----:B0-----:R-:W-:-:S06]  /*0770*/  IADD3 R14, PT, PT, R14, 0x80, RZ ;  /* 0x000000800e0e7810 */ /* 0x001fcc0007ffe0ff */
[----:B------:R-:W-:Y:S05]  /*0780*/  BRA.U UP0, `(.L_x_124) ;  /* 0xfffffffd00d47547 */ /* 0x000fea000b83ffff */
[----:B------:R-:W-:Y:S05]  /*0790*/  BRA `(.L_x_122) ;  /* 0x00000004004c7947 */ /* 0x000fea0003800000 */
.L_x_123:
        /* <DEDUP_REMOVED lines=17> */
.L_x_130:
[----:B-----5:R-:W-:Y:S02]  /*08b0*/  IADD3 R5, P0, PT, R12, R14, RZ ;  /* 0x0000000e0c057210 */ /* 0x020fe40007f1e0ff */
[CC--:B------:R-:W-:Y:S02]  /*08c0*/  IADD3 R6, PT, PT, R14.reuse, R3.reuse, RZ ;  /* 0x000000030e067210 */ /* 0x0c0fe40007ffe0ff */
[----:B------:R-:W-:Y:S02]  /*08d0*/  LEA.HI.X.SX32 R14, R14, RZ, 0x1, P0 ;  /* 0x000000ff0e0e7211 */ /* 0x000fe400000f0eff */
[----:B0-----:R-:W-:Y:S02]  /*08e0*/  LEA R4, P0, R5, UR10, 0x1 ;  /* 0x0000000a05047c11 */ /* 0x001fe4000f8008ff */
[----:B------:R-:W-:Y:S02]  /*08f0*/  IADD3 R7, PT, PT, R6, R3, RZ ;  /* 0x0000000306077210 */ /* 0x000fe40007ffe0ff */
[----:B------:R-:W-:-:S02]  /*0900*/  IADD3 R10, P1, PT, R12, R6, RZ ;  /* 0x000000060c0a7210 */ /* 0x000fc40007f3e0ff */
[----:B------:R-:W-:Y:S02]  /*0910*/  LEA.HI.X R5, R5, UR11, R14, 0x1, P0 ;  /* 0x0000000b05057c11 */ /* 0x000fe400080f0c0e */
[----:B------:R-:W-:Y:S02]  /*0920*/  IADD3 R14, PT, PT, R7, R3, RZ ;  /* 0x00000003070e7210 */ /* 0x000fe40007ffe0ff */
[----:B------:R-:W-:Y:S01]  /*0930*/  IADD3 R9, P2, PT, R12, R7, RZ ;  /* 0x000000070c097210 */ /* 0x000fe20007f5e0ff */
[----:B------:R-:W2:Y:S01]  /*0940*/  LDG.E.U16.CONSTANT R4, desc[UR20][R4.64] ;  /* 0x0000001404047981 */ /* 0x000ea2000c1e9500 */
[----:B------:R-:W-:Y:S02]  /*0950*/  LEA.HI.X.SX32 R15, R6, RZ, 0x1, P1 ;  /* 0x000000ff060f7211 */ /* 0x000fe400008f0eff */
[----:B------:R-:W-:Y:S02]  /*0960*/  LEA R6, P0, R10, UR10, 0x1 ;  /* 0x0000000a0a067c11 */ /* 0x000fe4000f8008ff */
[----:B------:R-:W-:-:S02]  /*0970*/  IADD3 R11, P3, PT, R12, R14, RZ ;  /* 0x0000000e0c0b7210 */ /* 0x000fc40007f7e0ff */
[----:B------:R-:W-:Y:S02]  /*0980*/  LEA.HI.X.SX32 R18, R7, RZ, 0x1, P2 ;  /* 0x000000ff07127211 */ /* 0x000fe400010f0eff */
[----:B------:R-:W-:Y:S02]  /*0990*/  LEA.HI.X R7, R10, UR11, R15, 0x1, P0 ;  /* 0x0000000b0a077c11 */ /* 0x000fe400080f0c0f */
[----:B------:R-:W-:Y:S02]  /*09a0*/  LEA R8, P1, R9, UR10, 0x1 ;  /* 0x0000000a09087c11 */ /* 0x000fe4000f8208ff */
[----:B------:R-:W-:Y:S01]  /*09b0*/  LEA.HI.X.SX32 R16, R14, RZ, 0x1, P3 ;  /* 0x000000ff0e107211 */ /* 0x000fe200018f0eff */
[----:B------:R-:W3:Y:S01]  /*09c0*/  LDG.E.U16.CONSTANT R6, desc[UR20][R6.64] ;  /* 0x0000001406067981 */ /* 0x000ee2000c1e9500 */
        /* <DEDUP_REMOVED lines=12> */
[----:B0-----:R-:W-:Y:S01]  /*0a90*/  VIADD R13, R13, 0x200 ;  /* 0x000002000d0d7836 */ /* 0x001fe20000000000 */
[----:B------:R-:W-:Y:S06]  /*0aa0*/  BRA.U !UP1, `(.L_x_130) ;  /* 0xfffffffd09807547 */ /* 0x000fec000b83ffff */
.L_x_129:
[----:B------:R-:W-:-:S04]  /*0ab0*/  UIADD3 UR6, UPT, UPT, URZ, -UR5, URZ ;  /* 0x80000005ff067290 */ /* 0x000fc8000fffe0ff */
[----:B------:R-:W-:-:S09]  /*0ac0*/  UISETP.GT.AND UP1, UPT, UR6, 0x1, UPT ;  /* 0x000000010600788c */ /* 0x000fd2000bf24270 */
[----:B------:R-:W-:Y:S05]  /*0ad0*/  BRA.U !UP1, `(.L_x_131) ;  /* 0x0000000109487547 */ /* 0x000fea000b800000 */
[----:B------:R-:W0:Y:S01]  /*0ae0*/  LDCU.64 UR10, c[0x0][0x380] ;  /* 0x00007000ff0a77ac */ /* 0x000e220008000a00 */
[----:B------:R-:W-:Y:S02]  /*0af0*/  IADD3 R8, PT, PT, R14, R3, RZ ;  /* 0x000000030e087210 */ /* 0x000fe40007ffe0ff */
        /* <DEDUP_REMOVED lines=16> */
.L_x_131:
[----:B------:R-:W-:-:S09]  /*0c00*/  UISETP.NE.OR UP0, UPT, UR5, URZ, UP0 ;  /* 0x000000ff0500728c */ /* 0x000fd20008705670 */
[----:B------:R-:W-:Y:S05]  /*0c10*/  BRA.U !UP0, `(.L_x_122) ;  /* 0x00000001082c7547 */ /* 0x000fea000b800000 */
.L_x_128:
        /* <DEDUP_REMOVED lines=11> */
.L_x_122:
[----:B------:R-:W-:Y:S05]  /*0cd0*/  BSYNC.RECONVERGENT B0 ;  /* 0x0000000000007941 */ /* 0x000fea0003800200 */
.L_x_121:
        /* <DEDUP_REMOVED lines=9> */
[----:B------:R-:W-:Y:S02]  /*0d70*/  UISETP.LT.AND UP0, UPT, UR7, 0x1, UPT ;  /* 0x000000010700788c */ /* 0x000fe4000bf01270 */
[----:B------:R-:W-:Y:S02]  /*0d80*/  UIMAD UR5, UR26, UR15, URZ ;  /* 0x0000000f1a0572a4 */ /* 0x000fe4000f8e02ff */
[----:B------:R-:W-:Y:S02]  /*0d90*/  USEL UR6, UR7, 0x1, !UP0 ;  /* 0x0000000107067887 */ /* 0x000fe4000c000000 */
[----:B------:R-:W-:Y:S02]  /*0da0*/  ULEA UR5, UR5, UR4, 0x2 ;  /* 0x0000000405057291 */ /* 0x000fe4000f8e10ff */
[----:B------:R-:W-:-:S04]  /*0db0*/  UIADD3 UR6, UPT, UPT, URZ, -UR6, URZ ;  /* 0x80000006ff067290 */ /* 0x000fc8000fffe0ff */
[----:B------:R-:W-:Y:S01]  /*0dc0*/  UISETP.GE.AND UP0, UPT, UR6, URZ, UPT ;  /* 0x000000ff0600728c */ /* 0x000fe2000bf06270 */
[----:B------:R-:W-:-:S08]  /*0dd0*/  LEA R15, R0, UR5, 0x2 ;  /* 0x00000005000f7c11 */ /* 0x000fd0000f8e10ff */
[----:B------:R-:W-:Y:S05]  /*0de0*/  BRA.U UP0, `(.L_x_133) ;  /* 0x00000001008c7547 */ /* 0x000fea000b800000 */
[----:B------:R-:W-:Y:S02]  /*0df0*/  UIADD3 UR4, UPT, UPT, URZ, -UR6, URZ ;  /* 0x80000006ff047290 */ /* 0x000fe4000fffe0ff */
[----:B------:R-:W-:Y:S02]  /*0e00*/  UPLOP3.LUT UP0, UPT, UPT, UPT, UPT, 0x80, 0x8 ;  /* 0x000000000008789c */ /* 0x000fe40003f0f070 */
[----:B------:R-:W-:-:S09]  /*0e10*/  UISETP.GT.AND UP1, UPT, UR4, 0x3, UPT ;  /* 0x000000030400788c */ /* 0x000fd2000bf24270 */
[----:B------:R-:W-:Y:S05]  /*0e20*/  BRA.U !UP1, `(.L_x_134) ;  /* 0x0000000109447547 */ /* 0x000fea000b800000 */
[----:B0----5:R-:W0:Y:S01]  /*0e30*/  LDC.64 R12, c[0x0][0x3a0] ;  /* 0x0000e800ff0c7b82 */ /* 0x021e220000000a00 */
[----:B------:R-:W-:-:S11]  /*0e40*/  UPLOP3.LUT UP0, UPT, UPT, UPT, UPT, 0x40, 0x4 ;  /* 0x000000000004789c */ /* 0x000fd60003f0e870 */
.L_x_135:
[C---:B-1----:R-:W-:Y:S01]  /*0e50*/  IADD3 R7, PT, PT, R15.reuse, UR15, RZ ;  /* 0x0000000f0f077c10 */ /* 0x042fe2000fffe0ff */
[----:B0-----:R-:W-:Y:S01]  /*0e60*/  IMAD.WIDE R4, R15, 0x2, R12 ;  /* 0x000000020f047825 */ /* 0x001fe200078e020c */
[----:B------:R-:W-:-:S03]  /*0e70*/  UIADD3 UR6, UPT, UPT, UR6, 0x4, URZ ;  /* 0x0000000406067890 */ /* 0x000fc6000fffe0ff */
[C---:B------:R-:W-:Y:S01]  /*0e80*/  VIADD R9, R7.reuse, UR15 ;  /* 0x0000000f07097c36 */ /* 0x040fe20008000000 */
[----:B------:R1:W-:Y:S01]  /*0e90*/  STG.E.64 desc[UR20][R4.64], RZ ;  /* 0x000000ff04007986 */ /* 0x0003e2000c101b14 */
[--C-:B------:R-:W-:Y:S01]  /*0ea0*/  IMAD.WIDE R6, R7, 0x2, R12.reuse ;  /* 0x0000000207067825 */ /* 0x100fe200078e020c */
[----:B------:R-:W-:Y:S02]  /*0eb0*/  UISETP.GE.AND UP1, UPT, UR6, -0x3, UPT ;  /* 0xfffffffd0600788c */ /* 0x000fe4000bf26270 */
[C---:B------:R-:W-:Y:S01]  /*0ec0*/  IADD3 R17, PT, PT, R9.reuse, UR15, RZ ;  /* 0x0000000f09117c10 */ /* 0x040fe2000fffe0ff */
[--C-:B------:R-:W-:Y:S01]  /*0ed0*/  IMAD.WIDE R8, R9, 0x2, R12.reuse ;  /* 0x0000000209087825 */ /* 0x100fe200078e020c */
[----:B------:R1:W-:Y:S02]  /*0ee0*/  STG.E.64 desc[UR20][R6.64], RZ ;  /* 0x000000ff06007986 */ /* 0x0003e4000c101b14 */
[C---:B------:R-:W-:Y:S01]  /*0ef0*/  IADD3 R15, PT, PT, R17.reuse, UR15, RZ ;  /* 0x0000000f110f7c10 */ /* 0x040fe2000fffe0ff */
[----:B------:R-:W-:Y:S01]  /*0f00*/  IMAD.WIDE R10, R17, 0x2, R12 ;  /* 0x00000002110a7825 */ /* 0x000fe200078e020c */
[----:B------:R1:W-:Y:S04]  /*0f10*/  STG.E.64 desc[UR20][R8.64], RZ ;  /* 0x000000ff08007986 */ /* 0x0003e8000c101b14 */
[----:B------:R1:W-:Y:S01]  /*0f20*/  STG.E.64 desc[UR20][R10.64], RZ ;  /* 0x000000ff0a007986 */ /* 0x0003e2000c101b14 */
[----:B------:R-:W-:Y:S05]  /*0f30*/  BRA.U !UP1, `(.L_x_135) ;  /* 0xfffffffd09c47547 */ /* 0x000fea000b83ffff */
.L_x_134:
        /* <DEDUP_REMOVED lines=12> */
.L_x_136:
[----:B------:R-:W-:-:S09]  /*1000*/  UISETP.NE.OR UP0, UPT, UR6, URZ, UP0 ;  /* 0x000000ff0600728c */ /* 0x000fd20008705670 */
[----:B------:R-:W-:Y:S05]  /*1010*/  BRA.U !UP0, `(.L_x_132) ;  /* 0x00000001081c7547 */ /* 0x000fea000b800000 */
.L_x_133:
[----:B012---:R-:W0:Y:S02]  /*1020*/  LDC.64 R4, c[0x0][0x3a0] ;  /* 0x0000e800ff047b82 */ /* 0x007e240000000a00 */
.L_x_137:
[C---:B0-----:R-:W-:Y:S01]  /*1030*/  IMAD.WIDE R6, R15.reuse, 0x2, R4 ;  /* 0x000000020f067825 */ /* 0x041fe200078e0204 */
[----:B------:R-:W-:Y:S01]  /*1040*/  UIADD3 UR6, UPT, UPT, UR6, 0x1, URZ ;  /* 0x0000000106067890 */ /* 0x000fe2000fffe0ff */
[----:B------:R-:W-:-:S03]  /*1050*/  IADD3 R15, PT, PT, R15, UR15, RZ ;  /* 0x0000000f0f0f7c10 */ /* 0x000fc6000fffe0ff */
[----:B------:R3:W-:Y:S01]  /*1060*/  STG.E.64 desc[UR20][R6.64], RZ ;  /* 0x000000ff06007986 */ /* 0x0007e2000c101b14 */
[----:B------:R-:W-:-:S09]  /*1070*/  UISETP.NE.AND UP0, UPT, UR6, URZ, UPT ;  /* 0x000000ff0600728c */ /* 0x000fd2000bf05270 */
[----:B---3--:R-:W-:Y:S05]  /*1080*/  BRA.U UP0, `(.L_x_137) ;  /* 0xfffffffd00e87547 */ /* 0x008fea000b83ffff */
.L_x_132:
        /* <DEDUP_REMOVED lines=13> */
[----:B----4-:R-:W-:Y:S02]  /*1160*/  UISETP.GT.AND UP0, UPT, UR9, UR28, UPT ;  /* 0x0000001c0900728c */ /* 0x010fe4000bf04270 */
[----:B------:R-:W-:Y:S02]  /*1170*/  ULEA.HI UR5, UR5, UR4, URZ, 0x5 ;  /* 0x0000000405057291 */ /* 0x000fe4000f8f28ff */
[----:B------:R-:W-:Y:S02]  /*1180*/  UISETP.GT.AND UP1, UPT, UR9, UR16, UPT ;  /* 0x000000100900728c */ /* 0x000fe4000bf24270 */
        /* <DEDUP_REMOVED lines=10> */
[----:B------:R-:W-:Y:S01]  /*1230*/  IMAD.U32 R5, RZ, RZ, UR13 ;  /* 0x0000000dff057e24 */ /* 0x000fe2000f8e00ff */
[----:B------:R-:W0:Y:S04]  /*1240*/  LDC.64 R8, c[0x0][0x390] ;  /* 0x0000e400ff087b82 */ /* 0x000e280000000a00 */
[----:B------:R1:W5:Y:S01]  /*1250*/  LDG.E.U16.CONSTANT R3, desc[UR20][R4.64] ;  /* 0x0000001404037981 */ /* 0x000362000c1e9500 */
[----:B------:R-:W-:Y:S01]  /*1260*/  SHF.R.S32.HI R7, RZ, 0x1f, R2 ;  /* 0x0000001fff077819 */ /* 0x000fe20000011402 */
[----:B------:R-:W-:Y:S01]  /*1270*/  UMOV UR4, URZ ;  /* 0x000000ff00047c82 */ /* 0x000fe20008000000 */
[----:B------:R-:W-:Y:S01]  /*1280*/  SHF.L.U32 R0, R0, 0x4, RZ ;  /* 0x0000000400007819 */ /* 0x000fe200000006ff */
[----:B------:R-:W2:Y:S01]  /*1290*/  LDC.64 R10, c[0x0][0x398] ;  /* 0x0000e600ff0a7b82 */ /* 0x000ea20000000a00 */
[----:B------:R-:W-:Y:S01]  /*12a0*/  LEA.HI R7, R7, R2, RZ, 0x3 ;  /* 0x0000000207077211 */ /* 0x000fe200078f18ff */
[----:B------:R-:W-:Y:S01]  /*12b0*/  UMOV UR8, UR9 ;  /* 0x0000000900087c82 */ /* 0x000fe20008000000 */
[----:B------:R-:W-:-:S02]  /*12c0*/  LOP3.LUT R0, R0, 0x10, RZ, 0xc0, !PT ;  /* 0x0000001000007812 */ /* 0x000fc400078ec0ff */
[----:B------:R-:W-:-:S07]  /*12d0*/  SHF.R.S32.HI R14, RZ, 0x3, R7 ;  /* 0x00000003ff0e7819 */ /* 0x000fce0000011407 */
.L_x_139:
[----:B-----5:R-:W-:-:S05]  /*12e0*/  IADD3 R7, PT, PT, R3, UR4, RZ ;  /* 0x0000000403077c10 */ /* 0x020fca000fffe0ff */
        /* <DEDUP_REMOVED lines=44> */
.L_x_138:
        /* <DEDUP_REMOVED lines=13> */
.L_x_140:
        /* <DEDUP_REMOVED lines=9> */
.L_x_141:
        /* <DEDUP_REMOVED lines=9> */
.L_x_142:
        /* <DEDUP_REMOVED lines=9> */
.L_x_143:
        /* <DEDUP_REMOVED lines=9> */
.L_x_144:
        /* <DEDUP_REMOVED lines=25> */
[----:B------:R-:W-:Y:S01]  /*1a50*/  PRMT R40, RZ, 0x7610, R40 ;  /* 0x00007610ff287816 */ /* 0x000fe20000000028 */
[----:B------:R-:W-:Y:S01]  /*1a60*/  UIADD3 UR10, UP0, UPT, UR10, 0x2, URZ ;  /* 0x000000020a0a7890 */ /* 0x000fe2000ff1e0ff */
[----:B------:R-:W4:Y:S01]  /*1a70*/  LDCU.64 UR18, c[0x0][0x3a8] ;  /* 0x00007500ff1277ac */ /* 0x000f220008000a00 */
[----:B-1---5:R-:W-:-:S04]  /*1a80*/  LEA R12, P0, R0, UR12, 0x2 ;  /* 0x0000000c000c7c11 */ /* 0x022fc8000f8010ff */
[----:B------:R-:W-:Y:S01]  /*1a90*/  LEA.HI.X R13, R0, UR13, R13, 0x2, P0 ;  /* 0x0000000d000d7c11 */ /* 0x000fe200080f140d */
[----:B0-----:R-:W-:Y:S02]  /*1aa0*/  ULEA UR6, UR7, UR6, 0x18 ;  /* 0x0000000607067291 */ /* 0x001fe4000f8ec0ff */
[----:B------:R-:W-:Y:S02]  /*1ab0*/  UIADD3.X UR11, UPT, UPT, URZ, UR11, URZ, UP0, !UPT ;  /* 0x0000000bff0b7290 */ /* 0x000fe400087fe4ff */
[----:B------:R-:W-:Y:S01]  /*1ac0*/  UIADD3 UR8, UPT, UPT, UR6, 0x100, URZ ;  /* 0x0000010006087890 */ /* 0x000fe2000fffe0ff */
[----:B---3--:R-:W-:Y:S02]  /*1ad0*/  R2UR UR4, R4 ;  /* 0x00000000040472ca */ /* 0x008fe400000e0000 */
[----:B--2---:R-:W-:-:S11]  /*1ae0*/  PRMT R86, R84, 0x7610, R84 ;  /* 0x0000761054567816 */ /* 0x004fd60000000054 */
[----:B------:R-:W-:-:S03]  /*1af0*/  UIADD3 UR5, UPT, UPT, UR9, UR4, URZ ;  /* 0x0000000409057290 */ /* 0x000fc6000fffe0ff */
[----:B----4-:R-:W-:-:S09]  /*1b00*/  UMOV UR4, URZ ;  /* 0x000000ff00047c82 */ /* 0x010fd20008000000 */
.L_x_147:
[----:B------:R-:W-:Y:S01]  /*1b10*/  UISETP.NE.AND UP0, UPT, UR9, UR5, UPT ;  /* 0x000000050900728c */ /* 0x000fe2000bf05270 */
[----:B------:R-:W-:-:S05]  /*1b20*/  UMOV UR15, UR19 ;  /* 0x00000013000f7c82 */ /* 0x000fca0008000000 */
[----:B------:R-:W-:Y:S02]  /*1b30*/  PLOP3.LUT P0, PT, PT, PT, UP0, 0x80, 0x8 ;  /* 0x000000000008781c */ /* 0x000fe40003f0f008 */
[----:B------:R-:W-:-:S03]  /*1b40*/  MOV R9, UR15 ;  /* 0x0000000f00097c02 */ /* 0x000fc60008000f00 */
[----:B------:R-:W-:Y:S01]  /*1b50*/  @!UP0 UMOV UR6, UR10 ;  /* 0x0000000a00068c82 */ /* 0x000fe20008000000 */
[----:B------:R-:W-:Y:S01]  /*1b60*/  @!UP0 UMOV UR7, UR11 ;  /* 0x0000000b00078c82 */ /* 0x000fe20008000000 */
[----:B------:R-:W-:Y:S01]  /*1b70*/  IMAD.U32 R4, RZ, RZ, UR6 ;  /* 0x00000006ff047e24 */ /* 0x000fe2000f8e00ff */
[----:B------:R-:W-:Y:S01]  /*1b80*/  MOV R5, UR7 ;  /* 0x0000000700057c02 */ /* 0x000fe20008000f00 */
[----:B------:R-:W-:Y:S01]  /*1b90*/  @!UP0 ULEA UR6, UR4, UR23, 0x3 ;  /* 0x0000001704068291 */ /* 0x000fe2000f8e18ff */
[----:B------:R-:W-:Y:S01]  /*1ba0*/  IMAD.WIDE R8, R9, 0x4, R12 ;  /* 0x0000000409087825 */ /* 0x000fe200078e020c */
[----:B------:R-:W-:Y:S01]  /*1bb0*/  MOV R57, UR15 ;  /* 0x0000000f00397c02 */ /* 0x000fe20008000f00 */
[----:B------:R-:W5:Y:S04]  /*1bc0*/  LDG.E.128.CONSTANT R12, desc[UR20][R12.64] ;  /* 0x000000140c0c7981 */ /* 0x000f68000c1e9d00 */
[----:B------:R-:W2:Y:S01]  /*1bd0*/  @!P0 LDG.E.U16.CONSTANT R0, desc[UR20][R4.64] ;  /* 0x0000001404008981 */ /* 0x000ea2000c1e9500 */
[----:B------:R-:W-:Y:S01]  /*1be0*/  IMAD.WIDE R56, R57, 0x4, R8 ;  /* 0x0000000439387825 */ /* 0x000fe200078e0208 */
[----:B------:R-:W-:-:S02]  /*1bf0*/  MOV R3, UR15 ;  /* 0x0000000f00037c02 */ /* 0x000fc40008000f00 */
[----:B------:R-:W3:Y:S03]  /*1c00*/  @!P0 LDL.64 R20, [UR6+0x8] ;  /* 0x00000806ff148983 */ /* 0x000ee60008100a00 */
[----:B------:R-:W-:Y:S01]  /*1c10*/  IMAD.WIDE R2, R3, 0x4, R56 ;  /* 0x0000000403027825 */ /* 0x000fe200078e0238 */
[----:B------:R-:W5:Y:S04]  /*1c20*/  LDG.E.128.CONSTANT R8, desc[UR20][R8.64] ;  /* 0x0000001408087981 */ /* 0x000f68000c1e9d00 */
[----:B------:R-:W5:Y:S04]  /*1c30*/  LDG.E.128.CONSTANT R56, desc[UR20][R56.64] ;  /* 0x0000001438387981 */ /* 0x000f68000c1e9d00 */
[----:B------:R0:W5:Y:S01]  /*1c40*/  LDG.E.128.CONSTANT R4, desc[UR20][R2.64] ;  /* 0x0000001402047981 */ /* 0x000162000c1e9d00 */
[----:B------:R-:W1:Y:S01]  /*1c50*/  S2UR UR26, SR_CTAID.Y ;  /* 0x00000000001a79c3 */ /* 0x000e620000002600 */
[----:B------:R-:W-:Y:S01]  /*1c60*/  MOV R89, UR15 ;  /* 0x0000000f00597c02 */ /* 0x000fe20008000f00 */
[----:B------:R-:W-:-:S04]  /*1c70*/  @!UP0 UIADD3 UR6, UPT, UPT, UR4, 0x1, URZ ;  /* 0x0000000104068890 */ /* 0x000fc8000fffe0ff */
[----:B------:R-:W-:Y:S01]  /*1c80*/  IMAD.WIDE R88, R89, 0x4, R2 ;  /* 0x0000000459587825 */ /* 0x000fe200078e0202 */
[----:B-1----:R-:W-:-:S04]  /*1c90*/  UIMAD UR14, UR26, -0x4, UR18 ;  /* 0xfffffffc1a0e78a4 */ /* 0x002fc8000f8e0212 */
[----:B------:R-:W-:Y:S01]  /*1ca0*/  UISETP.GE.AND UP1, UPT, UR14, 0x1, UPT ;  /* 0x000000010e00788c */ /* 0x000fe2000bf26270 */
        /* <DEDUP_REMOVED lines=9> */
[----:B-----5:R-:W-:Y:S01]  /*1d40*/  SHF.R.U32.HI R28, RZ, 0xf, R12 ;  /* 0x0000000fff1c7819 */ /* 0x020fe2000001160c */
[----:B------:R-:W-:Y:S01]  /*1d50*/  HFMA2 R0, -RZ, RZ, 0, 0.03125 ;  /* 0x00002800ff007431 */ /* 0x000fe200000001ff */
[----:B------:R-:W-:Y:S01]  /*1d60*/  SHF.R.U32.HI R31, RZ, 0xe, R8 ;  /* 0x0000000eff1f7819 */ /* 0x000fe20000011608 */
[----:B------:R-:W-:Y:S01]  /*1d70*/  UISETP.NE.AND UP0, UPT, UR14, 0x1, UPT ;  /* 0x000000010e00788c */ /* 0x000fe2000bf05270 */
[----:B------:R-:W-:Y:S02]  /*1d80*/  LOP3.LUT R28, R28, 0x10001, RZ, 0xc0, !PT ;  /* 0x000100011c1c7812 */ /* 0x000fe400078ec0ff */
[----:B------:R-:W-:Y:S02]  /*1d90*/  SHF.R.U32.HI R29, RZ, 0xf, R13 ;  /* 0x0000000fff1d7819 */ /* 0x000fe4000001160d */
[----:B------:R-:W-:Y:S02]  /*1da0*/  SHF.R.U32.HI R30, RZ, 0xf, R14 ;  /* 0x0000000fff1e7819 */ /* 0x000fe4000001160e */
[----:B------:R-:W-:-:S02]  /*1db0*/  SHF.R.U32.HI R55, RZ, 0xd, R56 ;  /* 0x0000000dff377819 */ /* 0x000fc40000011638 */
[----:B------:R-:W-:Y:S02]  /*1dc0*/  LOP3.LUT R28, R28, 0x20002, R31, 0xf8, !PT ;  /* 0x000200021c1c7812 */ /* 0x000fe400078ef81f */
[C---:B------:R-:W-:Y:S02]  /*1dd0*/  LOP3.LUT R24, R12.reuse, 0x1f001f, RZ, 0xc0, !PT ;  /* 0x001f001f0c187812 */ /* 0x040fe400078ec0ff */
[----:B------:R-:W-:Y:S02]  /*1de0*/  LOP3.LUT R2, R12, 0x3e003e0, RZ, 0xc0, !PT ;  /* 0x03e003e00c027812 */ /* 0x000fe400078ec0ff */
[----:B------:R-:W-:Y:S02]  /*1df0*/  SHF.R.U32.HI R33, RZ, 0xa, R12 ;  /* 0x0000000aff217819 */ /* 0x000fe4000001160c */
[C---:B------:R-:W-:Y:S02]  /*1e00*/  LOP3.LUT R25, R13.reuse, 0x1f001f, RZ, 0xc0, !PT ;  /* 0x001f001f0d197812 */ /* 0x040fe400078ec0ff */
[----:B------:R-:W-:-:S02]  /*1e10*/  LOP3.LUT R3, R13, 0x3e003e0, RZ, 0xc0, !PT ;  /* 0x03e003e00d037812 */ /* 0x000fc400078ec0ff */
[----:B------:R-:W-:Y:S02]  /*1e20*/  SHF.R.U32.HI R35, RZ, 0xa, R13 ;  /* 0x0000000aff237819 */ /* 0x000fe4000001160d */
[C---:B------:R-:W-:Y:S02]  /*1e30*/  LOP3.LUT R26, R14.reuse, 0x1f001f, RZ, 0xc0, !PT ;  /* 0x001f001f0e1a7812 */ /* 0x040fe400078ec0ff */
[----:B------:R-:W-:Y:S02]  /*1e40*/  LOP3.LUT R12, R14, 0x3e003e0, RZ, 0xc0, !PT ;  /* 0x03e003e00e0c7812 */ /* 0x000fe400078ec0ff */
[----:B------:R-:W-:Y:S02]  /*1e50*/  SHF.R.U32.HI R41, RZ, 0xa, R14 ;  /* 0x0000000aff297819 */ /* 0x000fe4000001160e */
[C---:B------:R-:W-:Y:S02]  /*1e60*/  LOP3.LUT R27, R15.reuse, 0x1f001f, RZ, 0xc0, !PT ;  /* 0x001f001f0f1b7812 */ /* 0x040fe400078ec0ff */
[----:B------:R-:W-:-:S02]  /*1e70*/  LOP3.LUT R13, R15, 0x3e003e0, RZ, 0xc0, !PT ;  /* 0x03e003e00f0d7812 */ /* 0x000fc400078ec0ff */
[--C-:B------:R-:W-:Y:S02]  /*1e80*/  SHF.R.U32.HI R14, RZ, 0xf, R15.reuse ;  /* 0x0000000fff0e7819 */ /* 0x100fe4000001160f */
[----:B------:R-:W-:Y:S02]  /*1e90*/  SHF.R.U32.HI R42, RZ, 0xa, R15 ;  /* 0x0000000aff2a7819 */ /* 0x000fe4000001160f */
[--C-:B------:R-:W-:Y:S02]  /*1ea0*/  SHF.R.U32.HI R32, RZ, 0xe, R9.reuse ;  /* 0x0000000eff207819 */ /* 0x100fe40000011609 */
[C---:B------:R-:W-:Y:S02]  /*1eb0*/  LOP3.LUT R46, R9.reuse, 0x1f001f, RZ, 0xc0, !PT ;  /* 0x001f001f092e7812 */ /* 0x040fe400078ec0ff */
[----:B------:R-:W-:Y:S02]  /*1ec0*/  LOP3.LUT R15, R9, 0x3e003e0, RZ, 0xc0, !PT ;  /* 0x03e003e0090f7812 */ /* 0x000fe400078ec0ff */
[----:B------:R-:W-:-:S02]  /*1ed0*/  SHF.R.U32.HI R45, RZ, 0xa, R9 ;  /* 0x0000000aff2d7819 */ /* 0x000fc40000011609 */
[----:B------:R-:W-:Y:S02]  /*1ee0*/  LOP3.LUT R29, R29, 0x10001, RZ, 0xc0, !PT ;  /* 0x000100011d1d7812 */ /* 0x000fe400078ec0ff */
[----:B------:R-:W-:Y:S02]  /*1ef0*/  LOP3.LUT R30, R30, 0x10001, RZ, 0xc0, !PT ;  /* 0x000100011e1e7812 */ /* 0x000fe400078ec0ff */
[----:B------:R-:W-:Y:S02]  /*1f00*/  LOP3.LUT R28, R28, 0x40004, R55, 0xf8, !PT ;  /* 0x000400041c1c7812 */ /* 0x000fe400078ef837 */
[----:B------:R-:W-:Y:S02]  /*1f10*/  SHF.R.U32.HI R9, RZ, 0xe, R10 ;  /* 0x0000000eff097819 */ /* 0x000fe4000001160a */
[----:B------:R-:W-:Y:S02]  /*1f20*/  SHF.R.U32.HI R77, RZ, 0xc, R4 ;  /* 0x0000000cff4d7819 */ /* 0x000fe40000011604 */
[----:B------:R-:W-:-:S02]  /*1f30*/  LOP3.LUT R44, R8, 0x1f001f, RZ, 0xc0, !PT ;  /* 0x001f001f082c7812 */ /* 0x000fc400078ec0ff */
[----:B------:R-:W-:Y:S02]  /*1f40*/  LOP3.LUT R17, R8, 0x3e003e0, RZ, 0xc0, !PT ;  /* 0x03e003e008117812 */ /* 0x000fe400078ec0ff */
[----:B------:R-:W-:Y:S02]  /*1f50*/  SHF.R.U32.HI R43, RZ, 0xa, R8 ;  /* 0x0000000aff2b7819 */ /* 0x000fe40000011608 */
[--C-:B------:R-:W-:Y:S02]  /*1f60*/  SHF.R.U32.HI R78, RZ, 0xc, R5.reuse ;  /* 0x0000000cff4e7819 */ /* 0x100fe40000011605 */
[C---:B------:R-:W-:Y:S02]  /*1f70*/  LOP3.LUT R87, R5.reuse, 0x3e003e0, RZ, 0xc0, !PT ;  /* 0x03e003e005577812 */ /* 0x040fe400078ec0ff */
[----:B------:R-:W-:Y:S02]  /*1f80*/  LOP3.LUT R64, R5, 0x1f001f, RZ, 0xc0, !PT ;  /* 0x001f001f05407812 */ /* 0x000fe400078ec0ff */
[----:B------:R-:W-:-:S02]  /*1f90*/  SHF.R.U32.HI R70, RZ, 0xa, R5 ;  /* 0x0000000aff467819 */ /* 0x000fc40000011605 */
[----:B------:R-:W-:Y:S02]  /*1fa0*/  LOP3.LUT R32, R29, 0x20002, R32, 0xf8, !PT ;  /* 0x000200021d207812 */ /* 0x000fe400078ef820 */
[----:B------:R-:W-:Y:S02]  /*1fb0*/  LOP3.LUT R9, R30, 0x20002, R9, 0xf8, !PT ;  /* 0x000200021e097812 */ /* 0x000fe400078ef809 */
[----:B------:R-:W-:Y:S02]  /*1fc0*/  LOP3.LUT R77, R28, 0x80008, R77, 0xf8, !PT ;  /* 0x000800081c4d7812 */ /* 0x000fe400078ef84d */
[C---:B------:R-:W-:Y:S01]  /*1fd0*/  LOP3.LUT R51, R10.reuse, 0x1f001f, RZ, 0xc0, !PT ;  /* 0x001f001f0a337812 */ /* 0x040fe200078ec0ff */
[----:B------:R-:W0:Y:S01]  /*1fe0*/  LDS.128 R28, [UR8+-0x100] ;  /* 0xffff0008ff1c7984 */ /* 0x000e220008000c00 */
[----:B------:R-:W-:Y:S02]  /*1ff0*/  LOP3.LUT R8, R10, 0x3e003e0, RZ, 0xc0, !PT ;  /* 0x03e003e00a087812 */ /* 0x000fe400078ec0ff */
[----:B------:R-:W-:-:S02]  /*2000*/  SHF.R.U32.HI R47, RZ, 0xa, R10 ;  /* 0x0000000aff2f7819 */ /* 0x000fc4000001160a */
[--C-:B------:R-:W-:Y:S02]  /*2010*/  SHF.R.U32.HI R34, RZ, 0xe, R11.reuse ;  /* 0x0000000eff227819 */ /* 0x100fe4000001160b */
[----:B------:R-:W-:Y:S02]  /*2020*/  LOP3.LUT R5, R14, 0x10001, RZ, 0xc0, !PT ;  /* 0x000100010e057812 */ /* 0x000fe400078ec0ff */
[C---:B------:R-:W-:Y:S02]  /*2030*/  LOP3.LUT R73, R11.reuse, 0x1f001f, RZ, 0xc0, !PT ;  /* 0x001f001f0b497812 */ /* 0x040fe400078ec0ff */
[----:B------:R-:W-:Y:S02]  /*2040*/  LOP3.LUT R10, R11, 0x3e003e0, RZ, 0xc0, !PT ;  /* 0x03e003e00b0a7812 */ /* 0x000fe400078ec0ff */
[----:B------:R-:W-:Y:S02]  /*2050*/  SHF.R.U32.HI R48, RZ, 0xa, R11 ;  /* 0x0000000aff307819 */ /* 0x000fe4000001160b */
[----:B------:R-:W-:-:S02]  /*2060*/  LOP3.LUT R49, R56, 0x1f001f, RZ, 0xc0, !PT ;  /* 0x001f001f38317812 */ /* 0x000fc400078ec0ff */
[----:B------:R-:W-:Y:S02]  /*2070*/  LOP3.LUT R63, R56, 0x3e003e0, RZ, 0xc0, !PT ;  /* 0x03e003e0383f7812 */ /* 0x000fe400078ec0ff */
[----:B------:R-:W-:Y:S02]  /*2080*/  SHF.R.U32.HI R53, RZ, 0xa, R56 ;  /* 0x0000000aff357819 */ /* 0x000fe40000011638 */
[----:B------:R-:W-:Y:S02]  /*2090*/  SHF.R.U32.HI R11, RZ, 0xd, R57 ;  /* 0x0000000dff0b7819 */ /* 0x000fe40000011639 */
[----:B------:R-:W-:Y:S02]  /*20a0*/  SHF.R.U32.HI R56, RZ, 0xd, R58 ;  /* 0x0000000dff387819 */ /* 0x000fe4000001163a */
[C---:B------:R-:W-:Y:S02]  /*20b0*/  LOP3.LUT R52, R58.reuse, 0x1f001f, RZ, 0xc0, !PT ;  /* 0x001f001f3a347812 */ /* 0x040fe400078ec0ff */
[----:B------:R-:W-:-:S02]  /*20c0*/  LOP3.LUT R75, R58, 0x3e003e0, RZ, 0xc0, !PT ;  /* 0x03e003e03a4b7812 */ /* 0x000fc400078ec0ff */
[----:B------:R-:W-:Y:S02]  /*20d0*/  SHF.R.U32.HI R61, RZ, 0xa, R58 ;  /* 0x0000000aff3d7819 */ /* 0x000fe4000001163a */
[----:B------:R-:W-:Y:S02]  /*20e0*/  SHF.R.U32.HI R58, RZ, 0xd, R59 ;  /* 0x0000000dff3a7819 */ /* 0x000fe4000001163b */
[----:B------:R-:W-:Y:S02]  /*20f0*/  LOP3.LUT R5, R5, 0x20002, R34, 0xf8, !PT ;  /* 0x0002000205057812 */ /* 0x000fe400078ef822 */
[----:B------:R-:W-:Y:S02]  /*2100*/  LOP3.LUT R11, R32, 0x40004, R11, 0xf8, !PT ;  /* 0x00040004200b7812 */ /* 0x000fe400078ef80b */
[----:B------:R-:W-:Y:S02]  /*2110*/  LOP3.LUT R67, R57, 0x3e003e0, RZ, 0xc0, !PT ;  /* 0x03e003e039437812 */ /* 0x000fe400078ec0ff */
[----:B------:R-:W-:-:S02]  /*2120*/  LOP3.LUT R83, R4, 0x3e003e0, RZ, 0xc0, !PT ;  /* 0x03e003e004537812 */ /* 0x000fc400078ec0ff */
[----:B------:R-:W-:Y:S02]  /*2130*/  LOP3.LUT R62, R4, 0x1f001f, RZ, 0xc0, !PT ;  /* 0x001f001f043e7812 */ /* 0x000fe400078ec0ff */
[----:B------:R-:W-:Y:S02]  /*2140*/  SHF.R.U32.HI R69, RZ, 0xa, R4 ;  /* 0x0000000aff457819 */ /* 0x000fe40000011604 */
[----:B------:R-:W-:Y:S02]  /*2150*/  SHF.R.U32.HI R80, RZ, 0xc, R7 ;  /* 0x0000000cff507819 */ /* 0x000fe40000011607 */
[----:B------:R-:W-:Y:S02]  /*2160*/  LOP3.LUT R5, R5, 0x40004, R58, 0xf8, !PT ;  /* 0x0004000405057812 */ /* 0x000fe400078ef83a */
[----:B------:R-:W-:Y:S02]  /*2170*/  LOP3.LUT R4, R7, 0x3e003e0, RZ, 0xc0, !PT ;  /* 0x03e003e007047812 */ /* 0x000fe400078ec0ff */
[----:B------:R-:W-:-:S02]  /*2180*/  LOP3.LUT R78, R11, 0x80008, R78, 0xf8, !PT ;  /* 0x000800080b4e7812 */ /* 0x000fc400078ef84e */
[C---:B------:R-:W-:Y:S02]  /*2190*/  LOP3.LUT R54, R59.reuse, 0x1f001f, RZ, 0xc0, !PT ;  /* 0x001f001f3b367812 */ /* 0x040fe400078ec0ff */
[----:B------:R-:W-:Y:S02]  /*21a0*/  LOP3.LUT R81, R59, 0x3e003e0, RZ, 0xc0, !PT ;  /* 0x03e003e03b517812 */ /* 0x000fe400078ec0ff */
[----:B------:R-:W-:Y:S02]  /*21b0*/  SHF.R.U32.HI R65, RZ, 0xa, R59 ;  /* 0x0000000aff417819 */ /* 0x000fe4000001163b */
[----:B------:R-:W-:Y:S02]  /*21c0*/  LOP3.LUT R68, R7, 0x1f001f, RZ, 0xc0, !PT ;  /* 0x001f001f07447812 */ /* 0x000fe400078ec0ff */
[----:B------:R-:W-:Y:S02]  /*21d0*/  SHF.R.U32.HI R72, RZ, 0xa, R7 ;  /* 0x0000000aff487819 */ /* 0x000fe40000011607 */
[----:B------:R-:W-:-:S02]  /*21e0*/  LOP3.LUT R11, R13, 0x64006400, RZ, 0xfc, !PT ;  /* 0x640064000d0b7812 */ /* 0x000fc400078efcff */
[----:B------:R-:W-:Y:S02]  /*21f0*/  LOP3.LUT R80, R5, 0x80008, R80, 0xf8, !PT ;  /* 0x0008000805507812 */ /* 0x000fe400078ef850 */
[----:B------:R-:W-:Y:S01]  /*2200*/  LOP3.LUT R7, R3, 0x64006400, RZ, 0xfc, !PT ;  /* 0x6400640003077812 */ /* 0x000fe200078efcff */
[-C--:B------:R-:W-:Y:S01]  /*2210*/  HFMA2 R32, R11, R0.reuse.H0_H0, -48, -48 ;  /* 0xd200d2000b207431 */ /* 0x080fe20000040000 */
[----:B------:R-:W-:Y:S02]  /*2220*/  LOP3.LUT R59, R10, 0x64006400, RZ, 0xfc, !PT ;  /* 0x640064000a3b7812 */ /* 0x000fe400078efcff */
[----:B------:R-:W-:Y:S01]  /*2230*/  LOP3.LUT R63, R63, 0x64006400, RZ, 0xfc, !PT ;  /* 0x640064003f3f7812 */ /* 0x000fe200078efcff */
[-C--:B------:R-:W-:Y:S01]  /*2240*/  HFMA2 R58, R7, R0.reuse.H0_H0, -48, -48 ;  /* 0xd200d200073a7431 */ /* 0x080fe20000040000 */
[----:B------:R-:W-:Y:S01]  /*2250*/  LOP3.LUT R67, R67, 0x64006400, RZ, 0xfc, !PT ;  /* 0x6400640043437812 */ /* 0x000fe200078efcff */
[-C--:B------:R-:W-:Y:S01]  /*2260*/  HFMA2 R11, R59, R0.reuse.H0_H0, -48, -48 ;  /* 0xd200d2003b0b7431 */ /* 0x080fe20000040000 */
[----:B------:R-:W-:Y:S01]  /*2270*/  SHF.R.U32.HI R79, RZ, 0xc, R6 ;  /* 0x0000000cff4f7819 */ /* 0x000fe20000011606 */
[----:B------:R-:W-:Y:S01]  /*2280*/  HFMA2 R14, R63, R0.H0_H0, -48, -48 ;  /* 0xd200d2003f0e7431 */ /* 0x000fe20000040000 */
[----:B------:R-:W-:-:S02]  /*2290*/  LOP3.LUT R91, R6, 0x3e003e0, RZ, 0xc0, !PT ;  /* 0x03e003e0065b7812 */ /* 0x000fc400078ec0ff */
[----:B------:R-:W-:Y:S02]  /*22a0*/  LOP3.LUT R66, R6, 0x1f001f, RZ, 0xc0, !PT ;  /* 0x001f001f06427812 */ /* 0x000fe400078ec0ff */
[----:B------:R-:W-:Y:S02]  /*22b0*/  SHF.R.U32.HI R71, RZ, 0xa, R6 ;  /* 0x0000000aff477819 */ /* 0x000fe40000011606 */
[----:B------:R-:W-:Y:S02]  /*22c0*/  LOP3.LUT R5, R2, 0x64006400, RZ, 0xfc, !PT ;  /* 0x6400640002057812 */ /* 0x000fe400078efcff */
[----:B------:R-:W-:Y:S02]  /*22d0*/  LOP3.LUT R3, R4, 0x64006400, RZ, 0xfc, !PT ;  /* 0x6400640004037812 */ /* 0x000fe400078efcff */
[----:B------:R-:W-:Y:S01]  /*22e0*/  LOP3.LUT R56, R9, 0x40004, R56, 0xf8, !PT ;  /* 0x0004000409387812 */ /* 0x000fe200078ef838 */
[-C--:B------:R-:W-:Y:S01]  /*22f0*/  HFMA2 R60, R5, R0.reuse.H0_H0, -48, -48 ;  /* 0xd200d200053c7431 */ /* 0x080fe20000040000 */
[----:B------:R-:W-:Y:S01]  /*2300*/  LOP3.LUT R9, R12, 0x64006400, RZ, 0xfc, !PT ;  /* 0x640064000c097812 */ /* 0x000fe200078efcff */
        /* <DEDUP_REMOVED lines=17> */
[----:B------:R-:W-:Y:S01]  /*2420*/  LOP3.LUT R79, R56, 0x80008, R79, 0xf8, !PT ;  /* 0x00080008384f7812 */ /* 0x000fe200078ef84f */
[-C--:B------:R-:W-:Y:S01]  /*2430*/  HFMA2 R7, R87, R0.reuse.H0_H0, -48, -48 ;  /* 0xd200d20057077431 */ /* 0x080fe20000040000 */
[----:B------:R-:W-:Y:S01]  /*2440*/  LOP3.LUT R33, R33, 0x1f001f, RZ, 0xc0, !PT ;  /* 0x001f001f21217812 */ /* 0x000fe200078ec0ff */
[----:B------:R-:W-:Y:S01]  /*2450*/  HFMA2 R5, R91, R0.H0_H0, -48, -48 ;  /* 0xd200d2005b057431 */ /* 0x000fe20000040000 */
        /* <DEDUP_REMOVED lines=17> */
[----:B------:R-:W-:Y:S01]  /*2570*/  HADD2 R50, R50, -1040, -1040 ;  /* 0xe410e41032327430 */ /* 0x000fe20000000000 */
[----:B------:R-:W-:-:S02]  /*2580*/  SHF.R.U32.HI R57, RZ, 0xa, R57 ;  /* 0x0000000aff397819 */ /* 0x000fc40000011639 */
        /* <DEDUP_REMOVED lines=9> */
[----:B------:R-:W-:-:S02]  /*2620*/  LOP3.LUT R65, R65, 0x1f001f, RZ, 0xc0, !PT ;  /* 0x001f001f41417812 */ /* 0x000fc400078ec0ff */
[----:B------:R-:W-:Y:S02]  /*2630*/  LOP3.LUT R57, R57, 0x64006400, RZ, 0xfc, !PT ;  /* 0x6400640039397812 */ /* 0x000fe400078efcff */
[----:B------:R-:W-:Y:S02]  /*2640*/  LOP3.LUT R53, R53, 0x64006400, RZ, 0xfc, !PT ;  /* 0x6400640035357812 */ /* 0x000fe400078efcff */
[----:B------:R-:W-:Y:S02]  /*2650*/  LOP3.LUT R62, R62, 0x64006400, RZ, 0xfc, !PT ;  /* 0x640064003e3e7812 */ /* 0x000fe400078efcff */
[----:B------:R-:W-:Y:S02]  /*2660*/  LOP3.LUT R64, R64, 0x64006400, RZ, 0xfc, !PT ;  /* 0x6400640040407812 */ /* 0x000fe400078efcff */
[----:B------:R-:W-:Y:S01]  /*2670*/  LOP3.LUT R81, R68, 0x64006400, RZ, 0xfc, !PT ;  /* 0x6400640044517812 */ /* 0x000fe200078efcff */
[----:B------:R-:W-:Y:S01]  /*2680*/  HADD2 R68, R62, -1040, -1040 ;  /* 0xe410e4103e447430 */ /* 0x000fe20000000000 */
[----:B------:R-:W-:-:S02]  /*2690*/  LOP3.LUT R70, R70, 0x1f001f, RZ, 0xc0, !PT ;  /* 0x001f001f46467812 */ /* 0x000fc400078ec0ff */
[----:B------:R-:W-:Y:S01]  /*26a0*/  LOP3.LUT R69, R69, 0x1f001f, RZ, 0xc0, !PT ;  /* 0x001f001f45457812 */ /* 0x000fe200078ec0ff */
[----:B------:R-:W-:Y:S01]  /*26b0*/  HADD2 R62, R81, -1040, -1040 ;  /* 0xe410e410513e7430 */ /* 0x000fe20000000000 */
[----:B------:R-:W-:Y:S02]  /*26c0*/  LOP3.LUT R71, R71, 0x1f001f, RZ, 0xc0, !PT ;  /* 0x001f001f47477812 */ /* 0x000fe400078ec0ff */
[----:B------:R-:W-:Y:S02]  /*26d0*/  LOP3.LUT R72, R72, 0x1f001f, RZ, 0xc0, !PT ;  /* 0x001f001f48487812 */ /* 0x000fe400078ec0ff */
[----:B------:R-:W-:Y:S02]  /*26e0*/  LOP3.LUT R70, R70, 0x64006400, RZ, 0xfc, !PT ;  /* 0x6400640046467812 */ /* 0x000fe400078efcff */
[----:B------:R-:W-:Y:S02]  /*26f0*/  LOP3.LUT R69, R69, 0x64006400, RZ, 0xfc, !PT ;  /* 0x6400640045457812 */ /* 0x000fe400078efcff */
[----:B------:R-:W-:-:S02]  /*2700*/  LOP3.LUT R71, R71, 0x64006400, RZ, 0xfc, !PT ;  /* 0x6400640047477812 */ /* 0x000fc400078efcff */
[----:B--2---:R-:W-:Y:S02]  /*2710*/  LOP3.LUT R2, R20, 0x3e003e0, RZ, 0xc0, !PT ;  /* 0x03e003e014027812 */ /* 0x004fe400078ec0ff */
[----:B------:R-:W-:Y:S02]  /*2720*/  LOP3.LUT R4, R21, 0x3e003e0, RZ, 0xc0, !PT ;  /* 0x03e003e015047812 */ /* 0x000fe400078ec0ff */
[----:B------:R-:W-:Y:S02]  /*2730*/  LOP3.LUT R6, R22, 0x3e003e0, RZ, 0xc0, !PT ;  /* 0x03e003e016067812 */ /* 0x000fe400078ec0ff */
[----:B------:R-:W-:Y:S02]  /*2740*/  LOP3.LUT R55, R23, 0x3e003e0, RZ, 0xc0, !PT ;  /* 0x03e003e017377812 */ /* 0x000fe400078ec0ff */
[----:B------:R-:W-:Y:S02]  /*2750*/  LOP3.LUT R59, R2, 0x64006400, RZ, 0xfc, !PT ;  /* 0x64006400023b7812 */ /* 0x000fe400078efcff */
        /* <DEDUP_REMOVED lines=8> */
[----:B------:R-:W-:Y:S01]  /*27e0*/  HFMA2 R0, R55, R0.H0_H0, -48, -48 ;  /* 0xd200d20037007431 */ /* 0x000fe20000040000 */
[----:B------:R-:W-:Y:S01]  /*27f0*/  LOP3.LUT R59, R26, 0x64006400, RZ, 0xfc, !PT ;  /* 0x640064001a3b7812 */ /* 0x000fe200078efcff */
[----:B------:R-:W-:Y:S01]  /*2800*/  HADD2 R63, R63, -1040, -1040 ;  /* 0xe410e4103f3f7430 */ /* 0x000fe20000000000 */
[----:B------:R-:W-:Y:S01]  /*2810*/  LOP3.LUT R55, R27, 0x64006400, RZ, 0xfc, !PT ;  /* 0x640064001b377812 */ /* 0x000fe200078efcff */
[----:B------:R-:W-:Y:S01]  /*2820*/  HADD2 R67, R67, -1040, -1040 ;  /* 0xe410e41043437430 */ /* 0x000fe20000000000 */
[----:B------:R-:W1:Y:S01]  /*2830*/  LDS.128 R24, [UR8+-0xf0] ;  /* 0xffff1008ff187984 */ /* 0x000e620008000c00 */
[----:B------:R-:W-:Y:S01]  /*2840*/  HADD2 R59, R59, -1040, -1040 ;  /* 0xe410e4103b3b7430 */ /* 0x000fe20000000000 */
[----:B------:R-:W-:Y:S01]  /*2850*/  SHF.R.U32.HI R83, RZ, 0xb, R21 ;  /* 0x0000000bff537819 */ /* 0x000fe20000011615 */
[----:B------:R-:W-:-:S02]  /*2860*/  HADD2 R55, R55, -1040, -1040 ;  /* 0xe410e41037377430 */ /* 0x000fc40000000000 */
[-C--:B0-----:R-:W-:Y:S02]  /*2870*/  HFMA2 R74, R67, R28.reuse, RZ ;  /* 0x0000001c434a7231 */ /* 0x081fe400000000ff */
[-C--:B------:R-:W-:Y:S02]  /*2880*/  HFMA2 R56, R63, R28.reuse, RZ.H0_H0 ;  /* 0x0000001c3f387231 */ /* 0x080fe400000400ff */
[-C--:B------:R-:W-:Y:S02]  /*2890*/  HFMA2 R75, R59, R28.reuse, RZ ;  /* 0x0000001c3b4b7231 */ /* 0x080fe400000000ff */
[----:B------:R-:W-:Y:S02]  /*28a0*/  HFMA2 R76, R55, R28, RZ.H0_H0 ;  /* 0x0000001c374c7231 */ /* 0x000fe400000400ff */
[-C--:B------:R-:W-:Y:S02]  /*28b0*/  HFMA2 R74, R60, R29.reuse, R74 ;  /* 0x0000001d3c4a7231 */ /* 0x080fe4000000004a */
[----:B------:R-:W-:-:S02]  /*28c0*/  HFMA2 R28, R58, R29, R56 ;  /* 0x0000001d3a1c7231 */ /* 0x000fc40000000038 */
[-C--:B------:R-:W-:Y:S01]  /*28d0*/  HFMA2 R56, R34, R29.reuse, R75 ;  /* 0x0000001d22387231 */ /* 0x080fe2000000004b */
[----:B------:R-:W-:Y:S01]  /*28e0*/  LOP3.LUT R75, R42, 0x1f001f, RZ, 0xc0, !PT ;  /* 0x001f001f2a4b7812 */ /* 0x000fe200078ec0ff */
[----:B------:R-:W-:Y:S01]  /*28f0*/  HFMA2 R29, R32, R29, R76 ;  /* 0x0000001d201d7231 */ /* 0x000fe2000000004c */
[----:B------:R-:W-:Y:S01]  /*2900*/  LOP3.LUT R42, R46, 0x64006400, RZ, 0xfc, !PT ;  /* 0x640064002e2a7812 */ /* 0x000fe200078efcff */
[-C--:B------:R-:W-:Y:S01]  /*2910*/  HFMA2 R28, R35, R30.reuse, R28 ;  /* 0x0000001e231c7231 */ /* 0x080fe2000000001c */
[----:B------:R-:W-:Y:S01]  /*2920*/  LOP3.LUT R46, R51, 0x64006400, RZ, 0xfc, !PT ;  /* 0x64006400332e7812 */ /* 0x000fe200078efcff */
[----:B------:R-:W-:Y:S01]  /*2930*/  HADD2 R51, R33, -1040, -1040 ;  /* 0xe410e41021337430 */ /* 0x000fe20000000000 */
[----:B------:R-:W-:Y:S01]  /*2940*/  LOP3.LUT R75, R75, 0x64006400, RZ, 0xfc, !PT ;  /* 0x640064004b4b7812 */ /* 0x000fe200078efcff */
[----:B------:R-:W-:Y:S01]  /*2950*/  HADD2 R33, R41, -1040, -1040 ;  /* 0xe410e41029217430 */ /* 0x000fe20000000000 */
[----:B------:R-:W-:Y:S01]  /*2960*/  LOP3.LUT R76, R45, 0x1f001f, RZ, 0xc0, !PT ;  /* 0x001f001f2d4c7812 */ /* 0x000fe200078ec0ff */
[----:B------:R-:W-:-:S02]  /*2970*/  HFMA2 R74, R51, R30, R74 ;  /* 0x0000001e334a7231 */ /* 0x000fc4000000004a */
[----:B------:R-:W-:Y:S01]  /*2980*/  HADD2 R42, R42, -1040, -1040 ;  /* 0xe410e4102a2a7430 */ /* 0x000fe20000000000 */
[----:B------:R-:W-:Y:S01]  /*2990*/  LOP3.LUT R45, R52, 0x64006400, RZ, 0xfc, !PT ;  /* 0x64006400342d7812 */ /* 0x000fe200078efcff */
[----:B------:R-:W-:Y:S02]  /*29a0*/  HADD2 R41, R75, -1040, -1040 ;  /* 0xe410e4104b297430 */ /* 0x000fe40000000000 */
[-C--:B------:R-:W-:Y:S02]  /*29b0*/  HFMA2 R75, R33, R30.reuse, R56 ;  /* 0x0000001e214b7231 */ /* 0x080fe40000000038 */
[----:B------:R-:W-:Y:S01]  /*29c0*/  HADD2 R56, R44, -1040, -1040 ;  /* 0xe410e4102c387430 */ /* 0x000fe20000000000 */
[----:B------:R-:W-:Y:S01]  /*29d0*/  LOP3.LUT R52, R76, 0x64006400, RZ, 0xfc, !PT ;  /* 0x640064004c347812 */ /* 0x000fe200078efcff */
[----:B------:R-:W-:Y:S01]  /*29e0*/  HADD2 R44, R46, -1040, -1040 ;  /* 0xe410e4102e2c7430 */ /* 0x000fe20000000000 */
[----:B------:R-:W-:Y:S01]  /*29f0*/  LOP3.LUT R78, R78, 0x100010, R83, 0xf8, !PT ;  /* 0x001000104e4e7812 */ /* 0x000fe200078ef853 */
[----:B------:R-:W-:-:S02]  /*2a00*/  HFMA2 R30, R41, R30, R29 ;  /* 0x0000001e291e7231 */ /* 0x000fc4000000001d */
[-C--:B------:R-:W-:Y:S02]  /*2a10*/  HFMA2 R74, R56, R31.reuse, R74 ;  /* 0x0000001f384a7231 */ /* 0x080fe4000000004a */
[----:B------:R-:W-:Y:S02]  /*2a20*/  HADD2 R46, R73, -1040, -1040 ;  /* 0xe410e410492e7430 */ /* 0x000fe40000000000 */
[-C--:B------:R-:W-:Y:S02]  /*2a30*/  HFMA2 R29, R44, R31.reuse, R75 ;  /* 0x0000001f2c1d7231 */ /* 0x080fe4000000004b */
[-C--:B------:R-:W-:Y:S01]  /*2a40*/  HFMA2 R28, R42, R31.reuse, R28 ;  /* 0x0000001f2a1c7231 */ /* 0x080fe2000000001c */
[----:B------:R-:W-:Y:S01]  /*2a50*/  LOP3.LUT R78, R78, 0x64006400, RZ, 0xfc, !PT ;  /* 0x640064004e4e7812 */ /* 0x000fe200078efcff */
[----:B------:R-:W-:Y:S02]  /*2a60*/  HFMA2 R30, R46, R31, R30 ;  /* 0x0000001f2e1e7231 */ /* 0x000fe4000000001e */
[----:B------:R-:W-:-:S02]  /*2a70*/  HADD2 R52, R52, -1040, -1040 ;  /* 0xe410e41034347430 */ /* 0x000fc40000000000 */
[----:B------:R-:W-:Y:S02]  /*2a80*/  HADD2 R45, R45, -1040, -1040 ;  /* 0xe410e4102d2d7430 */ /* 0x000fe40000000000 */
[-C--:B-1----:R-:W-:Y:S02]  /*2a90*/  HFMA2 R75, R17, R24.reuse, R74 ;  /* 0x00000018114b7231 */ /* 0x082fe4000000004a */
[-C--:B------:R-:W-:Y:S02]  /*2aa0*/  HFMA2 R73, R15, R24.reuse, R28 ;  /* 0x000000180f497231 */ /* 0x080fe4000000001c */
[-C--:B------:R-:W-:Y:S02]  /*2ab0*/  HFMA2 R74, R13, R24.reuse, R29 ;  /* 0x000000180d4a7231 */ /* 0x080fe4000000001d */
[----:B------:R-:W-:Y:S02]  /*2ac0*/  HFMA2 R24, R11, R24, R30 ;  /* 0x000000180b187231 */ /* 0x000fe4000000001e */
[-C--:B------:R-:W-:Y:S01]  /*2ad0*/  HFMA2 R75, R54, R25.reuse, R75 ;  /* 0x00000019364b7231 */ /* 0x080fe2000000004b */
[----:B------:R-:W0:Y:S01]  /*2ae0*/  LDS.128 R28, [UR8+-0xe0] ;  /* 0xffff2008ff1c7984 */ /* 0x000e220008000c00 */
[----:B------:R-:W-:-:S02]  /*2af0*/  HFMA2 R74, R50, R25, R74 ;  /* 0x00000019324a7231 */ /* 0x000fc4000000004a */
[-C--:B------:R-:W-:Y:S02]  /*2b00*/  HFMA2 R73, R52, R25.reuse, R73 ;  /* 0x0000001934497231 */ /* 0x080fe40000000049 */
[----:B------:R-:W-:Y:S02]  /*2b10*/  HFMA2 R76, R48, R25, R24 ;  /* 0x00000019304c7231 */ /* 0x000fe40000000018 */
[-C--:B------:R-:W-:Y:S02]  /*2b20*/  HFMA2 R24, R45, R26.reuse, R74 ;  /* 0x0000001a2d187231 */ /* 0x080fe4000000004a */
[-C--:B------:R-:W-:Y:S02]  /*2b30*/  HFMA2 R73, R47, R26.reuse, R73 ;  /* 0x0000001a2f497231 */ /* 0x080fe40000000049 */
[-C--:B------:R-:W-:Y:S01]  /*2b40*/  HFMA2 R25, R49, R26.reuse, R75 ;  /* 0x0000001a31197231 */ /* 0x080fe2000000004b */
[----:B------:R-:W-:Y:S01]  /*2b50*/  LOP3.LUT R74, R61, 0x64006400, RZ, 0xfc, !PT ;  /* 0x640064003d4a7812 */ /* 0x000fe200078efcff */
[----:B------:R-:W-:Y:S01]  /*2b60*/  HFMA2 R26, R43, R26, R76 ;  /* 0x0000001a2b1a7231 */ /* 0x000fe2000000004c */
[----:B------:R-:W-:Y:S01]  /*2b70*/  LOP3.LUT R75, R65, 0x64006400, RZ, 0xfc, !PT ;  /* 0x64006400414b7812 */ /* 0x000fe200078efcff */
[----:B------:R-:W-:-:S02]  /*2b80*/  HFMA2 R73, R12, R27, R73 ;  /* 0x0000001b0c497231 */ /* 0x000fc40000000049 */
[-C--:B------:R-:W-:Y:S02]  /*2b90*/  HFMA2 R25, R14, R27.reuse, R25 ;  /* 0x0000001b0e197231 */ /* 0x080fe40000000019 */
[----:B------:R-:W-:Y:S02]  /*2ba0*/  HADD2 R61, R57, -1040, -1040 ;  /* 0xe410e410393d7430 */ /* 0x000fe40000000000 */
[-C--:B------:R-:W-:Y:S02]  /*2bb0*/  HFMA2 R24, R10, R27.reuse, R24 ;  /* 0x0000001b0a187231 */ /* 0x080fe40000000018 */
[----:B------:R-:W-:Y:S01]  /*2bc0*/  HFMA2 R26, R8, R27, R26 ;  /* 0x0000001b081a7231 */ /* 0x000fe2000000001a */
[----:B------:R-:W-:Y:S01]  /*2bd0*/  LOP3.LUT R76, R66, 0x64006400, RZ, 0xfc, !PT ;  /* 0x64006400424c7812 */ /* 0x000fe200078efcff */
[----:B------:R-:W-:Y:S02]  /*2be0*/  HADD2 R65, R53, -1040, -1040 ;  /* 0xe410e41035417430 */ /* 0x000fe40000000000 */
[----:B------:R-:W-:-:S02]  /*2bf0*/  HADD2 R57, R74, -1040, -1040 ;  /* 0xe410e4104a397430 */ /* 0x000fc40000000000 */
[----:B------:R-:W-:Y:S02]  /*2c00*/  HADD2 R53, R75, -1040, -1040 ;  /* 0xe410e4104b357430 */ /* 0x000fe40000000000 */
[----:B------:R-:W-:Y:S02]  /*2c10*/  HADD2 R66, R64, -1040, -1040 ;  /* 0xe410e41040427430 */ /* 0x000fe40000000000 */
[----:B------:R-:W-:Y:S02]  /*2c20*/  HADD2 R64, R76, -1040, -1040 ;  /* 0xe410e4104c407430 */ /* 0x000fe40000000000 */
[----:B------:R-:W-:Y:S01]  /*2c30*/  HADD2 R76, R69, -1040, -1040 ;  /* 0xe410e410454c7430 */ /* 0x000fe20000000000 */
[----:B------:R-:W-:Y:S02]  /*2c40*/  LOP3.LUT R69, R21, 0x1f001f, RZ, 0xc0, !PT ;  /* 0x001f001f15457812 */ /* 0x000fe400078ec0ff */
[----:B------:R-:W-:Y:S02]  /*2c50*/  SHF.R.U32.HI R21, RZ, 0xa, R21 ;  /* 0x0000000aff157819 */ /* 0x000fe40000011615 */
[----:B------:R-:W-:-:S02]  /*2c60*/  LOP3.LUT R69, R69, 0x64006400, RZ, 0xfc, !PT ;  /* 0x6400640045457812 */ /* 0x000fc400078efcff */
[----:B------:R-:W-:-:S04]  /*2c70*/  LOP3.LUT R21, R21, 0x1f001f, RZ, 0xc0, !PT ;  /* 0x001f001f15157812 */ /* 0x000fc800078ec0ff */
[----:B------:R-:W-:Y:S01]  /*2c80*/  LOP3.LUT R21, R21, 0x64006400, RZ, 0xfc, !PT ;  /* 0x6400640015157812 */ /* 0x000fe200078efcff */
[-C--:B0-----:R-:W-:Y:S02]  /*2c90*/  HFMA2 R74, R61, R28.reuse, R73 ;  /* 0x0000001c3d4a7231 */ /* 0x081fe40000000049 */
[-C--:B------:R-:W-:Y:S02]  /*2ca0*/  HFMA2 R75, R65, R28.reuse, R25 ;  /* 0x0000001c414b7231 */ /* 0x080fe40000000019 */
[-C--:B------:R-:W-:Y:S02]  /*2cb0*/  HFMA2 R73, R57, R28.reuse, R24 ;  /* 0x0000001c39497231 */ /* 0x080fe40000000018 */
[----:B------:R-:W-:Y:S02]  /*2cc0*/  HFMA2 R28, R53, R28, R26 ;  /* 0x0000001c351c7231 */ /* 0x000fe4000000001a */
[-C--:B------:R-:W-:Y:S01]  /*2cd0*/  HFMA2 R75, R68, R29.reuse, R75 ;  /* 0x0000001d444b7231 */ /* 0x080fe2000000004b */
[----:B------:R-:W0:Y:S01]  /*2ce0*/  LDS.128 R24, [UR8+-0xd0] ;  /* 0xffff3008ff187984 */ /* 0x000e220008000c00 */
[----:B------:R-:W-:-:S02]  /*2cf0*/  HFMA2 R74, R66, R29, R74 ;  /* 0x0000001d424a7231 */ /* 0x000fc4000000004a */
[-C--:B------:R-:W-:Y:S02]  /*2d00*/  HFMA2 R73, R64, R29.reuse, R73 ;  /* 0x0000001d40497231 */ /* 0x080fe40000000049 */
[----:B------:R-:W-:Y:S01]  /*2d10*/  HFMA2 R28, R62, R29, R28 ;  /* 0x0000001d3e1c7231 */ /* 0x000fe2000000001c */
[----:B------:R-:W-:Y:S01]  /*2d20*/  LOP3.LUT R29, R72, 0x64006400, RZ, 0xfc, !PT ;  /* 0x64006400481d7812 */ /* 0x000fe200078efcff */
[-C--:B------:R-:W-:Y:S02]  /*2d30*/  HFMA2 R81, R7, R30.reuse, R74 ;  /* 0x0000001e07517231 */ /* 0x080fe4000000004a */
[-C--:B------:R-:W-:Y:S02]  /*2d40*/  HFMA2 R75, R9, R30.reuse, R75 ;  /* 0x0000001e094b7231 */ /* 0x080fe4000000004b */
[----:B------:R-:W-:Y:S02]  /*2d50*/  HADD2 R74, R70, -1040, -1040 ;  /* 0xe410e410464a7430 */ /* 0x000fe40000000000 */
[----:B------:R-:W-:-:S02]  /*2d60*/  HFMA2 R73, R5, R30, R73 ;  /* 0x0000001e05497231 */ /* 0x000fc40000000049 */
[----:B------:R-:W-:Y:S02]  /*2d70*/  HFMA2 R82, R3, R30, R28 ;  /* 0x0000001e03527231 */ /* 0x000fe4000000001c */
[-C--:B------:R-:W-:Y:S02]  /*2d80*/  HFMA2 R28, R76, R31.reuse, R75 ;  /* 0x0000001f4c1c7231 */ /* 0x080fe4000000004b */
[----:B------:R-:W-:Y:S01]  /*2d90*/  HADD2 R72, R71, -1040, -1040 ;  /* 0xe410e41047487430 */ /* 0x000fe20000000000 */
[----:B------:R-:W-:Y:S01]  /*2da0*/  LOP3.LUT R71, R22, 0x1f001f, RZ, 0xc0, !PT ;  /* 0x001f001f16477812 */ /* 0x000fe200078ec0ff */
[----:B------:R-:W-:Y:S02]  /*2db0*/  HADD2 R70, R29, -1040, -1040 ;  /* 0xe410e4101d467430 */ /* 0x000fe40000000000 */
[-C--:B------:R-:W-:Y:S02]  /*2dc0*/  HFMA2 R29, R74, R31.reuse, R81 ;  /* 0x0000001f4a1d7231 */ /* 0x080fe40000000051 */
[----:B------:R-:W-:-:S02]  /*2dd0*/  HFMA2 R30, R72, R31, R73 ;  /* 0x0000001f481e7231 */ /* 0x000fc40000000049 */
[----:B------:R-:W-:Y:S01]  /*2de0*/  HFMA2 R81, R70, R31, R82 ;  /* 0x0000001f46517231 */ /* 0x000fe20000000052 */
[----:B------:R-:W-:Y:S02]  /*2df0*/  LOP3.LUT R31, R20, 0x1f001f, RZ, 0xc0, !PT ;  /* 0x001f001f141f7812 */ /* 0x000fe400078ec0ff */
[----:B------:R-:W-:Y:S02]  /*2e00*/  LOP3.LUT R73, R23, 0x1f001f, RZ, 0xc0, !PT ;  /* 0x001f001f17497812 */ /* 0x000fe400078ec0ff */
[----:B------:R-:W-:Y:S02]  /*2e10*/  LOP3.LUT R31, R31, 0x64006400, RZ, 0xfc, !PT ;  /* 0x640064001f1f7812 */ /* 0x000fe400078efcff */
[----:B------:R-:W-:Y:S02]  /*2e20*/  LOP3.LUT R71, R71, 0x64006400, RZ, 0xfc, !PT ;  /* 0x6400640047477812 */ /* 0x000fe400078efcff */
[----:B------:R-:W-:Y:S01]  /*2e30*/  LOP3.LUT R82, R73, 0x64006400, RZ, 0xfc, !PT ;  /* 0x6400640049527812 */ /* 0x000fe200078efcff */
[----:B------:R-:W-:-:S02]  /*2e40*/  HADD2 R73, R69, -1040, -1040 ;  /* 0xe410e41045497430 */ /* 0x000fc40000000000 */
[----:B------:R-:W-:Y:S02]  /*2e50*/  HADD2 R75, R31, -1040, -1040 ;  /* 0xe410e4101f4b7430 */ /* 0x000fe40000000000 */
[----:B------:R-:W-:Y:S02]  /*2e60*/  HADD2 R71, R71, -1040, -1040 ;  /* 0xe410e41047477430 */ /* 0x000fe40000000000 */
[----:B------:R-:W-:Y:S02]  /*2e70*/  HADD2 R69, R82, -1040, -1040 ;  /* 0xe410e41052457430 */ /* 0x000fe40000000000 */
[----:B------:R-:W-:Y:S02]  /*2e80*/  HADD2 R82, R78, -1040, -1040 ;  /* 0xe410e4104e527430 */ /* 0x000fe40000000000 */
[-C--:B0-----:R-:W-:Y:S02]  /*2e90*/  HFMA2 R31, R75, R24.reuse, R28 ;  /* 0x000000184b1f7231 */ /* 0x081fe4000000001c */
[----:B------:R-:W-:-:S02]  /*2ea0*/  HFMA2 R29, R73, R24, R29 ;  /* 0x00000018491d7231 */ /* 0x000fc4000000001d */
[-C--:B------:R-:W-:Y:S02]  /*2eb0*/  HFMA2 R30, R71, R24.reuse, R30 ;  /* 0x00000018471e7231 */ /* 0x080fe4000000001e */
[----:B------:R-:W-:Y:S01]  /*2ec0*/  HFMA2 R81, R69, R24, R81 ;  /* 0x0000001845517231 */ /* 0x000fe20000000051 */
[--C-:B------:R-:W-:Y:S01]  /*2ed0*/  SHF.R.U32.HI R24, RZ, 0xb, R20.reuse ;  /* 0x0000000bff187819 */ /* 0x100fe20000011614 */
[-C--:B------:R-:W-:Y:S01]  /*2ee0*/  HFMA2 R31, R6, R25.reuse, R31 ;  /* 0x00000019061f7231 */ /* 0x080fe2000000001f */
[----:B------:R-:W-:Y:S01]  /*2ef0*/  SHF.R.U32.HI R20, RZ, 0xa, R20 ;  /* 0x0000000aff147819 */ /* 0x000fe20000011614 */
[-C--:B------:R-:W-:Y:S01]  /*2f00*/  HFMA2 R29, R4, R25.reuse, R29 ;  /* 0x00000019041d7231 */ /* 0x080fe2000000001d */
[----:B------:R-:W-:Y:S01]  /*2f10*/  LOP3.LUT R24, R77, 0x100010, R24, 0xf8, !PT ;  /* 0x001000104d187812 */ /* 0x000fe200078ef818 */
[-C--:B------:R-:W-:Y:S01]  /*2f20*/  HFMA2 R30, R2, R25.reuse, R30 ;  /* 0x00000019021e7231 */ /* 0x080fe2000000001e */
[--C-:B------:R-:W-:Y:S01]  /*2f30*/  SHF.R.U32.HI R28, RZ, 0xb, R22.reuse ;  /* 0x0000000bff1c7819 */ /* 0x100fe20000011616 */
[----:B------:R-:W-:Y:S01]  /*2f40*/  HFMA2 R25, R0, R25, R81 ;  /* 0x0000001900197231 */ /* 0x000fe20000000051 */
[----:B------:R-:W-:Y:S01]  /*2f50*/  SHF.R.U32.HI R77, RZ, 0xb, R23 ;  /* 0x0000000bff4d7819 */ /* 0x000fe20000011617 */
[----:B------:R-:W-:Y:S01]  /*2f60*/  HADD2 R81, R21, -1040, -1040 ;  /* 0xe410e41015517430 */ /* 0x000fe20000000000 */
[----:B------:R-:W-:-:S02]  /*2f70*/  SHF.R.U32.HI R22, RZ, 0xa, R22 ;  /* 0x0000000aff167819 */ /* 0x000fc40000011616 */
[----:B------:R-:W-:Y:S01]  /*2f80*/  SHF.R.U32.HI R23, RZ, 0xa, R23 ;  /* 0x0000000aff177819 */ /* 0x000fe20000011617 */
[----:B------:R-:W-:Y:S01]  /*2f90*/  HFMA2 R29, R81, R26, R29 ;  /* 0x0000001a511d7231 */ /* 0x000fe2000000001d */
[----:B------:R-:W-:Y:S02]  /*2fa0*/  LOP3.LUT R20, R20, 0x1f001f, RZ, 0xc0, !PT ;  /* 0x001f001f14147812 */ /* 0x000fe400078ec0ff */
[----:B------:R-:W-:Y:S01]  /*2fb0*/  LOP3.LUT R22, R22, 0x1f001f, RZ, 0xc0, !PT ;  /* 0x001f001f16167812 */ /* 0x000fe200078ec0ff */
[----:B------:R-:W-:Y:S01]  /*2fc0*/  HFMA2 R29, R82, R27, R29 ;  /* 0x0000001b521d7231 */ /* 0x000fe2000000001d */
[----:B------:R-:W-:Y:S02]  /*2fd0*/  LOP3.LUT R23, R23, 0x1f001f, RZ, 0xc0, !PT ;  /* 0x001f001f17177812 */ /* 0x000fe400078ec0ff */
[----:B------:R-:W-:Y:S01]  /*2fe0*/  LOP3.LUT R20, R20, 0x64006400, RZ, 0xfc, !PT ;  /* 0x6400640014147812 */ /* 0x000fe200078efcff */
[----:B------:R-:W-:Y:S01]  /*2ff0*/  HADD2 R29, R29.H0_H0, R29.H1_H1 ;  /* 0x3000001d1d1d7230 */ /* 0x000fe20000000800 */
[----:B------:R-:W-:-:S02]  /*3000*/  LOP3.LUT R28, R79, 0x100010, R28, 0xf8, !PT ;  /* 0x001000104f1c7812 */ /* 0x000fc400078ef81c */
[----:B------:R-:W-:Y:S01]  /*3010*/  LOP3.LUT R80, R80, 0x100010, R77, 0xf8, !PT ;  /* 0x0010001050507812 */ /* 0x000fe200078ef84d */
[----:B------:R-:W-:Y:S01]  /*3020*/  HADD2 R83, R20, -1040, -1040 ;  /* 0xe410e41014537430 */ /* 0x000fe20000000000 */
[----:B------:R-:W-:Y:S02]  /*3030*/  LOP3.LUT R22, R22, 0x64006400, RZ, 0xfc, !PT ;  /* 0x6400640016167812 */ /* 0x000fe400078efcff */
[----:B------:R-:W-:Y:S01]  /*3040*/  LOP3.LUT R23, R23, 0x64006400, RZ, 0xfc, !PT ;  /* 0x6400640017177812 */ /* 0x000fe200078efcff */
[----:B------:R-:W-:Y:S01]  /*3050*/  HFMA2 R31, R83, R26, R31 ;  /* 0x0000001a531f7231 */ /* 0x000fe2000000001f */
[----:B------:R-:W-:Y:S01]  /*3060*/  LOP3.LUT R24, R24, 0x64006400, RZ, 0xfc, !PT ;  /* 0x6400640018187812 */ /* 0x000fe200078efcff */
[----:B------:R-:W-:Y:S01]  /*3070*/  HADD2 R79, R22, -1040, -1040 ;  /* 0xe410e410164f7430 */ /* 0x000fe20000000000 */
[----:B------:R-:W-:Y:S01]  /*3080*/  LOP3.LUT R28, R28, 0x64006400, RZ, 0xfc, !PT ;  /* 0x640064001c1c7812 */ /* 0x000fe200078efcff */
[----:B------:R-:W-:Y:S01]  /*3090*/  HADD2 R77, R23, -1040, -1040 ;  /* 0xe410e410174d7430 */ /* 0x000fe20000000000 */
[----:B------:R-:W-:Y:S01]  /*30a0*/  LOP3.LUT R20, R80, 0x64006400, RZ, 0xfc, !PT ;  /* 0x6400640050147812 */ /* 0x000fe200078efcff */
[----:B------:R-:W-:-:S02]  /*30b0*/  HADD2 R84, R24, -1040, -1040 ;  /* 0xe410e41018547430 */ /* 0x000fc40000000000 */
[-C--:B------:R-:W-:Y:S02]  /*30c0*/  HFMA2 R30, R79, R26.reuse, R30 ;  /* 0x0000001a4f1e7231 */ /* 0x080fe4000000001e */
[----:B------:R-:W-:Y:S02]  /*30d0*/  HFMA2 R25, R77, R26, R25 ;  /* 0x0000001a4d197231 */ /* 0x000fe40000000019 */
[----:B------:R-:W-:Y:S02]  /*30e0*/  HADD2 R80, R28, -1040, -1040 ;  /* 0xe410e4101c507430 */ /* 0x000fe40000000000 */
[-C--:B------:R-:W-:Y:S02]  /*30f0*/  HFMA2 R31, R84, R27.reuse, R31 ;  /* 0x0000001b541f7231 */ /* 0x080fe4000000001f */
[----:B------:R-:W-:Y:S02]  /*3100*/  HADD2 R78, R20, -1040, -1040 ;  /* 0xe410e410144e7430 */ /* 0x000fe40000000000 */
[----:B------:R-:W-:-:S02]  /*3110*/  HFMA2 R30, R80, R27, R30 ;  /* 0x0000001b501e7231 */ /* 0x000fc4000000001e */
[----:B------:R-:W-:Y:S02]  /*3120*/  HADD2 R31, R31.H0_H0, R31.H1_H1 ;  /* 0x3000001f1f1f7230 */ /* 0x000fe40000000800 */
[----:B------:R-:W-:Y:S02]  /*3130*/  HFMA2 R25, R78, R27, R25 ;  /* 0x0000001b4e197231 */ /* 0x000fe40000000019 */
[----:B------:R-:W-:Y:S01]  /*3140*/  HADD2 R30, R30.H0_H0, R30.H1_H1 ;  /* 0x3000001e1e1e7230 */ /* 0x000fe20000000800 */
[----:B------:R-:W-:Y:S01]  /*3150*/  PRMT R31, R31, 0x5410, R29 ;  /* 0x000054101f1f7816 */ /* 0x000fe2000000001d */
[----:B------:R-:W-:-:S04]  /*3160*/  HADD2 R25, R25.H0_H0, R25.H1_H1 ;  /* 0x3000001919197230 */ /* 0x000fc80000000800 */
[----:B------:R-:W-:Y:S01]  /*3170*/  HFMA2 R40, R31, R86, R40 ;  /* 0x000000561f287231 */ /* 0x000fe20000000028 */
[----:B------:R-:W-:-:S05]  /*3180*/  PRMT R30, R30, 0x5410, R25 ;  /* 0x000054101e1e7816 */ /* 0x000fca0000000019 */
        /* <DEDUP_REMOVED lines=25> */
[-C--:B------:R-:W-:Y:S01]  /*3320*/  HFMA2 R29, R54, R21.reuse, R29 ;  /* 0x00000015361d7231 */ /* 0x080fe2000000001d */
[----:B------:R-:W0:Y:S01]  /*3330*/  LDS.128 R24, [UR8+-0x60] ;  /* 0xffffa008ff187984 */ /* 0x000e220008000c00 */
        /* <DEDUP_REMOVED lines=10> */
[----:B------:R-:W-:-:S04]  /*33e0*/  HFMA2 R20, R8, R23, R20 ;  /* 0x0000001708147231 */ /* 0x000fc80000000014 */
[-C--:B0-----:R-:W-:Y:S02]  /*33f0*/  HFMA2 R31, R53, R24.reuse, R20 ;  /* 0x00000018351f7231 */ /* 0x081fe40000000014 */
[-C--:B------:R-:W-:Y:S01]  /*3400*/  HFMA2 R29, R65, R24.reuse, R29 ;  /* 0x00000018411d7231 */ /* 0x080fe2000000001d */
[----:B------:R-:W0:Y:S01]  /*3410*/  LDS.128 R20, [UR8+-0x50] ;  /* 0xffffb008ff147984 */ /* 0x000e220008000c00 */
        /* <DEDUP_REMOVED lines=63> */
[----:B------:R-:W0:Y:S01]  /*3810*/  LDS.128 R24, [UR8+0x20] ;  /* 0x00002008ff187984 */ /* 0x000e220008000c00 */
        /* <DEDUP_REMOVED lines=13> */
[----:B------:R-:W0:Y:S01]  /*38f0*/  LDS.128 R20, [UR8+0x30] ;  /* 0x00003008ff147984 */ /* 0x000e220008000c00 */
        /* <DEDUP_REMOVED lines=47> */
[-C--:B------:R-:W-:Y:S01]  /*3bf0*/  HFMA2 R59, R34, R21.reuse, R59 ;  /* 0x00000015223b7231 */ /* 0x080fe2000000003b */
[----:B------:R-:W0:Y:S01]  /*3c00*/  LDS.128 R28, [UR8+0xa0] ;  /* 0x0000a008ff1c7984 */ /* 0x000e220008000c00 */
[----:B------:R-:W-:Y:S02]  /*3c10*/  HFMA2 R20, R32, R21, R20 ;  /* 0x0000001520147231 */ /* 0x000fe40000000014 */
[-C--:B------:R-:W-:Y:S02]  /*3c20*/  HFMA2 R60, R51, R22.reuse, R60 ;  /* 0x00000016333c7231 */ /* 0x080fe4000000003c */
[----:B------:R-:W-:-:S02]  /*3c30*/  HFMA2 R21, R35, R22, R58 ;  /* 0x0000001623157231 */ /* 0x000fc4000000003a */
[-C--:B------:R-:W-:Y:S02]  /*3c40*/  HFMA2 R59, R33, R22.reuse, R59 ;  /* 0x00000016213b7231 */ /* 0x080fe4000000003b */
[----:B------:R-:W2:Y:S01]  /*3c50*/  LDS.128 R32, [UR8+0xb0] ;  /* 0x0000b008ff207984 */ /* 0x000ea20008000c00 */
        /* <DEDUP_REMOVED lines=37> */
[-C--:B--2---:R-:W-:Y:S02]  /*3eb0*/  HFMA2 R3, R75, R32.reuse, R15 ;  /* 0x000000204b037231 */ /* 0x084fe4000000000f */
        /* <DEDUP_REMOVED lines=23> */
.L_x_146:
[----:B------:R-:W-:Y:S01]  /*4030*/  UIADD3 UR10, UP0, UPT, UR10, 0x80, URZ ;  /* 0x000000800a0a7890 */ /* 0x000fe2000ff1e0ff */
[----:B------:R-:W-:Y:S01]  /*4040*/  MOV R3, UR15 ;  /* 0x0000000f00037c02 */ /* 0x000fe20008000f00 */
        /* <DEDUP_REMOVED lines=8> */
.L_x_145:
[----:B------:R-:W-:-:S13]  /*40d0*/  ISETP.LT.AND P0, PT, RZ, UR14, PT ;  /* 0x0000000eff007c0c */ /* 0x000fda000bf01270 */
[----:B------:R-:W-:Y:S05]  /*40e0*/  @!P0 EXIT ;  /* 0x000000000000894d */ /* 0x000fea0003800000 */
[----:B------:R-:W0:Y:S01]  /*40f0*/  S2R R0, SR_CTAID.X ;  /* 0x0000000000007919 */ /* 0x000e220000002500 */
[----:B------:R-:W1:Y:S01]  /*4100*/  LDC.64 R4, c[0x0][0x3a0] ;  /* 0x0000e800ff047b82 */ /* 0x000e620000000a00 */
[----:B------:R-:W-:Y:S01]  /*4110*/  MOV R7, UR26 ;  /* 0x0000001a00077c02 */ /* 0x000fe20008000f00 */
[----:B------:R-:W0:Y:S02]  /*4120*/  S2R R3, SR_TID.X ;  /* 0x0000000000037919 */ /* 0x000e240000002100 */
[----:B0-----:R-:W-:-:S05]  /*4130*/  LEA R0, R0, R3, 0x6 ;  /* 0x0000000300007211 */ /* 0x001fca00078e30ff */
[----:B------:R-:W-:-:S05]  /*4140*/  IMAD R0, R7, UR15, R0 ;  /* 0x0000000f07007c24 */ /* 0x000fca000f8e0200 */
[----:B------:R-:W-:-:S05]  /*4150*/  SHF.L.U32 R3, R0, 0x2, RZ ;  /* 0x0000000200037819 */ /* 0x000fca00000006ff */
[----:B-1----:R-:W-:-:S05]  /*4160*/  IMAD.WIDE R4, R3, 0x2, R4 ;  /* 0x0000000203047825 */ /* 0x002fca00078e0204 */
[----:B------:R0:W-:Y:S01]  /*4170*/  ATOM.E.ADD.F16x2.RN.STRONG.GPU P0, RZ, desc[UR20][R4.64], R40 ;  /* 0x8000002804ff79a2 */ /* 0x0001e2000c10e114 */
[----:B------:R-:W-:Y:S04]  /*4180*/  BSSY.RECONVERGENT B0, `(.L_x_148) ;  /* 0x000000e000007945 */ /* 0x000fe80003800200 */
[----:B0-----:R-:W-:Y:S05]  /*4190*/  @P0 BRA `(.L_x_149) ;  /* 0x0000000000300947 */ /* 0x001fea0003800000 */
[----:B------:R-:W0:Y:S02]  /*41a0*/  QSPC.E.S P0, RZ, [R4] ;  /* 0x0000000004ff73aa */ /* 0x000e240000000500 */
[----:B0-----:R-:W-:Y:S05]  /*41b0*/  @!P0 BRA `(.L_x_150) ;  /* 0x00000000001c8947 */ /* 0x001fea0003800000 */
[----:B------:R-:W-:-:S04]  /*41c0*/  MOV R2, R4 ;  /* 0x0000000400027202 */ /* 0x000fc80000000f00 */
[----:B------:R-:W-:-:S07]  /*41d0*/  MOV R0, R2 ;  /* 0x0000000200007202 */ /* 0x000fce0000000f00 */
.L_x_151:
[----:B------:R-:W0:Y:S02]  /*41e0*/  LDS R2, [R0] ;  /* 0x0000000000027984 */ /* 0x000e240000000800 */
[----:B0-----:R-:W-:-:S05]  /*41f0*/  HADD2 R3, R2, R40 ;  /* 0x0000002802037230 */ /* 0x001fca0000000000 */
[----:B------:R-:W0:Y:S02]  /*4200*/  ATOMS.CAST.SPIN P0, [R0], R2, R3 ;  /* 0x000000020000758d */ /* 0x000e240001800003 */
[----:B0-----:R-:W-:Y:S05]  /*4210*/  @!P0 BRA `(.L_x_151) ;  /* 0xfffffffc00f08947 */ /* 0x001fea000383ffff */
[----:B------:R-:W-:Y:S05]  /*4220*/  BRA `(.L_x_149) ;  /* 0x00000000000c7947 */ /* 0x000fea0003800000 */
.L_x_150:
[----:B------:R-:W2:Y:S02]  /*4230*/  LD.E R0, desc[UR20][R4.64] ;  /* 0x0000001404007980 */ /* 0x000ea4000c101900 */
[----:B--2---:R-:W-:-:S05]  /*4240*/  IADD3 R3, PT, PT, R40, R0, RZ ;  /* 0x0000000028037210 */ /* 0x004fca0007ffe0ff */
[----:B------:R0:W-:Y:S02]  /*4250*/  ST.E desc[UR20][R4.64], R3 ;  /* 0x0000000304007985 */ /* 0x0001e4000c101914 */
.L_x_149:
[----:B------:R-:W-:Y:S05]  /*4260*/  BSYNC.RECONVERGENT B0 ;  /* 0x0000000000007941 */ /* 0x000fea0003800200 */
.L_x_148:
[----:B------:R1:W-:Y:S01]  /*4270*/  ATOM.E.ADD.F16x2.RN.STRONG.GPU P0, RZ, desc[UR20][R4.64+0x4], R39 ;  /* 0x8000042704ff79a2 */ /* 0x0003e2000c10e114 */
[----:B------:R-:W-:Y:S04]  /*4280*/  BSSY.RECONVERGENT B0, `(.L_x_152) ;  /* 0x000000e000007945 */ /* 0x000fe80003800200 */
[----:B-1----:R-:W-:Y:S05]  /*4290*/  @P0 BRA `(.L_x_153) ;  /* 0x0000000000300947 */ /* 0x002fea0003800000 */
[----:B------:R-:W1:Y:S02]  /*42a0*/  QSPC.E.S P0, RZ, [R4+0x4] ;  /* 0x0000040004ff73aa */ /* 0x000e640000000500 */
[----:B-1----:R-:W-:Y:S05]  /*42b0*/  @!P0 BRA `(.L_x_154) ;  /* 0x00000000001c8947 */ /* 0x002fea0003800000 */
[----:B------:R-:W-:-:S04]  /*42c0*/  MOV R2, R4 ;  /* 0x0000000400027202 */ /* 0x000fc80000000f00 */
[----:B------:R-:W-:-:S07]  /*42d0*/  MOV R0, R2 ;  /* 0x0000000200007202 */ /* 0x000fce0000000f00 */
.L_x_155:
[----:B------:R-:W0:Y:S02]  /*42e0*/  LDS R2, [R0+0x4] ;  /* 0x0000040000027984 */ /* 0x000e240000000800 */
[----:B0-----:R-:W-:-:S05]  /*42f0*/  HFMA2 R3, R2, 1, 1, R39 ;  /* 0x3c003c0002037831 */ /* 0x001fca0000000027 */
[----:B------:R-:W0:Y:S02]  /*4300*/  ATOMS.CAST.SPIN P0, [R0+0x4], R2, R3 ;  /* 0x000004020000758d */ /* 0x000e240001800003 */
[----:B0-----:R-:W-:Y:S05]  /*4310*/  @!P0 BRA `(.L_x_155) ;  /* 0xfffffffc00f08947 */ /* 0x001fea000383ffff */
[----:B------:R-:W-:Y:S05]  /*4320*/  BRA `(.L_x_153) ;  /* 0x00000000000c7947 */ /* 0x000fea0003800000 */
.L_x_154:
[----:B------:R-:W0:Y:S02]  /*4330*/  LD.E R0, desc[UR20][R4.64+0x4] ;  /* 0x0000041404007980 */ /* 0x000e24000c101900 */
[----:B0-----:R-:W-:-:S05]  /*4340*/  IMAD.IADD R3, R39, 0x1, R0 ;  /* 0x0000000127037824 */ /* 0x001fca00078e0200 */
[----:B------:R1:W-:Y:S02]  /*4350*/  ST.E desc[UR20][R4.64+0x4], R3 ;  /* 0x0000040304007985 */ /* 0x0003e4000c101914 */
.L_x_153:
[----:B------:R-:W-:Y:S05]  /*4360*/  BSYNC.RECONVERGENT B0 ;  /* 0x0000000000007941 */ /* 0x000fea0003800200 */
.L_x_152:
        /* <DEDUP_REMOVED lines=12> */
.L_x_159:
[----:B------:R-:W0:Y:S02]  /*4430*/  LDS R2, [R0] ;  /* 0x0000000000027984 */ /* 0x000e240000000800 */
[----:B0-----:R-:W-:-:S05]  /*4440*/  HADD2 R3, R2, R38 ;  /* 0x0000002602037230 */ /* 0x001fca0000000000 */
[----:B------:R-:W0:Y:S02]  /*4450*/  ATOMS.CAST.SPIN P0, [R0], R2, R3 ;  /* 0x000000020000758d */ /* 0x000e240001800003 */
[----:B0-----:R-:W-:Y:S05]  /*4460*/  @!P0 BRA `(.L_x_159) ;  /* 0xfffffffc00f08947 */ /* 0x001fea000383ffff */
[----:B------:R-:W-:Y:S05]  /*4470*/  BRA `(.L_x_157) ;  /* 0x00000000000c7947 */ /* 0x000fea0003800000 */
.L_x_158:
[----:B------:R-:W2:Y:S02]  /*4480*/  LD.E R0, desc[UR20][R4.64] ;  /* 0x0000001404007980 */ /* 0x000ea4000c101900 */
[----:B--2---:R-:W-:-:S05]  /*4490*/  IADD3 R3, PT, PT, R38, R0, RZ ;  /* 0x0000000026037210 */ /* 0x004fca0007ffe0ff */
[----:B------:R0:W-:Y:S02]  /*44a0*/  ST.E desc[UR20][R4.64], R3 ;  /* 0x0000000304007985 */ /* 0x0001e4000c101914 */
.L_x_157:
[----:B------:R-:W-:Y:S05]  /*44b0*/  BSYNC.RECONVERGENT B0 ;  /* 0x0000000000007941 */ /* 0x000fea0003800200 */
.L_x_156:
[----:B------:R1:W-:Y:S01]  /*44c0*/  ATOM.E.ADD.F16x2.RN.STRONG.GPU P0, RZ, desc[UR20][R4.64+0x4], R37 ;  /* 0x8000042504ff79a2 */ /* 0x0003e2000c10e114 */
[----:B------:R-:W-:Y:S04]  /*44d0*/  BSSY.RECONVERGENT B0, `(.L_x_160) ;  /* 0x000000e000007945 */ /* 0x000fe80003800200 */
[----:B-1----:R-:W-:Y:S05]  /*44e0*/  @P0 BRA `(.L_x_161) ;  /* 0x0000000000300947 */ /* 0x002fea0003800000 */
[----:B------:R-:W1:Y:S02]  /*44f0*/  QSPC.E.S P0, RZ, [R4+0x4] ;  /* 0x0000040004ff73aa */ /* 0x000e640000000500 */
[----:B-1----:R-:W-:Y:S05]  /*4500*/  @!P0 BRA `(.L_x_162) ;  /* 0x00000000001c8947 */ /* 0x002fea0003800000 */
[----:B------:R-:W-:-:S04]  /*4510*/  MOV R2, R4 ;  /* 0x0000000400027202 */ /* 0x000fc80000000f00 */
[----:B------:R-:W-:-:S07]  /*4520*/  MOV R0, R2 ;  /* 0x0000000200007202 */ /* 0x000fce0000000f00 */
.L_x_163:
[----:B------:R-:W0:Y:S02]  /*4530*/  LDS R2, [R0+0x4] ;  /* 0x0000040000027984 */ /* 0x000e240000000800 */
[----:B0-----:R-:W-:-:S05]  /*4540*/  HFMA2 R3, R2, 1, 1, R37 ;  /* 0x3c003c0002037831 */ /* 0x001fca0000000025 */
[----:B------:R-:W0:Y:S02]  /*4550*/  ATOMS.CAST.SPIN P0, [R0+0x4], R2, R3 ;  /* 0x000004020000758d */ /* 0x000e240001800003 */
[----:B0-----:R-:W-:Y:S05]  /*4560*/  @!P0 BRA `(.L_x_163) ;  /* 0xfffffffc00f08947 */ /* 0x001fea000383ffff */
[----:B------:R-:W-:Y:S05]  /*4570*/  BRA `(.L_x_161) ;  /* 0x00000000000c7947 */ /* 0x000fea0003800000 */
.L_x_162:
[----:B------:R-:W0:Y:S02]  /*4580*/  LD.E R0, desc[UR20][R4.64+0x4] ;  /* 0x0000041404007980 */ /* 0x000e24000c101900 */
[----:B0-----:R-:W-:-:S05]  /*4590*/  IADD3 R3, PT, PT, R37, R0, RZ ;  /* 0x0000000025037210 */ /* 0x001fca0007ffe0ff */
[----:B------:R1:W-:Y:S02]  /*45a0*/  ST.E desc[UR20][R4.64+0x4], R3 ;  /* 0x0000040304007985 */ /* 0x0003e4000c101914 */
.L_x_161:
[----:B------:R-:W-:Y:S05]  /*45b0*/  BSYNC.RECONVERGENT B0 ;  /* 0x0000000000007941 */ /* 0x000fea0003800200 */
.L_x_160:
        /* <DEDUP_REMOVED lines=12> */
.L_x_167:
[----:B------:R-:W0:Y:S02]  /*4680*/  LDS R2, [R0] ;  /* 0x0000000000027984 */ /* 0x000e240000000800 */
[----:B0-----:R-:W-:-:S05]  /*4690*/  HADD2 R3, R2, R36 ;  /* 0x0000002402037230 */ /* 0x001fca0000000000 */
[----:B------:R-:W0:Y:S02]  /*46a0*/  ATOMS.CAST.SPIN P0, [R0], R2, R3 ;  /* 0x000000020000758d */ /* 0x000e240001800003 */
[----:B0-----:R-:W-:Y:S05]  /*46b0*/  @!P0 BRA `(.L_x_167) ;  /* 0xfffffffc00f08947 */ /* 0x001fea000383ffff */
[----:B------:R-:W-:Y:S05]  /*46c0*/  BRA `(.L_x_165) ;  /* 0x00000000000c7947 */ /* 0x000fea0003800000 */
.L_x_166:
[----:B------:R-:W2:Y:S02]  /*46d0*/  LD.E R0, desc[UR20][R4.64] ;  /* 0x0000001404007980 */ /* 0x000ea4000c101900 */
[----:B--2---:R-:W-:-:S05]  /*46e0*/  IMAD.IADD R3, R36, 0x1, R0 ;  /* 0x0000000124037824 */ /* 0x004fca00078e0200 */
[----:B------:R0:W-:Y:S02]  /*46f0*/  ST.E desc[UR20][R4.64], R3 ;  /* 0x0000000304007985 */ /* 0x0001e4000c101914 */
.L_x_165:
[----:B------:R-:W-:Y:S05]  /*4700*/  BSYNC.RECONVERGENT B0 ;  /* 0x0000000000007941 */ /* 0x000fea0003800200 */
.L_x_164:
[----:B------:R1:W-:Y:S01]  /*4710*/  ATOM.E.ADD.F16x2.RN.STRONG.GPU P0, RZ, desc[UR20][R4.64+0x4], R19 ;  /* 0x8000041304ff79a2 */ /* 0x0003e2000c10e114 */
[----:B------:R-:W-:Y:S04]  /*4720*/  BSSY.RECONVERGENT B0, `(.L_x_168) ;  /* 0x000000e000007945 */ /* 0x000fe80003800200 */
[----:B-1----:R-:W-:Y:S05]  /*4730*/  @P0 BRA `(.L_x_169) ;  /* 0x0000000000300947 */ /* 0x002fea0003800000 */
[----:B------:R-:W1:Y:S02]  /*4740*/  QSPC.E.S P0, RZ, [R4+0x4] ;  /* 0x0000040004ff73aa */ /* 0x000e640000000500 */
[----:B-1----:R-:W-:Y:S05]  /*4750*/  @!P0 BRA `(.L_x_170) ;  /* 0x00000000001c8947 */ /* 0x002fea0003800000 */
[----:B------:R-:W-:-:S04]  /*4760*/  MOV R2, R4 ;  /* 0x0000000400027202 */ /* 0x000fc80000000f00 */
[----:B------:R-:W-:-:S07]  /*4770*/  MOV R0, R2 ;  /* 0x0000000200007202 */ /* 0x000fce0000000f00 */
.L_x_171:
[----:B------:R-:W0:Y:S02]  /*4780*/  LDS R2, [R0+0x4] ;  /* 0x0000040000027984 */ /* 0x000e240000000800 */
[----:B0-----:R-:W-:-:S05]  /*4790*/  HFMA2 R3, R2, 1, 1, R19 ;  /* 0x3c003c0002037831 */ /* 0x001fca0000000013 */
[----:B------:R-:W0:Y:S02]  /*47a0*/  ATOMS.CAST.SPIN P0, [R0+0x4], R2, R3 ;  /* 0x000004020000758d */ /* 0x000e240001800003 */
[----:B0-----:R-:W-:Y:S05]  /*47b0*/  @!P0 BRA `(.L_x_171) ;  /* 0xfffffffc00f08947 */ /* 0x001fea000383ffff */
[----:B------:R-:W-:Y:S05]  /*47c0*/  BRA `(.L_x_169) ;  /* 0x00000000000c7947 */ /* 0x000fea0003800000 */
.L_x_170:
[----:B------:R-:W0:Y:S02]  /*47d0*/  LD.E R0, desc[UR20][R4.64+0x4] ;  /* 0x0000041404007980 */ /* 0x000e24000c101900 */
[----:B0-----:R-:W-:-:S05]  /*47e0*/  IADD3 R3, PT, PT, R19, R0, RZ ;  /* 0x0000000013037210 */ /* 0x001fca0007ffe0ff */
[----:B------:R1:W-:Y:S02]  /*47f0*/  ST.E desc[UR20][R4.64+0x4], R3 ;  /* 0x0000040304007985 */ /* 0x0003e4000c101914 */
.L_x_169:
[----:B------:R-:W-:Y:S05]  /*4800*/  BSYNC.RECONVERGENT B0 ;  /* 0x0000000000007941 */ /* 0x000fea0003800200 */
.L_x_168:
        /* <DEDUP_REMOVED lines=12> */
.L_x_175:
[----:B------:R-:W0:Y:S02]  /*48d0*/  LDS R2, [R0] ;  /* 0x0000000000027984 */ /* 0x000e240000000800 */
[----:B0-----:R-:W-:-:S05]  /*48e0*/  HADD2 R3, R2, R18 ;  /* 0x0000001202037230 */ /* 0x001fca0000000000 */
[----:B------:R-:W0:Y:S02]  /*48f0*/  ATOMS.CAST.SPIN P0, [R0], R2, R3 ;  /* 0x000000020000758d */ /* 0x000e240001800003 */
[----:B0-----:R-:W-:Y:S05]  /*4900*/  @!P0 BRA `(.L_x_175) ;  /* 0xfffffffc00f08947 */ /* 0x001fea000383ffff */
[----:B------:R-:W-:Y:S05]  /*4910*/  BRA `(.L_x_173) ;  /* 0x00000000000c7947 */ /* 0x000fea0003800000 */
.L_x_174:
[----:B------:R-:W2:Y:S02]  /*4920*/  LD.E R0, desc[UR20][R4.64] ;  /* 0x0000001404007980 */ /* 0x000ea4000c101900 */
[----:B--2---:R-:W-:-:S05]  /*4930*/  IADD3 R3, PT, PT, R18, R0, RZ ;  /* 0x0000000012037210 */ /* 0x004fca0007ffe0ff */
[----:B------:R0:W-:Y:S02]  /*4940*/  ST.E desc[UR20][R4.64], R3 ;  /* 0x0000000304007985 */ /* 0x0001e4000c101914 */
.L_x_173:
[----:B------:R-:W-:Y:S05]  /*4950*/  BSYNC.RECONVERGENT B0 ;  /* 0x0000000000007941 */ /* 0x000fea0003800200 */
.L_x_172:
[----:B------:R1:W-:Y:S02]  /*4960*/  ATOM.E.ADD.F16x2.RN.STRONG.GPU P0, RZ, desc[UR20][R4.64+0x4], R16 ;  /* 0x8000041004ff79a2 */ /* 0x0003e4000c10e114 */
[----:B-1----:R-:W-:Y:S05]  /*4970*/  @P0 EXIT ;  /* 0x000000000000094d */ /* 0x002fea0003800000 */
[----:B------:R-:W1:Y:S02]  /*4980*/  QSPC.E.S P0, RZ, [R4+0x4] ;  /* 0x0000040004ff73aa */ /* 0x000e640000000500 */
[----:B-1----:R-:W-:Y:S05]  /*4990*/  @!P0 BRA `(.L_x_176) ;  /* 0x00000000001c8947 */ /* 0x002fea0003800000 */
[----:B------:R-:W-:-:S04]  /*49a0*/  MOV R2, R4 ;  /* 0x0000000400027202 */ /* 0x000fc80000000f00 */
[----:B------:R-:W-:-:S07]  /*49b0*/  MOV R0, R2 ;  /* 0x0000000200007202 */ /* 0x000fce0000000f00 */
.L_x_177:
[----:B------:R-:W0:Y:S02]  /*49c0*/  LDS R2, [R0+0x4] ;  /* 0x0000040000027984 */ /* 0x000e240000000800 */
[----:B0-----:R-:W-:-:S05]  /*49d0*/  HFMA2 R3, R2, 1, 1, R16 ;  /* 0x3c003c0002037831 */ /* 0x001fca0000000010 */
[----:B------:R-:W0:Y:S02]  /*49e0*/  ATOMS.CAST.SPIN P0, [R0+0x4], R2, R3 ;  /* 0x000004020000758d */ /* 0x000e240001800003 */
[----:B0-----:R-:W-:Y:S05]  /*49f0*/  @!P0 BRA `(.L_x_177) ;  /* 0xfffffffc00f08947 */ /* 0x001fea000383ffff */
[----:B------:R-:W-:Y:S05]  /*4a00*/  EXIT ;  /* 0x000000000000794d */ /* 0x000fea0003800000 */
.L_x_176:
[----:B------:R-:W0:Y:S02]  /*4a10*/  LD.E R0, desc[UR20][R4.64+0x4] ;  /* 0x0000041404007980 */ /* 0x000e24000c101900 */
[----:B0-----:R-:W-:-:S05]  /*4a20*/  IADD3 R3, PT, PT, R16, R0, RZ ;  /* 0x0000000010037210 */ /* 0x001fca0007ffe0ff */
[----:B------:R-:W-:Y:S01]  /*4a30*/  ST.E desc[UR20][R4.64+0x4], R3 ;  /* 0x0000040304007985 */ /* 0x000fe2000c101914 */
[----:B------:R-:W-:Y:S05]  /*4a40*/  EXIT ;  /* 0x000000000000794d */ /* 0x000fea0003800000 */
.L_x_178:
        /* <DEDUP_REMOVED lines=11> */
.L_x_3566:


//--------------------- .text._Z23gemm_half_q_half_kernelILi4ELi24ELb0ELb0ELi64EEvPK6__halfPKjS4_S2_PS0_iiiiPKtS7_iiiiiibS2_i --------------------------
	.section	.text._Z23gemm_half_q_half_kernelILi4ELi24ELb0ELb0ELi64EEvPK6__halfPKjS4_S2_PS0_iiiiPKtS7_iiiiiibS2_i,"ax",@progbits
	.align	128
        .global         _Z23gemm_half_q_half_kernelILi4ELi24ELb0ELb0ELi64EEvPK6__halfPKjS4_S2_PS0_iiiiPKtS7_iiiiiibS2_i
        .type           _Z23gemm_half_q_half_kernelILi4ELi24ELb0ELb0ELi64EEvPK6__halfPKjS4_S2_PS0_iiiiPKtS7_iiiiiibS2_i,@function
        .size           _Z23gemm_half_q_half_kernelILi4ELi24ELb0ELb0ELi64EEvPK6__halfPKjS4_S2_PS0_iiiiPKtS7_iiiiiibS2_i,(.L_x_3567 - _Z23gemm_half_q_half_kernelILi4ELi24ELb0ELb0ELi64EEvPK6__halfPKjS4_S2_PS0_iiiiPKtS7_iiiiiibS2_i)
        .other          _Z23gemm_half_q_half_kernelILi4ELi24ELb0ELb0ELi64EEvPK6__halfPKjS4_S2_PS0_iiiiPKtS7_iiiiiibS2_i,@"STO_CUDA_ENTRY STV_DEFAULT"
_Z23gemm_half_q_half_kernelILi4ELi24ELb0ELb0ELi64EEvPK6__halfPKjS4_S2_PS0_iiiiPKtS7_iiiiiibS2_i:
.text._Z23gemm_half_q_half_kernelILi4ELi24ELb0ELb0ELi64EEvPK6__halfPKjS4_S2_PS0_iiiiPKtS7_iiiiiibS2_i:
[----:B------:R-:W0:Y:S08]  /*0000*/  LDC R1, c[0x0][0x37c] ;  /* 0x0000df00ff017b82 */ /* 0x000e300000000800 */
[----:B------:R-:W1:Y:S01]  /*0010*/  S2UR UR8, SR_CTAID.Z ;  /* 0x00000000000879c3 */ /* 0x000e620000002700 */
[----:B------:R-:W2:Y:S01]  /*0020*/  S2R R2, SR_TID.X ;  /* 0x0000000000027919 */ /* 0x000ea20000002100 */
[----:B------:R-:W3:Y:S01]  /*0030*/  LDCU UR6, c[0x0][0x3a8] ;  /* 0x00007500ff0677ac */ /* 0x000ee20008000800 */
[----:B------:R-:W-:Y:S01]  /*0040*/  BSSY.RECONVERGENT B0, `(.L_x_179) ;  /* 0x00000c9000007945 */ /* 0x000fe20003800200 */
[----:B0-----:R-:W-:Y:S01]  /*0050*/  IADD3 R1, PT, PT, R1, -0x10, RZ ;  /* 0xfffffff001017810 */ /* 0x001fe20007ffe0ff */
[----:B------:R-:W0:Y:S03]  /*0060*/  LDCU.64 UR14, c[0x0][0x358] ;  /* 0x00006b00ff0e77ac */ /* 0x000e260008000a00 */
[----:B------:R-:W4:Y:S08]  /*0070*/  S2UR UR12, SR_CTAID.Y ;  /* 0x00000000000c79c3 */ /* 0x000f300000002600 */
[----:B------:R-:W5:Y:S01]  /*0080*/  LDC R0, c[0x0][0x3b0] ;  /* 0x0000ec00ff007b82 */ /* 0x000f620000000800 */
[----:B-1----:R-:W-:-:S07]  /*0090*/  USHF.L.U32 UR5, UR8, 0x6, URZ ;  /* 0x0000000608057899 */ /* 0x002fce00080006ff */
[----:B------:R-:W1:Y:S01]  /*00a0*/  S2UR UR4, SR_CTAID.X ;  /* 0x00000000000479c3 */ /* 0x000e620000002500 */
[----:B------:R-:W-:Y:S01]  /*00b0*/  MOV R3, UR5 ;  /* 0x0000000500037c02 */ /* 0x000fe20008000f00 */
[----:B----4-:R-:W-:-:S04]  /*00c0*/  USHF.L.U32 UR18, UR12, 0x2, URZ ;  /* 0x000000020c127899 */ /* 0x010fc800080006ff */
[----:B---3--:R-:W-:Y:S01]  /*00d0*/  UIADD3 UR6, UPT, UPT, -UR18, UR6, URZ ;  /* 0x0000000612067290 */ /* 0x008fe2000fffe1ff */
[----:B-----5:R-:W-:-:S03]  /*00e0*/  VIADDMNMX R3, R3, 0x40, R0, PT ;  /* 0x0000004003037846 */ /* 0x020fc60003800100 */
[----:B------:R-:W-:Y:S01]  /*00f0*/  UISETP.GE.AND UP0, UPT, UR6, 0x1, UPT ;  /* 0x000000010600788c */ /* 0x000fe2000bf06270 */
[----:B------:R-:W-:Y:S02]  /*0100*/  R2UR UR7, R3 ;  /* 0x00000000030772ca */ /* 0x000fe400000e0000 */
[----:B--2---:R-:W-:-:S03]  /*0110*/  IADD3 R3, PT, PT, R2, UR5, RZ ;  /* 0x0000000502037c10 */ /* 0x004fc6000fffe0ff */
[----:B------:R-:W-:Y:S01]  /*0120*/  PLOP3.LUT P0, PT, PT, PT, UP0, 0x80, 0x8 ;  /* 0x000000000008781c */ /* 0x000fe20003f0f008 */
[----:B------:R-:W-:Y:S02]  /*0130*/  UISETP.LT.AND UP0, UPT, UR6, 0x4, UPT ;  /* 0x000000040600788c */ /* 0x000fe4000bf01270 */
[----:B-1----:R-:W-:Y:S02]  /*0140*/  USHF.L.U32 UR4, UR4, 0x8, URZ ;  /* 0x0000000804047899 */ /* 0x002fe400080006ff */
[----:B------:R-:W-:-:S03]  /*0150*/  USEL UR9, UR6, 0x4, UP0 ;  /* 0x0000000406097887 */ /* 0x000fc60008000000 */
[----:B------:R-:W-:Y:S02]  /*0160*/  ISETP.GE.OR P0, PT, R3, UR7, !P0 ;  /* 0x0000000703007c0c */ /* 0x000fe4000c706670 */
        /* <DEDUP_REMOVED lines=16> */
[----:B------:R-:W-:-:S06]  /*0270*/  LEA.HI.X R5, R5, UR17, R8, 0x1, P0 ;  /* 0x0000001105057c11 */ /* 0x000fcc00080f0c08 */
        /* <DEDUP_REMOVED lines=16> */
.L_x_184:
[----:B------:R-:W-:Y:S02]  /*0380*/  IADD3 R5, P1, PT, R3, R12, RZ ;  /* 0x0000000c03057210 */ /* 0x000fe40007f3e0ff */
[CC--:B------:R-:W-:Y:S02]  /*0390*/  IADD3 R6, PT, PT, R12.reuse, R0.reuse, RZ ;  /* 0x000000000c067210 */ /* 0x0c0fe40007ffe0ff */
[----:B------:R-:W-:Y:S02]  /*03a0*/  LEA.HI.X.SX32 R12, R12, RZ, 0x1, P1 ;  /* 0x000000ff0c0c7211 */ /* 0x000fe400008f0eff */
[----:B------:R-:W-:Y:S02]  /*03b0*/  LEA R4, P1, R5, UR16, 0x1 ;  /* 0x0000001005047c11 */ /* 0x000fe4000f8208ff */
[----:B------:R-:W-:Y:S02]  /*03c0*/  IADD3 R7, PT, PT, R6, R0, RZ ;  /* 0x0000000006077210 */ /* 0x000fe40007ffe0ff */
[----:B------:R-:W-:-:S02]  /*03d0*/  IADD3 R10, P2, PT, R3, R6, RZ ;  /* 0x00000006030a7210 */ /* 0x000fc40007f5e0ff */
[----:B------:R-:W-:Y:S02]  /*03e0*/  LEA.HI.X R5, R5, UR17, R12, 0x1, P1 ;  /* 0x0000001105057c11 */ /* 0x000fe400088f0c0c */
[----:B------:R-:W-:Y:S02]  /*03f0*/  IADD3 R12, PT, PT, R7, R0, RZ ;  /* 0x00000000070c7210 */ /* 0x000fe40007ffe0ff */
[C---:B------:R-:W-:Y:S01]  /*0400*/  IADD3 R9, P3, PT, R3.reuse, R7, RZ ;  /* 0x0000000703097210 */ /* 0x040fe20007f7e0ff */
[----:B------:R-:W2:Y:S01]  /*0410*/  LDG.E.U16.CONSTANT R4, desc[UR14][R4.64] ;  /* 0x0000000e04047981 */ /* 0x000ea2000c1e9500 */
[----:B------:R-:W-:Y:S02]  /*0420*/  LEA.HI.X.SX32 R15, R6, RZ, 0x1, P2 ;  /* 0x000000ff060f7211 */ /* 0x000fe400010f0eff */
[----:B------:R-:W-:Y:S02]  /*0430*/  LEA R6, P2, R10, UR16, 0x1 ;  /* 0x000000100a067c11 */ /* 0x000fe4000f8408ff */
[----:B------:R-:W-:-:S02]  /*0440*/  IADD3 R11, P1, PT, R3, R12, RZ ;  /* 0x0000000c030b7210 */ /* 0x000fc40007f3e0ff */
[----:B------:R-:W-:Y:S02]  /*0450*/  LEA.HI.X.SX32 R16, R7, RZ, 0x1, P3 ;  /* 0x000000ff07107211 */ /* 0x000fe400018f0eff */
[----:B------:R-:W-:Y:S02]  /*0460*/  LEA.HI.X R7, R10, UR17, R15, 0x1, P2 ;  /* 0x000000110a077c11 */ /* 0x000fe400090f0c0f */
[----:B------:R-:W-:Y:S02]  /*0470*/  LEA.HI.X.SX32 R14, R12, RZ, 0x1, P1 ;  /* 0x000000ff0c0e7211 */ /* 0x000fe400008f0eff */
[----:B------:R-:W-:Y:S01]  /*0480*/  LEA R8, P3, R9, UR16, 0x1 ;  /* 0x0000001009087c11 */ /* 0x000fe2000f8608ff */
[----:B------:R-:W3:Y:S01]  /*0490*/  LDG.E.U16.CONSTANT R6, desc[UR14][R6.64] ;  /* 0x0000000e06067981 */ /* 0x000ee2000c1e9500 */
[----:B------:R-:W-:Y:S02]  /*04a0*/  LEA R10, P1, R11, UR16, 0x1 ;  /* 0x000000100b0a7c11 */ /* 0x000fe4000f8208ff */
[----:B------:R-:W-:-:S02]  /*04b0*/  LEA.HI.X R9, R9, UR17, R16, 0x1, P3 ;  /* 0x0000001109097c11 */ /* 0x000fc400098f0c10 */
[----:B------:R-:W-:-:S03]  /*04c0*/  LEA.HI.X R11, R11, UR17, R14, 0x1, P1 ;  /* 0x000000110b0b7c11 */ /* 0x000fc600088f0c0e */
        /* <DEDUP_REMOVED lines=11> */
.L_x_183:
        /* <DEDUP_REMOVED lines=11> */
[----:B------:R-:W-:-:S03]  /*0630*/  LEA.HI.X R7, R7, UR17, R10, 0x1, P1 ;  /* 0x0000001107077c11 */ /* 0x000fc600088f0c0a */
        /* <DEDUP_REMOVED lines=8> */
.L_x_185:
[----:B------:R-:W-:-:S13]  /*06c0*/  ISETP.EQ.AND P1, PT, RZ, UR10, PT ;  /* 0x0000000aff007c0c */ /* 0x000fda000bf22270 */
[----:B------:R-:W-:Y:S05]  /*06d0*/  @!P0 BRA P1, `(.L_x_180) ;  /* 0x00000004007c8947 */ /* 0x000fea0000800000 */
.L_x_182:
[----:B------:R-:W-:-:S04]  /*06e0*/  IADD3 R5, P0, PT, R3, R12, RZ ;  /* 0x0000000c03057210 */ /* 0x000fc80007f1e0ff */
        /* <DEDUP_REMOVED lines=11> */
.L_x_181:
        /* <DEDUP_REMOVED lines=17> */
.L_x_188:
[-C--:B------:R-:W-:Y:S02]  /*08b0*/  IADD3 R6, PT, PT, R13, R0.reuse, RZ ;  /* 0x000000000d067210 */ /* 0x080fe40007ffe0ff */
[----:B-----5:R-:W-:Y:S02]  /*08c0*/  IADD3 R5, P0, PT, R3, R13, RZ ;  /* 0x0000000d03057210 */ /* 0x020fe40007f1e0ff */
[----:B------:R-:W-:Y:S02]  /*08d0*/  IADD3 R7, PT, PT, R6, R0, RZ ;  /* 0x0000000006077210 */ /* 0x000fe40007ffe0ff */
[----:B------:R-:W-:Y:S02]  /*08e0*/  LEA.HI.X.SX32 R8, R13, RZ, 0x1, P0 ;  /* 0x000000ff0d087211 */ /* 0x000fe400000f0eff */
[----:B0-----:R-:W-:Y:S02]  /*08f0*/  LEA R4, P0, R5, UR16, 0x1 ;  /* 0x0000001005047c11 */ /* 0x001fe4000f8008ff */
[----:B------:R-:W-:-:S02]  /*0900*/  IADD3 R10, P1, PT, R3, R6, RZ ;  /* 0x00000006030a7210 */ /* 0x000fc40007f3e0ff */
[----:B------:R-:W-:Y:S02]  /*0910*/  IADD3 R13, PT, PT, R7, R0, RZ ;  /* 0x00000000070d7210 */ /* 0x000fe40007ffe0ff */
[----:B------:R-:W-:Y:S02]  /*0920*/  LEA.HI.X R5, R5, UR17, R8, 0x1, P0 ;  /* 0x0000001105057c11 */ /* 0x000fe400080f0c08 */
[C---:B------:R-:W-:Y:S02]  /*0930*/  IADD3 R9, P2, PT, R3.reuse, R7, RZ ;  /* 0x0000000703097210 */ /* 0x040fe40007f5e0ff */
[----:B------:R-:W-:Y:S02]  /*0940*/  LEA.HI.X.SX32 R15, R6, RZ, 0x1, P1 ;  /* 0x000000ff060f7211 */ /* 0x000fe400008f0eff */
[----:B------:R-:W-:Y:S01]  /*0950*/  LEA R6, P0, R10, UR16, 0x1 ;  /* 0x000000100a067c11 */ /* 0x000fe2000f8008ff */
[----:B------:R-:W2:Y:S01]  /*0960*/  LDG.E.U16.CONSTANT R5, desc[UR14][R4.64] ;  /* 0x0000000e04057981 */ /* 0x000ea2000c1e9500 */
[----:B------:R-:W-:-:S02]  /*0970*/  IADD3 R11, P3, PT, R3, R13, RZ ;  /* 0x0000000d030b7210 */ /* 0x000fc40007f7e0ff */
[----:B------:R-:W-:Y:S02]  /*0980*/  LEA.HI.X.SX32 R16, R7, RZ, 0x1, P2 ;  /* 0x000000ff07107211 */ /* 0x000fe400010f0eff */
[----:B------:R-:W-:Y:S02]  /*0990*/  LEA.HI.X R7, R10, UR17, R15, 0x1, P0 ;  /* 0x000000110a077c11 */ /* 0x000fe400080f0c0f */
[----:B------:R-:W-:Y:S02]  /*09a0*/  LEA R8, P1, R9, UR16, 0x1 ;  /* 0x0000001009087c11 */ /* 0x000fe4000f8208ff */
[----:B------:R-:W-:Y:S02]  /*09b0*/  LEA.HI.X.SX32 R14, R13, RZ, 0x1, P3 ;  /* 0x000000ff0d0e7211 */ /* 0x000fe400018f0eff */
[----:B------:R-:W-:Y:S01]  /*09c0*/  LEA R10, P0, R11, UR16, 0x1 ;  /* 0x000000100b0a7c11 */ /* 0x000fe2000f8008ff */
[----:B------:R-:W3:Y:S01]  /*09d0*/  LDG.E.U16.CONSTANT R7, desc[UR14][R6.64] ;  /* 0x0000000e06077981 */ /* 0x000ee2000c1e9500 */
[----:B------:R-:W-:-:S02]  /*09e0*/  LEA.HI.X R9, R9, UR17, R16, 0x1, P1 ;  /* 0x0000001109097c11 */ /* 0x000fc400088f0c10 */
[----:B------:R-:W-:-:S04]  /*09f0*/  LEA.HI.X R11, R11, UR17, R14, 0x1, P0 ;  /* 0x000000110b0b7c11 */ /* 0x000fc800080f0c0e */
        /* <DEDUP_REMOVED lines=11> */
.L_x_187:
        /* <DEDUP_REMOVED lines=12> */
[----:B------:R-:W-:-:S04]  /*0b70*/  LEA.HI.X R7, R7, UR17, R10, 0x1, P1 ;  /* 0x0000001107077c11 */ /* 0x000fc800088f0c0a */
        /* <DEDUP_REMOVED lines=8> */
.L_x_189:
[----:B------:R-:W-:-:S09]  /*0c00*/  UISETP.NE.OR UP0, UPT, UR10, URZ, UP0 ;  /* 0x000000ff0a00728c */ /* 0x000fd20008705670 */
[----:B------:R-:W-:Y:S05]  /*0c10*/  BRA.U !UP0, `(.L_x_180) ;  /* 0x00000001082c7547 */ /* 0x000fea000b800000 */
.L_x_186:
[----:B-----5:R-:W-:-:S04]  /*0c20*/  IADD3 R5, P0, PT, R3, R13, RZ ;  /* 0x0000000d03057210 */ /* 0x020fc80007f1e0ff */
        /* <DEDUP_REMOVED lines=10> */
.L_x_180:
[----:B------:R-:W-:Y:S05]  /*0cd0*/  BSYNC.RECONVERGENT B0 ;  /* 0x0000000000007941 */ /* 0x000fea0003800200 */
.L_x_179:
        /* <DEDUP_REMOVED lines=15> */
[----:B-----5:R-:W-:-:S05]  /*0dd0*/  LEA R3, R2, UR9, 0x2 ;  /* 0x0000000902037c11 */ /* 0x020fca000f8e10ff */
[----:B------:R-:W-:Y:S05]  /*0de0*/  BRA.U UP0, `(.L_x_191) ;  /* 0x00000001008c7547 */ /* 0x000fea000b800000 */
[----:B------:R-:W-:Y:S02]  /*0df0*/  UIADD3 UR4, UPT, UPT, URZ, -UR10, URZ ;  /* 0x8000000aff047290 */ /* 0x000fe4000fffe0ff */
[----:B------:R-:W-:Y:S02]  /*0e00*/  UPLOP3.LUT UP0, UPT, UPT, UPT, UPT, 0x80, 0x8 ;  /* 0x000000000008789c */ /* 0x000fe40003f0f070 */
[----:B------:R-:W-:-:S09]  /*0e10*/  UISETP.GT.AND UP1, UPT, UR4, 0x3, UPT ;  /* 0x000000030400788c */ /* 0x000fd2000bf24270 */
[----:B------:R-:W-:Y:S05]  /*0e20*/  BRA.U !UP1, `(.L_x_192) ;  /* 0x0000000109447547 */ /* 0x000fea000b800000 */
[----:B0-----:R-:W0:Y:S01]  /*0e30*/  LDC.64 R12, c[0x0][0x3a0] ;  /* 0x0000e800ff0c7b82 */ /* 0x001e220000000a00 */
[----:B------:R-:W-:-:S11]  /*0e40*/  UPLOP3.LUT UP0, UPT, UPT, UPT, UPT, 0x40, 0x4 ;  /* 0x000000000004789c */ /* 0x000fd60003f0e870 */
.L_x_193:
        /* <DEDUP_REMOVED lines=15> */
.L_x_192:
        /* <DEDUP_REMOVED lines=12> */
.L_x_194:
[----:B------:R-:W-:-:S09]  /*1000*/  UISETP.NE.OR UP0, UPT, UR10, URZ, UP0 ;  /* 0x000000ff0a00728c */ /* 0x000fd20008705670 */
[----:B------:R-:W-:Y:S05]  /*1010*/  BRA.U !UP0, `(.L_x_190) ;  /* 0x00000001081c7547 */ /* 0x000fea000b800000 */
.L_x_191:
[----:B012---:R-:W0:Y:S02]  /*1020*/  LDC.64 R4, c[0x0][0x3a0] ;  /* 0x0000e800ff047b82 */ /* 0x007e240000000a00 */
.L_x_195:
[C---:B0-----:R-:W-:Y:S01]  /*1030*/  IMAD.WIDE R6, R3.reuse, 0x2, R4 ;  /* 0x0000000203067825 */ /* 0x041fe200078e0204 */
[----:B------:R-:W-:Y:S01]  /*1040*/  UIADD3 UR10, UPT, UPT, UR10, 0x1, URZ ;  /* 0x000000010a0a7890 */ /* 0x000fe2000fffe0ff */
[----:B------:R-:W-:-:S03]  /*1050*/  IADD3 R3, PT, PT, R3, UR16, RZ ;  /* 0x0000001003037c10 */ /* 0x000fc6000fffe0ff */
[----:B------:R3:W-:Y:S01]  /*1060*/  STG.E.64 desc[UR14][R6.64], RZ ;  /* 0x000000ff06007986 */ /* 0x0007e2000c101b0e */
[----:B------:R-:W-:-:S09]  /*1070*/  UISETP.NE.AND UP0, UPT, UR10, URZ, UPT ;  /* 0x000000ff0a00728c */ /* 0x000fd2000bf05270 */
[----:B---3--:R-:W-:Y:S05]  /*1080*/  BRA.U UP0, `(.L_x_195) ;  /* 0xfffffffd00e87547 */ /* 0x008fea000b83ffff */
.L_x_190:
[----:B------:R-:W3:Y:S01]  /*1090*/  LDCU.64 UR12, c[0x0][0x3b8] ;  /* 0x00007700ff0c77ac */ /* 0x000ee20008000a00 */
[----:B------:R-:W-:Y:S01]  /*10a0*/  BAR.SYNC.DEFER_BLOCKING 0x0 ;  /* 0x0000000000007b1d */ /* 0x000fe20000010000 */
[----:B------:R-:W-:Y:S01]  /*10b0*/  ISETP.LE.AND P0, PT, R0, UR5, PT ;  /* 0x0000000500007c0c */ /* 0x000fe2000bf03270 */
[----:B------:R-:W-:-:S04]  /*10c0*/  USHF.L.U32 UR10, UR8, 0x7, URZ ;  /* 0x00000007080a7899 */ /* 0x000fc800080006ff */
[----:B---3--:R-:W-:-:S06]  /*10d0*/  UIMAD.WIDE.U32 UR10, UR10, 0x2, UR12 ;  /* 0x000000020a0a78a5 */ /* 0x008fcc000f8e000c */
[----:B0-----:R-:W-:Y:S02]  /*10e0*/  MOV R12, UR10 ;  /* 0x0000000a000c7c02 */ /* 0x001fe40008000f00 */
[----:B------:R-:W-:Y:S01]  /*10f0*/  MOV R13, UR11 ;  /* 0x0000000b000d7c02 */ /* 0x000fe20008000f00 */
[----:B------:R-:W-:Y:S06]  /*1100*/  @P0 BRA `(.L_x_196) ;  /* 0x0000000000e40947 */ /* 0x000fec0003800000 */
[----:B-12---:R-:W-:Y:S01]  /*1110*/  MOV R4, UR10 ;  /* 0x0000000a00047c02 */ /* 0x006fe20008000f00 */
        /* <DEDUP_REMOVED lines=11> */
.L_x_197:
[----:B-1---5:R-:W-:-:S05]  /*11d0*/  IADD3 R5, PT, PT, R14, R17, RZ ;  /* 0x000000110e057210 */ /* 0x022fca0007ffe0ff */
[----:B------:R-:W-:-:S05]  /*11e0*/  IMAD R2, R5, UR16, RZ ;  /* 0x0000001005027c24 */ /* 0x000fca000f8e02ff */
        /* <DEDUP_REMOVED lines=43> */
.L_x_196:
[----:B------:R0:W5:Y:S01]  /*14a0*/  LDG.E.U16.CONSTANT R12, desc[UR14][R12.64+0x2] ;  /* 0x0000020e0c0c7981 */ /* 0x000162000c1e9500 */
[----:B------:R-:W3:Y:S03]  /*14b0*/  LDCU UR11, c[0x0][0x3c8] ;  /* 0x00007900ff0b77ac */ /* 0x000ee60008000800 */
[----:B-1----:R0:W5:Y:S01]  /*14c0*/  LDL.64 R8, [R1] ;  /* 0x0000000001087983 */ /* 0x0021620000100a00 */
[----:B------:R-:W1:Y:S01]  /*14d0*/  LDCU UR19, c[0x0][0x3cc] ;  /* 0x00007980ff1377ac */ /* 0x000e620008000800 */
[----:B------:R-:W-:Y:S01]  /*14e0*/  HFMA2 R2, -RZ, RZ, 0, 0 ;  /* 0x00000000ff027431 */ /* 0x000fe200000001ff */
[----:B--2---:R-:W-:Y:S02]  /*14f0*/  MOV R5, RZ ;  /* 0x000000ff00057202 */ /* 0x004fe40000000f00 */
[----:B------:R-:W-:Y:S01]  /*1500*/  CS2R R6, SRZ ;  /* 0x0000000000067805 */ /* 0x000fe2000001ff00 */
[----:B------:R-:W2:Y:S01]  /*1510*/  LDCU UR17, c[0x0][0x3d0] ;  /* 0x00007a00ff1177ac */ /* 0x000ea20008000800 */
[----:B------:R-:W4:Y:S01]  /*1520*/  LDCU UR20, c[0x0][0x3d4] ;  /* 0x00007a80ff1477ac */ /* 0x000f220008000800 */
[----:B------:R-:W0:Y:S01]  /*1530*/  LDCU UR21, c[0x0][0x3d8] ;  /* 0x00007b00ff1577ac */ /* 0x000e220008000800 */
[----:B---3--:R-:W-:-:S02]  /*1540*/  UISETP.LT.AND UP0, UPT, UR5, UR11, UPT ;  /* 0x0000000b0500728c */ /* 0x008fc4000bf01270 */
[----:B------:R-:W-:Y:S02]  /*1550*/  UISETP.GT.AND UP4, UPT, UR5, UR11, UPT ;  /* 0x0000000b0500728c */ /* 0x000fe4000bf84270 */
[----:B------:R-:W-:Y:S02]  /*1560*/  USEL UR4, UR5, UR11, UP0 ;  /* 0x0000000b05047287 */ /* 0x000fe40008000000 */
[----:B-1----:R-:W-:Y:S02]  /*1570*/  UISETP.GT.AND UP0, UPT, UR5, UR19, UPT ;  /* 0x000000130500728c */ /* 0x002fe4000bf04270 */
[----:B------:R-:W-:Y:S02]  /*1580*/  USHF.R.S32.HI UR9, URZ, 0x1f, UR4 ;  /* 0x0000001fff097899 */ /* 0x000fe40008011404 */
[----:B--2---:R-:W-:Y:S02]  /*1590*/  UISETP.GT.AND UP1, UPT, UR5, UR17, UPT ;  /* 0x000000110500728c */ /* 0x004fe4000bf24270 */
        /* <DEDUP_REMOVED lines=14> */
.L_x_198:
[----:B------:R-:W-:Y:S05]  /*1680*/  BRA.U !UP0, `(.L_x_199) ;  /* 0x00000001081c7547 */ /* 0x000fea000b800000 */
[----:B------:R-:W0:Y:S02]  /*1690*/  LDC R2, c[0x0][0x3d0] ;  /* 0x0000f400ff027b82 */ /* 0x000e240000000800 */
[----:B0-----:R-:W-:-:S04]  /*16a0*/  VIMNMX R2, PT, PT, R2, UR5, PT ;  /* 0x0000000502027c48 */ /* 0x001fc8000bfe0100 */
[----:B------:R-:W-:-:S04]  /*16b0*/  IADD3 R2, PT, PT, R2, -UR19, RZ ;  /* 0x8000001302027c10 */ /* 0x000fc8000fffe0ff */
[----:B-----5:R-:W-:-:S04]  /*16c0*/  SHF.R.S32.HI R3, RZ, 0x1f, R2 ;  /* 0x0000001fff037819 */ /* 0x020fc80000011402 */
[----:B------:R-:W-:-:S04]  /*16d0*/  LEA.HI R3, R3, R2, RZ, 0x5 ;  /* 0x0000000203037211 */ /* 0x000fc800078f28ff */
[----:B------:R-:W-:-:S04]  /*16e0*/  SHF.R.S32.HI R3, RZ, 0x5, R3 ;  /* 0x00000005ff037819 */ /* 0x000fc80000011403 */
[----:B------:R-:W-:-:S07]  /*16f0*/  LEA R2, R3, R3, 0x2 ;  /* 0x0000000303027211 */ /* 0x000fce00078e10ff */
.L_x_199:
[----:B------:R-:W-:Y:S05]  /*1700*/  BRA.U !UP1, `(.L_x_200) ;  /* 0x00000001091c7547 */ /* 0x000fea000b800000 */
[----:B-----5:R-:W0:Y:S02]  /*1710*/  LDC R3, c[0x0][0x3d4] ;  /* 0x0000f500ff037b82 */ /* 0x020e240000000800 */
[----:B0-----:R-:W-:-:S04]  /*1720*/  VIMNMX R3, PT, PT, R3, UR5, PT ;  /* 0x0000000503037c48 */ /* 0x001fc8000bfe0100 */
[----:B------:R-:W-:-:S04]  /*1730*/  IADD3 R3, PT, PT, R3, -UR17, RZ ;  /* 0x8000001103037c10 */ /* 0x000fc8000fffe0ff */
[----:B------:R-:W-:-:S04]  /*1740*/  SHF.R.S32.HI R4, RZ, 0x1f, R3 ;  /* 0x0000001fff047819 */ /* 0x000fc80000011403 */
[----:B------:R-:W-:-:S04]  /*1750*/  LEA.HI R4, R4, R3, RZ, 0x5 ;  /* 0x0000000304047211 */ /* 0x000fc800078f28ff */
[----:B------:R-:W-:-:S04]  /*1760*/  SHF.R.S32.HI R4, RZ, 0x5, R4 ;  /* 0x00000005ff047819 */ /* 0x000fc80000011404 */
[----:B------:R-:W-:-:S07]  /*1770*/  SHF.L.U32 R5, R4, 0x2, RZ ;  /* 0x0000000204057819 */ /* 0x000fce00000006ff */
.L_x_200:
[----:B------:R-:W-:Y:S05]  /*1780*/  BRA.U !UP2, `(.L_x_201) ;  /* 0x000000010a1c7547 */ /* 0x000fea000b800000 */
[----:B-----5:R-:W0:Y:S02]  /*1790*/  LDC R3, c[0x0][0x3d8] ;  /* 0x0000f600ff037b82 */ /* 0x020e240000000800 */
[----:B0-----:R-:W-:-:S04]  /*17a0*/  VIMNMX R3, PT, PT, R3, UR5, PT ;  /* 0x0000000503037c48 */ /* 0x001fc8000bfe0100 */
[----:B------:R-:W-:-:S04]  /*17b0*/  IADD3 R3, PT, PT, R3, -UR20, RZ ;  /* 0x8000001403037c10 */ /* 0x000fc8000fffe0ff */
[----:B------:R-:W-:-:S04]  /*17c0*/  SHF.R.S32.HI R4, RZ, 0x1f, R3 ;  /* 0x0000001fff047819 */ /* 0x000fc80000011403 */
[----:B------:R-:W-:-:S04]  /*17d0*/  LEA.HI R4, R4, R3, RZ, 0x5 ;  /* 0x0000000304047211 */ /* 0x000fc800078f28ff */
[----:B------:R-:W-:-:S04]  /*17e0*/  SHF.R.S32.HI R4, RZ, 0x5, R4 ;  /* 0x00000005ff047819 */ /* 0x000fc80000011404 */
[----:B------:R-:W-:-:S07]  /*17f0*/  LEA R6, R4, R4, 0x1 ;  /* 0x0000000404067211 */ /* 0x000fce00078e08ff */
.L_x_201:
        /* <DEDUP_REMOVED lines=8> */
.L_x_202:
[----:B------:R-:W-:Y:S01]  /*1880*/  ULEA UR4, UR10, UR4, 0x3 ;  /* 0x000000040a047291 */ /* 0x000fe2000f8e18ff */
[----:B------:R-:W0:Y:S01]  /*1890*/  S2UR UR9, SR_CgaCtaId ;  /* 0x00000000000979c3 */ /* 0x000e220000008800 */
[----:B------:R-:W1:Y:S01]  /*18a0*/  LDCU.64 UR10, c[0x0][0x388] ;  /* 0x00007100ff0a77ac */ /* 0x000e620008000a00 */
[----:B-----5:R-:W-:Y:S01]  /*18b0*/  SHF.R.S32.HI R3, RZ, 0x1f, R45 ;  /* 0x0000001fff037819 */ /* 0x020fe2000001142d */
[----:B------:R-:W-:Y:S01]  /*18c0*/  HFMA2 R44, -RZ, RZ, 0, 0 ;  /* 0x00000000ff2c7431 */ /* 0x000fe200000001ff */
[----:B------:R-:W-:Y:S02]  /*18d0*/  VIMNMX R0, PT, PT, R0, UR17, PT ;  /* 0x0000001100007c48 */ /* 0x000fe4000bfe0100 */
[----:B------:R-:W-:Y:S01]  /*18e0*/  IADD3 R2, PT, PT, R5, UR4, R2 ;  /* 0x0000000405027c10 */ /* 0x000fe2000fffe002 */
[----:B------:R-:W-:Y:S01]  /*18f0*/  UMOV UR4, 0x400 ;  /* 0x0000040000047882 */ /* 0x000fe20000000000 */
[----:B------:R-:W-:Y:S02]  /*1900*/  PRMT R95, R8, 0x7610, R8 ;  /* 0x00007610085f7816 */ /* 0x000fe40000000008 */
[----:B------:R-:W-:-:S02]  /*1910*/  IADD3 R2, PT, PT, R7, R2, R6 ;  /* 0x0000000207027210 */ /* 0x000fc40007ffe006 */
[----:B------:R-:W-:Y:S02]  /*1920*/  PRMT R94, R9, 0x7610, R9 ;  /* 0x00007610095e7816 */ /* 0x000fe40000000009 */
[----:B------:R-:W-:Y:S01]  /*1930*/  PRMT R27, RZ, 0x5410, RZ ;  /* 0x00005410ff1b7816 */ /* 0x000fe200000000ff */
[----:B------:R-:W-:Y:S01]  /*1940*/  IMAD R2, R2, UR16, RZ ;  /* 0x0000001002027c24 */ /* 0x000fe2000f8e02ff */
        /* <DEDUP_REMOVED lines=19> */
[----:B------:R-:W-:Y:S01]  /*1a80*/  UIMAD.WIDE.U32 UR8, UR8, 0x100, UR12 ;  /* 0x00000100080878a5 */ /* 0x000fe2000f8e000c */
[----:B------:R-:W-:Y:S01]  /*1a90*/  MOV R44, RZ ;  /* 0x000000ff002c7202 */ /* 0x000fe20000000f00 */
[----:B------:R-:W-:Y:S01]  /*1aa0*/  UISETP.LT.AND UP1, UPT, UR7, UR17, UPT ;  /* 0x000000110700728c */ /* 0x000fe2000bf21270 */
[----:B------:R-:W-:Y:S01]  /*1ab0*/  PRMT R27, RZ, 0x7610, R27 ;  /* 0x00007610ff1b7816 */ /* 0x000fe2000000001b */
[----:B------:R-:W-:Y:S01]  /*1ac0*/  UIADD3 UR10, UP0, UPT, UR8, 0x2, URZ ;  /* 0x00000002080a7890 */ /* 0x000fe2000ff1e0ff */
[----:B------:R-:W0:Y:S03]  /*1ad0*/  LDCU UR16, c[0x0][0x3ac] ;  /* 0x00007580ff1077ac */ /* 0x000e260008000800 */
[----:B------:R-:W-:Y:S02]  /*1ae0*/  UIADD3.X UR9, UPT, UPT, URZ, UR9, URZ, UP0, !UPT ;  /* 0x00000009ff097290 */ /* 0x000fe400087fe4ff */
[----:B------:R-:W-:Y:S01]  /*1af0*/  MOV R18, UR10 ;  /* 0x0000000a00127c02 */ /* 0x000fe20008000f00 */
[----:B------:R-:W-:-:S03]  /*1b00*/  USEL UR8, UR7, UR17, UP1 ;  /* 0x0000001107087287 */ /* 0x000fc60008800000 */
[----:B------:R-:W-:-:S09]  /*1b10*/  MOV R19, UR9 ;  /* 0x0000000900137c02 */ /* 0x000fd20008000f00 */
.L_x_205:
[----:B------:R-:W-:Y:S02]  /*1b20*/  ISETP.NE.AND P0, PT, R16, UR5, PT ;  /* 0x0000000510007c0c */ /* 0x000fe4000bf05270 */
[----:B0----5:R-:W-:Y:S02]  /*1b30*/  MOV R29, UR16 ;  /* 0x00000010001d7c02 */ /* 0x021fe40008000f00 */
[----:B------:R-:W-:Y:S02]  /*1b40*/  MOV R98, R96 ;  /* 0x0000006000627202 */ /* 0x000fe40000000f00 */
[----:B------:R-:W-:Y:S02]  /*1b50*/  MOV R99, R97 ;  /* 0x0000006100637202 */ /* 0x000fe40000000f00 */
[----:B------:R-:W-:Y:S01]  /*1b60*/  MOV R13, UR16 ;  /* 0x00000010000d7c02 */ /* 0x000fe20008000f00 */
[----:B------:R-:W-:Y:S01]  /*1b70*/  IMAD.WIDE R28, R29, 0x4, R98 ;  /* 0x000000041d1c7825 */ /* 0x000fe200078e0262 */
[----:B------:R-:W-:-:S03]  /*1b80*/  MOV R3, UR16 ;  /* 0x0000001000037c02 */ /* 0x000fc60008000f00 */
[----:B------:R-:W2:Y:S01]  /*1b90*/  @!P0 LDG.E.U16.CONSTANT R5, desc[UR14][R18.64] ;  /* 0x0000000e12058981 */ /* 0x000ea2000c1e9500 */
[----:B------:R-:W-:Y:S01]  /*1ba0*/  @!P0 LEA R4, R44, R1, 0x3 ;  /* 0x000000012c048211 */ /* 0x000fe200078e18ff */
[----:B------:R-:W-:Y:S02]  /*1bb0*/  IMAD.WIDE R12, R13, 0x4, R28 ;  /* 0x000000040d0c7825 */ /* 0x000fe400078e021c */
[----:B------:R0:W5:Y:S04]  /*1bc0*/  LDG.E.128.CONSTANT R32, desc[UR14][R98.64] ;  /* 0x0000000e62207981 */ /* 0x000168000c1e9d00 */
[----:B------:R-:W3:Y:S01]  /*1bd0*/  @!P0 LDL.64 R6, [R4+0x8] ;  /* 0x0000080004068983 */ /* 0x000ee20000100a00 */
[----:B------:R-:W-:-:S03]  /*1be0*/  IMAD.WIDE R2, R3, 0x4, R12 ;  /* 0x0000000403027825 */ /* 0x000fc600078e020c */
[----:B------:R-:W5:Y:S04]  /*1bf0*/  LDG.E.128.CONSTANT R28, desc[UR14][R28.64] ;  /* 0x0000000e1c1c7981 */ /* 0x000f68000c1e9d00 */
[----:B------:R-:W5:Y:S04]  /*1c00*/  LDG.E.128.CONSTANT R12, desc[UR14][R12.64] ;  /* 0x0000000e0c0c7981 */ /* 0x000f68000c1e9d00 */
[----:B------:R0:W5:Y:S01]  /*1c10*/  LDG.E.128.CONSTANT R8, desc[UR14][R2.64] ;  /* 0x0000000e02087981 */ /* 0x000162000c1e9d00 */
[----:B------:R-:W-:Y:S01]  /*1c20*/  UISETP.GE.AND UP0, UPT, UR6, 0x1, UPT ;  /* 0x000000010600788c */ /* 0x000fe2000bf06270 */
[----:B------:R-:W-:-:S02]  /*1c30*/  MOV R97, UR16 ;  /* 0x0000001000617c02 */ /* 0x000fc40008000f00 */
[----:B------:R-:W-:-:S03]  /*1c40*/  @!P0 IADD3 R0, PT, PT, R44, 0x1, RZ ;  /* 0x000000012c008810 */ /* 0x000fc60007ffe0ff */
[----:B------:R-:W-:Y:S01]  /*1c50*/  IMAD.WIDE R96, R97, 0x4, R2 ;  /* 0x0000000461607825 */ /* 0x000fe200078e0202 */
[----:B------:R-:W-:Y:S02]  /*1c60*/  @!P0 MOV R44, R0 ;  /* 0x00000000002c8202 */ /* 0x000fe40000000f00 */
[----:B--2---:R-:W-:Y:S02]  /*1c70*/  @!P0 IADD3 R16, PT, PT, R5, UR5, RZ ;  /* 0x0000000505108c10 */ /* 0x004fe4000fffe0ff */
[----:B---3--:R-:W-:Y:S02]  /*1c80*/  @!P0 PRMT R95, R6, 0x7610, R95 ;  /* 0x00007610065f8816 */ /* 0x008fe4000000005f */
[----:B------:R-:W-:Y:S02]  /*1c90*/  @!P0 PRMT R94, R7, 0x7610, R94 ;  /* 0x00007610075e8816 */ /* 0x000fe4000000005e */
[----:B------:R-:W-:Y:S02]  /*1ca0*/  @!P0 PRMT R95, R95, 0x7610, R6 ;  /* 0x000076105f5f8816 */ /* 0x000fe40000000006 */
[----:B------:R-:W-:Y:S01]  /*1cb0*/  @!P0 PRMT R94, R94, 0x7610, R7 ;  /* 0x000076105e5e8816 */ /* 0x000fe20000000007 */
[----:B0-----:R-:W-:Y:S06]  /*1cc0*/  BRA.U !UP0, `(.L_x_204) ;  /* 0x0000002108c07547 */ /* 0x001fec000b800000 */
        /* <DEDUP_REMOVED lines=8> */
[----:B------:R-:W-:-:S02]  /*1d50*/  SHF.R.U32.HI R38, RZ, 0xf, R34 ;  /* 0x0000000fff267819 */ /* 0x000fc40000011622 */
[C---:B------:R-:W-:Y:S02]  /*1d60*/  LOP3.LUT R59, R35.reuse, 0x1f001f, RZ, 0xc0, !PT ;  /* 0x001f001f233b7812 */ /* 0x040fe400078ec0ff */
[----:B------:R-:W-:Y:S02]  /*1d70*/  LOP3.LUT R54, R35, 0x3e003e0, RZ, 0xc0, !PT ;  /* 0x03e003e023367812 */ /* 0x000fe400078ec0ff */
[--C-:B------:R-:W-:Y:S02]  /*1d80*/  SHF.R.U32.HI R40, RZ, 0xf, R35.reuse ;  /* 0x0000000fff287819 */ /* 0x100fe40000011623 */
[----:B------:R-:W-:Y:S02]  /*1d90*/  SHF.R.U32.HI R49, RZ, 0xa, R35 ;  /* 0x0000000aff317819 */ /* 0x000fe40000011623 */
[----:B------:R-:W-:Y:S02]  /*1da0*/  SHF.R.U32.HI R35, RZ, 0xe, R29 ;  /* 0x0000000eff237819 */ /* 0x000fe4000001161d */
[----:B------:R-:W-:-:S02]  /*1db0*/  LOP3.LUT R32, R32, 0x10001, RZ, 0xc0, !PT ;  /* 0x0001000120207812 */ /* 0x000fc400078ec0ff */
[----:B------:R-:W-:Y:S02]  /*1dc0*/  SHF.R.U32.HI R39, RZ, 0xe, R30 ;  /* 0x0000000eff277819 */ /* 0x000fe4000001161e */
        /* <DEDUP_REMOVED lines=8> */
[C---:B------:R-:W-:Y:S02]  /*1e50*/  LOP3.LUT R52, R30.reuse, 0x1f001f, RZ, 0xc0, !PT ;  /* 0x001f001f1e347812 */ /* 0x040fe400078ec0ff */
[----:B------:R-:W-:Y:S02]  /*1e60*/  LOP3.LUT R60, R30, 0x3e003e0, RZ, 0xc0, !PT ;  /* 0x03e003e01e3c7812 */ /* 0x000fe400078ec0ff */
[----:B------:R-:W-:-:S02]  /*1e70*/  SHF.R.U32.HI R63, RZ, 0xa, R30 ;  /* 0x0000000aff3f7819 */ /* 0x000fc4000001161e */
[----:B------:R-:W-:Y:S02]  /*1e80*/  SHF.R.U32.HI R29, RZ, 0xd, R13 ;  /* 0x0000000dff1d7819 */ /* 0x000fe4000001160d */
[----:B------:R-:W-:Y:S02]  /*1e90*/  LOP3.LUT R36, R36, 0x10001, RZ, 0xc0, !PT ;  /* 0x0001000124247812 */ /* 0x000fe400078ec0ff */
[----:B------:R-:W-:Y:S02]  /*1ea0*/  LOP3.LUT R32, R32, 0x20002, R35, 0xf8, !PT ;  /* 0x0002000220207812 */ /* 0x000fe400078ef823 */
[----:B------:R-:W-:Y:S02]  /*1eb0*/  SHF.R.U32.HI R30, RZ, 0xd, R14 ;  /* 0x0000000dff1e7819 */ /* 0x000fe4000001160e */
[----:B------:R-:W-:Y:S02]  /*1ec0*/  LOP3.LUT R39, R38, 0x20002, R39, 0xf8, !PT ;  /* 0x0002000226277812 */ /* 0x000fe400078ef827 */
[----:B------:R-:W-:-:S02]  /*1ed0*/  LOP3.LUT R57, R34, 0x1f001f, RZ, 0xc0, !PT ;  /* 0x001f001f22397812 */ /* 0x000fc400078ec0ff */
[----:B------:R-:W-:Y:S02]  /*1ee0*/  LOP3.LUT R2, R34, 0x3e003e0, RZ, 0xc0, !PT ;  /* 0x03e003e022027812 */ /* 0x000fe400078ec0ff */
[----:B------:R-:W-:Y:S02]  /*1ef0*/  SHF.R.U32.HI R48, RZ, 0xa, R34 ;  /* 0x0000000aff307819 */ /* 0x000fe40000011622 */
[C---:B------:R-:W-:Y:S02]  /*1f00*/  LOP3.LUT R50, R28.reuse, 0x1f001f, RZ, 0xc0, !PT ;  /* 0x001f001f1c327812 */ /* 0x040fe400078ec0ff */
[----:B------:R-:W-:Y:S02]  /*1f10*/  LOP3.LUT R56, R28, 0x3e003e0, RZ, 0xc0, !PT ;  /* 0x03e003e01c387812 */ /* 0x000fe400078ec0ff */
[----:B------:R-:W-:Y:S02]  /*1f20*/  SHF.R.U32.HI R61, RZ, 0xa, R28 ;  /* 0x0000000aff3d7819 */ /* 0x000fe4000001161c */
[----:B------:R-:W-:-:S02]  /*1f30*/  SHF.R.U32.HI R34, RZ, 0xc, R10 ;  /* 0x0000000cff227819 */ /* 0x000fc4000001160a */
[----:B------:R-:W-:Y:S02]  /*1f40*/  LOP3.LUT R33, R36, 0x20002, R33, 0xf8, !PT ;  /* 0x0002000224217812 */ /* 0x000fe400078ef821 */
[----:B------:R-:W-:Y:S02]  /*1f50*/  LOP3.LUT R32, R32, 0x40004, R29, 0xf8, !PT ;  /* 0x0004000420207812 */ /* 0x000fe400078ef81d */
[----:B------:R-:W-:Y:S02]  /*1f60*/  SHF.R.U32.HI R28, RZ, 0xd, R12 ;  /* 0x0000000dff1c7819 */ /* 0x000fe4000001160c */
[----:B------:R-:W-:Y:S02]  /*1f70*/  SHF.R.U32.HI R37, RZ, 0xc, R9 ;  /* 0x0000000cff257819 */ /* 0x000fe40000011609 */
[----:B------:R-:W-:Y:S02]  /*1f80*/  LOP3.LUT R39, R39, 0x40004, R30, 0xf8, !PT ;  /* 0x0004000427277812 */ /* 0x000fe400078ef81e */
[----:B------:R-:W-:-:S02]  /*1f90*/  LOP3.LUT R28, R33, 0x40004, R28, 0xf8, !PT ;  /* 0x00040004211c7812 */ /* 0x000fc400078ef81c */
[----:B------:R-:W-:Y:S02]  /*1fa0*/  LOP3.LUT R37, R32, 0x80008, R37, 0xf8, !PT ;  /* 0x0008000820257812 */ /* 0x000fe400078ef825 */
[----:B------:R-:W-:Y:S02]  /*1fb0*/  LOP3.LUT R38, R39, 0x80008, R34, 0xf8, !PT ;  /* 0x0008000827267812 */ /* 0x000fe400078ef822 */
[----:B------:R-:W0:Y:S01]  /*1fc0*/  LDS.128 R32, [UR4] ;  /* 0x00000004ff207984 */ /* 0x000e220008000c00 */
[----:B------:R-:W-:Y:S02]  /*1fd0*/  SHF.R.U32.HI R41, RZ, 0xe, R31 ;  /* 0x0000000eff297819 */ /* 0x000fe4000001161f */
[----:B------:R-:W-:Y:S02]  /*1fe0*/  LOP3.LUT R40, R40, 0x10001, RZ, 0xc0, !PT ;  /* 0x0001000128287812 */ /* 0x000fe400078ec0ff */
[----:B------:R-:W-:Y:S02]  /*1ff0*/  SHF.R.U32.HI R42, RZ, 0xd, R15 ;  /* 0x0000000dff2a7819 */ /* 0x000fe4000001160f */
[----:B------:R-:W-:-:S02]  /*2000*/  LOP3.LUT R41, R40, 0x20002, R41, 0xf8, !PT ;  /* 0x0002000228297812 */ /* 0x000fc400078ef829 */
[C---:B------:R-:W-:Y:S02]  /*2010*/  LOP3.LUT R69, R31.reuse, 0x1f001f, RZ, 0xc0, !PT ;  /* 0x001f001f1f457812 */ /* 0x040fe400078ec0ff */
[----:B------:R-:W-:Y:S02]  /*2020*/  LOP3.LUT R86, R31, 0x3e003e0, RZ, 0xc0, !PT ;  /* 0x03e003e01f567812 */ /* 0x000fe400078ec0ff */
[----:B------:R-:W-:Y:S02]  /*2030*/  SHF.R.U32.HI R64, RZ, 0xa, R31 ;  /* 0x0000000aff407819 */ /* 0x000fe4000001161f */
[----:B------:R-:W-:Y:S02]  /*2040*/  SHF.R.U32.HI R31, RZ, 0xc, R8 ;  /* 0x0000000cff1f7819 */ /* 0x000fe40000011608 */
[C---:B------:R-:W-:Y:S02]  /*2050*/  LOP3.LUT R65, R12.reuse, 0x1f001f, RZ, 0xc0, !PT ;  /* 0x001f001f0c417812 */ /* 0x040fe400078ec0ff */
[----:B------:R-:W-:-:S02]  /*2060*/  LOP3.LUT R87, R12, 0x3e003e0, RZ, 0xc0, !PT ;  /* 0x03e003e00c577812 */ /* 0x000fc400078ec0ff */
[----:B------:R-:W-:Y:S02]  /*2070*/  SHF.R.U32.HI R70, RZ, 0xa, R12 ;  /* 0x0000000aff467819 */ /* 0x000fe4000001160c */
[C---:B------:R-:W-:Y:S02]  /*2080*/  LOP3.LUT R66, R13.reuse, 0x1f001f, RZ, 0xc0, !PT ;  /* 0x001f001f0d427812 */ /* 0x040fe400078ec0ff */
[----:B------:R-:W-:Y:S02]  /*2090*/  LOP3.LUT R12, R13, 0x3e003e0, RZ, 0xc0, !PT ;  /* 0x03e003e00d0c7812 */ /* 0x000fe400078ec0ff */
[----:B------:R-:W-:Y:S02]  /*20a0*/  SHF.R.U32.HI R71, RZ, 0xa, R13 ;  /* 0x0000000aff477819 */ /* 0x000fe4000001160d */
[----:B------:R-:W-:Y:S02]  /*20b0*/  SHF.R.U32.HI R43, RZ, 0xc, R11 ;  /* 0x0000000cff2b7819 */ /* 0x000fe4000001160b */
[----:B------:R-:W-:-:S02]  /*20c0*/  LOP3.LUT R42, R41, 0x40004, R42, 0xf8, !PT ;  /* 0x00040004292a7812 */ /* 0x000fc400078ef82a */
[C---:B------:R-:W-:Y:S02]  /*20d0*/  LOP3.LUT R67, R14.reuse, 0x1f001f, RZ, 0xc0, !PT ;  /* 0x001f001f0e437812 */ /* 0x040fe400078ec0ff */
[----:B------:R-:W-:Y:S02]  /*20e0*/  LOP3.LUT R13, R14, 0x3e003e0, RZ, 0xc0, !PT ;  /* 0x03e003e00e0d7812 */ /* 0x000fe400078ec0ff */
[----:B------:R-:W-:Y:S02]  /*20f0*/  SHF.R.U32.HI R72, RZ, 0xa, R14 ;  /* 0x0000000aff487819 */ /* 0x000fe4000001160e */
[C---:B------:R-:W-:Y:S02]  /*2100*/  LOP3.LUT R68, R15.reuse, 0x1f001f, RZ, 0xc0, !PT ;  /* 0x001f001f0f447812 */ /* 0x040fe400078ec0ff */
[----:B------:R-:W-:Y:S02]  /*2110*/  LOP3.LUT R14, R15, 0x3e003e0, RZ, 0xc0, !PT ;  /* 0x03e003e00f0e7812 */ /* 0x000fe400078ec0ff */
[----:B------:R-:W-:-:S02]  /*2120*/  SHF.R.U32.HI R73, RZ, 0xa, R15 ;  /* 0x0000000aff497819 */ /* 0x000fc4000001160f */
[----:B------:R-:W-:Y:S02]  /*2130*/  LOP3.LUT R31, R28, 0x80008, R31, 0xf8, !PT ;  /* 0x000800081c1f7812 */ /* 0x000fe400078ef81f */
[C---:B------:R-:W-:Y:S02]  /*2140*/  LOP3.LUT R15, R8.reuse, 0x3e003e0, RZ, 0xc0, !PT ;  /* 0x03e003e0080f7812 */ /* 0x040fe400078ec0ff */
[----:B------:R-:W-:Y:S02]  /*2150*/  LOP3.LUT R74, R8, 0x1f001f, RZ, 0xc0, !PT ;  /* 0x001f001f084a7812 */ /* 0x000fe400078ec0ff */
[----:B------:R-:W-:Y:S02]  /*2160*/  SHF.R.U32.HI R78, RZ, 0xa, R8 ;  /* 0x0000000aff4e7819 */ /* 0x000fe40000011608 */
[----:B------:R-:W-:Y:S02]  /*2170*/  LOP3.LUT R8, R9, 0x3e003e0, RZ, 0xc0, !PT ;  /* 0x03e003e009087812 */ /* 0x000fe400078ec0ff */
[----:B------:R-:W-:-:S02]  /*2180*/  LOP3.LUT R39, R42, 0x80008, R43, 0xf8, !PT ;  /* 0x000800082a277812 */ /* 0x000fc400078ef82b */
[----:B------:R-:W-:Y:S02]  /*2190*/  LOP3.LUT R87, R87, 0x64006400, RZ, 0xfc, !PT ;  /* 0x6400640057577812 */ /* 0x000fe400078efcff */
[----:B------:R-:W-:Y:S02]  /*21a0*/  LOP3.LUT R75, R9, 0x1f001f, RZ, 0xc0, !PT ;  /* 0x001f001f094b7812 */ /* 0x000fe400078ec0ff */
[----:B------:R-:W-:Y:S02]  /*21b0*/  SHF.R.U32.HI R79, RZ, 0xa, R9 ;  /* 0x0000000aff4f7819 */ /* 0x000fe40000011609 */
[----:B------:R-:W-:Y:S01]  /*21c0*/  LOP3.LUT R113, R14, 0x64006400, RZ, 0xfc, !PT ;  /* 0x640064000e717812 */ /* 0x000fe200078efcff */
[-C--:B------:R-:W-:Y:S01]  /*21d0*/  HFMA2 R14, R87, R0.reuse.H0_H0, -48, -48 ;  /* 0xd200d200570e7431 */ /* 0x080fe20000040000 */
[----:B------:R-:W-:Y:S02]  /*21e0*/  LOP3.LUT R93, R8, 0x64006400, RZ, 0xfc, !PT ;  /* 0x64006400085d7812 */ /* 0x000fe400078efcff */
[C---:B------:R-:W-:Y:S01]  /*21f0*/  LOP3.LUT R9, R10.reuse, 0x3e003e0, RZ, 0xc0, !PT ;  /* 0x03e003e00a097812 */ /* 0x040fe200078ec0ff */
[----:B------:R-:W-:Y:S01]  /*2200*/  HFMA2 R8, R113, R0.H0_H0, -48, -48 ;  /* 0xd200d20071087431 */ /* 0x000fe20000040000 */
[----:B------:R-:W-:-:S02]  /*2210*/  LOP3.LUT R76, R10, 0x1f001f, RZ, 0xc0, !PT ;  /* 0x001f001f0a4c7812 */ /* 0x000fc400078ec0ff */
[----:B------:R-:W-:Y:S02]  /*2220*/  SHF.R.U32.HI R80, RZ, 0xa, R10 ;  /* 0x0000000aff507819 */ /* 0x000fe4000001160a */
[C---:B------:R-:W-:Y:S02]  /*2230*/  LOP3.LUT R10, R11.reuse, 0x3e003e0, RZ, 0xc0, !PT ;  /* 0x03e003e00b0a7812 */ /* 0x040fe400078ec0ff */
[----:B------:R-:W-:Y:S02]  /*2240*/  LOP3.LUT R77, R11, 0x1f001f, RZ, 0xc0, !PT ;  /* 0x001f001f0b4d7812 */ /* 0x000fe400078ec0ff */
[----:B------:R-:W-:Y:S02]  /*2250*/  SHF.R.U32.HI R81, RZ, 0xa, R11 ;  /* 0x0000000aff517819 */ /* 0x000fe4000001160b */
[----:B------:R-:W-:Y:S02]  /*2260*/  LOP3.LUT R11, R58, 0x64006400, RZ, 0xfc, !PT ;  /* 0x640064003a0b7812 */ /* 0x000fe400078efcff */
[----:B------:R-:W-:-:S02]  /*2270*/  LOP3.LUT R111, R86, 0x64006400, RZ, 0xfc, !PT ;  /* 0x64006400566f7812 */ /* 0x000fc400078efcff */
[----:B------:R-:W-:Y:S02]  /*2280*/  LOP3.LUT R55, R55, 0x64006400, RZ, 0xfc, !PT ;  /* 0x6400640037377812 */ /* 0x000fe400078efcff */
[----:B------:R-:W-:Y:S02]  /*2290*/  LOP3.LUT R53, R53, 0x64006400, RZ, 0xfc, !PT ;  /* 0x6400640035357812 */ /* 0x000fe400078efcff */
[----:B------:R-:W-:Y:S01]  /*22a0*/  LOP3.LUT R86, R57, 0x64006400, RZ, 0xfc, !PT ;  /* 0x6400640039567812 */ /* 0x000fe200078efcff */
[----:B------:R-:W-:Y:S01]  /*22b0*/  HADD2 R57, R55, -1040, -1040 ;  /* 0xe410e41037397430 */ /* 0x000fe20000000000 */
[----:B------:R-:W-:Y:S02]  /*22c0*/  LOP3.LUT R17, R17, 0x64006400, RZ, 0xfc, !PT ;  /* 0x6400640011117812 */ /* 0x000fe400078efcff */
[----:B------:R-:W-:Y:S01]  /*22d0*/  LOP3.LUT R101, R2, 0x64006400, RZ, 0xfc, !PT ;  /* 0x6400640002657812 */ /* 0x000fe200078efcff */
[----:B------:R-:W-:Y:S01]  /*22e0*/  HADD2 R55, R86, -1040, -1040 ;  /* 0xe410e41056377430 */ /* 0x000fe20000000000 */
[----:B------:R-:W-:-:S02]  /*22f0*/  LOP3.LUT R109, R54, 0x64006400, RZ, 0xfc, !PT ;  /* 0x64006400366d7812 */ /* 0x000fc400078efcff */
[----:B------:R-:W-:Y:S01]  /*2300*/  LOP3.LUT R103, R60, 0x64006400, RZ, 0xfc, !PT ;  /* 0x640064003c677812 */ /* 0x000fe200078efcff */
[-C--:B------:R-:W-:Y:S01]  /*2310*/  HFMA2 R60, R17, R0.reuse.H0_H0, -48, -48 ;  /* 0xd200d200113c7431 */ /* 0x080fe20000040000 */
[----:B------:R-:W-:Y:S01]  /*2320*/  LOP3.LUT R46, R46, 0x1f001f, RZ, 0xc0, !PT ;  /* 0x001f001f2e2e7812 */ /* 0x000fe200078ec0ff */
[----:B------:R-:W-:Y:S01]  /*2330*/  HFMA2 R54, R109, R0.H0_H0, -48, -48 ;  /* 0xd200d2006d367431 */ /* 0x000fe20000040000 */
        /* <DEDUP_REMOVED lines=10> */
[----:B------:R-:W-:Y:S01]  /*23e0*/  HFMA2 R12, R91, R0.H0_H0, -48, -48 ;  /* 0xd200d2005b0c7431 */ /* 0x000fe20000040000 */
[----:B------:R-:W-:-:S02]  /*23f0*/  LOP3.LUT R63, R63, 0x1f001f, RZ, 0xc0, !PT ;  /* 0x001f001f3f3f7812 */ /* 0x000fc400078ec0ff */
[----:B------:R-:W-:Y:S02]  /*2400*/  LOP3.LUT R64, R64, 0x1f001f, RZ, 0xc0, !PT ;  /* 0x001f001f40407812 */ /* 0x000fe400078ec0ff */
[----:B------:R-:W-:Y:S01]  /*2410*/  LOP3.LUT R105, R13, 0x64006400, RZ, 0xfc, !PT ;  /* 0x640064000d697812 */ /* 0x000fe200078efcff */
[----:B------:R-:W-:Y:S01]  /*2420*/  HFMA2 R13, R103, R0.H0_H0, -48, -48 ;  /* 0xd200d200670d7431 */ /* 0x000fe20000040000 */
[----:B------:R-:W-:Y:S02]  /*2430*/  LOP3.LUT R61, R61, 0x64006400, RZ, 0xfc, !PT ;  /* 0x640064003d3d7812 */ /* 0x000fe400078efcff */
[----:B------:R-:W-:Y:S02]  /*2440*/  LOP3.LUT R62, R62, 0x64006400, RZ, 0xfc, !PT ;  /* 0x640064003e3e7812 */ /* 0x000fe400078efcff */
[----:B------:R-:W-:Y:S02]  /*2450*/  LOP3.LUT R63, R63, 0x64006400, RZ, 0xfc, !PT ;  /* 0x640064003f3f7812 */ /* 0x000fe400078efcff */
[----:B------:R-:W-:-:S02]  /*2460*/  LOP3.LUT R65, R65, 0x64006400, RZ, 0xfc, !PT ;  /* 0x6400640041417812 */ /* 0x000fc400078efcff */
[----:B------:R-:W-:Y:S01]  /*2470*/  LOP3.LUT R115, R10, 0x64006400, RZ, 0xfc, !PT ;  /* 0x640064000a737812 */ /* 0x000fe200078efcff */
[----:B------:R-:W-:Y:S01]  /*2480*/  HFMA2 R10, R105, R0.H0_H0, -48, -48 ;  /* 0xd200d200690a7431 */ /* 0x000fe20000040000 */
        /* <DEDUP_REMOVED lines=12> */
[----:B------:R-:W-:-:S03]  /*2550*/  LOP3.LUT R79, R79, 0x64006400, RZ, 0xfc, !PT ;  /* 0x640064004f4f7812 */ /* 0x000fc600078efcff */
[----:B------:R-:W-:Y:S01]  /*2560*/  HADD2 R80, R80, -1040, -1040 ;  /* 0xe410e41050507430 */ /* 0x000fe20000000000 */
[----:B--2---:R-:W-:Y:S02]  /*2570*/  SHF.R.U32.HI R28, RZ, 0xb, R5 ;  /* 0x0000000bff1c7819 */ /* 0x004fe40000011605 */
[----:B------:R-:W-:Y:S02]  /*2580*/  SHF.R.U32.HI R29, RZ, 0xb, R6 ;  /* 0x0000000bff1d7819 */ /* 0x000fe40000011606 */
[----:B------:R-:W-:Y:S02]  /*2590*/  SHF.R.U32.HI R30, RZ, 0xb, R7 ;  /* 0x0000000bff1e7819 */ /* 0x000fe40000011607 */
[----:B------:R-:W-:Y:S02]  /*25a0*/  SHF.R.U32.HI R36, RZ, 0xb, R4 ;  /* 0x0000000bff247819 */ /* 0x000fe40000011604 */
[C---:B------:R-:W-:Y:S02]  /*25b0*/  LOP3.LUT R89, R6.reuse, 0x3e003e0, RZ, 0xc0, !PT ;  /* 0x03e003e006597812 */ /* 0x040fe400078ec0ff */
[----:B------:R-:W-:-:S02]  /*25c0*/  LOP3.LUT R84, R6, 0x1f001f, RZ, 0xc0, !PT ;  /* 0x001f001f06547812 */ /* 0x000fc400078ec0ff */
[----:B------:R-:W-:Y:S02]  /*25d0*/  SHF.R.U32.HI R42, RZ, 0xa, R6 ;  /* 0x0000000aff2a7819 */ /* 0x000fe40000011606 */
[----:B------:R-:W-:Y:S02]  /*25e0*/  LOP3.LUT R88, R4, 0x3e003e0, RZ, 0xc0, !PT ;  /* 0x03e003e004587812 */ /* 0x000fe400078ec0ff */
[C---:B------:R-:W-:Y:S02]  /*25f0*/  LOP3.LUT R6, R7.reuse, 0x3e003e0, RZ, 0xc0, !PT ;  /* 0x03e003e007067812 */ /* 0x040fe400078ec0ff */
[----:B------:R-:W-:Y:S02]  /*2600*/  LOP3.LUT R85, R7, 0x1f001f, RZ, 0xc0, !PT ;  /* 0x001f001f07557812 */ /* 0x000fe400078ec0ff */
[----:B------:R-:W-:Y:S02]  /*2610*/  SHF.R.U32.HI R43, RZ, 0xa, R7 ;  /* 0x0000000aff2b7819 */ /* 0x000fe40000011607 */
[----:B------:R-:W-:-:S02]  /*2620*/  LOP3.LUT R7, R3, 0x64006400, RZ, 0xfc, !PT ;  /* 0x6400640003077812 */ /* 0x000fc400078efcff */
[----:B------:R-:W-:Y:S02]  /*2630*/  LOP3.LUT R36, R31, 0x100010, R36, 0xf8, !PT ;  /* 0x001000101f247812 */ /* 0x000fe400078ef824 */
[----:B------:R-:W-:Y:S01]  /*2640*/  LOP3.LUT R37, R37, 0x100010, R28, 0xf8, !PT ;  /* 0x0010001025257812 */ /* 0x000fe200078ef81c */
[-C--:B------:R-:W-:Y:S01]  /*2650*/  HFMA2 R58, R7, R0.reuse.H0_H0, -48, -48 ;  /* 0xd200d200073a7431 */ /* 0x080fe20000040000 */
[----:B------:R-:W-:Y:S01]  /*2660*/  LOP3.LUT R38, R38, 0x100010, R29, 0xf8, !PT ;  /* 0x0010001026267812 */ /* 0x000fe200078ef81d */
[----:B------:R-:W-:Y:S01]  /*2670*/  HFMA2 R7, R93, R0.H0_H0, -48, -48 ;  /* 0xd200d2005d077431 */ /* 0x000fe20000040000 */
[----:B------:R-:W-:Y:S02]  /*2680*/  LOP3.LUT R39, R39, 0x100010, R30, 0xf8, !PT ;  /* 0x0010001027277812 */ /* 0x000fe400078ef81e */
[----:B------:R-:W1:Y:S01]  /*2690*/  LDS.128 R28, [UR4+0x10] ;  /* 0x00001004ff1c7984 */ /* 0x000e620008000c00 */
[----:B------:R-:W-:Y:S01]  /*26a0*/  LOP3.LUT R87, R88, 0x64006400, RZ, 0xfc, !PT ;  /* 0x6400640058577812 */ /* 0x000fe200078efcff */
[----:B0-----:R-:W-:Y:S01]  /*26b0*/  HFMA2 R88, R57, R32, RZ.H0_H0 ;  /* 0x0000002039587231 */ /* 0x001fe200000400ff */
[----:B------:R-:W-:-:S02]  /*26c0*/  LOP3.LUT R93, R6, 0x64006400, RZ, 0xfc, !PT ;  /* 0x64006400065d7812 */ /* 0x000fc400078efcff */
[----:B------:R-:W-:Y:S01]  /*26d0*/  LOP3.LUT R89, R89, 0x64006400, RZ, 0xfc, !PT ;  /* 0x6400640059597812 */ /* 0x000fe200078efcff */
[-C--:B------:R-:W-:Y:S01]  /*26e0*/  HFMA2 R6, R87, R0.reuse.H0_H0, -48, -48 ;  /* 0xd200d20057067431 */ /* 0x080fe20000040000 */
[----:B------:R-:W-:Y:S01]  /*26f0*/  LOP3.LUT R87, R59, 0x64006400, RZ, 0xfc, !PT ;  /* 0x640064003b577812 */ /* 0x000fe200078efcff */
[----:B------:R-:W-:Y:S01]  /*2700*/  HADD2 R59, R53, -1040, -1040 ;  /* 0xe410e410353b7430 */ /* 0x000fe20000000000 */
[----:B------:R-:W-:Y:S01]  /*2710*/  LOP3.LUT R3, R56, 0x64006400, RZ, 0xfc, !PT ;  /* 0x6400640038037812 */ /* 0x000fe200078efcff */
[----:B------:R-:W-:Y:S02]  /*2720*/  HFMA2 R2, R89, R0.H0_H0, -48, -48 ;  /* 0xd200d20059027431 */ /* 0x000fe40000040000 */
[-C--:B------:R-:W-:Y:S02]  /*2730*/  HFMA2 R89, R55, R32.reuse, RZ ;  /* 0x0000002037597231 */ /* 0x080fe400000000ff */
[----:B------:R-:W-:Y:S02]  /*2740*/  HADD2 R53, R87, -1040, -1040 ;  /* 0xe410e41057357430 */ /* 0x000fe40000000000 */
[----:B------:R-:W-:-:S02]  /*2750*/  HFMA2 R86, R59, R32, RZ ;  /* 0x000000203b567231 */ /* 0x000fc400000000ff */
[----:B------:R-:W-:Y:S01]  /*2760*/  HFMA2 R56, R101, R0.H0_H0, -48, -48 ;  /* 0xd200d20065387431 */ /* 0x000fe20000040000 */
[----:B------:R-:W-:Y:S01]  /*2770*/  LOP3.LUT R82, R4, 0x1f001f, RZ, 0xc0, !PT ;  /* 0x001f001f04527812 */ /* 0x000fe200078ec0ff */
[----:B------:R-:W-:Y:S02]  /*2780*/  HFMA2 R32, R53, R32, RZ.H0_H0 ;  /* 0x0000002035207231 */ /* 0x000fe400000400ff */
[-C--:B------:R-:W-:Y:S02]  /*2790*/  HFMA2 R87, R60, R33.reuse, R86 ;  /* 0x000000213c577231 */ /* 0x080fe40000000056 */
[-C--:B------:R-:W-:Y:S02]  /*27a0*/  HFMA2 R88, R58, R33.reuse, R88 ;  /* 0x000000213a587231 */ /* 0x080fe40000000058 */
[-C--:B------:R-:W-:Y:S02]  /*27b0*/  HFMA2 R89, R56, R33.reuse, R89 ;  /* 0x0000002138597231 */ /* 0x080fe40000000059 */
[----:B------:R-:W-:Y:S01]  /*27c0*/  HFMA2 R90, R54, R33, R32 ;  /* 0x00000021365a7231 */ /* 0x000fe20000000020 */
[----:B------:R-:W-:Y:S01]  /*27d0*/  LOP3.LUT R33, R52, 0x64006400, RZ, 0xfc, !PT ;  /* 0x6400640034217812 */ /* 0x000fe200078efcff */
[----:B------:R-:W-:Y:S01]  /*27e0*/  HFMA2 R17, R3, R0.H0_H0, -48, -48 ;  /* 0xd200d20003117431 */ /* 0x000fe20000040000 */
[----:B------:R-:W-:Y:S01]  /*27f0*/  LOP3.LUT R52, R49, 0x64006400, RZ, 0xfc, !PT ;  /* 0x6400640031347812 */ /* 0x000fe200078efcff */
[----:B------:R-:W-:Y:S01]  /*2800*/  HADD2 R49, R48, -1040, -1040 ;  /* 0xe410e41030317430 */ /* 0x000fe20000000000 */
[----:B------:R-:W-:Y:S01]  /*2810*/  LOP3.LUT R32, R51, 0x64006400, RZ, 0xfc, !PT ;  /* 0x6400640033207812 */ /* 0x000fe200078efcff */
[----:B------:R-:W-:Y:S01]  /*2820*/  HADD2 R51, R47, -1040, -1040 ;  /* 0xe410e4102f337430 */ /* 0x000fe20000000000 */
[----:B------:R-:W-:Y:S01]  /*2830*/  LOP3.LUT R86, R69, 0x64006400, RZ, 0xfc, !PT ;  /* 0x6400640045567812 */ /* 0x000fe200078efcff */
[----:B------:R-:W-:Y:S01]  /*2840*/  HADD2 R69, R46, -1040, -1040 ;  /* 0xe410e4102e457430 */ /* 0x000fe20000000000 */
[----:B------:R-:W-:Y:S01]  /*2850*/  SHF.R.U32.HI R40, RZ, 0xa, R4 ;  /* 0x0000000aff287819 */ /* 0x000fe20000011604 */
[----:B------:R-:W-:Y:S01]  /*2860*/  HADD2 R47, R52, -1040, -1040 ;  /* 0xe410e410342f7430 */ /* 0x000fe20000000000 */
[----:B------:R-:W-:Y:S01]  /*2870*/  LOP3.LUT R4, R5, 0x3e003e0, RZ, 0xc0, !PT ;  /* 0x03e003e005047812 */ /* 0x000fe200078ec0ff */
[----:B------:R-:W-:-:S02]  /*2880*/  HADD2 R52, R50, -1040, -1040 ;  /* 0xe410e41032347430 */ /* 0x000fc40000000000 */
[-C--:B------:R-:W-:Y:S02]  /*2890*/  HFMA2 R87, R69, R34.reuse, R87 ;  /* 0x0000002245577231 */ /* 0x080fe40000000057 */
[-C--:B------:R-:W-:Y:S02]  /*28a0*/  HFMA2 R88, R51, R34.reuse, R88 ;  /* 0x0000002233587231 */ /* 0x080fe40000000058 */
[-C--:B------:R-:W-:Y:S02]  /*28b0*/  HFMA2 R89, R49, R34.reuse, R89 ;  /* 0x0000002231597231 */ /* 0x080fe40000000059 */
        /* <DEDUP_REMOVED lines=8> */
[----:B------:R-:W-:-:S02]  /*2940*/  HFMA2 R87, R52, R35, R87 ;  /* 0x0000002334577231 */ /* 0x000fc40000000057 */
[-C--:B------:R-:W-:Y:S02]  /*2950*/  HFMA2 R32, R50, R35.reuse, R88 ;  /* 0x0000002332207231 */ /* 0x080fe40000000058 */
[-C--:B------:R-:W-:Y:S02]  /*2960*/  HFMA2 R33, R48, R35.reuse, R89 ;  /* 0x0000002330217231 */ /* 0x080fe40000000059 */
[-C--:B------:R-:W-:Y:S01]  /*2970*/  HFMA2 R15, R11, R0.reuse.H0_H0, -48, -48 ;  /* 0xd200d2000b0f7431 */ /* 0x080fe20000040000 */
[----:B------:R-:W-:Y:S01]  /*2980*/  LOP3.LUT R86, R67, 0x64006400, RZ, 0xfc, !PT ;  /* 0x6400640043567812 */ /* 0x000fe200078efcff */
[----:B------:R-:W-:Y:S01]  /*2990*/  HFMA2 R35, R46, R35, R90 ;  /* 0x000000232e237231 */ /* 0x000fe2000000005a */
[----:B------:R-:W-:Y:S01]  /*29a0*/  LOP3.LUT R67, R64, 0x64006400, RZ, 0xfc, !PT ;  /* 0x6400640040437812 */ /* 0x000fe200078efcff */
[----:B------:R-:W-:Y:S02]  /*29b0*/  HFMA2 R11, R111, R0.H0_H0, -48, -48 ;  /* 0xd200d2006f0b7431 */ /* 0x000fe40000040000 */
[----:B-1----:R-:W-:-:S02]  /*29c0*/  HFMA2 R88, R17, R28, R87 ;  /* 0x0000001c11587231 */ /* 0x002fc40000000057 */
[----:B------:R-:W-:Y:S02]  /*29d0*/  HFMA2 R4, R91, R0.H0_H0, -48, -48 ;  /* 0xd200d2005b047431 */ /* 0x000fe40000040000 */
[-C--:B------:R-:W-:Y:S02]  /*29e0*/  HFMA2 R90, R13, R28.reuse, R33 ;  /* 0x0000001c0d5a7231 */ /* 0x080fe40000000021 */
[-C--:B------:R-:W-:Y:S01]  /*29f0*/  HFMA2 R89, R15, R28.reuse, R32 ;  /* 0x0000001c0f597231 */ /* 0x080fe20000000020 */
[----:B------:R-:W-:Y:S01]  /*2a00*/  LOP3.LUT R87, R68, 0x64006400, RZ, 0xfc, !PT ;  /* 0x6400640044577812 */ /* 0x000fe200078efcff */
[----:B------:R-:W-:Y:S01]  /*2a10*/  HFMA2 R91, R11, R28, R35 ;  /* 0x0000001c0b5b7231 */ /* 0x000fe20000000023 */
[----:B------:R-:W-:Y:S01]  /*2a20*/  LOP3.LUT R28, R66, 0x64006400, RZ, 0xfc, !PT ;  /* 0x64006400421c7812 */ /* 0x000fe200078efcff */
[----:B------:R-:W0:Y:S01]  /*2a30*/  LDS.128 R32, [UR4+0x20] ;  /* 0x00002004ff207984 */ /* 0x000e220008000c00 */
[----:B------:R-:W-:Y:S01]  /*2a40*/  HADD2 R68, R61, -1040, -1040 ;  /* 0xe410e4103d447430 */ /* 0x000fe20000000000 */
[----:B------:R-:W-:Y:S01]  /*2a50*/  LOP3.LUT R83, R83, 0x64006400, RZ, 0xfc, !PT ;  /* 0x6400640053537812 */ /* 0x000fe200078efcff */
[----:B------:R-:W-:Y:S01]  /*2a60*/  HADD2 R66, R62, -1040, -1040 ;  /* 0xe410e4103e427430 */ /* 0x000fe20000000000 */
[----:B------:R-:W-:Y:S01]  /*2a70*/  LOP3.LUT R40, R40, 0x1f001f, RZ, 0xc0, !PT ;  /* 0x001f001f28287812 */ /* 0x000fe200078ec0ff */
[----:B------:R-:W-:-:S02]  /*2a80*/  HADD2 R64, R63, -1040, -1040 ;  /* 0xe410e4103f407430 */ /* 0x000fc40000000000 */
[-C--:B------:R-:W-:Y:S02]  /*2a90*/  HFMA2 R88, R68, R29.reuse, R88 ;  /* 0x0000001d44587231 */ /* 0x080fe40000000058 */
[----:B------:R-:W-:Y:S01]  /*2aa0*/  HADD2 R62, R67, -1040, -1040 ;  /* 0xe410e410433e7430 */ /* 0x000fe20000000000 */
[----:B------:R-:W-:Y:S01]  /*2ab0*/  LOP3.LUT R41, R41, 0x1f001f, RZ, 0xc0, !PT ;  /* 0x001f001f29297812 */ /* 0x000fe200078ec0ff */
[----:B------:R-:W-:Y:S02]  /*2ac0*/  HADD2 R67, R65, -1040, -1040 ;  /* 0xe410e41041437430 */ /* 0x000fe40000000000 */
[-C--:B------:R-:W-:Y:S02]  /*2ad0*/  HFMA2 R90, R64, R29.reuse, R90 ;  /* 0x0000001d405a7231 */ /* 0x080fe4000000005a */
[----:B------:R-:W-:Y:S01]  /*2ae0*/  HFMA2 R89, R66, R29, R89 ;  /* 0x0000001d42597231 */ /* 0x000fe20000000059 */
[----:B------:R-:W-:Y:S01]  /*2af0*/  LOP3.LUT R42, R42, 0x1f001f, RZ, 0xc0, !PT ;  /* 0x001f001f2a2a7812 */ /* 0x000fe200078ec0ff */
[----:B------:R-:W-:-:S02]  /*2b00*/  HADD2 R65, R28, -1040, -1040 ;  /* 0xe410e4101c417430 */ /* 0x000fc40000000000 */
[-C--:B------:R-:W-:Y:S02]  /*2b10*/  HFMA2 R88, R67, R30.reuse, R88 ;  /* 0x0000001e43587231 */ /* 0x080fe40000000058 */
[----:B------:R-:W-:Y:S01]  /*2b20*/  HADD2 R63, R86, -1040, -1040 ;  /* 0xe410e410563f7430 */ /* 0x000fe20000000000 */
[----:B------:R-:W-:Y:S01]  /*2b30*/  LOP3.LUT R86, R72, 0x1f001f, RZ, 0xc0, !PT ;  /* 0x001f001f48567812 */ /* 0x000fe200078ec0ff */
[----:B------:R-:W-:Y:S01]  /*2b40*/  HFMA2 R91, R62, R29, R91 ;  /* 0x0000001d3e5b7231 */ /* 0x000fe2000000005b */
[----:B------:R-:W-:Y:S01]  /*2b50*/  LOP3.LUT R72, R75, 0x64006400, RZ, 0xfc, !PT ;  /* 0x640064004b487812 */ /* 0x000fe200078efcff */
[----:B------:R-:W-:Y:S02]  /*2b60*/  HADD2 R61, R87, -1040, -1040 ;  /* 0xe410e410573d7430 */ /* 0x000fe40000000000 */
[-C--:B------:R-:W-:Y:S02]  /*2b70*/  HFMA2 R29, R63, R30.reuse, R90 ;  /* 0x0000001e3f1d7231 */ /* 0x080fe4000000005a */
[----:B------:R-:W-:-:S02]  /*2b80*/  HFMA2 R28, R65, R30, R89 ;  /* 0x0000001e411c7231 */ /* 0x000fc40000000059 */
[-C--:B------:R-:W-:Y:S02]  /*2b90*/  HFMA2 R89, R14, R31.reuse, R88 ;  /* 0x0000001f0e597231 */ /* 0x080fe40000000058 */
[----:B------:R-:W-:Y:S02]  /*2ba0*/  HFMA2 R30, R61, R30, R91 ;  /* 0x0000001e3d1e7231 */ /* 0x000fe4000000005b */
[-C--:B------:R-:W-:Y:S02]  /*2bb0*/  HFMA2 R91, R10, R31.reuse, R29 ;  /* 0x0000001f0a5b7231 */ /* 0x080fe4000000001d */
[-C--:B------:R-:W-:Y:S01]  /*2bc0*/  HFMA2 R90, R12, R31.reuse, R28 ;  /* 0x0000001f0c5a7231 */ /* 0x080fe2000000001c */
[----:B------:R-:W-:Y:S01]  /*2bd0*/  LOP3.LUT R88, R73, 0x1f001f, RZ, 0xc0, !PT ;  /* 0x001f001f49587812 */ /* 0x000fe200078ec0ff */
[----:B------:R-:W-:Y:S01]  /*2be0*/  HFMA2 R92, R8, R31, R30 ;  /* 0x0000001f085c7231 */ /* 0x000fe2000000001e */
[----:B------:R-:W-:Y:S01]  /*2bf0*/  LOP3.LUT R73, R86, 0x64006400, RZ, 0xfc, !PT ;  /* 0x6400640056497812 */ /* 0x000fe200078efcff */
[----:B------:R-:W1:Y:S01]  /*2c00*/  LDS.128 R28, [UR4+0x30] ;  /* 0x00003004ff1c7984 */ /* 0x000e620008000c00 */
        /* <DEDUP_REMOVED lines=10> */
[-C--:B0-----:R-:W-:Y:S02]  /*2cb0*/  HFMA2 R89, R77, R32.reuse, R89 ;  /* 0x000000204d597231 */ /* 0x081fe40000000059 */
[----:B------:R-:W-:Y:S02]  /*2cc0*/  HADD2 R74, R72, -1040, -1040 ;  /* 0xe410e410484a7430 */ /* 0x000fe40000000000 */
[-C--:B------:R-:W-:Y:S02]  /*2cd0*/  HFMA2 R91, R73, R32.reuse, R91 ;  /* 0x00000020495b7231 */ /* 0x080fe4000000005b */
[-C--:B------:R-:W-:Y:S02]  /*2ce0*/  HFMA2 R90, R75, R32.reuse, R90 ;  /* 0x000000204b5a7231 */ /* 0x080fe4000000005a */
[----:B------:R-:W-:Y:S02]  /*2cf0*/  HFMA2 R89, R76, R33, R89 ;  /* 0x000000214c597231 */ /* 0x000fe40000000059 */
[----:B------:R-:W-:Y:S01]  /*2d00*/  HFMA2 R92, R71, R32, R92 ;  /* 0x00000020475c7231 */ /* 0x000fe2000000005c */
[----:B------:R-:W-:Y:S01]  /*2d10*/  LOP3.LUT R32, R82, 0x64006400, RZ, 0xfc, !PT ;  /* 0x6400640052207812 */ /* 0x000fe200078efcff */
[----:B------:R-:W-:Y:S01]  /*2d20*/  HADD2 R72, R87, -1040, -1040 ;  /* 0xe410e41057487430 */ /* 0x000fe20000000000 */
[----:B------:R-:W-:Y:S01]  /*2d30*/  LOP3.LUT R41, R41, 0x64006400, RZ, 0xfc, !PT ;  /* 0x6400640029297812 */ /* 0x000fe200078efcff */
[----:B------:R-:W-:Y:S01]  /*2d40*/  HADD2 R70, R86, -1040, -1040 ;  /* 0xe410e41056467430 */ /* 0x000fe20000000000 */
[----:B------:R-:W-:Y:S01]  /*2d50*/  LOP3.LUT R42, R42, 0x64006400, RZ, 0xfc, !PT ;  /* 0x640064002a2a7812 */ /* 0x000fe200078efcff */
[----:B------:R-:W-:-:S02]  /*2d60*/  HFMA2 R9, R5, R0.H0_H0, -48, -48 ;  /* 0xd200d20005097431 */ /* 0x000fc40000040000 */
[-C--:B------:R-:W-:Y:S02]  /*2d70*/  HFMA2 R91, R72, R33.reuse, R91 ;  /* 0x00000021485b7231 */ /* 0x080fe4000000005b */
[-C--:B------:R-:W-:Y:S01]  /*2d80*/  HFMA2 R5, R107, R0.reuse.H0_H0, -48, -48 ;  /* 0xd200d2006b057431 */ /* 0x080fe20000040000 */
[----:B------:R-:W-:Y:S01]  /*2d90*/  LOP3.LUT R43, R43, 0x64006400, RZ, 0xfc, !PT ;  /* 0x640064002b2b7812 */ /* 0x000fe200078efcff */
[----:B------:R-:W-:Y:S02]  /*2da0*/  HFMA2 R3, R115, R0.H0_H0, -48, -48 ;  /* 0xd200d20073037431 */ /* 0x000fe40000040000 */
[-C--:B------:R-:W-:Y:S02]  /*2db0*/  HFMA2 R89, R9, R34.reuse, R89 ;  /* 0x0000002209597231 */ /* 0x080fe40000000059 */
[----:B------:R-:W-:Y:S02]  /*2dc0*/  HFMA2 R90, R74, R33, R90 ;  /* 0x000000214a5a7231 */ /* 0x000fe4000000005a */
[----:B------:R-:W-:-:S02]  /*2dd0*/  HFMA2 R91, R5, R34, R91 ;  /* 0x00000022055b7231 */ /* 0x000fc4000000005b */
[----:B------:R-:W-:Y:S01]  /*2de0*/  HFMA2 R92, R70, R33, R92 ;  /* 0x00000021465c7231 */ /* 0x000fe2000000005c */
[----:B------:R-:W-:Y:S01]  /*2df0*/  LOP3.LUT R33, R81, 0x64006400, RZ, 0xfc, !PT ;  /* 0x6400640051217812 */ /* 0x000fe200078efcff */
[-C--:B------:R-:W-:Y:S01]  /*2e00*/  HFMA2 R90, R7, R34.reuse, R90 ;  /* 0x00000022075a7231 */ /* 0x080fe2000000005a */
[----:B------:R-:W-:Y:S01]  /*2e10*/  LOP3.LUT R81, R84, 0x64006400, RZ, 0xfc, !PT ;  /* 0x6400640054517812 */ /* 0x000fe200078efcff */
[----:B------:R-:W-:Y:S01]  /*2e20*/  HFMA2 R92, R3, R34, R92 ;  /* 0x00000022035c7231 */ /* 0x000fe2000000005c */
[----:B------:R-:W-:Y:S01]  /*2e30*/  LOP3.LUT R34, R85, 0x64006400, RZ, 0xfc, !PT ;  /* 0x6400640055227812 */ /* 0x000fe200078efcff */
[----:B------:R-:W-:Y:S02]  /*2e40*/  HADD2 R84, R78, -1040, -1040 ;  /* 0xe410e4104e547430 */ /* 0x000fe40000000000 */
[----:B------:R-:W-:Y:S02]  /*2e50*/  HFMA2 R91, R80, R35, R91 ;  /* 0x00000023505b7231 */ /* 0x000fe4000000005b */
[----:B------:R-:W-:Y:S01]  /*2e60*/  HADD2 R82, R79, -1040, -1040 ;  /* 0xe410e4104f527430 */ /* 0x000fe20000000000 */
[----:B------:R-:W-:Y:S01]  /*2e70*/  LOP3.LUT R36, R36, 0x64006400, RZ, 0xfc, !PT ;  /* 0x6400640024247812 */ /* 0x000fe200078efcff */
[----:B------:R-:W-:-:S02]  /*2e80*/  HADD2 R78, R33, -1040, -1040 ;  /* 0xe410e410214e7430 */ /* 0x000fc40000000000 */
[-C--:B------:R-:W-:Y:S02]  /*2e90*/  HFMA2 R89, R84, R35.reuse, R89 ;  /* 0x0000002354597231 */ /* 0x080fe40000000059 */
[----:B------:R-:W-:Y:S01]  /*2ea0*/  HADD2 R85, R32, -1040, -1040 ;  /* 0xe410e41020557430 */ /* 0x000fe20000000000 */
[----:B------:R-:W-:Y:S01]  /*2eb0*/  LOP3.LUT R37, R37, 0x64006400, RZ, 0xfc, !PT ;  /* 0x6400640025257812 */ /* 0x000fe200078efcff */
[----:B------:R-:W-:Y:S01]  /*2ec0*/  HADD2 R81, R81, -1040, -1040 ;  /* 0xe410e41051517430 */ /* 0x000fe20000000000 */
[----:B------:R-:W-:Y:S01]  /*2ed0*/  LOP3.LUT R38, R38, 0x64006400, RZ, 0xfc, !PT ;  /* 0x6400640026267812 */ /* 0x000fe200078efcff */
[----:B------:R-:W-:Y:S02]  /*2ee0*/  HFMA2 R90, R82, R35, R90 ;  /* 0x00000023525a7231 */ /* 0x000fe4000000005a */
[----:B-1----:R-:W-:Y:S02]  /*2ef0*/  HFMA2 R89, R85, R28, R89 ;  /* 0x0000001c55597231 */ /* 0x002fe40000000059 */
[----:B------:R-:W-:-:S02]  /*2f00*/  HADD2 R83, R83, -1040, -1040 ;  /* 0xe410e41053537430 */ /* 0x000fc40000000000 */
[-C--:B------:R-:W-:Y:S02]  /*2f10*/  HFMA2 R91, R81, R28.reuse, R91 ;  /* 0x0000001c515b7231 */ /* 0x080fe4000000005b */
[----:B------:R-:W-:Y:S01]  /*2f20*/  HFMA2 R92, R78, R35, R92 ;  /* 0x000000234e5c7231 */ /* 0x000fe2000000005c */
[----:B------:R-:W-:Y:S01]  /*2f30*/  LOP3.LUT R39, R39, 0x64006400, RZ, 0xfc, !PT ;  /* 0x6400640027277812 */ /* 0x000fe200078efcff */
[----:B------:R-:W-:Y:S02]  /*2f40*/  HADD2 R79, R34, -1040, -1040 ;  /* 0xe410e410224f7430 */ /* 0x000fe40000000000 */
[----:B------:R-:W-:Y:S02]  /*2f50*/  HFMA2 R32, R2, R29, R91 ;  /* 0x0000001d02207231 */ /* 0x000fe4000000005b */
[----:B------:R-:W-:Y:S02]  /*2f60*/  HFMA2 R90, R83, R28, R90 ;  /* 0x0000001c535a7231 */ /* 0x000fe4000000005a */
[----:B------:R-:W-:-:S02]  /*2f70*/  HFMA2 R0, R93, R0.H0_H0, -48, -48 ;  /* 0xd200d2005d007431 */ /* 0x000fc40000040000 */
[----:B------:R-:W-:Y:S02]  /*2f80*/  HFMA2 R92, R79, R28, R92 ;  /* 0x0000001c4f5c7231 */ /* 0x000fe4000000005c */
[-C--:B------:R-:W-:Y:S02]  /*2f90*/  HFMA2 R28, R6, R29.reuse, R89 ;  /* 0x0000001d061c7231 */ /* 0x080fe40000000059 */
[----:B------:R-:W-:Y:S02]  /*2fa0*/  HFMA2 R90, R4, R29, R90 ;  /* 0x0000001d045a7231 */ /* 0x000fe4000000005a */
[----:B------:R-:W-:Y:S02]  /*2fb0*/  HADD2 R93, R40, -1040, -1040 ;  /* 0xe410e410285d7430 */ /* 0x000fe40000000000 */
[----:B------:R-:W-:Y:S02]  /*2fc0*/  HADD2 R91, R41, -1040, -1040 ;  /* 0xe410e410295b7430 */ /* 0x000fe40000000000 */
[----:B------:R-:W-:-:S02]  /*2fd0*/  HADD2 R89, R42, -1040, -1040 ;  /* 0xe410e4102a597430 */ /* 0x000fc40000000000 */
[-C--:B------:R-:W-:Y:S02]  /*2fe0*/  HFMA2 R28, R93, R30.reuse, R28 ;  /* 0x0000001e5d1c7231 */ /* 0x080fe4000000001c */
[----:B------:R-:W-:Y:S02]  /*2ff0*/  HFMA2 R92, R0, R29, R92 ;  /* 0x0000001d005c7231 */ /* 0x000fe4000000005c */
[----:B------:R-:W-:Y:S02]  /*3000*/  HADD2 R87, R43, -1040, -1040 ;  /* 0xe410e4102b577430 */ /* 0x000fe40000000000 */
[-C--:B------:R-:W-:Y:S02]  /*3010*/  HFMA2 R43, R89, R30.reuse, R32 ;  /* 0x0000001e592b7231 */ /* 0x080fe40000000020 */
[-C--:B------:R-:W-:Y:S02]  /*3020*/  HFMA2 R29, R91, R30.reuse, R90 ;  /* 0x0000001e5b1d7231 */ /* 0x080fe4000000005a */
[----:B------:R-:W-:-:S02]  /*3030*/  HFMA2 R30, R87, R30, R92 ;  /* 0x0000001e571e7231 */ /* 0x000fc4000000005c */
[----:B------:R-:W-:Y:S02]  /*3040*/  HADD2 R92, R36, -1040, -1040 ;  /* 0xe410e410245c7430 */ /* 0x000fe40000000000 */
[----:B------:R-:W-:Y:S02]  /*3050*/  HADD2 R90, R37, -1040, -1040 ;  /* 0xe410e410255a7430 */ /* 0x000fe40000000000 */
[----:B------:R-:W-:Y:S02]  /*3060*/  HADD2 R86, R38, -1040, -1040 ;  /* 0xe410e41026567430 */ /* 0x000fe40000000000 */
[-C--:B------:R-:W-:Y:S02]  /*3070*/  HFMA2 R28, R92, R31.reuse, R28 ;  /* 0x0000001f5c1c7231 */ /* 0x080fe4000000001c */
[----:B------:R-:W-:Y:S02]  /*3080*/  HADD2 R88, R39, -1040, -1040 ;  /* 0xe410e41027587430 */ /* 0x000fe40000000000 */
        /* <DEDUP_REMOVED lines=14> */
[----:B------:R-:W1:Y:S04]  /*3170*/  LDS.128 R32, [UR4+0x90] ;  /* 0x00009004ff207984 */ /* 0x000e680008000c00 */
[----:B------:R-:W2:Y:S01]  /*3180*/  LDS.128 R36, [UR4+0xa0] ;  /* 0x0000a004ff247984 */ /* 0x000ea20008000c00 */
        /* <DEDUP_REMOVED lines=8> */
[-C--:B------:R-:W-:Y:S01]  /*3210*/  HFMA2 R28, R69, R30.reuse, R28 ;  /* 0x0000001e451c7231 */ /* 0x080fe2000000001c */
[----:B------:R-:W0:Y:S01]  /*3220*/  LDS.128 R40, [UR4+0xb0] ;  /* 0x0000b004ff287984 */ /* 0x000e220008000c00 */
        /* <DEDUP_REMOVED lines=23> */
[-C--:B--2---:R-:W-:Y:S02]  /*33a0*/  HFMA2 R28, R77, R36.reuse, R28 ;  /* 0x000000244d1c7231 */ /* 0x084fe4000000001c */
        /* <DEDUP_REMOVED lines=15> */
[-C--:B0-----:R-:W-:Y:S02]  /*34a0*/  HFMA2 R28, R85, R40.reuse, R28 ;  /* 0x00000028551c7231 */ /* 0x081fe4000000001c */
        /* <DEDUP_REMOVED lines=103> */
[----:B------:R-:W1:Y:S04]  /*3b20*/  LDS.128 R32, [UR4+0x190] ;  /* 0x00019004ff207984 */ /* 0x000e680008000c00 */
[----:B------:R-:W2:Y:S04]  /*3b30*/  LDS.128 R36, [UR4+0x1a0] ;  /* 0x0001a004ff247984 */ /* 0x000ea80008000c00 */
[----:B------:R-:W3:Y:S01]  /*3b40*/  LDS.128 R40, [UR4+0x1b0] ;  /* 0x0001b004ff287984 */ /* 0x000ee20008000c00 */
[----:B0-----:R-:W-:-:S02]  /*3b50*/  HFMA2 R59, R59, R28, RZ ;  /* 0x0000001c3b3b7231 */ /* 0x001fc400000000ff */
[-C--:B------:R-:W-:Y:S02]  /*3b60*/  HFMA2 R57, R57, R28.reuse, RZ.H0_H0 ;  /* 0x0000001c39397231 */ /* 0x080fe400000400ff */
[-C--:B------:R-:W-:Y:S02]  /*3b70*/  HFMA2 R55, R55, R28.reuse, RZ ;  /* 0x0000001c37377231 */ /* 0x080fe400000000ff */
[----:B------:R-:W-:Y:S02]  /*3b80*/  HFMA2 R28, R53, R28, RZ.H0_H0 ;  /* 0x0000001c351c7231 */ /* 0x000fe400000400ff */
        /* <DEDUP_REMOVED lines=12> */
[-C--:B-1----:R-:W-:Y:S02]  /*3c50*/  HFMA2 R59, R17, R32.reuse, R59 ;  /* 0x00000020113b7231 */ /* 0x082fe4000000003b */
        /* <DEDUP_REMOVED lines=15> */
[-C--:B--2---:R-:W-:Y:S02]  /*3d50*/  HFMA2 R17, R77, R36.reuse, R17 ;  /* 0x000000244d117231 */ /* 0x084fe40000000011 */
        /* <DEDUP_REMOVED lines=15> */
[----:B---3--:R-:W-:-:S02]  /*3e50*/  HFMA2 R3, R85, R40, R17 ;  /* 0x0000002855037231 */ /* 0x008fc40000000011 */
        /* <DEDUP_REMOVED lines=22> */
[----:B------:R-:W-:-:S07]  /*3fc0*/  HFMA2 R20, R55, R94, R20 ;  /* 0x0000005e37147231 */ /* 0x000fce0000000014 */
.L_x_204:
[----:B------:R-:W-:Y:S01]  /*3fd0*/  UIADD3 UR5, UPT, UPT, UR5, 0x20, URZ ;  /* 0x0000002005057890 */ /* 0x000fe2000fffe0ff */
[----:B------:R-:W-:Y:S01]  /*3fe0*/  MOV R3, UR16 ;  /* 0x0000001000037c02 */ /* 0x000fe20008000f00 */
[----:B------:R-:W-:Y:S01]  /*3ff0*/  UIADD3 UR4, UPT, UPT, UR4, 0x40, URZ ;  /* 0x0000004004047890 */ /* 0x000fe2000fffe0ff */
[----:B------:R-:W-:Y:S01]  /*4000*/  IADD3 R18, P0, PT, R18, 0x80, RZ ;  /* 0x0000008012127810 */ /* 0x000fe20007f1e0ff */
[----:B------:R-:W-:Y:S02]  /*4010*/  UISETP.GE.AND UP0, UPT, UR5, UR8, UPT ;  /* 0x000000080500728c */ /* 0x000fe4000bf06270 */
[----:B------:R-:W-:Y:S01]  /*4020*/  IMAD.WIDE R96, R3, 0x4, R96 ;  /* 0x0000000403607825 */ /* 0x000fe200078e0260 */
[----:B------:R-:W-:-:S06]  /*4030*/  IADD3.X R19, PT, PT, RZ, R19, RZ, P0, !PT ;  /* 0x00000013ff137210 */ /* 0x000fcc00007fe4ff */
[----:B------:R-:W-:Y:S05]  /*4040*/  BRA.U !UP0, `(.L_x_205) ;  /* 0xffffffd908b47547 */ /* 0x000fea000b83ffff */
[----:B------:R-:W-:-:S05]  /*4050*/  MOV R3, UR16 ;  /* 0x0000001000037c02 */ /* 0x000fca0008000f00 */
[----:B------:R-:W-:-:S07]  /*4060*/  IMAD.WIDE R98, R3, 0x14, R98 ;  /* 0x0000001403627825 */ /* 0x000fce00078e0262 */
.L_x_203:
[----:B------:R-:W0:Y:S02]  /*4070*/  LDCU UR8, c[0x0][0x3d4] ;  /* 0x00007a80ff0877ac */ /* 0x000e240008000800 */
[----:B0-----:R-:W-:-:S04]  /*4080*/  UISETP.LT.AND UP0, UPT, UR7, UR8, UPT ;  /* 0x000000080700728c */ /* 0x001fc8000bf01270 */
[----:B------:R-:W-:-:S04]  /*4090*/  USEL UR7, UR7, UR8, UP0 ;  /* 0x0000000807077287 */ /* 0x000fc80008000000 */
[----:B------:R-:W-:-:S09]  /*40a0*/  UISETP.GT.AND UP0, UPT, UR7, UR5, UPT ;  /* 0x000000050700728c */ /* 0x000fd2000bf04270 */
[----:B------:R-:W-:Y:S05]  /*40b0*/  BRA.U !UP0, `(.L_x_206) ;  /* 0x0000005108107547 */ /* 0x000fea000b800000 */
[----:B------:R-:W0:Y:S01]  /*40c0*/  LDCU.64 UR8, c[0x0][0x3b8] ;  /* 0x00007700ff0877ac */ /* 0x000e220008000a00 */
[----:B------:R-:W1:Y:S01]  /*40d0*/  LDCU UR16, c[0x0][0x3ac] ;  /* 0x00007580ff1077ac */ /* 0x000e620008000800 */
[----:B------:R-:W-:Y:S02]  /*40e0*/  UIADD3 UR4, UPT, UPT, UR4, 0x100, URZ ;  /* 0x0000010004047890 */ /* 0x000fe4000fffe0ff */
[----:B0-----:R-:W-:-:S04]  /*40f0*/  UIMAD.WIDE.U32 UR8, UR5, 0x4, UR8 ;  /* 0x00000004050878a5 */ /* 0x001fc8000f8e0008 */
[----:B------:R-:W-:-:S04]  /*4100*/  UIADD3 UR10, UP0, UPT, UR8, 0x2, URZ ;  /* 0x00000002080a7890 */ /* 0x000fc8000ff1e0ff */
[----:B------:R-:W-:Y:S02]  /*4110*/  UIADD3.X UR8, UPT, UPT, URZ, UR9, URZ, UP0, !UPT ;  /* 0x00000009ff087290 */ /* 0x000fe400087fe4ff */
[----:B-----5:R-:W-:-:S04]  /*4120*/  MOV R8, UR10 ;  /* 0x0000000a00087c02 */ /* 0x020fc80008000f00 */
[----:B-1----:R-:W-:-:S07]  /*4130*/  MOV R7, UR8 ;  /* 0x0000000800077c02 */ /* 0x002fce0008000f00 */
.L_x_211:
[----:B------:R-:W-:-:S13]  /*4140*/  ISETP.NE.AND P0, PT, R16, UR5, PT ;  /* 0x0000000510007c0c */ /* 0x000fda000bf05270 */
[----:B------:R-:W-:Y:S02]  /*4150*/  @!P0 LEA R2, R44, R1, 0x3 ;  /* 0x000000012c028211 */ /* 0x000fe400078e18ff */
[----:B------:R-:W-:-:S04]  /*4160*/  @!P0 MOV R9, R7 ;  /* 0x0000000700098202 */ /* 0x000fc80000000f00 */
[----:B------:R-:W2:Y:S04]  /*4170*/  @!P0 LDL.64 R2, [R2+0x8] ;  /* 0x0000080002028983 */ /* 0x000ea80000100a00 */
[----:B------:R-:W3:Y:S01]  /*4180*/  @!P0 LDG.E.U16.CONSTANT R0, desc[UR14][R8.64] ;  /* 0x0000000e08008981 */ /* 0x000ee2000c1e9500 */
[----:B------:R-:W-:Y:S01]  /*4190*/  UISETP.GE.AND UP0, UPT, UR6, 0x1, UPT ;  /* 0x000000010600788c */ /* 0x000fe2000bf06270 */
[----:B------:R-:W-:Y:S01]  /*41a0*/  @!P0 IADD3 R4, PT, PT, R44, 0x1, RZ ;  /* 0x000000012c048810 */ /* 0x000fe20007ffe0ff */
[----:B------:R-:W-:-:S03]  /*41b0*/  HFMA2 R6, -RZ, RZ, 0, 0.0625 ;  /* 0x00002c00ff067431 */ /* 0x000fc600000001ff */
[----:B------:R-:W-:Y:S02]  /*41c0*/  @!P0 MOV R44, R4 ;  /* 0x00000004002c8202 */ /* 0x000fe40000000f00 */
[----:B--2---:R-:W-:Y:S02]  /*41d0*/  @!P0 PRMT R95, R2, 0x7610, R95 ;  /* 0x00007610025f8816 */ /* 0x004fe4000000005f */
[----:B------:R-:W-:Y:S02]  /*41e0*/  @!P0 PRMT R94, R3, 0x7610, R94 ;  /* 0x00007610035e8816 */ /* 0x000fe4000000005e */
[----:B------:R-:W-:Y:S02]  /*41f0*/  @!P0 PRMT R95, R95, 0x7610, R2 ;  /* 0x000076105f5f8816 */ /* 0x000fe40000000002 */
[----:B------:R-:W-:Y:S02]  /*4200*/  @!P0 PRMT R94, R94, 0x7610, R3 ;  /* 0x000076105e5e8816 */ /* 0x000fe40000000003 */
[----:B---3--:R-:W-:Y:S01]  /*4210*/  @!P0 IADD3 R16, PT, PT, R0, UR5, RZ ;  /* 0x0000000500108c10 */ /* 0x008fe2000fffe0ff */
[----:B------:R-:W-:Y:S06]  /*4220*/  BRA.U !UP0, `(.L_x_207) ;  /* 0x0000001108dc7547 */ /* 0x000fec000b800000 */
[----:B------:R-:W2:Y:S01]  /*4230*/  LDG.E.128.CONSTANT R12, desc[UR14][R98.64] ;  /* 0x0000000e620c7981 */ /* 0x000ea2000c1e9d00 */
[----:B------:R-:W-:-:S03]  /*4240*/  UISETP.NE.AND UP1, UPT, UR6, 0x1, UPT ;  /* 0x000000010600788c */ /* 0x000fc6000bf25270 */
[----:B------:R-:W0:Y:S02]  /*4250*/  LDS.64 R10, [UR4+-0x100] ;  /* 0xffff0004ff0a7984 */ /* 0x000e240008000a00 */
[--C-:B0-----:R-:W-:Y:S02]  /*4260*/  HADD2.F32 R5, -RZ, R10.reuse.H0_H0 ;  /* 0x2000000aff057230 */ /* 0x101fe40000004100 */
[----:B------:R-:W-:Y:S02]  /*4270*/  HADD2.F32 R29, -RZ, R10.H1_H1 ;  /* 0x3000000aff1d7230 */ /* 0x000fe40000004100 */
[--C-:B------:R-:W-:Y:S02]  /*4280*/  HADD2.F32 R34, -RZ, R11.reuse.H0_H0 ;  /* 0x2000000bff227230 */ /* 0x100fe40000004100 */
[----:B------:R-:W-:Y:S01]  /*4290*/  HADD2.F32 R31, -RZ, R11.H1_H1 ;  /* 0x3000000bff1f7230 */ /* 0x000fe20000004100 */
[----:B--2---:R-:W-:Y:S02]  /*42a0*/  LOP3.LUT R0, R12, 0xf000f, RZ, 0xc0, !PT ;  /* 0x000f000f0c007812 */ /* 0x004fe400078ec0ff */
[----:B------:R-:W-:-:S02]  /*42b0*/  LOP3.LUT R2, R13, 0xf000f, RZ, 0xc0, !PT ;  /* 0x000f000f0d027812 */ /* 0x000fc400078ec0ff */
[----:B------:R-:W-:Y:S02]  /*42c0*/  LOP3.LUT R3, R14, 0xf000f, RZ, 0xc0, !PT ;  /* 0x000f000f0e037812 */ /* 0x000fe400078ec0ff */
[----:B------:R-:W-:Y:S02]  /*42d0*/  LOP3.LUT R9, R15, 0xf000f, RZ, 0xc0, !PT ;  /* 0x000f000f0f097812 */ /* 0x000fe400078ec0ff */
[----:B------:R-:W-:Y:S02]  /*42e0*/  LOP3.LUT R0, R0, 0x64006400, RZ, 0xfc, !PT ;  /* 0x6400640000007812 */ /* 0x000fe400078efcff */
[----:B------:R-:W-:Y:S02]  /*42f0*/  LOP3.LUT R4, R12, 0xf000f0, RZ, 0xc0, !PT ;  /* 0x00f000f00c047812 */ /* 0x000fe400078ec0ff */
[----:B------:R-:W-:Y:S01]  /*4300*/  SHF.R.U32.HI R37, RZ, 0x8, R12 ;  /* 0x00000008ff257819 */ /* 0x000fe2000001160c */
[----:B------:R-:W-:Y:S01]  /*4310*/  HADD2 R10, R0, -1032, -1032 ;  /* 0xe408e408000a7430 */ /* 0x000fe20000000000 */
[----:B------:R-:W-:-:S02]  /*4320*/  LOP3.LUT R2, R2, 0x64006400, RZ, 0xfc, !PT ;  /* 0x6400640002027812 */ /* 0x000fc400078efcff */
[----:B------:R-:W-:Y:S02]  /*4330*/  LOP3.LUT R3, R3, 0x64006400, RZ, 0xfc, !PT ;  /* 0x6400640003037812 */ /* 0x000fe400078efcff */
[----:B------:R-:W-:Y:S01]  /*4340*/  LOP3.LUT R12, R9, 0x64006400, RZ, 0xfc, !PT ;  /* 0x64006400090c7812 */ /* 0x000fe200078efcff */
[--C-:B------:R-:W-:Y:S01]  /*4350*/  HADD2.F32 R0, -RZ, R10.reuse.H0_H0 ;  /* 0x2000000aff007230 */ /* 0x100fe20000004100 */
[----:B------:R-:W-:Y:S01]  /*4360*/  LOP3.LUT R17, R13, 0xf000f0, RZ, 0xc0, !PT ;  /* 0x00f000f00d117812 */ /* 0x000fe200078ec0ff */
[----:B------:R-:W-:Y:S01]  /*4370*/  HADD2.F32 R9, -RZ, R10.H1_H1 ;  /* 0x3000000aff097230 */ /* 0x000fe20000004100 */
[----:B------:R-:W-:Y:S01]  /*4380*/  SHF.R.U32.HI R38, RZ, 0x8, R13 ;  /* 0x00000008ff267819 */ /* 0x000fe2000001160d */
[----:B------:R-:W-:Y:S01]  /*4390*/  HADD2 R13, R2, -1032, -1032 ;  /* 0xe408e408020d7430 */ /* 0x000fe20000000000 */
[----:B------:R-:W-:Y:S01]  /*43a0*/  LOP3.LUT R18, R14, 0xf000f0, RZ, 0xc0, !PT ;  /* 0x00f000f00e127812 */ /* 0x000fe200078ec0ff */
[----:B------:R-:W-:Y:S01]  /*43b0*/  HADD2 R19, R12, -1032, -1032 ;  /* 0xe408e4080c137430 */ /* 0x000fe20000000000 */
[----:B------:R-:W-:Y:S01]  /*43c0*/  SHF.R.U32.HI R39, RZ, 0x8, R14 ;  /* 0x00000008ff277819 */ /* 0x000fe2000001160e */
[----:B------:R-:W-:Y:S01]  /*43d0*/  HADD2 R14, R3, -1032, -1032 ;  /* 0xe408e408030e7430 */ /* 0x000fe20000000000 */
[----:B------:R-:W-:Y:S01]  /*43e0*/  LOP3.LUT R28, R15, 0xf000f0, RZ, 0xc0, !PT ;  /* 0x00f000f00f1c7812 */ /* 0x000fe200078ec0ff */
[----:B------:R-:W0:Y:S01]  /*43f0*/  LDS.64 R10, [UR4+-0xf8] ;  /* 0xffff0804ff0a7984 */ /* 0x000e220008000a00 */
[----:B------:R-:W-:Y:S01]  /*4400*/  SHF.R.U32.HI R40, RZ, 0x8, R15 ;  /* 0x00000008ff287819 */ /* 0x000fe2000001160f */
[--C-:B------:R-:W-:Y:S01]  /*4410*/  HADD2.F32 R2, -RZ, R13.reuse.H0_H0 ;  /* 0x2000000dff027230 */ /* 0x100fe20000004100 */
[----:B------:R-:W-:Y:S01]  /*4420*/  LOP3.LUT R15, R4, 0x64006400, RZ, 0xfc, !PT ;  /* 0x64006400040f7812 */ /* 0x000fe200078efcff */
[----:B------:R-:W-:Y:S01]  /*4430*/  HADD2.F32 R3, -RZ, R14.H0_H0 ;  /* 0x2000000eff037230 */ /* 0x000fe20000004100 */
[----:B------:R-:W-:Y:S01]  /*4440*/  LOP3.LUT R17, R17, 0x64006400, RZ, 0xfc, !PT ;  /* 0x6400640011117812 */ /* 0x000fe200078efcff */
[----:B------:R-:W-:-:S02]  /*4450*/  HADD2.F32 R12, -RZ, R13.H1_H1 ;  /* 0x3000000dff0c7230 */ /* 0x000fc40000004100 */
[C---:B------:R-:W-:Y:S01]  /*4460*/  FFMA.FTZ R30, R5.reuse, R2, RZ ;  /* 0x00000002051e7223 */ /* 0x040fe200000100ff */
[--C-:B------:R-:W-:Y:S02]  /*4470*/  HADD2.F32 R4, -RZ, R19.reuse.H0_H0 ;  /* 0x20000013ff047230 */ /* 0x100fe40000004100 */
[----:B------:R-:W-:Y:S01]  /*4480*/  FFMA.FTZ R36, R5, R3, RZ ;  /* 0x0000000305247223 */ /* 0x000fe200000100ff */
[----:B------:R-:W-:Y:S02]  /*4490*/  HADD2.F32 R13, -RZ, R14.H1_H1 ;  /* 0x3000000eff0d7230 */ /* 0x000fe40000004100 */
[----:B------:R-:W-:Y:S01]  /*44a0*/  FFMA.FTZ R33, R29, R12, R30 ;  /* 0x0000000c1d217223 */ /* 0x000fe2000001001e */
[----:B------:R-:W-:Y:S01]  /*44b0*/  HADD2.F32 R14, -RZ, R19.H1_H1 ;  /* 0x30000013ff0e7230 */ /* 0x000fe20000004100 */
[----:B------:R-:W-:Y:S01]  /*44c0*/  LOP3.LUT R19, R18, 0x64006400, RZ, 0xfc, !PT ;  /* 0x6400640012137812 */ /* 0x000fe200078efcff */
[----:B------:R-:W-:Y:S01]  /*44d0*/  FFMA.FTZ R18, R0, R5, RZ ;  /* 0x0000000500127223 */ /* 0x000fe200000100ff */
[----:B------:R-:W-:Y:S01]  /*44e0*/  FFMA.FTZ R5, R5, R4, RZ ;  /* 0x0000000405057223 */ /* 0x000fe200000100ff */
[----:B------:R-:W-:Y:S01]  /*44f0*/  FFMA.FTZ R36, R29, R13, R36 ;  /* 0x0000000d1d247223 */ /* 0x000fe20000010024 */
[----:B------:R-:W-:-:S02]  /*4500*/  HFMA2 R15, R15, R6.H0_H0, -72, -72 ;  /* 0xd480d4800f0f7431 */ /* 0x000fc40000040006 */
[----:B------:R-:W-:Y:S01]  /*4510*/  FFMA.FTZ R32, R9, R29, R18 ;  /* 0x0000001d09207223 */ /* 0x000fe20000010012 */
[----:B------:R-:W-:Y:S01]  /*4520*/  FFMA.FTZ R46, R29, R14, R5 ;  /* 0x0000000e1d2e7223 */ /* 0x000fe20000010005 */
[----:B------:R-:W-:Y:S01]  /*4530*/  LOP3.LUT R29, R28, 0x64006400, RZ, 0xfc, !PT ;  /* 0x640064001c1d7812 */ /* 0x000fe200078efcff */
[-C--:B------:R-:W-:Y:S02]  /*4540*/  HFMA2 R18, R17, R6.reuse.H0_H0, -72, -72 ;  /* 0xd480d48011127431 */ /* 0x080fe40000040006 */
[--C-:B------:R-:W-:Y:S02]  /*4550*/  HADD2.F32 R5, -RZ, R15.reuse.H0_H0 ;  /* 0x2000000fff057230 */ /* 0x100fe40000004100 */
[-C--:B------:R-:W-:Y:S02]  /*4560*/  HFMA2 R28, R19, R6.reuse.H0_H0, -72, -72 ;  /* 0xd480d480131c7431 */ /* 0x080fe40000040006 */
[----:B------:R-:W-:Y:S02]  /*4570*/  HADD2.F32 R15, -RZ, R15.H1_H1 ;  /* 0x3000000fff0f7230 */ /* 0x000fe40000004100 */
[----:B------:R-:W-:-:S02]  /*4580*/  HFMA2 R30, R29, R6.H0_H0, -72, -72 ;  /* 0xd480d4801d1e7431 */ /* 0x000fc40000040006 */
[----:B------:R-:W-:Y:S02]  /*4590*/  HADD2.F32 R17, -RZ, R18.H0_H0 ;  /* 0x20000012ff117230 */ /* 0x000fe40000004100 */
[----:B------:R-:W-:Y:S01]  /*45a0*/  FFMA.FTZ R32, R5, R34, R32 ;  /* 0x0000002205207223 */ /* 0x000fe20000010020 */
[----:B------:R-:W-:Y:S02]  /*45b0*/  HADD2.F32 R19, -RZ, R28.H0_H0 ;  /* 0x2000001cff137230 */ /* 0x000fe40000004100 */
[----:B------:R-:W-:Y:S02]  /*45c0*/  HADD2.F32 R29, -RZ, R30.H0_H0 ;  /* 0x2000001eff1d7230 */ /* 0x000fe40000004100 */
[C---:B------:R-:W-:Y:S01]  /*45d0*/  FFMA.FTZ R42, R34.reuse, R17, R33 ;  /* 0x00000011222a7223 */ /* 0x040fe20000010021 */
[----:B------:R-:W-:Y:S02]  /*45e0*/  HADD2.F32 R18, -RZ, R18.H1_H1 ;  /* 0x30000012ff127230 */ /* 0x000fe40000004100 */
[----:B------:R-:W-:Y:S01]  /*45f0*/  FFMA.FTZ R33, R34, R19, R36 ;  /* 0x0000001322217223 */ /* 0x000fe20000010024 */
[----:B------:R-:W-:-:S02]  /*4600*/  HADD2.F32 R28, -RZ, R28.H1_H1 ;  /* 0x3000001cff1c7230 */ /* 0x000fc40000004100 */
[----:B------:R-:W-:Y:S01]  /*4610*/  FFMA.FTZ R35, R34, R29, R46 ;  /* 0x0000001d22237223 */ /* 0x000fe2000001002e */
[----:B------:R-:W-:Y:S02]  /*4620*/  HADD2.F32 R30, -RZ, R30.H1_H1 ;  /* 0x3000001eff1e7230 */ /* 0x000fe40000004100 */
[----:B------:R-:W-:Y:S01]  /*4630*/  FFMA.FTZ R36, R15, R31, R32 ;  /* 0x0000001f0f247223 */ /* 0x000fe20000010020 */
[C---:B------:R-:W-:Y:S01]  /*4640*/  FFMA.FTZ R42, R31.reuse, R18, R42 ;  /* 0x000000121f2a7223 */ /* 0x040fe2000001002a */
[C---:B------:R-:W-:Y:S01]  /*4650*/  FFMA.FTZ R50, R31.reuse, R28, R33 ;  /* 0x0000001c1f327223 */ /* 0x040fe20000010021 */
[----:B------:R-:W-:Y:S01]  /*4660*/  LOP3.LUT R32, R38, 0xf000f, RZ, 0xc0, !PT ;  /* 0x000f000f26207812 */ /* 0x000fe200078ec0ff */
[----:B------:R-:W-:Y:S01]  /*4670*/  FFMA.FTZ R41, R31, R30, R35 ;  /* 0x0000001e1f297223 */ /* 0x000fe20000010023 */
[----:B------:R-:W-:Y:S01]  /*4680*/  LOP3.LUT R31, R37, 0xf000f, RZ, 0xc0, !PT ;  /* 0x000f000f251f7812 */ /* 0x000fe200078ec0ff */
[--C-:B0-----:R-:W-:Y:S01]  /*4690*/  HADD2.F32 R35, -RZ, R10.reuse.H0_H0 ;  /* 0x2000000aff237230 */ /* 0x101fe20000004100 */
[----:B------:R-:W-:Y:S01]  /*46a0*/  LOP3.LUT R33, R39, 0xf000f, RZ, 0xc0, !PT ;  /* 0x000f000f27217812 */ /* 0x000fe200078ec0ff */
[----:B------:R-:W-:Y:S01]  /*46b0*/  HADD2.F32 R46, -RZ, R10.H1_H1 ;  /* 0x3000000aff2e7230 */ /* 0x000fe20000004100 */
[----:B------:R-:W-:Y:S01]  /*46c0*/  LOP3.LUT R34, R40, 0xf000f, RZ, 0xc0, !PT ;  /* 0x000f000f28227812 */ /* 0x000fe200078ec0ff */
[--C-:B------:R-:W-:Y:S01]  /*46d0*/  HADD2.F32 R47, -RZ, R11.reuse.H0_H0 ;  /* 0x2000000bff2f7230 */ /* 0x100fe20000004100 */
[----:B------:R-:W-:Y:S01]  /*46e0*/  LOP3.LUT R31, R31, 0x64006400, RZ, 0xfc, !PT ;  /* 0x640064001f1f7812 */ /* 0x000fe200078efcff */
[----:B------:R-:W-:Y:S01]  /*46f0*/  HADD2.F32 R53, -RZ, R11.H1_H1 ;  /* 0x3000000bff357230 */ /* 0x000fe20000004100 */
[----:B------:R-:W-:-:S02]  /*4700*/  LOP3.LUT R32, R32, 0x64006400, RZ, 0xfc, !PT ;  /* 0x6400640020207812 */ /* 0x000fc400078efcff */
[----:B------:R-:W-:Y:S01]  /*4710*/  LOP3.LUT R33, R33, 0x64006400, RZ, 0xfc, !PT ;  /* 0x6400640021217812 */ /* 0x000fe200078efcff */
[----:B------:R-:W-:Y:S01]  /*4720*/  HADD2 R10, R31, -1032, -1032 ;  /* 0xe408e4081f0a7430 */ /* 0x000fe20000000000 */
[----:B------:R-:W-:Y:S01]  /*4730*/  LOP3.LUT R34, R34, 0x64006400, RZ, 0xfc, !PT ;  /* 0x6400640022227812 */ /* 0x000fe200078efcff */
[----:B------:R-:W-:Y:S01]  /*4740*/  HADD2 R43, R32, -1032, -1032 ;  /* 0xe408e408202b7430 */ /* 0x000fe20000000000 */
[----:B------:R-:W-:Y:S01]  /*4750*/  LOP3.LUT R37, R37, 0xf000f0, RZ, 0xc0, !PT ;  /* 0x00f000f025257812 */ /* 0x000fe200078ec0ff */
[----:B------:R-:W-:Y:S02]  /*4760*/  HADD2 R54, R33, -1032, -1032 ;  /* 0xe408e40821367430 */ /* 0x000fe40000000000 */
[----:B------:R-:W-:Y:S02]  /*4770*/  HADD2.F32 R31, -RZ, R10.H0_H0 ;  /* 0x2000000aff1f7230 */ /* 0x000fe40000004100 */
[----:B------:R-:W-:Y:S02]  /*4780*/  HADD2 R56, R34, -1032, -1032 ;  /* 0xe408e40822387430 */ /* 0x000fe40000000000 */
[----:B------:R-:W-:Y:S01]  /*4790*/  HADD2.F32 R32, -RZ, R43.H0_H0 ;  /* 0x2000002bff207230 */ /* 0x000fe20000004100 */
[----:B------:R-:W-:Y:S01]  /*47a0*/  LOP3.LUT R38, R38, 0xf000f0, RZ, 0xc0, !PT ;  /* 0x00f000f026267812 */ /* 0x000fe200078ec0ff */
[----:B------:R-:W-:-:S02]  /*47b0*/  HADD2.F32 R33, -RZ, R54.H0_H0 ;  /* 0x20000036ff217230 */ /* 0x000fc40000004100 */
[----:B------:R-:W-:Y:S01]  /*47c0*/  FFMA.FTZ R48, R31, R35, R36 ;  /* 0x000000231f307223 */ /* 0x000fe20000010024 */
[----:B------:R-:W-:Y:S02]  /*47d0*/  HADD2.F32 R34, -RZ, R56.H0_H0 ;  /* 0x20000038ff227230 */ /* 0x000fe40000004100 */
[C---:B------:R-:W-:Y:S01]  /*47e0*/  FFMA.FTZ R49, R35.reuse, R32, R42 ;  /* 0x0000002023317223 */ /* 0x040fe2000001002a */
[----:B------:R-:W-:Y:S01]  /*47f0*/  LOP3.LUT R40, R40, 0xf000f0, RZ, 0xc0, !PT ;  /* 0x00f000f028287812 */ /* 0x000fe200078ec0ff */
[C---:B------:R-:W-:Y:S01]  /*4800*/  FFMA.FTZ R52, R35.reuse, R33, R50 ;  /* 0x0000002123347223 */ /* 0x040fe20000010032 */
[----:B------:R-:W-:Y:S02]  /*4810*/  HADD2.F32 R36, -RZ, R43.H1_H1 ;  /* 0x3000002bff247230 */ /* 0x000fe40000004100 */
[----:B------:R-:W-:Y:S01]  /*4820*/  FFMA.FTZ R51, R35, R34, R41 ;  /* 0x0000002223337223 */ /* 0x000fe20000010029 */
[----:B------:R-:W-:Y:S01]  /*4830*/  HADD2.F32 R35, -RZ, R10.H1_H1 ;  /* 0x3000000aff237230 */ /* 0x000fe20000004100 */
[----:B------:R-:W-:-:S02]  /*4840*/  LOP3.LUT R10, R39, 0xf000f0, RZ, 0xc0, !PT ;  /* 0x00f000f0270a7812 */ /* 0x000fc400078ec0ff */
[----:B------:R-:W-:Y:S01]  /*4850*/  LOP3.LUT R11, R37, 0x64006400, RZ, 0xfc, !PT ;  /* 0x64006400250b7812 */ /* 0x000fe200078efcff */
[----:B------:R-:W-:Y:S01]  /*4860*/  HADD2.F32 R37, -RZ, R54.H1_H1 ;  /* 0x30000036ff257230 */ /* 0x000fe20000004100 */
[----:B------:R-:W-:Y:S01]  /*4870*/  LOP3.LUT R39, R38, 0x64006400, RZ, 0xfc, !PT ;  /* 0x6400640026277812 */ /* 0x000fe200078efcff */
[----:B------:R-:W-:Y:S01]  /*4880*/  HADD2.F32 R38, -RZ, R56.H1_H1 ;  /* 0x30000038ff267230 */ /* 0x000fe20000004100 */
[----:B------:R-:W-:Y:S01]  /*4890*/  LOP3.LUT R41, R10, 0x64006400, RZ, 0xfc, !PT ;  /* 0x640064000a297812 */ /* 0x000fe200078efcff */
[-C--:B------:R-:W-:Y:S01]  /*48a0*/  HFMA2 R11, R11, R6.reuse.H0_H0, -72, -72 ;  /* 0xd480d4800b0b7431 */ /* 0x080fe20000040006 */
[----:B------:R-:W-:Y:S01]  /*48b0*/  LOP3.LUT R43, R40, 0x64006400, RZ, 0xfc, !PT ;  /* 0x64006400282b7812 */ /* 0x000fe200078efcff */
[-C--:B------:R-:W-:Y:S02]  /*48c0*/  HFMA2 R55, R39, R6.reuse.H0_H0, -72, -72 ;  /* 0xd480d48027377431 */ /* 0x080fe40000040006 */
[----:B------:R-:W-:Y:S01]  /*48d0*/  FFMA.FTZ R48, R35, R46, R48 ;  /* 0x0000002e23307223 */ /* 0x000fe20000010030 */
[----:B------:R-:W-:-:S02]  /*48e0*/  HFMA2 R58, R41, R6.H0_H0, -72, -72 ;  /* 0xd480d480293a7431 */ /* 0x000fc40000040006 */
[----:B------:R-:W-:Y:S02]  /*48f0*/  HADD2.F32 R39, -RZ, R11.H0_H0 ;  /* 0x2000000bff277230 */ /* 0x000fe40000004100 */
[----:B------:R-:W-:Y:S02]  /*4900*/  HFMA2 R43, R43, R6.H0_H0, -72, -72 ;  /* 0xd480d4802b2b7431 */ /* 0x000fe40000040006 */
[----:B------:R-:W-:Y:S02]  /*4910*/  HADD2.F32 R40, -RZ, R55.H0_H0 ;  /* 0x20000037ff287230 */ /* 0x000fe40000004100 */
[C---:B------:R-:W-:Y:S01]  /*4920*/  FFMA.FTZ R50, R46.reuse, R36, R49 ;  /* 0x000000242e327223 */ /* 0x040fe20000010031 */
[----:B------:R-:W-:Y:S02]  /*4930*/  HADD2.F32 R41, -RZ, R58.H0_H0 ;  /* 0x2000003aff297230 */ /* 0x000fe40000004100 */
[----:B------:R-:W-:Y:S01]  /*4940*/  FFMA.FTZ R52, R46, R37, R52 ;  /* 0x000000252e347223 */ /* 0x000fe20000010034 */
[----:B------:R-:W-:-:S02]  /*4950*/  HADD2.F32 R42, -RZ, R43.H0_H0 ;  /* 0x2000002bff2a7230 */ /* 0x000fc40000004100 */
[----:B------:R-:W-:Y:S01]  /*4960*/  FFMA.FTZ R51, R46, R38, R51 ;  /* 0x000000262e337223 */ /* 0x000fe20000010033 */
[----:B------:R-:W-:Y:S01]  /*4970*/  FFMA.FTZ R10, R39, R47, R48 ;  /* 0x0000002f270a7223 */ /* 0x000fe20000010030 */
[C---:B------:R-:W-:Y:S01]  /*4980*/  FFMA.FTZ R54, R47.reuse, R40, R50 ;  /* 0x000000282f367223 */ /* 0x040fe20000010032 */
[C---:B------:R-:W-:Y:S01]  /*4990*/  FFMA.FTZ R56, R47.reuse, R41, R52 ;  /* 0x000000292f387223 */ /* 0x040fe20000010034 */
[----:B------:R-:W-:Y:S01]  /*49a0*/  FFMA.FTZ R57, R47, R42, R51 ;  /* 0x0000002a2f397223 */ /* 0x000fe20000010033 */
[----:B------:R-:W-:Y:S02]  /*49b0*/  HADD2.F32 R47, -RZ, R11.H1_H1 ;  /* 0x3000000bff2f7230 */ /* 0x000fe40000004100 */
[----:B------:R-:W-:Y:S02]  /*49c0*/  HADD2.F32 R48, -RZ, R55.H1_H1 ;  /* 0x30000037ff307230 */ /* 0x000fe40000004100 */
[----:B------:R-:W-:Y:S02]  /*49d0*/  HADD2.F32 R49, -RZ, R58.H1_H1 ;  /* 0x3000003aff317230 */ /* 0x000fe40000004100 */
[----:B------:R-:W-:Y:S01]  /*49e0*/  FFMA.FTZ R10, R47, R53, R10 ;  /* 0x000000352f0a7223 */ /* 0x000fe2000001000a */
[----:B------:R-:W-:-:S02]  /*49f0*/  HADD2.F32 R50, -RZ, R43.H1_H1 ;  /* 0x3000002bff327230 */ /* 0x000fc40000004100 */
[C---:B------:R-:W-:Y:S01]  /*4a00*/  FFMA.FTZ R11, R53.reuse, R48, R54 ;  /* 0x00000030350b7223 */ /* 0x040fe20000010036 */
[--C-:B------:R-:W-:Y:S02]  /*4a10*/  HADD2.F32 R51, -RZ, R95.reuse.H0_H0 ;  /* 0x2000005fff337230 */ /* 0x100fe40000004100 */
[C---:B------:R-:W-:Y:S01]  /*4a20*/  FFMA.FTZ R55, R53.reuse, R49, R56 ;  /* 0x0000003135377223 */ /* 0x040fe20000010038 */
[----:B------:R-:W-:Y:S02]  /*4a30*/  HADD2.F32 R52, -RZ, R95.H1_H1 ;  /* 0x3000005fff347230 */ /* 0x000fe40000004100 */
[----:B------:R-:W-:Y:S01]  /*4a40*/  FFMA.FTZ R54, R53, R50, R57 ;  /* 0x0000003235367223 */ /* 0x000fe20000010039 */
[--C-:B------:R-:W-:Y:S02]  /*4a50*/  HADD2.F32 R46, -RZ, R94.reuse.H0_H0 ;  /* 0x2000005eff2e7230 */ /* 0x100fe40000004100 */
[----:B------:R-:W-:Y:S01]  /*4a60*/  FMUL.FTZ R10, R51, R10 ;  /* 0x0000000a330a7220 */ /* 0x000fe20000410000 */
[----:B------:R-:W-:-:S02]  /*4a70*/  HADD2.F32 R43, -RZ, R94.H1_H1 ;  /* 0x3000005eff2b7230 */ /* 0x000fc40000004100 */
[----:B------:R-:W-:Y:S01]  /*4a80*/  FMUL.FTZ R11, R52, R11 ;  /* 0x0000000b340b7220 */ /* 0x000fe20000410000 */
[----:B------:R-:W-:Y:S01]  /*4a90*/  FMUL.FTZ R55, R46, R55 ;  /* 0x000000372e377220 */ /* 0x000fe20000410000 */
[----:B------:R-:W-:Y:S01]  /*4aa0*/  F2FP.F16.F32.PACK_AB R10, RZ, R10 ;  /* 0x0000000aff0a723e */ /* 0x000fe200000000ff */
[----:B------:R-:W-:Y:S02]  /*4ab0*/  FMUL.FTZ R54, R43, R54 ;  /* 0x000000362b367220 */ /* 0x000fe40000410000 */
[----:B------:R-:W-:Y:S02]  /*4ac0*/  F2FP.F16.F32.PACK_AB R11, RZ, R11 ;  /* 0x0000000bff0b723e */ /* 0x000fe400000000ff */
[----:B------:R-:W-:Y:S02]  /*4ad0*/  F2FP.F16.F32.PACK_AB R55, RZ, R55 ;  /* 0x00000037ff37723e */ /* 0x000fe400000000ff */
[----:B------:R-:W-:Y:S02]  /*4ae0*/  F2FP.F16.F32.PACK_AB R54, RZ, R54 ;  /* 0x00000036ff36723e */ /* 0x000fe400000000ff */
[----:B------:R-:W-:-:S02]  /*4af0*/  PRMT R10, R10, 0x5410, R11 ;  /* 0x000054100a0a7816 */ /* 0x000fc4000000000b */
[----:B------:R-:W-:-:S03]  /*4b00*/  PRMT R55, R55, 0x5410, R54 ;  /* 0x0000541037377816 */ /* 0x000fc60000000036 */
[----:B------:R-:W-:Y:S02]  /*4b10*/  HFMA2 R27, R10, 1, 1, R27 ;  /* 0x3c003c000a1b7831 */ /* 0x000fe4000000001b */
[----:B------:R-:W-:Y:S01]  /*4b20*/  HADD2 R26, R55, R26 ;  /* 0x0000001a371a7230 */ /* 0x000fe20000000000 */
[----:B------:R-:W-:Y:S06]  /*4b30*/  BRA.U !UP1, `(.L_x_207) ;  /* 0x0000000909987547 */ /* 0x000fec000b800000 */
[----:B------:R-:W0:Y:S01]  /*4b40*/  LDS.64 R54, [UR4+-0x80] ;  /* 0xffff8004ff367984 */ /* 0x000e220008000a00 */
[----:B------:R-:W-:-:S03]  /*4b50*/  UISETP.NE.AND UP1, UPT, UR6, 0x2, UPT ;  /* 0x000000020600788c */ /* 0x000fc6000bf25270 */
[----:B------:R-:W1:Y:S01]  /*4b60*/  LDS.64 R10, [UR4+-0x78] ;  /* 0xffff8804ff0a7984 */ /* 0x000e620008000a00 */
[--C-:B0-----:R-:W-:Y:S02]  /*4b70*/  HADD2.F32 R53, -RZ, R54.reuse.H0_H0 ;  /* 0x20000036ff357230 */ /* 0x101fe40000004100 */
[----:B------:R-:W-:Y:S02]  /*4b80*/  HADD2.F32 R54, -RZ, R54.H1_H1 ;  /* 0x30000036ff367230 */ /* 0x000fe40000004100 */
[--C-:B------:R-:W-:Y:S02]  /*4b90*/  HADD2.F32 R58, -RZ, R55.reuse.H0_H0 ;  /* 0x20000037ff3a7230 */ /* 0x100fe40000004100 */
[-C--:B------:R-:W-:Y:S01]  /*4ba0*/  FFMA.FTZ R56, R0, R53.reuse, RZ ;  /* 0x0000003500387223 */ /* 0x080fe200000100ff */
[-C--:B------:R-:W-:Y:S01]  /*4bb0*/  FFMA.FTZ R57, R2, R53.reuse, RZ ;  /* 0x0000003502397223 */ /* 0x080fe200000100ff */
[-C--:B------:R-:W-:Y:S01]  /*4bc0*/  FFMA.FTZ R62, R3, R53.reuse, RZ ;  /* 0x00000035033e7223 */ /* 0x080fe200000100ff */
[----:B------:R-:W-:Y:S01]  /*4bd0*/  FFMA.FTZ R53, R4, R53, RZ ;  /* 0x0000003504357223 */ /* 0x000fe200000100ff */
[-C--:B------:R-:W-:Y:S01]  /*4be0*/  FFMA.FTZ R56, R9, R54.reuse, R56 ;  /* 0x0000003609387223 */ /* 0x080fe20000010038 */
[-C--:B------:R-:W-:Y:S01]  /*4bf0*/  FFMA.FTZ R60, R12, R54.reuse, R57 ;  /* 0x000000360c3c7223 */ /* 0x080fe20000010039 */
[-C--:B------:R-:W-:Y:S01]  /*4c00*/  FFMA.FTZ R62, R13, R54.reuse, R62 ;  /* 0x000000360d3e7223 */ /* 0x080fe2000001003e */
[----:B------:R-:W-:Y:S01]  /*4c10*/  FFMA.FTZ R54, R14, R54, R53 ;  /* 0x000000360e367223 */ /* 0x000fe20000010035 */
[----:B------:R-:W-:-:S02]  /*4c20*/  HADD2.F32 R55, -RZ, R55.H1_H1 ;  /* 0x30000037ff377230 */ /* 0x000fc40000004100 */
[-C--:B------:R-:W-:Y:S01]  /*4c30*/  FFMA.FTZ R56, R5, R58.reuse, R56 ;  /* 0x0000003a05387223 */ /* 0x080fe20000010038 */
[-C--:B------:R-:W-:Y:S01]  /*4c40*/  FFMA.FTZ R57, R17, R58.reuse, R60 ;  /* 0x0000003a11397223 */ /* 0x080fe2000001003c */
[-C--:B------:R-:W-:Y:S01]  /*4c50*/  FFMA.FTZ R59, R19, R58.reuse, R62 ;  /* 0x0000003a133b7223 */ /* 0x080fe2000001003e */
[----:B------:R-:W-:Y:S01]  /*4c60*/  FFMA.FTZ R61, R29, R58, R54 ;  /* 0x0000003a1d3d7223 */ /* 0x000fe20000010036 */
[--C-:B-1----:R-:W-:Y:S02]  /*4c70*/  HADD2.F32 R53, -RZ, R10.reuse.H0_H0 ;  /* 0x2000000aff357230 */ /* 0x102fe40000004100 */
        /* <DEDUP_REMOVED lines=9> */
[--C-:B------:R-:W-:Y:S02]  /*4d10*/  HADD2.F32 R55, -RZ, R11.reuse.H0_H0 ;  /* 0x2000000bff377230 */ /* 0x100fe40000004100 */
        /* <DEDUP_REMOVED lines=9> */
[-C--:B------:R-:W-:Y:S01]  /*4db0*/  FFMA.FTZ R56, R47, R11.reuse, R56 ;  /* 0x0000000b2f387223 */ /* 0x080fe20000010038 */
[-C--:B------:R-:W-:Y:S01]  /*4dc0*/  FFMA.FTZ R57, R48, R11.reuse, R57 ;  /* 0x0000000b30397223 */ /* 0x080fe20000010039 */
[-C--:B------:R-:W-:Y:S01]  /*4dd0*/  FFMA.FTZ R53, R49, R11.reuse, R54 ;  /* 0x0000000b31357223 */ /* 0x080fe20000010036 */
[----:B------:R-:W-:Y:S01]  /*4de0*/  FFMA.FTZ R10, R50, R11, R61 ;  /* 0x0000000b320a7223 */ /* 0x000fe2000001003d */
[----:B------:R-:W-:Y:S01]  /*4df0*/  FMUL.FTZ R56, R51, R56 ;  /* 0x0000003833387220 */ /* 0x000fe20000410000 */
[----:B------:R-:W-:Y:S01]  /*4e00*/  FMUL.FTZ R57, R52, R57 ;  /* 0x0000003934397220 */ /* 0x000fe20000410000 */
[----:B------:R-:W-:Y:S01]  /*4e10*/  FMUL.FTZ R53, R46, R53 ;  /* 0x000000352e357220 */ /* 0x000fe20000410000 */
[----:B------:R-:W-:-:S02]  /*4e20*/  FMUL.FTZ R10, R43, R10 ;  /* 0x0000000a2b0a7220 */ /* 0x000fc40000410000 */
[----:B------:R-:W-:Y:S02]  /*4e30*/  F2FP.F16.F32.PACK_AB R56, RZ, R56 ;  /* 0x00000038ff38723e */ /* 0x000fe400000000ff */
[----:B------:R-:W-:Y:S02]  /*4e40*/  F2FP.F16.F32.PACK_AB R57, RZ, R57 ;  /* 0x00000039ff39723e */ /* 0x000fe400000000ff */
[----:B------:R-:W-:Y:S02]  /*4e50*/  F2FP.F16.F32.PACK_AB R53, RZ, R53 ;  /* 0x00000035ff35723e */ /* 0x000fe400000000ff */
[----:B------:R-:W-:Y:S02]  /*4e60*/  F2FP.F16.F32.PACK_AB R10, RZ, R10 ;  /* 0x0000000aff0a723e */ /* 0x000fe400000000ff */
[----:B------:R-:W-:Y:S02]  /*4e70*/  PRMT R56, R56, 0x5410, R57 ;  /* 0x0000541038387816 */ /* 0x000fe40000000039 */
[----:B------:R-:W-:-:S03]  /*4e80*/  PRMT R53, R53, 0x5410, R10 ;  /* 0x0000541035357816 */ /* 0x000fc6000000000a */
[----:B------:R-:W-:Y:S02]  /*4e90*/  HFMA2 R25, R56, 1, 1, R25 ;  /* 0x3c003c0038197831 */ /* 0x000fe40000000019 */
[----:B------:R-:W-:Y:S01]  /*4ea0*/  HADD2 R24, R53, R24 ;  /* 0x0000001835187230 */ /* 0x000fe20000000000 */
[----:B------:R-:W-:Y:S06]  /*4eb0*/  BRA.U !UP1, `(.L_x_207) ;  /* 0x0000000509b87547 */ /* 0x000fec000b800000 */
[----:B------:R-:W0:Y:S01]  /*4ec0*/  LDS.64 R54, [UR4] ;  /* 0x00000004ff367984 */ /* 0x000e220008000a00 */
[----:B------:R-:W-:-:S03]  /*4ed0*/  UISETP.NE.AND UP1, UPT, UR6, 0x3, UPT ;  /* 0x000000030600788c */ /* 0x000fc6000bf25270 */
[----:B------:R-:W1:Y:S01]  /*4ee0*/  LDS.64 R10, [UR4+0x8] ;  /* 0x00000804ff0a7984 */ /* 0x000e620008000a00 */
        /* <DEDUP_REMOVED lines=53> */
[----:B------:R-:W0:Y:S04]  /*5240*/  LDS.64 R54, [UR4+0x80] ;  /* 0x00008004ff367984 */ /* 0x000e280008000a00 */
        /* <DEDUP_REMOVED lines=52> */
[----:B------:R-:W-:-:S07]  /*5590*/  HADD2 R20, R49, R20 ;  /* 0x0000001431147230 */ /* 0x000fce0000000000 */
.L_x_207:
[----:B------:R-:W-:-:S05]  /*55a0*/  MOV R3, UR16 ;  /* 0x0000001000037c02 */ /* 0x000fca0008000f00 */
[----:B------:R-:W-:Y:S01]  /*55b0*/  IMAD.WIDE R98, R3, 0x4, R98 ;  /* 0x0000000403627825 */ /* 0x000fe200078e0262 */
        /* <DEDUP_REMOVED lines=202> */
[----:B------:R-:W0:Y:S01]  /*6260*/  LDS.64 R54, [UR4+0x10] ;  /* 0x00001004ff367984 */ /* 0x000e220008000a00 */
        /* <DEDUP_REMOVED lines=109> */
.L_x_208:
        /* <DEDUP_REMOVED lines=314> */
.L_x_209:
[----:B------:R-:W-:-:S05]  /*7ce0*/  MOV R3, UR16 ;  /* 0x0000001000037c02 */ /* 0x000fca0008000f00 */
[----:B------:R-:W-:Y:S01]  /*7cf0*/  IMAD.WIDE R98, R3, 0x4, R98 ;  /* 0x0000000403627825 */ /* 0x000fe200078e0262 */
[----:B------:R-:W-:Y:S06]  /*7d00*/  BRA.U !UP0, `(.L_x_210) ;  /* 0x0000001108dc7547 */ /* 0x000fec000b800000 */
[----:B------:R-:W2:Y:S01]  /*7d10*/  LDG.E.128.CONSTANT R12, desc[UR14][R98.64] ;  /* 0x0000000e620c7981 */ /* 0x000ea2000c1e9d00 */
[----:B------:R-:W-:-:S03]  /*7d20*/  UISETP.NE.AND UP0, UPT, UR6, 0x1, UPT ;  /* 0x000000010600788c */ /* 0x000fc6000bf05270 */
[----:B------:R-:W0:Y:S04]  /*7d30*/  LDS.64 R2, [UR4+-0xd0] ;  /* 0xffff3004ff027984 */ /* 0x000e280008000a00 */
[----:B------:R-:W1:Y:S01]  /*7d40*/  LDS.64 R10, [UR4+-0xc8] ;  /* 0xffff3804ff0a7984 */ /* 0x000e620008000a00 */
[--C-:B0-----:R-:W-:Y:S02]  /*7d50*/  HADD2.F32 R5, -RZ, R2.reuse.H0_H0 ;  /* 0x20000002ff057230 */ /* 0x101fe40000004100 */
[----:B------:R-:W-:Y:S02]  /*7d60*/  HADD2.F32 R29, -RZ, R2.H1_H1 ;  /* 0x30000002ff1d7230 */ /* 0x000fe40000004100 */
[--C-:B------:R-:W-:Y:S02]  /*7d70*/  HADD2.F32 R34, -RZ, R3.reuse.H0_H0 ;  /* 0x20000003ff227230 */ /* 0x100fe40000004100 */
[----:B------:R-:W-:-:S02]  /*7d80*/  HADD2.F32 R31, -RZ, R3.H1_H1 ;  /* 0x30000003ff1f7230 */ /* 0x000fc40000004100 */
[--C-:B-1----:R-:W-:Y:S02]  /*7d90*/  HADD2.F32 R48, -RZ, R11.reuse.H0_H0 ;  /* 0x2000000bff307230 */ /* 0x102fe40000004100 */
[----:B------:R-:W-:Y:S01]  /*7da0*/  HADD2.F32 R52, -RZ, R11.H1_H1 ;  /* 0x3000000bff347230 */ /* 0x000fe20000004100 */
[----:B--2---:R-:W-:Y:S02]  /*7db0*/  LOP3.LUT R4, R12, 0xf000f0, RZ, 0xc0, !PT ;  /* 0x00f000f00c047812 */ /* 0x004fe400078ec0ff */
[----:B------:R-:W-:Y:S02]  /*7dc0*/  SHF.R.U32.HI R37, RZ, 0x8, R12 ;  /* 0x00000008ff257819 */ /* 0x000fe4000001160c */
[----:B------:R-:W-:Y:S02]  /*7dd0*/  LOP3.LUT R17, R13, 0xf000f0, RZ, 0xc0, !PT ;  /* 0x00f000f00d117812 */ /* 0x000fe400078ec0ff */
[----:B------:R-:W-:Y:S02]  /*7de0*/  SHF.R.U32.HI R38, RZ, 0x8, R13 ;  /* 0x00000008ff267819 */ /* 0x000fe4000001160d */
[----:B------:R-:W-:-:S02]  /*7df0*/  LOP3.LUT R18, R14, 0xf000f0, RZ, 0xc0, !PT ;  /* 0x00f000f00e127812 */ /* 0x000fc400078ec0ff */
[----:B------:R-:W-:Y:S02]  /*7e00*/  SHF.R.U32.HI R39, RZ, 0x8, R14 ;  /* 0x00000008ff277819 */ /* 0x000fe4000001160e */
[----:B------:R-:W-:Y:S02]  /*7e10*/  LOP3.LUT R12, R12, 0xf000f, RZ, 0xc0, !PT ;  /* 0x000f000f0c0c7812 */ /* 0x000fe400078ec0ff */
[----:B------:R-:W-:Y:S02]  /*7e20*/  LOP3.LUT R13, R13, 0xf000f, RZ, 0xc0, !PT ;  /* 0x000f000f0d0d7812 */ /* 0x000fe400078ec0ff */
[----:B------:R-:W-:Y:S02]  /*7e30*/  LOP3.LUT R14, R14, 0xf000f, RZ, 0xc0, !PT ;  /* 0x000f000f0e0e7812 */ /* 0x000fe400078ec0ff */
[----:B------:R-:W-:Y:S02]  /*7e40*/  LOP3.LUT R28, R15, 0xf000f0, RZ, 0xc0, !PT ;  /* 0x00f000f00f1c7812 */ /* 0x000fe400078ec0ff */
[----:B------:R-:W-:-:S02]  /*7e50*/  SHF.R.U32.HI R40, RZ, 0x8, R15 ;  /* 0x00000008ff287819 */ /* 0x000fc4000001160f */
[----:B------:R-:W-:Y:S02]  /*7e60*/  LOP3.LUT R15, R15, 0xf000f, RZ, 0xc0, !PT ;  /* 0x000f000f0f0f7812 */ /* 0x000fe400078ec0ff */
[----:B------:R-:W-:Y:S02]  /*7e70*/  LOP3.LUT R12, R12, 0x64006400, RZ, 0xfc, !PT ;  /* 0x640064000c0c7812 */ /* 0x000fe400078efcff */
[----:B------:R-:W-:Y:S02]  /*7e80*/  LOP3.LUT R13, R13, 0x64006400, RZ, 0xfc, !PT ;  /* 0x640064000d0d7812 */ /* 0x000fe400078efcff */
[----:B------:R-:W-:Y:S01]  /*7e90*/  LOP3.LUT R14, R14, 0x64006400, RZ, 0xfc, !PT ;  /* 0x640064000e0e7812 */ /* 0x000fe200078efcff */
[----:B------:R-:W-:Y:S01]  /*7ea0*/  HADD2 R12, R12, -1032, -1032 ;  /* 0xe408e4080c0c7430 */ /* 0x000fe20000000000 */
[----:B------:R-:W-:Y:S01]  /*7eb0*/  LOP3.LUT R15, R15, 0x64006400, RZ, 0xfc, !PT ;  /* 0x640064000f0f7812 */ /* 0x000fe200078efcff */
[----:B------:R-:W-:Y:S01]  /*7ec0*/  HADD2 R13, R13, -1032, -1032 ;  /* 0xe408e4080d0d7430 */ /* 0x000fe20000000000 */
[----:B------:R-:W-:Y:S01]  /*7ed0*/  LOP3.LUT R17, R17, 0x64006400, RZ, 0xfc, !PT ;  /* 0x6400640011117812 */ /* 0x000fe200078efcff */
[----:B------:R-:W-:-:S02]  /*7ee0*/  HADD2 R14, R14, -1032, -1032 ;  /* 0xe408e4080e0e7430 */ /* 0x000fc40000000000 */
[--C-:B------:R-:W-:Y:S02]  /*7ef0*/  HADD2.F32 R0, -RZ, R12.reuse.H0_H0 ;  /* 0x2000000cff007230 */ /* 0x100fe40000004100 */
[----:B------:R-:W-:Y:S02]  /*7f00*/  HADD2 R19, R15, -1032, -1032 ;  /* 0xe408e4080f137430 */ /* 0x000fe40000000000 */
[----:B------:R-:W-:Y:S01]  /*7f10*/  HADD2.F32 R9, -RZ, R12.H1_H1 ;  /* 0x3000000cff097230 */ /* 0x000fe20000004100 */
[----:B------:R-:W-:Y:S01]  /*7f20*/  LOP3.LUT R15, R4, 0x64006400, RZ, 0xfc, !PT ;  /* 0x64006400040f7812 */ /* 0x000fe200078efcff */
[--C-:B------:R-:W-:Y:S02]  /*7f30*/  HADD2.F32 R2, -RZ, R13.reuse.H0_H0 ;  /* 0x2000000dff027230 */ /* 0x100fe40000004100 */
[----:B------:R-:W-:Y:S02]  /*7f40*/  HADD2.F32 R3, -RZ, R14.H0_H0 ;  /* 0x2000000eff037230 */ /* 0x000fe40000004100 */
        /* <DEDUP_REMOVED lines=36> */
[--C-:B------:R-:W-:Y:S01]  /*8190*/  HADD2.F32 R35, -RZ, R10.reuse.H0_H0 ;  /* 0x2000000aff237230 */ /* 0x100fe20000004100 */
[----:B------:R-:W-:Y:S01]  /*81a0*/  LOP3.LUT R33, R39, 0xf000f, RZ, 0xc0, !PT ;  /* 0x000f000f27217812 */ /* 0x000fe200078ec0ff */
[----:B------:R-:W-:Y:S01]  /*81b0*/  HADD2.F32 R42, -RZ, R10.H1_H1 ;  /* 0x3000000aff2a7230 */ /* 0x000fe20000004100 */
[----:B------:R-:W-:-:S02]  /*81c0*/  LOP3.LUT R34, R40, 0xf000f, RZ, 0xc0, !PT ;  /* 0x000f000f28227812 */ /* 0x000fc400078ec0ff */
[----:B------:R-:W-:Y:S02]  /*81d0*/  LOP3.LUT R31, R31, 0x64006400, RZ, 0xfc, !PT ;  /* 0x640064001f1f7812 */ /* 0x000fe400078efcff */
[----:B------:R-:W-:Y:S02]  /*81e0*/  LOP3.LUT R32, R32, 0x64006400, RZ, 0xfc, !PT ;  /* 0x6400640020207812 */ /* 0x000fe400078efcff */
[----:B------:R-:W-:Y:S01]  /*81f0*/  LOP3.LUT R33, R33, 0x64006400, RZ, 0xfc, !PT ;  /* 0x6400640021217812 */ /* 0x000fe200078efcff */
[----:B------:R-:W-:Y:S01]  /*8200*/  HADD2 R10, R31, -1032, -1032 ;  /* 0xe408e4081f0a7430 */ /* 0x000fe20000000000 */
[----:B------:R-:W-:Y:S01]  /*8210*/  LOP3.LUT R34, R34, 0x64006400, RZ, 0xfc, !PT ;  /* 0x6400640022227812 */ /* 0x000fe200078efcff */
[----:B------:R-:W-:Y:S01]  /*8220*/  HADD2 R43, R32, -1032, -1032 ;  /* 0xe408e408202b7430 */ /* 0x000fe20000000000 */
[----:B------:R-:W-:Y:S01]  /*8230*/  LOP3.LUT R38, R38, 0xf000f0, RZ, 0xc0, !PT ;  /* 0x00f000f026267812 */ /* 0x000fe200078ec0ff */
[----:B------:R-:W-:Y:S02]  /*8240*/  HADD2 R51, R33, -1032, -1032 ;  /* 0xe408e40821337430 */ /* 0x000fe40000000000 */
[----:B------:R-:W-:-:S02]  /*8250*/  HADD2.F32 R31, -RZ, R10.H0_H0 ;  /* 0x2000000aff1f7230 */ /* 0x000fc40000004100 */
[----:B------:R-:W-:Y:S02]  /*8260*/  HADD2 R53, R34, -1032, -1032 ;  /* 0xe408e40822357430 */ /* 0x000fe40000000000 */
[----:B------:R-:W-:Y:S01]  /*8270*/  HADD2.F32 R32, -RZ, R43.H0_H0 ;  /* 0x2000002bff207230 */ /* 0x000fe20000004100 */
[----:B------:R-:W-:Y:S01]  /*8280*/  LOP3.LUT R37, R37, 0xf000f0, RZ, 0xc0, !PT ;  /* 0x00f000f025257812 */ /* 0x000fe200078ec0ff */
[----:B------:R-:W-:Y:S02]  /*8290*/  HADD2.F32 R33, -RZ, R51.H0_H0 ;  /* 0x20000033ff217230 */ /* 0x000fe40000004100 */
[----:B------:R-:W-:Y:S01]  /*82a0*/  FFMA.FTZ R46, R31, R35, R36 ;  /* 0x000000231f2e7223 */ /* 0x000fe20000010024 */
[----:B------:R-:W-:Y:S02]  /*82b0*/  HADD2.F32 R34, -RZ, R53.H0_H0 ;  /* 0x20000035ff227230 */ /* 0x000fe40000004100 */
[C---:B------:R-:W-:Y:S01]  /*82c0*/  FFMA.FTZ R47, R35.reuse, R32, R50 ;  /* 0x00000020232f7223 */ /* 0x040fe20000010032 */
[----:B------:R-:W-:Y:S01]  /*82d0*/  LOP3.LUT R40, R40, 0xf000f0, RZ, 0xc0, !PT ;  /* 0x00f000f028287812 */ /* 0x000fe200078ec0ff */
[----:B------:R-:W-:Y:S01]  /*82e0*/  FFMA.FTZ R54, R35, R33, R54 ;  /* 0x0000002123367223 */ /* 0x000fe20000010036 */
[----:B------:R-:W-:-:S02]  /*82f0*/  HADD2.F32 R36, -RZ, R43.H1_H1 ;  /* 0x3000002bff247230 */ /* 0x000fc40000004100 */
[----:B------:R-:W-:Y:S01]  /*8300*/  FFMA.FTZ R49, R35, R34, R41 ;  /* 0x0000002223317223 */ /* 0x000fe20000010029 */
[----:B------:R-:W-:Y:S01]  /*8310*/  HADD2.F32 R35, -RZ, R10.H1_H1 ;  /* 0x3000000aff237230 */ /* 0x000fe20000004100 */
[----:B------:R-:W-:Y:S02]  /*8320*/  LOP3.LUT R10, R39, 0xf000f0, RZ, 0xc0, !PT ;  /* 0x00f000f0270a7812 */ /* 0x000fe400078ec0ff */
[----:B------:R-:W-:Y:S01]  /*8330*/  LOP3.LUT R39, R38, 0x64006400, RZ, 0xfc, !PT ;  /* 0x6400640026277812 */ /* 0x000fe200078efcff */
[----:B------:R-:W-:Y:S01]  /*8340*/  FFMA.FTZ R47, R42, R36, R47 ;  /* 0x000000242a2f7223 */ /* 0x000fe2000001002f */
[----:B------:R-:W-:Y:S01]  /*8350*/  LOP3.LUT R11, R37, 0x64006400, RZ, 0xfc, !PT ;  /* 0x64006400250b7812 */ /* 0x000fe200078efcff */
[----:B------:R-:W-:Y:S01]  /*8360*/  HADD2.F32 R37, -RZ, R51.H1_H1 ;  /* 0x30000033ff257230 */ /* 0x000fe20000004100 */
[----:B------:R-:W-:Y:S01]  /*8370*/  LOP3.LUT R41, R10, 0x64006400, RZ, 0xfc, !PT ;  /* 0x640064000a297812 */ /* 0x000fe200078efcff */
[-C--:B------:R-:W-:Y:S01]  /*8380*/  HFMA2 R50, R39, R6.reuse.H0_H0, -72, -72 ;  /* 0xd480d48027327431 */ /* 0x080fe20000040006 */
[----:B------:R-:W-:Y:S01]  /*8390*/  LOP3.LUT R43, R40, 0x64006400, RZ, 0xfc, !PT ;  /* 0x64006400282b7812 */ /* 0x000fe200078efcff */
[----:B------:R-:W-:-:S02]  /*83a0*/  HFMA2 R10, R11, R6.H0_H0, -72, -72 ;  /* 0xd480d4800b0a7431 */ /* 0x000fc40000040006 */
[----:B------:R-:W-:Y:S01]  /*83b0*/  FFMA.FTZ R11, R35, R42, R46 ;  /* 0x0000002a230b7223 */ /* 0x000fe2000001002e */
[-C--:B------:R-:W-:Y:S02]  /*83c0*/  HFMA2 R51, R41, R6.reuse.H0_H0, -72, -72 ;  /* 0xd480d48029337431 */ /* 0x080fe40000040006 */
[----:B------:R-:W-:Y:S02]  /*83d0*/  HADD2.F32 R39, -RZ, R50.H0_H0 ;  /* 0x20000032ff277230 */ /* 0x000fe40000004100 */
[----:B------:R-:W-:Y:S02]  /*83e0*/  HFMA2 R57, R43, R6.H0_H0, -72, -72 ;  /* 0xd480d4802b397431 */ /* 0x000fe40000040006 */
[----:B------:R-:W-:Y:S02]  /*83f0*/  HADD2.F32 R6, -RZ, R53.H1_H1 ;  /* 0x30000035ff067230 */ /* 0x000fe40000004100 */
[----:B------:R-:W-:Y:S01]  /*8400*/  FFMA.FTZ R43, R42, R37, R54 ;  /* 0x000000252a2b7223 */ /* 0x000fe20000010036 */
[----:B------:R-:W-:-:S02]  /*8410*/  HADD2.F32 R38, -RZ, R10.H0_H0 ;  /* 0x2000000aff267230 */ /* 0x000fc40000004100 */
[----:B------:R-:W-:Y:S01]  /*8420*/  FFMA.FTZ R53, R48, R39, R47 ;  /* 0x0000002730357223 */ /* 0x000fe2000001002f */
[----:B------:R-:W-:Y:S02]  /*8430*/  HADD2.F32 R40, -RZ, R51.H0_H0 ;  /* 0x20000033ff287230 */ /* 0x000fe40000004100 */
[----:B------:R-:W-:Y:S01]  /*8440*/  FFMA.FTZ R42, R42, R6, R49 ;  /* 0x000000062a2a7223 */ /* 0x000fe20000010031 */
[----:B------:R-:W-:Y:S02]  /*8450*/  HADD2.F32 R41, -RZ, R57.H0_H0 ;  /* 0x20000039ff297230 */ /* 0x000fe40000004100 */
[----:B------:R-:W-:Y:S01]  /*8460*/  FFMA.FTZ R11, R38, R48, R11 ;  /* 0x00000030260b7223 */ /* 0x000fe2000001000b */
[----:B------:R-:W-:Y:S02]  /*8470*/  HADD2.F32 R46, -RZ, R10.H1_H1 ;  /* 0x3000000aff2e7230 */ /* 0x000fe40000004100 */
[----:B------:R-:W-:Y:S01]  /*8480*/  FFMA.FTZ R55, R48, R40, R43 ;  /* 0x0000002830377223 */ /* 0x000fe2000001002b */
[----:B------:R-:W-:-:S02]  /*8490*/  HADD2.F32 R47, -RZ, R50.H1_H1 ;  /* 0x30000032ff2f7230 */ /* 0x000fc40000004100 */
[----:B------:R-:W-:Y:S01]  /*84a0*/  FFMA.FTZ R56, R48, R41, R42 ;  /* 0x0000002930387223 */ /* 0x000fe2000001002a */
[----:B------:R-:W-:Y:S02]  /*84b0*/  HADD2.F32 R48, -RZ, R51.H1_H1 ;  /* 0x30000033ff307230 */ /* 0x000fe40000004100 */
[----:B------:R-:W-:Y:S01]  /*84c0*/  FFMA.FTZ R11, R46, R52, R11 ;  /* 0x000000342e0b7223 */ /* 0x000fe2000001000b */
[----:B------:R-:W-:Y:S02]  /*84d0*/  HADD2.F32 R49, -RZ, R57.H1_H1 ;  /* 0x30000039ff317230 */ /* 0x000fe40000004100 */
[C---:B------:R-:W-:Y:S01]  /*84e0*/  FFMA.FTZ R10, R52.reuse, R47, R53 ;  /* 0x0000002f340a7223 */ /* 0x040fe20000010035 */
[--C-:B------:R-:W-:Y:S02]  /*84f0*/  HADD2.F32 R50, -RZ, R95.reuse.H0_H0 ;  /* 0x2000005fff327230 */ /* 0x100fe40000004100 */
[----:B------:R-:W-:Y:S01]  /*8500*/  FFMA.FTZ R54, R52, R48, R55 ;  /* 0x0000003034367223 */ /* 0x000fe20000010037 */
[----:B------:R-:W-:-:S02]  /*8510*/  HADD2.F32 R51, -RZ, R95.H1_H1 ;  /* 0x3000005fff337230 */ /* 0x000fc40000004100 */
[----:B------:R-:W-:Y:S01]  /*8520*/  FFMA.FTZ R53, R52, R49, R56 ;  /* 0x0000003134357223 */ /* 0x000fe20000010038 */
[--C-:B------:R-:W-:Y:S02]  /*8530*/  HADD2.F32 R43, -RZ, R94.reuse.H0_H0 ;  /* 0x2000005eff2b7230 */ /* 0x100fe40000004100 */
[----:B------:R-:W-:Y:S01]  /*8540*/  FMUL.FTZ R11, R50, R11 ;  /* 0x0000000b320b7220 */ /* 0x000fe20000410000 */
[----:B------:R-:W-:Y:S02]  /*8550*/  HADD2.F32 R42, -RZ, R94.H1_H1 ;  /* 0x3000005eff2a7230 */ /* 0x000fe40000004100 */
[----:B------:R-:W-:Y:S01]  /*8560*/  FMUL.FTZ R10, R51, R10 ;  /* 0x0000000a330a7220 */ /* 0x000fe20000410000 */
[----:B------:R-:W-:Y:S01]  /*8570*/  FMUL.FTZ R54, R43, R54 ;  /* 0x000000362b367220 */ /* 0x000fe20000410000 */
[----:B------:R-:W-:Y:S01]  /*8580*/  F2FP.F16.F32.PACK_AB R11, RZ, R11 ;  /* 0x0000000bff0b723e */ /* 0x000fe200000000ff */
[----:B------:R-:W-:Y:S02]  /*8590*/  FMUL.FTZ R53, R42, R53 ;  /* 0x000000352a357220 */ /* 0x000fe40000410000 */
[----:B------:R-:W-:-:S02]  /*85a0*/  F2FP.F16.F32.PACK_AB R10, RZ, R10 ;  /* 0x0000000aff0a723e */ /* 0x000fc400000000ff */
[----:B------:R-:W-:Y:S02]  /*85b0*/  F2FP.F16.F32.PACK_AB R54, RZ, R54 ;  /* 0x00000036ff36723e */ /* 0x000fe400000000ff */
[----:B------:R-:W-:Y:S02]  /*85c0*/  F2FP.F16.F32.PACK_AB R53, RZ, R53 ;  /* 0x00000035ff35723e */ /* 0x000fe400000000ff */
[----:B------:R-:W-:Y:S02]  /*85d0*/  PRMT R11, R11, 0x5410, R10 ;  /* 0x000054100b0b7816 */ /* 0x000fe4000000000a */
        /* <DEDUP_REMOVED lines=16> */
[----:B------:R-:W-:Y:S01]  /*86e0*/  FFMA.FTZ R60, R13, R52, R60 ;  /* 0x000000340d3c7223 */ /* 0x000fe2000001003c */
[----:B------:R-:W-:-:S02]  /*86f0*/  HADD2.F32 R53, -RZ, R53.H1_H1 ;  /* 0x30000035ff357230 */ /* 0x000fc40000004100 */
[----:B------:R-:W-:Y:S01]  /*8700*/  FFMA.FTZ R52, R14, R52, R55 ;  /* 0x000000340e347223 */ /* 0x000fe20000010037 */
        /* <DEDUP_REMOVED lines=13> */
[--C-:B------:R-:W-:Y:S02]  /*87e0*/  HADD2.F32 R52, -RZ, R11.reuse.H0_H0 ;  /* 0x2000000bff347230 */ /* 0x100fe40000004100 */
[----:B------:R-:W-:Y:S01]  /*87f0*/  FFMA.FTZ R61, R34, R55, R61 ;  /* 0x00000037223d7223 */ /* 0x000fe2000001003d */
[----:B------:R-:W-:Y:S02]  /*8800*/  HADD2.F32 R53, -RZ, R11.H1_H1 ;  /* 0x3000000bff357230 */ /* 0x000fe40000004100 */
        /* <DEDUP_REMOVED lines=135> */
.L_x_210:
        /* <DEDUP_REMOVED lines=8> */
.L_x_206:
        /* <DEDUP_REMOVED lines=13> */
.L_x_215:
[----:B------:R-:W0:Y:S02]  /*91d0*/  LDS R2, [R0] ;  /* 0x0000000000027984 */ /* 0x000e240000000800 */
[----:B0-----:R-:W-:-:S05]  /*91e0*/  HFMA2 R3, R2, 1, 1, R27 ;  /* 0x3c003c0002037831 */ /* 0x001fca000000001b */
[----:B------:R-:W0:Y:S02]  /*91f0*/  ATOMS.CAST.SPIN P0, [R0], R2, R3 ;  /* 0x000000020000758d */ /* 0x000e240001800003 */
[----:B0-----:R-:W-:Y:S05]  /*9200*/  @!P0 BRA `(.L_x_215) ;  /* 0xfffffffc00f08947 */ /* 0x001fea000383ffff */
[----:B------:R-:W-:Y:S05]  /*9210*/  BRA `(.L_x_213) ;  /* 0x00000000000c7947 */ /* 0x000fea0003800000 */
.L_x_214:
[----:B------:R-:W2:Y:S02]  /*9220*/  LD.E R0, desc[UR14][R4.64] ;  /* 0x0000000e04007980 */ /* 0x000ea4000c101900 */
[----:B--2---:R-:W-:-:S05]  /*9230*/  IADD3 R3, PT, PT, R27, R0, RZ ;  /* 0x000000001b037210 */ /* 0x004fca0007ffe0ff */
[----:B------:R0:W-:Y:S02]  /*9240*/  ST.E desc[UR14][R4.64], R3 ;  /* 0x0000000304007985 */ /* 0x0001e4000c10190e */
.L_x_213:
[----:B------:R-:W-:Y:S05]  /*9250*/  BSYNC.RECONVERGENT B0 ;  /* 0x0000000000007941 */ /* 0x000fea0003800200 */
.L_x_212:
[----:B------:R1:W-:Y:S01]  /*9260*/  ATOM.E.ADD.F16x2.RN.STRONG.GPU P0, RZ, desc[UR14][R4.64+0x4], R26 ;  /* 0x8000041a04ff79a2 */ /* 0x0003e2000c10e10e */
[----:B------:R-:W-:Y:S04]  /*9270*/  BSSY.RECONVERGENT B0, `(.L_x_216) ;  /* 0x000000e000007945 */ /* 0x000fe80003800200 */
[----:B-1----:R-:W-:Y:S05]  /*9280*/  @P0 BRA `(.L_x_217) ;  /* 0x0000000000300947 */ /* 0x002fea0003800000 */
[----:B------:R-:W1:Y:S02]  /*9290*/  QSPC.E.S P0, RZ, [R4+0x4] ;  /* 0x0000040004ff73aa */ /* 0x000e640000000500 */
[----:B-1----:R-:W-:Y:S05]  /*92a0*/  @!P0 BRA `(.L_x_218) ;  /* 0x00000000001c8947 */ /* 0x002fea0003800000 */
[----:B------:R-:W-:-:S04]  /*92b0*/  MOV R2, R4 ;  /* 0x0000000400027202 */ /* 0x000fc80000000f00 */
[----:B------:R-:W-:-:S07]  /*92c0*/  MOV R0, R2 ;  /* 0x0000000200007202 */ /* 0x000fce0000000f00 */
.L_x_219:
[----:B------:R-:W0:Y:S02]  /*92d0*/  LDS R2, [R0+0x4] ;  /* 0x0000040000027984 */ /* 0x000e240000000800 */
[----:B0-----:R-:W-:-:S05]  /*92e0*/  HADD2 R3, R2, R26 ;  /* 0x0000001a02037230 */ /* 0x001fca0000000000 */
[----:B------:R-:W0:Y:S02]  /*92f0*/  ATOMS.CAST.SPIN P0, [R0+0x4], R2, R3 ;  /* 0x000004020000758d */ /* 0x000e240001800003 */
[----:B0-----:R-:W-:Y:S05]  /*9300*/  @!P0 BRA `(.L_x_219) ;  /* 0xfffffffc00f08947 */ /* 0x001fea000383ffff */
[----:B------:R-:W-:Y:S05]  /*9310*/  BRA `(.L_x_217) ;  /* 0x00000000000c7947 */ /* 0x000fea0003800000 */
.L_x_218:
[----:B------:R-:W0:Y:S02]  /*9320*/  LD.E R0, desc[UR14][R4.64+0x4] ;  /* 0x0000040e04007980 */ /* 0x000e24000c101900 */
[----:B0-----:R-:W-:-:S05]  /*9330*/  IADD3 R3, PT, PT, R26, R0, RZ ;  /* 0x000000001a037210 */ /* 0x001fca0007ffe0ff */
[----:B------:R1:W-:Y:S02]  /*9340*/  ST.E desc[UR14][R4.64+0x4], R3 ;  /* 0x0000040304007985 */ /* 0x0003e4000c10190e */
.L_x_217:
[----:B------:R-:W-:Y:S05]  /*9350*/  BSYNC.RECONVERGENT B0 ;  /* 0x0000000000007941 */ /* 0x000fea0003800200 */
.L_x_216:
        /* <DEDUP_REMOVED lines=12> */
.L_x_223:
[----:B------:R-:W0:Y:S02]  /*9420*/  LDS R2, [R0] ;  /* 0x0000000000027984 */ /* 0x000e240000000800 */
[----:B0-----:R-:W-:-:S05]  /*9430*/  HFMA2 R3, R2, 1, 1, R25 ;  /* 0x3c003c0002037831 */ /* 0x001fca0000000019 */
[----:B------:R-:W0:Y:S02]  /*9440*/  ATOMS.CAST.SPIN P0, [R0], R2, R3 ;  /* 0x000000020000758d */ /* 0x000e240001800003 */
[----:B0-----:R-:W-:Y:S05]  /*9450*/  @!P0 BRA `(.L_x_223) ;  /* 0xfffffffc00f08947 */ /* 0x001fea000383ffff */
[----:B------:R-:W-:Y:S05]  /*9460*/  BRA `(.L_x_221) ;  /* 0x00000000000c7947 */ /* 0x000fea0003800000 */
.L_x_222:
[----:B------:R-:W2:Y:S02]  /*9470*/  LD.E R0, desc[UR14][R4.64] ;  /* 0x0000000e04007980 */ /* 0x000ea4000c101900 */
[----:B--2---:R-:W-:-:S05]  /*9480*/  IADD3 R3, PT, PT, R25, R0, RZ ;  /* 0x0000000019037210 */ /* 0x004fca0007ffe0ff */
[----:B------:R0:W-:Y:S02]  /*9490*/  ST.E desc[UR14][R4.64], R3 ;  /* 0x0000000304007985 */ /* 0x0001e4000c10190e */
.L_x_221:
[----:B------:R-:W-:Y:S05]  /*94a0*/  BSYNC.RECONVERGENT B0 ;  /* 0x0000000000007941 */ /* 0x000fea0003800200 */
.L_x_220:
[----:B------:R1:W-:Y:S01]  /*94b0*/  ATOM.E.ADD.F16x2.RN.STRONG.GPU P0, RZ, desc[UR14][R4.64+0x4], R24 ;  /* 0x8000041804ff79a2 */ /* 0x0003e2000c10e10e */
[----:B------:R-:W-:Y:S04]  /*94c0*/  BSSY.RECONVERGENT B0, `(.L_x_224) ;  /* 0x000000e000007945 */ /* 0x000fe80003800200 */
[----:B-1----:R-:W-:Y:S05]  /*94d0*/  @P0 BRA `(.L_x_225) ;  /* 0x0000000000300947 */ /* 0x002fea0003800000 */
[----:B------:R-:W1:Y:S02]  /*94e0*/  QSPC.E.S P0, RZ, [R4+0x4] ;  /* 0x0000040004ff73aa */ /* 0x000e640000000500 */
[----:B-1----:R-:W-:Y:S05]  /*94f0*/  @!P0 BRA `(.L_x_226) ;  /* 0x00000000001c8947 */ /* 0x002fea0003800000 */
[----:B------:R-:W-:-:S04]  /*9500*/  MOV R2, R4 ;  /* 0x0000000400027202 */ /* 0x000fc80000000f00 */
[----:B------:R-:W-:-:S07]  /*9510*/  MOV R0, R2 ;  /* 0x0000000200007202 */ /* 0x000fce0000000f00 */
.L_x_227:
[----:B------:R-:W0:Y:S02]  /*9520*/  LDS R2, [R0+0x4] ;  /* 0x0000040000027984 */ /* 0x000e240000000800 */
[----:B0-----:R-:W-:-:S05]  /*9530*/  HADD2 R3, R2, R24 ;  /* 0x0000001802037230 */ /* 0x001fca0000000000 */
[----:B------:R-:W0:Y:S02]  /*9540*/  ATOMS.CAST.SPIN P0, [R0+0x4], R2, R3 ;  /* 0x000004020000758d */ /* 0x000e240001800003 */
[----:B0-----:R-:W-:Y:S05]  /*9550*/  @!P0 BRA `(.L_x_227) ;  /* 0xfffffffc00f08947 */ /* 0x001fea000383ffff */
[----:B------:R-:W-:Y:S05]  /*9560*/  BRA `(.L_x_225) ;  /* 0x00000000000c7947 */ /* 0x000fea0003800000 */
.L_x_226:
[----:B------:R-:W0:Y:S02]  /*9570*/  LD.E R0, desc[UR14][R4.64+0x4] ;  /* 0x0000040e04007980 */ /* 0x000e24000c101900 */
[----:B0-----:R-:W-:-:S05]  /*9580*/  IADD3 R3, PT, PT, R24, R0, RZ ;  /* 0x0000000018037210 */ /* 0x001fca0007ffe0ff */
[----:B------:R1:W-:Y:S02]  /*9590*/  ST.E desc[UR14][R4.64+0x4], R3 ;  /* 0x0000040304007985 */ /* 0x0003e4000c10190e */
.L_x_225:
[----:B------:R-:W-:Y:S05]  /*95a0*/  BSYNC.RECONVERGENT B0 ;  /* 0x0000000000007941 */ /* 0x000fea0003800200 */
.L_x_224:
        /* <DEDUP_REMOVED lines=12> */
.L_x_231:
[----:B------:R-:W0:Y:S02]  /*9670*/  LDS R2, [R0] ;  /* 0x0000000000027984 */ /* 0x000e240000000800 */
[----:B0-----:R-:W-:-:S05]  /*9680*/  HFMA2 R3, R2, 1, 1, R23 ;  /* 0x3c003c0002037831 */ /* 0x001fca0000000017 */
[----:B------:R-:W0:Y:S02]  /*9690*/  ATOMS.CAST.SPIN P0, [R0], R2, R3 ;  /* 0x000000020000758d */ /* 0x000e240001800003 */
[----:B0-----:R-:W-:Y:S05]  /*96a0*/  @!P0 BRA `(.L_x_231) ;  /* 0xfffffffc00f08947 */ /* 0x001fea000383ffff */
[----:B------:R-:W-:Y:S05]  /*96b0*/  BRA `(.L_x_229) ;  /* 0x00000000000c7947 */ /* 0x000fea0003800000 */
.L_x_230:
[----:B------:R-:W2:Y:S02]  /*96c0*/  LD.E R0, desc[UR14][R4.64] ;  /* 0x0000000e04007980 */ /* 0x000ea4000c101900 */
[----:B--2---:R-:W-:-:S05]  /*96d0*/  IADD3 R3, PT, PT, R23, R0, RZ ;  /* 0x0000000017037210 */ /* 0x004fca0007ffe0ff */
[----:B------:R0:W-:Y:S02]  /*96e0*/  ST.E desc[UR14][R4.64], R3 ;  /* 0x0000000304007985 */ /* 0x0001e4000c10190e */
.L_x_229:
[----:B------:R-:W-:Y:S05]  /*96f0*/  BSYNC.RECONVERGENT B0 ;  /* 0x0000000000007941 */ /* 0x000fea0003800200 */
.L_x_228:
[----:B------:R1:W-:Y:S01]  /*9700*/  ATOM.E.ADD.F16x2.RN.STRONG.GPU P0, RZ, desc[UR14][R4.64+0x4], R22 ;  /* 0x8000041604ff79a2 */ /* 0x0003e2000c10e10e */
[----:B------:R-:W-:Y:S04]  /*9710*/  BSSY.RECONVERGENT B0, `(.L_x_232) ;  /* 0x000000e000007945 */ /* 0x000fe80003800200 */
[----:B-1----:R-:W-:Y:S05]  /*9720*/  @P0 BRA `(.L_x_233) ;  /* 0x0000000000300947 */ /* 0x002fea0003800000 */
[----:B------:R-:W1:Y:S02]  /*9730*/  QSPC.E.S P0, RZ, [R4+0x4] ;  /* 0x0000040004ff73aa */ /* 0x000e640000000500 */
[----:B-1----:R-:W-:Y:S05]  /*9740*/  @!P0 BRA `(.L_x_234) ;  /* 0x00000000001c8947 */ /* 0x002fea0003800000 */
[----:B------:R-:W-:-:S04]  /*9750*/  MOV R2, R4 ;  /* 0x0000000400027202 */ /* 0x000fc80000000f00 */
[----:B------:R-:W-:-:S07]  /*9760*/  MOV R0, R2 ;  /* 0x0000000200007202 */ /* 0x000fce0000000f00 */
.L_x_235:
[----:B------:R-:W0:Y:S02]  /*9770*/  LDS R2, [R0+0x4] ;  /* 0x0000040000027984 */ /* 0x000e240000000800 */
[----:B0-----:R-:W-:-:S05]  /*9780*/  HADD2 R3, R2, R22 ;  /* 0x0000001602037230 */ /* 0x001fca0000000000 */
[----:B------:R-:W0:Y:S02]  /*9790*/  ATOMS.CAST.SPIN P0, [R0+0x4], R2, R3 ;  /* 0x000004020000758d */ /* 0x000e240001800003 */
[----:B0-----:R-:W-:Y:S05]  /*97a0*/  @!P0 BRA `(.L_x_235) ;  /* 0xfffffffc00f08947 */ /* 0x001fea000383ffff */
[----:B------:R-:W-:Y:S05]  /*97b0*/  BRA `(.L_x_233) ;  /* 0x00000000000c7947 */ /* 0x000fea0003800000 */
.L_x_234:
[----:B------:R-:W0:Y:S02]  /*97c0*/  LD.E R0, desc[UR14][R4.64+0x4] ;  /* 0x0000040e04007980 */ /* 0x000e24000c101900 */
[----:B0-----:R-:W-:-:S05]  /*97d0*/  IADD3 R3, PT, PT, R22, R0, RZ ;  /* 0x0000000016037210 */ /* 0x001fca0007ffe0ff */
[----:B------:R1:W-:Y:S02]  /*97e0*/  ST.E desc[UR14][R4.64+0x4], R3 ;  /* 0x0000040304007985 */ /* 0x0003e4000c10190e */
.L_x_233:
[----:B------:R-:W-:Y:S05]  /*97f0*/  BSYNC.RECONVERGENT B0 ;  /* 0x0000000000007941 */ /* 0x000fea0003800200 */
.L_x_232:
        /* <DEDUP_REMOVED lines=12> */
.L_x_239:
[----:B------:R-:W0:Y:S02]  /*98c0*/  LDS R2, [R0] ;  /* 0x0000000000027984 */ /* 0x000e240000000800 */
[----:B0-----:R-:W-:-:S05]  /*98d0*/  HFMA2 R3, R2, 1, 1, R21 ;  /* 0x3c003c0002037831 */ /* 0x001fca0000000015 */
[----:B------:R-:W0:Y:S02]  /*98e0*/  ATOMS.CAST.SPIN P0, [R0], R2, R3 ;  /* 0x000000020000758d */ /* 0x000e240001800003 */
[----:B0-----:R-:W-:Y:S05]  /*98f0*/  @!P0 BRA `(.L_x_239) ;  /* 0xfffffffc00f08947 */ /* 0x001fea000383ffff */
[----:B------:R-:W-:Y:S05]  /*9900*/  BRA `(.L_x_237) ;  /* 0x00000000000c7947 */ /* 0x000fea0003800000 */
.L_x_238:
[----:B------:R-:W2:Y:S02]  /*9910*/  LD.E R0, desc[UR14][R4.64] ;  /* 0x0000000e04007980 */ /* 0x000ea4000c101900 */
[----:B--2---:R-:W-:-:S05]  /*9920*/  IADD3 R3, PT, PT, R21, R0, RZ ;  /* 0x0000000015037210 */ /* 0x004fca0007ffe0ff */
[----:B------:R0:W-:Y:S02]  /*9930*/  ST.E desc[UR14][R4.64], R3 ;  /* 0x0000000304007985 */ /* 0x0001e4000c10190e */
.L_x_237:
[----:B------:R-:W-:Y:S05]  /*9940*/  BSYNC.RECONVERGENT B0 ;  /* 0x0000000000007941 */ /* 0x000fea0003800200 */
.L_x_236:
[----:B------:R1:W-:Y:S02]  /*9950*/  ATOM.E.ADD.F16x2.RN.STRONG.GPU P0, RZ, desc[UR14][R4.64+0x4], R20 ;  /* 0x8000041404ff79a2 */ /* 0x0003e4000c10e10e */
[----:B-1----:R-:W-:Y:S05]  /*9960*/  @P0 EXIT ;  /* 0x000000000000094d */ /* 0x002fea0003800000 */
[----:B------:R-:W1:Y:S02]  /*9970*/  QSPC.E.S P0, RZ, [R4+0x4] ;  /* 0x0000040004ff73aa */ /* 0x000e640000000500 */
[----:B-1----:R-:W-:Y:S05]  /*9980*/  @!P0 BRA `(.L_x_240) ;  /* 0x00000000001c8947 */ /* 0x002fea0003800000 */
[----:B------:R-:W-:-:S04]  /*9990*/  MOV R2, R4 ;  /* 0x0000000400027202 */ /* 0x000fc80000000f00 */
[----:B------:R-:W-:-:S07]  /*99a0*/  MOV R0, R2 ;  /* 0x0000000200007202 */ /* 0x000fce0000000f00 */
.L_x_241:
[----:B------:R-:W0:Y:S02]  /*99b0*/  LDS R2, [R0+0x4] ;  /* 0x0000040000027984 */ /* 0x000e240000000800 */
[----:B0-----:R-:W-:-:S05]  /*99c0*/  HADD2 R3, R2, R20 ;  /* 0x0000001402037230 */ /* 0x001fca0000000000 */
[----:B------:R-:W0:Y:S02]  /*99d0*/  ATOMS.CAST.SPIN P0, [R0+0x4], R2, R3 ;  /* 0x000004020000758d */ /* 0x000e240001800003 */
[----:B0-----:R-:W-:Y:S05]  /*99e0*/  @!P0 BRA `(.L_x_241) ;  /* 0xfffffffc00f08947 */ /* 0x001fea000383ffff */
[----:B------:R-:W-:Y:S05]  /*99f0*/  EXIT ;  /* 0x000000000000794d */ /* 0x000fea0003800000 */
.L_x_240:
[----:B------:R-:W0:Y:S02]  /*9a00*/  LD.E R0, desc[UR14][R4.64+0x4] ;  /* 0x0000040e04007980 */ /* 0x000e24000c101900 */
[----:B0-----:R-:W-:-:S05]  /*9a10*/  IADD3 R3, PT, PT, R20, R0, RZ ;  /* 0x0000000014037210 */ /* 0x001fca0007ffe0ff */
[----:B------:R-:W-:Y:S01]  /*9a20*/  ST.E desc[UR14][R4.64+0x4], R3 ;  /* 0x0000040304007985 */ /* 0x000fe2000c10190e */
[----:B------:R-:W-:Y:S05]  /*9a30*/  EXIT ;  /* 0x000000000000794d */ /* 0x000fea0003800000 */
.L_x_242:
        /* <DEDUP_REMOVED lines=12> */
.L_x_3567:


//--------------------- .text._Z23gemm_half_q_half_kernelILi4ELi8ELb0ELb0ELi64EEvPK6__halfPKjS4_S2_PS0_iiiiPKtS7_iiiiiibS2_i --------------------------
	.section	.text._Z23gemm_half_q_half_kernelILi4ELi8ELb0ELb0ELi64EEvPK6__halfPKjS4_S2_PS0_iiiiPKtS7_iiiiiibS2_i,"ax",@progbits
	.align	128
        .global         _Z23gemm_half_q_half_kernelILi4ELi8ELb0ELb0ELi64EEvPK6__halfPKjS4_S2_PS0_iiiiPKtS7_iiiiiibS2_i
        .type           _Z23gemm_half_q_half_kernelILi4ELi8ELb0ELb0ELi64EEvPK6__halfPKjS4_S2_PS0_iiiiPKtS7_iiiiiibS2_i,@function
        .size           _Z23gemm_half_q_half_kernelILi4ELi8ELb0ELb0ELi64EEvPK6__halfPKjS4_S2_PS0_iiiiPKtS7_iiiiiibS2_i,(.L_x_3568 - _Z23gemm_half_q_half_kernelILi4ELi8ELb0ELb0ELi64EEvPK6__halfPKjS4_S2_PS0_iiiiPKtS7_iiiiiibS2_i)
        .other          _Z23gemm_half_q_half_kernelILi4ELi8ELb0ELb0ELi64EEvPK6__halfPKjS4_S2_PS0_iiiiPKtS7_iiiiiibS2_i,@"STO_CUDA_ENTRY STV_DEFAULT"
_Z23gemm_half_q_half_kernelILi4ELi8ELb0ELb0ELi64EEvPK6__halfPKjS4_S2_PS0_iiiiPKtS7_iiiiiibS2_i:
.text._Z23gemm_half_q_half_kernelILi4ELi8ELb0ELb0ELi64EEvPK6__halfPKjS4_S2_PS0_iiiiPKtS7_iiiiiibS2_i:
        /* <DEDUP_REMOVED lines=56> */
.L_x_248:
[C---:B------:R-:W-:Y:S02]  /*0380*/  IADD3 R6, PT, PT, R13.reuse, R3, RZ ;  /* 0x000000030d067210 */ /* 0x040fe40007ffe0ff */
[----:B------:R-:W-:Y:S02]  /*0390*/  IADD3 R5, P1, PT, R12, R13, RZ ;  /* 0x0000000d0c057210 */ /* 0x000fe40007f3e0ff */
[----:B------:R-:W-:Y:S02]  /*03a0*/  IADD3 R7, PT, PT, R6, R3, RZ ;  /* 0x0000000306077210 */ /* 0x000fe40007ffe0ff */
[----:B------:R-:W-:Y:S02]  /*03b0*/  LEA.HI.X.SX32 R8, R13, RZ, 0x1, P1 ;  /* 0x000000ff0d087211 */ /* 0x000fe400008f0eff */
[----:B------:R-:W-:Y:S02]  /*03c0*/  LEA R4, P1, R5, UR10, 0x1 ;  /* 0x0000000a05047c11 */ /* 0x000fe4000f8208ff */
[----:B------:R-:W-:-:S02]  /*03d0*/  IADD3 R10, P2, PT, R12, R6, RZ ;  /* 0x000000060c0a7210 */ /* 0x000fc40007f5e0ff */
[----:B------:R-:W-:Y:S02]  /*03e0*/  IADD3 R13, PT, PT, R7, R3, RZ ;  /* 0x00000003070d7210 */ /* 0x000fe40007ffe0ff */
[----:B------:R-:W-:Y:S02]  /*03f0*/  LEA.HI.X R5, R5, UR11, R8, 0x1, P1 ;  /* 0x0000000b05057c11 */ /* 0x000fe400088f0c08 */
[----:B------:R-:W-:Y:S02]  /*0400*/  IADD3 R9, P3, PT, R12, R7, RZ ;  /* 0x000000070c097210 */ /* 0x000fe40007f7e0ff */
[----:B------:R-:W-:Y:S02]  /*0410*/  LEA.HI.X.SX32 R15, R6, RZ, 0x1, P2 ;  /* 0x000000ff060f7211 */ /* 0x000fe400010f0eff */
        /* <DEDUP_REMOVED lines=22> */
.L_x_247:
        /* <DEDUP_REMOVED lines=20> */
.L_x_249:
[----:B------:R-:W-:-:S13]  /*06c0*/  ISETP.EQ.AND P1, PT, RZ, UR5, PT ;  /* 0x00000005ff007c0c */ /* 0x000fda000bf22270 */
[----:B------:R-:W-:Y:S05]  /*06d0*/  @!P0 BRA P1, `(.L_x_244) ;  /* 0x00000004007c8947 */ /* 0x000fea0000800000 */
.L_x_246:
        /* <DEDUP_REMOVED lines=12> */
.L_x_245:
        /* <DEDUP_REMOVED lines=17> */
.L_x_252:
        /* <DEDUP_REMOVED lines=32> */
.L_x_251:
        /* <DEDUP_REMOVED lines=21> */
.L_x_253:
[----:B------:R-:W-:-:S09]  /*0c00*/  UISETP.NE.OR UP0, UPT, UR5, URZ, UP0 ;  /* 0x000000ff0500728c */ /* 0x000fd20008705670 */
[----:B------:R-:W-:Y:S05]  /*0c10*/  BRA.U !UP0, `(.L_x_244) ;  /* 0x00000001082c7547 */ /* 0x000fea000b800000 */
.L_x_250:
        /* <DEDUP_REMOVED lines=11> */
.L_x_244:
[----:B------:R-:W-:Y:S05]  /*0cd0*/  BSYNC.RECONVERGENT B0 ;  /* 0x0000000000007941 */ /* 0x000fea0003800200 */
.L_x_243:
        /* <DEDUP_REMOVED lines=23> */
.L_x_257:
        /* <DEDUP_REMOVED lines=15> */
.L_x_256:
        /* <DEDUP_REMOVED lines=12> */
.L_x_258:
[----:B------:R-:W-:-:S09]  /*1000*/  UISETP.NE.OR UP0, UPT, UR6, URZ, UP0 ;  /* 0x000000ff0600728c */ /* 0x000fd20008705670 */
[----:B------:R-:W-:Y:S05]  /*1010*/  BRA.U !UP0, `(.L_x_254) ;  /* 0x00000001081c7547 */ /* 0x000fea000b800000 */
.L_x_255:
[----:B012---:R-:W0:Y:S02]  /*1020*/  LDC.64 R4, c[0x0][0x3a0] ;  /* 0x0000e800ff047b82 */ /* 0x007e240000000a00 */
.L_x_259:
[C---:B0-----:R-:W-:Y:S01]  /*1030*/  IMAD.WIDE R6, R15.reuse, 0x2, R4 ;  /* 0x000000020f067825 */ /* 0x041fe200078e0204 */
[----:B------:R-:W-:Y:S01]  /*1040*/  UIADD3 UR6, UPT, UPT, UR6, 0x1, URZ ;  /* 0x0000000106067890 */ /* 0x000fe2000fffe0ff */
[----:B------:R-:W-:-:S03]  /*1050*/  IADD3 R15, PT, PT, R15, UR15, RZ ;  /* 0x0000000f0f0f7c10 */ /* 0x000fc6000fffe0ff */
[----:B------:R3:W-:Y:S01]  /*1060*/  STG.E.64 desc[UR20][R6.64], RZ ;  /* 0x000000ff06007986 */ /* 0x0007e2000c101b14 */
[----:B------:R-:W-:-:S09]  /*1070*/  UISETP.NE.AND UP0, UPT, UR6, URZ, UPT ;  /* 0x000000ff0600728c */ /* 0x000fd2000bf05270 */
[----:B---3--:R-:W-:Y:S05]  /*1080*/  BRA.U UP0, `(.L_x_259) ;  /* 0xfffffffd00e87547 */ /* 0x008fea000b83ffff */
.L_x_254:
        /* <DEDUP_REMOVED lines=37> */
.L_x_261:
        /* <DEDUP_REMOVED lines=45> */
.L_x_260:
        /* <DEDUP_REMOVED lines=13> */
.L_x_262:
        /* <DEDUP_REMOVED lines=9> */
.L_x_263:
        /* <DEDUP_REMOVED lines=9> */
.L_x_264:
        /* <DEDUP_REMOVED lines=9> */
.L_x_265:
        /* <DEDUP_REMOVED lines=9> */
.L_x_266:
        /* <DEDUP_REMOVED lines=28> */
[C---:B-1----:R-:W-:Y:S01]  /*1a80*/  LEA R52, P0, R0.reuse, UR12, 0x2 ;  /* 0x0000000c00347c11 */ /* 0x042fe2000f8010ff */
[----:B------:R-:W1:Y:S03]  /*1a90*/  LDCU UR15, c[0x0][0x3ac] ;  /* 0x00007580ff0f77ac */ /* 0x000e660008000800 */
[----:B------:R-:W-:Y:S01]  /*1aa0*/  LEA.HI.X R53, R0, UR13, R53, 0x2, P0 ;  /* 0x0000000d00357c11 */ /* 0x000fe200080f1435 */
[----:B0-----:R-:W-:-:S02]  /*1ab0*/  ULEA UR6, UR7, UR6, 0x18 ;  /* 0x0000000607067291 */ /* 0x001fc4000f8ec0ff */
[----:B------:R-:W-:Y:S02]  /*1ac0*/  UIADD3.X UR11, UPT, UPT, URZ, UR11, URZ, UP0, !UPT ;  /* 0x0000000bff0b7290 */ /* 0x000fe400087fe4ff */
[----:B------:R-:W-:Y:S01]  /*1ad0*/  UIADD3 UR8, UPT, UPT, UR6, 0x100, URZ ;  /* 0x0000010006087890 */ /* 0x000fe2000fffe0ff */
[----:B---3--:R-:W-:Y:S02]  /*1ae0*/  R2UR UR4, R4 ;  /* 0x00000000040472ca */ /* 0x008fe400000e0000 */
[----:B--2---:R-:W-:Y:S02]  /*1af0*/  PRMT R5, R6, 0x7610, R6 ;  /* 0x0000761006057816 */ /* 0x004fe40000000006 */
[----:B------:R-:W-:-:S09]  /*1b00*/  PRMT R8, R7, 0x7610, R7 ;  /* 0x0000761007087816 */ /* 0x000fd20000000007 */
[----:B------:R-:W-:-:S03]  /*1b10*/  UIADD3 UR5, UPT, UPT, UR9, UR4, URZ ;  /* 0x0000000409057290 */ /* 0x000fc6000fffe0ff */
[----:B-1--4-:R-:W-:-:S09]  /*1b20*/  UMOV UR4, URZ ;  /* 0x000000ff00047c82 */ /* 0x012fd20008000000 */
.L_x_272:
[----:B------:R-:W-:-:S06]  /*1b30*/  UISETP.NE.AND UP1, UPT, UR9, UR5, UPT ;  /* 0x000000050900728c */ /* 0x000fcc000bf25270 */
[----:B------:R-:W-:-:S05]  /*1b40*/  PLOP3.LUT P0, PT, PT, PT, UP1, 0x80, 0x8 ;  /* 0x000000000008781c */ /* 0x000fca0003f0f018 */
[----:B------:R-:W-:Y:S01]  /*1b50*/  @!UP1 UMOV UR6, UR10 ;  /* 0x0000000a00069c82 */ /* 0x000fe20008000000 */
[----:B------:R-:W-:Y:S01]  /*1b60*/  @!UP1 UMOV UR7, UR11 ;  /* 0x0000000b00079c82 */ /* 0x000fe20008000000 */
[----:B------:R-:W-:Y:S02]  /*1b70*/  MOV R2, UR6 ;  /* 0x0000000600027c02 */ /* 0x000fe40008000f00 */
[----:B------:R-:W-:Y:S01]  /*1b80*/  MOV R3, UR7 ;  /* 0x0000000700037c02 */ /* 0x000fe20008000f00 */
[----:B------:R-:W-:-:S04]  /*1b90*/  @!UP1 ULEA UR6, UR4, UR23, 0x3 ;  /* 0x0000001704069291 */ /* 0x000fc8000f8e18ff */
[----:B------:R-:W2:Y:S05]  /*1ba0*/  @!P0 LDG.E.U16.CONSTANT R2, desc[UR20][R2.64] ;  /* 0x0000001402028981 */ /* 0x000eaa000c1e9500 */
[----:B------:R-:W3:Y:S01]  /*1bb0*/  @!P0 LDL.64 R6, [UR6+0x8] ;  /* 0x00000806ff068983 */ /* 0x000ee20008100a00 */
[----:B------:R-:W0:Y:S01]  /*1bc0*/  S2UR UR26, SR_CTAID.Y ;  /* 0x00000000001a79c3 */ /* 0x000e220000002600 */
[----:B------:R-:W-:Y:S01]  /*1bd0*/  @!UP1 UIADD3 UR6, UPT, UPT, UR4, 0x1, URZ ;  /* 0x0000000104069890 */ /* 0x000fe2000fffe0ff */
[----:B------:R-:W-:-:S06]  /*1be0*/  HFMA2 R40, -RZ, RZ, 0, 0.0625 ;  /* 0x00002c00ff287431 */ /* 0x000fcc00000001ff */
[----:B------:R-:W-:Y:S01]  /*1bf0*/  @!UP1 UMOV UR4, UR6 ;  /* 0x0000000600049c82 */ /* 0x000fe20008000000 */
[----:B0-----:R-:W-:-:S04]  /*1c00*/  UIMAD UR14, UR26, -0x4, UR17 ;  /* 0xfffffffc1a0e78a4 */ /* 0x001fc8000f8e0211 */
[----:B------:R-:W-:Y:S01]  /*1c10*/  UISETP.GE.AND UP0, UPT, UR14, 0x1, UPT ;  /* 0x000000010e00788c */ /* 0x000fe2000bf06270 */
[----:B--2---:R-:W-:Y:S02]  /*1c20*/  @!P0 R2UR UR7, R2 ;  /* 0x00000000020782ca */ /* 0x004fe400000e0000 */
[----:B---3--:R-:W-:Y:S02]  /*1c30*/  @!P0 PRMT R5, R6, 0x7610, R5 ;  /* 0x0000761006058816 */ /* 0x008fe40000000005 */
[----:B------:R-:W-:Y:S02]  /*1c40*/  @!P0 PRMT R8, R7, 0x7610, R8 ;  /* 0x0000761007088816 */ /* 0x000fe40000000008 */
[----:B------:R-:W-:Y:S02]  /*1c50*/  @!P0 PRMT R5, R5, 0x7610, R6 ;  /* 0x0000761005058816 */ /* 0x000fe40000000006 */
[----:B------:R-:W-:-:S05]  /*1c60*/  @!P0 PRMT R8, R8, 0x7610, R7 ;  /* 0x0000761008088816 */ /* 0x000fca0000000007 */
[----:B------:R-:W-:Y:S01]  /*1c70*/  @!UP1 UIADD3 UR5, UPT, UPT, UR7, UR9, URZ ;  /* 0x0000000907059290 */ /* 0x000fe2000fffe0ff */
[----:B------:R-:W-:Y:S11]  /*1c80*/  BRA.U !UP0, `(.L_x_268) ;  /* 0x0000001108dc7547 */ /* 0x000ff6000b800000 */
[----:B-----5:R-:W2:Y:S01]  /*1c90*/  LDG.E.128.CONSTANT R12, desc[UR20][R52.64] ;  /* 0x00000014340c7981 */ /* 0x020ea2000c1e9d00 */
        /* <DEDUP_REMOVED lines=15> */
[----:B------:R-:W-:Y:S01]  /*1d90*/  LOP3.LUT R4, R4, 0x64006400, RZ, 0xfc, !PT ;  /* 0x6400640004047812 */ /* 0x000fe200078efcff */
[----:B------:R-:W0:Y:S01]  /*1da0*/  LDS.64 R6, [UR8+-0xf8] ;  /* 0xffff0808ff067984 */ /* 0x000e220008000a00 */
[----:B------:R-:W-:Y:S01]  /*1db0*/  LOP3.LUT R17, R15, 0xf000f0, RZ, 0xc0, !PT ;  /* 0x00f000f00f117812 */ /* 0x000fe200078ec0ff */
[----:B------:R-:W-:Y:S01]  /*1dc0*/  HADD2 R23, R0, -1032, -1032 ;  /* 0xe408e40800177430 */ /* 0x000fe20000000000 */
[----:B------:R-:W-:Y:S01]  /*1dd0*/  SHF.R.U32.HI R10, RZ, 0x8, R15 ;  /* 0x00000008ff0a7819 */ /* 0x000fe2000001160f */
[----:B------:R-:W-:Y:S01]  /*1de0*/  HADD2 R15, R4, -1032, -1032 ;  /* 0xe408e408040f7430 */ /* 0x000fe20000000000 */
[----:B------:R-:W-:Y:S01]  /*1df0*/  LOP3.LUT R18, R12, 0xf000f0, RZ, 0xc0, !PT ;  /* 0x00f000f00c127812 */ /* 0x000fe200078ec0ff */
[--C-:B------:R-:W-:Y:S01]  /*1e00*/  HADD2.F32 R4, -RZ, R2.reuse.H0_H0 ;  /* 0x20000002ff047230 */ /* 0x100fe20000004100 */
[----:B------:R-:W-:Y:S01]  /*1e10*/  LOP3.LUT R19, R13, 0xf000f0, RZ, 0xc0, !PT ;  /* 0x00f000f00d137812 */ /* 0x000fe200078ec0ff */
[----:B------:R-:W-:Y:S01]  /*1e20*/  HADD2.F32 R46, -RZ, R2.H1_H1 ;  /* 0x30000002ff2e7230 */ /* 0x000fe20000004100 */
        /* <DEDUP_REMOVED lines=9> */
[----:B------:R-:W-:-:S02]  /*1ec0*/  HADD2.F32 R0, -RZ, R23.H0_H0 ;  /* 0x20000017ff007230 */ /* 0x000fc40000004100 */
[-C--:B------:R-:W-:Y:S02]  /*1ed0*/  HFMA2 R20, R15, R40.reuse.H0_H0, -72, -72 ;  /* 0xd480d4800f147431 */ /* 0x080fe40000040028 */
[----:B------:R-:W-:Y:S02]  /*1ee0*/  HADD2.F32 R43, -RZ, R23.H1_H1 ;  /* 0x30000017ff2b7230 */ /* 0x000fe40000004100 */
[-C--:B------:R-:W-:Y:S02]  /*1ef0*/  HFMA2 R19, R19, R40.reuse.H0_H0, -72, -72 ;  /* 0xd480d48013137431 */ /* 0x080fe40000040028 */
[----:B------:R-:W-:Y:S01]  /*1f00*/  FFMA.FTZ R15, R4, R9, RZ ;  /* 0x00000009040f7223 */ /* 0x000fe200000100ff */
[-C--:B------:R-:W-:Y:S02]  /*1f10*/  HFMA2 R21, R21, R40.reuse.H0_H0, -72, -72 ;  /* 0xd480d48015157431 */ /* 0x080fe40000040028 */
[----:B------:R-:W-:Y:S01]  /*1f20*/  FFMA.FTZ R23, R9, R3, RZ ;  /* 0x0000000309177223 */ /* 0x000fe200000100ff */
[----:B------:R-:W-:-:S02]  /*1f30*/  HFMA2 R17, R17, R40.H0_H0, -72, -72 ;  /* 0xd480d48011117431 */ /* 0x000fc40000040028 */
[C---:B------:R-:W-:Y:S01]  /*1f40*/  FFMA.FTZ R33, R9.reuse, R2, RZ ;  /* 0x0000000209217223 */ /* 0x040fe200000100ff */
[----:B------:R-:W-:Y:S01]  /*1f50*/  FFMA.FTZ R18, R9, R0, RZ ;  /* 0x0000000009127223 */ /* 0x000fe200000100ff */
[----:B------:R-:W-:Y:S01]  /*1f60*/  FFMA.FTZ R15, R46, R22, R15 ;  /* 0x000000162e0f7223 */ /* 0x000fe2000001000f */
[C---:B------:R-:W-:Y:S01]  /*1f70*/  FFMA.FTZ R23, R22.reuse, R45, R23 ;  /* 0x0000002d16177223 */ /* 0x040fe20000010017 */
[C---:B------:R-:W-:Y:S01]  /*1f80*/  FFMA.FTZ R24, R22.reuse, R44, R33 ;  /* 0x0000002c16187223 */ /* 0x040fe20000010021 */
[----:B------:R-:W-:Y:S02]  /*1f90*/  HADD2.F32 R42, -RZ, R20.H0_H0 ;  /* 0x20000014ff2a7230 */ /* 0x000fe40000004100 */
[----:B------:R-:W-:Y:S01]  /*1fa0*/  FFMA.FTZ R22, R22, R43, R18 ;  /* 0x0000002b16167223 */ /* 0x000fe20000010012 */
[----:B------:R-:W-:Y:S01]  /*1fb0*/  HADD2.F32 R39, -RZ, R19.H0_H0 ;  /* 0x20000013ff277230 */ /* 0x000fe20000004100 */
[----:B------:R-:W-:Y:S01]  /*1fc0*/  SHF.R.U32.HI R12, RZ, 0x8, R12 ;  /* 0x00000008ff0c7819 */ /* 0x000fe2000001160c */
[----:B------:R-:W-:-:S02]  /*1fd0*/  HADD2.F32 R37, -RZ, R21.H0_H0 ;  /* 0x20000015ff257230 */ /* 0x000fc40000004100 */
[----:B------:R-:W-:Y:S01]  /*1fe0*/  FFMA.FTZ R18, R42, R16, R15 ;  /* 0x000000102a127223 */ /* 0x000fe2000001000f */
[----:B------:R-:W-:Y:S01]  /*1ff0*/  HADD2.F32 R35, -RZ, R17.H0_H0 ;  /* 0x20000011ff237230 */ /* 0x000fe20000004100 */
[----:B------:R-:W-:Y:S01]  /*2000*/  SHF.R.U32.HI R13, RZ, 0x8, R13 ;  /* 0x00000008ff0d7819 */ /* 0x000fe2000001160d */
[----:B------:R-:W-:Y:S02]  /*2010*/  HADD2.F32 R41, -RZ, R20.H1_H1 ;  /* 0x30000014ff297230 */ /* 0x000fe40000004100 */
[C---:B------:R-:W-:Y:S01]  /*2020*/  FFMA.FTZ R20, R16.reuse, R39, R23 ;  /* 0x0000002710147223 */ /* 0x040fe20000010017 */
[----:B------:R-:W-:Y:S02]  /*2030*/  HADD2.F32 R38, -RZ, R19.H1_H1 ;  /* 0x30000013ff267230 */ /* 0x000fe40000004100 */
[C---:B------:R-:W-:Y:S01]  /*2040*/  FFMA.FTZ R9, R16.reuse, R35, R22 ;  /* 0x0000002310097223 */ /* 0x040fe20000010016 */
[----:B------:R-:W-:Y:S02]  /*2050*/  HADD2.F32 R36, -RZ, R21.H1_H1 ;  /* 0x30000015ff247230 */ /* 0x000fe40000004100 */
[----:B------:R-:W-:Y:S01]  /*2060*/  FFMA.FTZ R21, R16, R37, R24 ;  /* 0x0000002510157223 */ /* 0x000fe20000010018 */
[----:B------:R-:W-:Y:S01]  /*2070*/  HADD2.F32 R34, -RZ, R17.H1_H1 ;  /* 0x30000011ff227230 */ /* 0x000fe20000004100 */
[----:B------:R-:W-:Y:S01]  /*2080*/  SHF.R.U32.HI R14, RZ, 0x8, R14 ;  /* 0x00000008ff0e7819 */ /* 0x000fe2000001160e */
[----:B------:R-:W-:Y:S01]  /*2090*/  FFMA.FTZ R17, R41, R11, R18 ;  /* 0x0000000b29117223 */ /* 0x000fe20000010012 */
[C---:B------:R-:W-:Y:S01]  /*20a0*/  FFMA.FTZ R20, R11.reuse, R38, R20 ;  /* 0x000000260b147223 */ /* 0x040fe20000010014 */
[C---:B------:R-:W-:Y:S01]  /*20b0*/  FFMA.FTZ R21, R11.reuse, R36, R21 ;  /* 0x000000240b157223 */ /* 0x040fe20000010015 */
[----:B------:R-:W-:Y:S01]  /*20c0*/  FFMA.FTZ R22, R11, R34, R9 ;  /* 0x000000220b167223 */ /* 0x000fe20000010009 */
[----:B------:R-:W-:Y:S01]  /*20d0*/  LOP3.LUT R9, R12, 0xf000f, RZ, 0xc0, !PT ;  /* 0x000f000f0c097812 */ /* 0x000fe200078ec0ff */
[----:B0-----:R-:W-:Y:S01]  /*20e0*/  HADD2.F32 R23, -RZ, R6.H0_H0 ;  /* 0x20000006ff177230 */ /* 0x001fe20000004100 */
[----:B------:R-:W-:-:S02]  /*20f0*/  LOP3.LUT R11, R13, 0xf000f, RZ, 0xc0, !PT ;  /* 0x000f000f0d0b7812 */ /* 0x000fc400078ec0ff */
[----:B------:R-:W-:Y:S02]  /*2100*/  LOP3.LUT R15, R14, 0xf000f, RZ, 0xc0, !PT ;  /* 0x000f000f0e0f7812 */ /* 0x000fe400078ec0ff */
[----:B------:R-:W-:Y:S02]  /*2110*/  LOP3.LUT R16, R10, 0xf000f, RZ, 0xc0, !PT ;  /* 0x000f000f0a107812 */ /* 0x000fe400078ec0ff */
[----:B------:R-:W-:Y:S02]  /*2120*/  LOP3.LUT R9, R9, 0x64006400, RZ, 0xfc, !PT ;  /* 0x6400640009097812 */ /* 0x000fe400078efcff */
[----:B------:R-:W-:Y:S02]  /*2130*/  LOP3.LUT R11, R11, 0x64006400, RZ, 0xfc, !PT ;  /* 0x640064000b0b7812 */ /* 0x000fe400078efcff */
[----:B------:R-:W-:Y:S02]  /*2140*/  LOP3.LUT R15, R15, 0x64006400, RZ, 0xfc, !PT ;  /* 0x640064000f0f7812 */ /* 0x000fe400078efcff */
[----:B------:R-:W-:Y:S01]  /*2150*/  LOP3.LUT R18, R16, 0x64006400, RZ, 0xfc, !PT ;  /* 0x6400640010127812 */ /* 0x000fe200078efcff */
[----:B------:R-:W-:-:S02]  /*2160*/  HADD2.F32 R16, -RZ, R6.H1_H1 ;  /* 0x30000006ff107230 */ /* 0x000fc40000004100 */
[----:B------:R-:W-:Y:S01]  /*2170*/  HADD2 R6, R9, -1032, -1032 ;  /* 0xe408e40809067430 */ /* 0x000fe20000000000 */
[----:B------:R-:W-:Y:S01]  /*2180*/  LOP3.LUT R12, R12, 0xf000f0, RZ, 0xc0, !PT ;  /* 0x00f000f00c0c7812 */ /* 0x000fe200078ec0ff */
[----:B------:R-:W-:Y:S01]  /*2190*/  HADD2 R24, R11, -1032, -1032 ;  /* 0xe408e4080b187430 */ /* 0x000fe20000000000 */
[----:B------:R-:W-:Y:S01]  /*21a0*/  LOP3.LUT R14, R14, 0xf000f0, RZ, 0xc0, !PT ;  /* 0x00f000f00e0e7812 */ /* 0x000fe200078ec0ff */
[----:B------:R-:W-:Y:S01]  /*21b0*/  HADD2 R9, R15, -1032, -1032 ;  /* 0xe408e4080f097430 */ /* 0x000fe20000000000 */
[----:B------:R-:W-:Y:S01]  /*21c0*/  LOP3.LUT R10, R10, 0xf000f0, RZ, 0xc0, !PT ;  /* 0x00f000f00a0a7812 */ /* 0x000fe200078ec0ff */
[----:B------:R-:W-:Y:S02]  /*21d0*/  HADD2 R11, R18, -1032, -1032 ;  /* 0xe408e408120b7430 */ /* 0x000fe40000000000 */
[----:B------:R-:W-:Y:S01]  /*21e0*/  HADD2.F32 R49, -RZ, R24.H0_H0 ;  /* 0x20000018ff317230 */ /* 0x000fe20000004100 */
[----:B------:R-:W-:Y:S01]  /*21f0*/  LOP3.LUT R33, R14, 0x64006400, RZ, 0xfc, !PT ;  /* 0x640064000e217812 */ /* 0x000fe200078efcff */
[----:B------:R-:W-:Y:S01]  /*2200*/  HADD2.F32 R48, -RZ, R9.H0_H0 ;  /* 0x20000009ff307230 */ /* 0x000fe20000004100 */
[----:B------:R-:W-:Y:S01]  /*2210*/  LOP3.LUT R51, R10, 0x64006400, RZ, 0xfc, !PT ;  /* 0x640064000a337812 */ /* 0x000fe200078efcff */
[----:B------:R-:W-:-:S02]  /*2220*/  HADD2.F32 R50, -RZ, R6.H0_H0 ;  /* 0x20000006ff327230 */ /* 0x000fc40000004100 */
[C---:B------:R-:W-:Y:S01]  /*2230*/  FFMA.FTZ R19, R23.reuse, R49, R20 ;  /* 0x0000003117137223 */ /* 0x040fe20000010014 */
[----:B------:R-:W-:Y:S02]  /*2240*/  HADD2.F32 R47, -RZ, R11.H0_H0 ;  /* 0x2000000bff2f7230 */ /* 0x000fe40000004100 */
[----:B------:R-:W-:Y:S01]  /*2250*/  FFMA.FTZ R20, R23, R48, R21 ;  /* 0x0000003017147223 */ /* 0x000fe20000010015 */
[----:B------:R-:W-:Y:S01]  /*2260*/  LOP3.LUT R21, R13, 0xf000f0, RZ, 0xc0, !PT ;  /* 0x00f000f00d157812 */ /* 0x000fe200078ec0ff */
[--C-:B------:R-:W-:Y:S01]  /*2270*/  HADD2.F32 R15, -RZ, R7.reuse.H0_H0 ;  /* 0x20000007ff0f7230 */ /* 0x100fe20000004100 */
[----:B------:R-:W-:Y:S01]  /*2280*/  LOP3.LUT R13, R12, 0x64006400, RZ, 0xfc, !PT ;  /* 0x640064000c0d7812 */ /* 0x000fe200078efcff */
[----:B------:R-:W-:Y:S01]  /*2290*/  HADD2.F32 R18, -RZ, R7.H1_H1 ;  /* 0x30000007ff127230 */ /* 0x000fe20000004100 */
[----:B------:R-:W-:Y:S01]  /*22a0*/  LOP3.LUT R21, R21, 0x64006400, RZ, 0xfc, !PT ;  /* 0x6400640015157812 */ /* 0x000fe200078efcff */
[----:B------:R-:W-:Y:S01]  /*22b0*/  FFMA.FTZ R17, R50, R23, R17 ;  /* 0x0000001732117223 */ /* 0x000fe20000010011 */
[----:B------:R-:W-:-:S02]  /*22c0*/  HADD2.F32 R7, -RZ, R24.H1_H1 ;  /* 0x30000018ff077230 */ /* 0x000fc40000004100 */
[----:B------:R-:W-:Y:S01]  /*22d0*/  FFMA.FTZ R23, R23, R47, R22 ;  /* 0x0000002f17177223 */ /* 0x000fe20000010016 */
[-C--:B------:R-:W-:Y:S02]  /*22e0*/  HFMA2 R22, R13, R40.reuse.H0_H0, -72, -72 ;  /* 0xd480d4800d167431 */ /* 0x080fe40000040028 */
[----:B------:R-:W-:Y:S02]  /*22f0*/  HADD2.F32 R6, -RZ, R6.H1_H1 ;  /* 0x30000006ff067230 */ /* 0x000fe40000004100 */
[-C--:B------:R-:W-:Y:S02]  /*2300*/  HFMA2 R24, R21, R40.reuse.H0_H0, -72, -72 ;  /* 0xd480d48015187431 */ /* 0x080fe40000040028 */
[----:B------:R-:W-:Y:S02]  /*2310*/  HADD2.F32 R9, -RZ, R9.H1_H1 ;  /* 0x30000009ff097230 */ /* 0x000fe40000004100 */
[----:B------:R-:W-:Y:S02]  /*2320*/  HFMA2 R33, R33, R40.H0_H0, -72, -72 ;  /* 0xd480d48021217431 */ /* 0x000fe40000040028 */
[----:B------:R-:W-:-:S02]  /*2330*/  HADD2.F32 R10, -RZ, R11.H1_H1 ;  /* 0x3000000bff0a7230 */ /* 0x000fc40000004100 */
[----:B------:R-:W-:Y:S02]  /*2340*/  HFMA2 R21, R51, R40.H0_H0, -72, -72 ;  /* 0xd480d48033157431 */ /* 0x000fe40000040028 */
[----:B------:R-:W-:Y:S02]  /*2350*/  HADD2.F32 R11, -RZ, R22.H0_H0 ;  /* 0x20000016ff0b7230 */ /* 0x000fe40000004100 */
[----:B------:R-:W-:Y:S01]  /*2360*/  FFMA.FTZ R54, R6, R16, R17 ;  /* 0x0000001006367223 */ /* 0x000fe20000010011 */
        /* <DEDUP_REMOVED lines=59> */
[----:B------:R-:W-:Y:S01]  /*2720*/  FFMA.FTZ R54, R48, R18, R57 ;  /* 0x0000001230367223 */ /* 0x000fe20000010039 */
[----:B------:R-:W-:-:S02]  /*2730*/  HADD2.F32 R57, -RZ, R20.H1_H1 ;  /* 0x30000014ff397230 */ /* 0x000fc40000004100 */
        /* <DEDUP_REMOVED lines=89> */
[----:B------:R-:W-:-:S03]  /*2cd0*/  HADD2.F32 R18, -RZ, R18.H1_H1 ;  /* 0x30000012ff127230 */ /* 0x000fc60000004100 */
[-C--:B------:R-:W-:Y:S01]  /*2ce0*/  FFMA.FTZ R57, R4, R55.reuse, RZ ;  /* 0x0000003704397223 */ /* 0x080fe200000100ff */
[-C--:B------:R-:W-:Y:S01]  /*2cf0*/  FFMA.FTZ R4, R3, R55.reuse, RZ ;  /* 0x0000003703047223 */ /* 0x080fe200000100ff */
[-C--:B------:R-:W-:Y:S01]  /*2d00*/  FFMA.FTZ R3, R2, R55.reuse, RZ ;  /* 0x0000003702037223 */ /* 0x080fe200000100ff */
[----:B------:R-:W-:Y:S01]  /*2d10*/  FFMA.FTZ R2, R0, R55, RZ ;  /* 0x0000003700027223 */ /* 0x000fe200000100ff */
        /* <DEDUP_REMOVED lines=46> */
.L_x_268:
[----:B------:R-:W-:-:S05]  /*3000*/  MOV R3, UR15 ;  /* 0x0000000f00037c02 */ /* 0x000fca0008000f00 */
[----:B------:R-:W-:Y:S01]  /*3010*/  IMAD.WIDE R52, R3, 0x4, R52 ;  /* 0x0000000403347825 */ /* 0x000fe200078e0234 */
[----:B------:R-:W-:Y:S06]  /*3020*/  BRA.U !UP0, `(.L_x_269) ;  /* 0x0000001108dc7547 */ /* 0x000fec000b800000 */
[----:B-----5:R-:W2:Y:S01]  /*3030*/  LDG.E.128.CONSTANT R12, desc[UR20][R52.64] ;  /* 0x00000014340c7981 */ /* 0x020ea2000c1e9d00 */
[----:B------:R-:W-:-:S03]  /*3040*/  UISETP.NE.AND UP1, UPT, UR14, 0x1, UPT ;  /* 0x000000010e00788c */ /* 0x000fc6000bf25270 */
[----:B------:R-:W0:Y:S04]  /*3050*/  LDS.64 R2, [UR8+-0xf0] ;  /* 0xffff1008ff027984 */ /* 0x000e280008000a00 */
[----:B------:R-:W1:Y:S01]  /*3060*/  LDS.64 R18, [UR8+-0xe8] ;  /* 0xffff1808ff127984 */ /* 0x000e620008000a00 */
[----:B0-----:R-:W-:Y:S02]  /*3070*/  HADD2.F32 R7, -RZ, R2.H0_H0 ;  /* 0x20000002ff077230 */ /* 0x001fe40000004100 */
[--C-:B------:R-:W-:Y:S02]  /*3080*/  HADD2.F32 R21, -RZ, R3.reuse.H0_H0 ;  /* 0x20000003ff157230 */ /* 0x100fe40000004100 */
[----:B------:R-:W-:Y:S02]  /*3090*/  HADD2.F32 R36, -RZ, R3.H1_H1 ;  /* 0x30000003ff247230 */ /* 0x000fe40000004100 */
[----:B-1----:R-:W-:Y:S01]  /*30a0*/  HADD2.F32 R45, -RZ, R18.H0_H0 ;  /* 0x20000012ff2d7230 */ /* 0x002fe20000004100 */
[----:B--2---:R-:W-:-:S02]  /*30b0*/  LOP3.LUT R0, R12, 0xf000f, RZ, 0xc0, !PT ;  /* 0x000f000f0c007812 */ /* 0x004fc400078ec0ff */
[C---:B------:R-:W-:Y:S02]  /*30c0*/  LOP3.LUT R4, R13.reuse, 0xf000f, RZ, 0xc0, !PT ;  /* 0x000f000f0d047812 */ /* 0x040fe400078ec0ff */
[----:B------:R-:W-:Y:S02]  /*30d0*/  LOP3.LUT R10, R13, 0xf000f0, RZ, 0xc0, !PT ;  /* 0x00f000f00d0a7812 */ /* 0x000fe400078ec0ff */
[----:B------:R-:W-:Y:S02]  /*30e0*/  SHF.R.U32.HI R38, RZ, 0x8, R13 ;  /* 0x00000008ff267819 */ /* 0x000fe4000001160d */
[----:B------:R-:W-:Y:S02]  /*30f0*/  LOP3.LUT R11, R14, 0xf000f, RZ, 0xc0, !PT ;  /* 0x000f000f0e0b7812 */ /* 0x000fe400078ec0ff */
[----:B------:R-:W-:Y:S02]  /*3100*/  LOP3.LUT R13, R15, 0xf000f, RZ, 0xc0, !PT ;  /* 0x000f000f0f0d7812 */ /* 0x000fe400078ec0ff */
[----:B------:R-:W-:-:S02]  /*3110*/  LOP3.LUT R0, R0, 0x64006400, RZ, 0xfc, !PT ;  /* 0x6400640000007812 */ /* 0x000fc400078efcff */
[----:B------:R-:W-:Y:S02]  /*3120*/  LOP3.LUT R4, R4, 0x64006400, RZ, 0xfc, !PT ;  /* 0x6400640004047812 */ /* 0x000fe400078efcff */
[----:B------:R-:W-:Y:S01]  /*3130*/  LOP3.LUT R11, R11, 0x64006400, RZ, 0xfc, !PT ;  /* 0x640064000b0b7812 */ /* 0x000fe200078efcff */
[----:B------:R-:W-:Y:S01]  /*3140*/  HADD2 R0, R0, -1032, -1032 ;  /* 0xe408e40800007430 */ /* 0x000fe20000000000 */
[----:B------:R-:W-:Y:S02]  /*3150*/  LOP3.LUT R13, R13, 0x64006400, RZ, 0xfc, !PT ;  /* 0x640064000d0d7812 */ /* 0x000fe400078efcff */
[----:B------:R-:W-:Y:S01]  /*3160*/  LOP3.LUT R9, R12, 0xf000f0, RZ, 0xc0, !PT ;  /* 0x00f000f00c097812 */ /* 0x000fe200078ec0ff */
[----:B------:R-:W-:Y:S01]  /*3170*/  HADD2 R11, R11, -1032, -1032 ;  /* 0xe408e4080b0b7430 */ /* 0x000fe20000000000 */
[----:B------:R-:W-:Y:S01]  /*3180*/  SHF.R.U32.HI R37, RZ, 0x8, R12 ;  /* 0x00000008ff257819 */ /* 0x000fe2000001160c */
[----:B------:R-:W-:Y:S01]  /*3190*/  HADD2 R13, R13, -1032, -1032 ;  /* 0xe408e4080d0d7430 */ /* 0x000fe20000000000 */
[----:B------:R-:W-:Y:S01]  /*31a0*/  LOP3.LUT R12, R14, 0xf000f0, RZ, 0xc0, !PT ;  /* 0x00f000f00e0c7812 */ /* 0x000fe200078ec0ff */
[----:B------:R-:W-:Y:S01]  /*31b0*/  HADD2.F32 R22, -RZ, R0.H1_H1 ;  /* 0x30000000ff167230 */ /* 0x000fe20000004100 */
[----:B------:R-:W-:Y:S01]  /*31c0*/  SHF.R.U32.HI R39, RZ, 0x8, R14 ;  /* 0x00000008ff277819 */ /* 0x000fe2000001160e */
[----:B------:R-:W-:-:S02]  /*31d0*/  HADD2.F32 R14, -RZ, R2.H1_H1 ;  /* 0x30000002ff0e7230 */ /* 0x000fc40000004100 */
[----:B------:R-:W-:Y:S02]  /*31e0*/  HADD2 R2, R4, -1032, -1032 ;  /* 0xe408e40804027430 */ /* 0x000fe40000000000 */
[----:B------:R-:W-:Y:S01]  /*31f0*/  HADD2.F32 R4, -RZ, R0.H0_H0 ;  /* 0x20000000ff047230 */ /* 0x000fe20000004100 */
[----:B------:R-:W-:Y:S01]  /*3200*/  LOP3.LUT R9, R9, 0x64006400, RZ, 0xfc, !PT ;  /* 0x6400640009097812 */ /* 0x000fe200078efcff */
[----:B------:R-:W-:Y:S01]  /*3210*/  HADD2.F32 R0, -RZ, R13.H0_H0 ;  /* 0x2000000dff007230 */ /* 0x000fe20000004100 */
[----:B------:R-:W-:Y:S01]  /*3220*/  LOP3.LUT R6, R15, 0xf000f0, RZ, 0xc0, !PT ;  /* 0x00f000f00f067812 */ /* 0x000fe200078ec0ff */
[--C-:B------:R-:W-:Y:S01]  /*3230*/  HADD2.F32 R3, -RZ, R2.reuse.H0_H0 ;  /* 0x20000002ff037230 */ /* 0x100fe20000004100 */
[----:B------:R-:W-:Y:S01]  /*3240*/  SHF.R.U32.HI R41, RZ, 0x8, R15 ;  /* 0x00000008ff297819 */ /* 0x000fe2000001160f */
[----:B------:R-:W-:Y:S02]  /*3250*/  HADD2.F32 R17, -RZ, R2.H1_H1 ;  /* 0x30000002ff117230 */ /* 0x000fe40000004100 */
[----:B------:R-:W-:-:S02]  /*3260*/  HADD2.F32 R2, -RZ, R11.H0_H0 ;  /* 0x2000000bff027230 */ /* 0x000fc40000004100 */
[C---:B------:R-:W-:Y:S01]  /*3270*/  FFMA.FTZ R33, R7.reuse, R3, RZ ;  /* 0x0000000307217223 */ /* 0x040fe200000100ff */
[----:B------:R-:W-:Y:S01]  /*3280*/  HADD2.F32 R15, -RZ, R13.H1_H1 ;  /* 0x3000000dff0f7230 */ /* 0x000fe20000004100 */
[----:B------:R-:W-:Y:S01]  /*3290*/  LOP3.LUT R13, R12, 0x64006400, RZ, 0xfc, !PT ;  /* 0x640064000c0d7812 */ /* 0x000fe200078efcff */
[----:B------:R-:W-:Y:S01]  /*32a0*/  HADD2.F32 R16, -RZ, R11.H1_H1 ;  /* 0x3000000bff107230 */ /* 0x000fe20000004100 */
[----:B------:R-:W-:Y:S01]  /*32b0*/  LOP3.LUT R11, R10, 0x64006400, RZ, 0xfc, !PT ;  /* 0x640064000a0b7812 */ /* 0x000fe200078efcff */
[-C--:B------:R-:W-:Y:S02]  /*32c0*/  HFMA2 R12, R9, R40.reuse.H0_H0, -72, -72 ;  /* 0xd480d480090c7431 */ /* 0x080fe40000040028 */
[----:B------:R-:W-:Y:S01]  /*32d0*/  FFMA.FTZ R9, R4, R7, RZ ;  /* 0x0000000704097223 */ /* 0x000fe200000100ff */
[C---:B------:R-:W-:Y:S01]  /*32e0*/  FFMA.FTZ R35, R7.reuse, R2, RZ ;  /* 0x0000000207237223 */ /* 0x040fe200000100ff */
[----:B------:R-:W-:Y:S01]  /*32f0*/  FFMA.FTZ R10, R7, R0, RZ ;  /* 0x00000000070a7223 */ /* 0x000fe200000100ff */
[----:B------:R-:W-:Y:S01]  /*3300*/  LOP3.LUT R7, R6, 0x64006400, RZ, 0xfc, !PT ;  /* 0x6400640006077812 */ /* 0x000fe200078efcff */
[----:B------:R-:W-:-:S02]  /*3310*/  HFMA2 R11, R11, R40.H0_H0, -72, -72 ;  /* 0xd480d4800b0b7431 */ /* 0x000fc40000040028 */
[----:B------:R-:W-:Y:S01]  /*3320*/  FFMA.FTZ R23, R22, R14, R9 ;  /* 0x0000000e16177223 */ /* 0x000fe20000010009 */
[-C--:B------:R-:W-:Y:S02]  /*3330*/  HFMA2 R6, R13, R40.reuse.H0_H0, -72, -72 ;  /* 0xd480d4800d067431 */ /* 0x080fe40000040028 */
[C---:B------:R-:W-:Y:S01]  /*3340*/  FFMA.FTZ R24, R14.reuse, R17, R33 ;  /* 0x000000110e187223 */ /* 0x040fe20000010021 */
[----:B------:R-:W-:Y:S02]  /*3350*/  HFMA2 R20, R7, R40.H0_H0, -72, -72 ;  /* 0xd480d48007147431 */ /* 0x000fe40000040028 */
[C---:B------:R-:W-:Y:S01]  /*3360*/  FFMA.FTZ R35, R14.reuse, R16, R35 ;  /* 0x000000100e237223 */ /* 0x040fe20000010023 */
[----:B------:R-:W-:Y:S01]  /*3370*/  FFMA.FTZ R34, R14, R15, R10 ;  /* 0x0000000f0e227223 */ /* 0x000fe2000001000a */
[--C-:B------:R-:W-:Y:S02]  /*3380*/  HADD2.F32 R14, -RZ, R12.reuse.H0_H0 ;  /* 0x2000000cff0e7230 */ /* 0x100fe40000004100 */
[----:B------:R-:W-:-:S02]  /*3390*/  HADD2.F32 R13, -RZ, R12.H1_H1 ;  /* 0x3000000cff0d7230 */ /* 0x000fc40000004100 */
[--C-:B------:R-:W-:Y:S02]  /*33a0*/  HADD2.F32 R12, -RZ, R11.reuse.H0_H0 ;  /* 0x2000000bff0c7230 */ /* 0x100fe40000004100 */
[--C-:B------:R-:W-:Y:S02]  /*33b0*/  HADD2.F32 R10, -RZ, R6.reuse.H0_H0 ;  /* 0x20000006ff0a7230 */ /* 0x100fe40000004100 */
[----:B------:R-:W-:Y:S02]  /*33c0*/  HADD2.F32 R9, -RZ, R6.H1_H1 ;  /* 0x30000006ff097230 */ /* 0x000fe40000004100 */
[--C-:B------:R-:W-:Y:S02]  /*33d0*/  HADD2.F32 R7, -RZ, R20.reuse.H0_H0 ;  /* 0x20000014ff077230 */ /* 0x100fe40000004100 */
[----:B------:R-:W-:Y:S02]  /*33e0*/  HADD2.F32 R6, -RZ, R20.H1_H1 ;  /* 0x30000014ff067230 */ /* 0x000fe40000004100 */
[----:B------:R-:W-:Y:S01]  /*33f0*/  FFMA.FTZ R20, R14, R21, R23 ;  /* 0x000000150e147223 */ /* 0x000fe20000010017 */
[----:B------:R-:W-:-:S02]  /*3400*/  HADD2.F32 R11, -RZ, R11.H1_H1 ;  /* 0x3000000bff0b7230 */ /* 0x000fc40000004100 */
[C---:B------:R-:W-:Y:S01]  /*3410*/  FFMA.FTZ R23, R21.reuse, R12, R24 ;  /* 0x0000000c15177223 */ /* 0x040fe20000010018 */
[C---:B------:R-:W-:Y:S01]  /*3420*/  FFMA.FTZ R24, R21.reuse, R10, R35 ;  /* 0x0000000a15187223 */ /* 0x040fe20000010023 */
[----:B------:R-:W-:Y:S01]  /*3430*/  FFMA.FTZ R33, R21, R7, R34 ;  /* 0x0000000715217223 */ /* 0x000fe20000010022 */
[----:B------:R-:W-:Y:S01]  /*3440*/  FFMA.FTZ R21, R13, R36, R20 ;  /* 0x000000240d157223 */ /* 0x000fe20000010014 */
[C---:B------:R-:W-:Y:S01]  /*3450*/  FFMA.FTZ R46, R36.reuse, R11, R23 ;  /* 0x0000000b242e7223 */ /* 0x040fe20000010017 */
[C---:B------:R-:W-:Y:S01]  /*3460*/  FFMA.FTZ R35, R36.reuse, R9, R24 ;  /* 0x0000000924237223 */ /* 0x040fe20000010018 */
[----:B------:R-:W-:Y:S01]  /*3470*/  LOP3.LUT R20, R37, 0xf000f, RZ, 0xc0, !PT ;  /* 0x000f000f25147812 */ /* 0x000fe200078ec0ff */
[----:B------:R-:W-:Y:S01]  /*3480*/  FFMA.FTZ R36, R36, R6, R33 ;  /* 0x0000000624247223 */ /* 0x000fe20000010021 */
[----:B------:R-:W-:Y:S02]  /*3490*/  LOP3.LUT R24, R38, 0xf000f, RZ, 0xc0, !PT ;  /* 0x000f000f26187812 */ /* 0x000fe400078ec0ff */
[----:B------:R-:W-:-:S02]  /*34a0*/  LOP3.LUT R33, R39, 0xf000f, RZ, 0xc0, !PT ;  /* 0x000f000f27217812 */ /* 0x000fc400078ec0ff */
[----:B------:R-:W-:Y:S02]  /*34b0*/  LOP3.LUT R34, R41, 0xf000f, RZ, 0xc0, !PT ;  /* 0x000f000f29227812 */ /* 0x000fe400078ec0ff */
[----:B------:R-:W-:Y:S01]  /*34c0*/  LOP3.LUT R23, R20, 0x64006400, RZ, 0xfc, !PT ;  /* 0x6400640014177812 */ /* 0x000fe200078efcff */
[----:B------:R-:W-:Y:S01]  /*34d0*/  HADD2.F32 R20, -RZ, R18.H1_H1 ;  /* 0x30000012ff147230 */ /* 0x000fe20000004100 */
[----:B------:R-:W-:Y:S01]  /*34e0*/  LOP3.LUT R24, R24, 0x64006400, RZ, 0xfc, !PT ;  /* 0x6400640018187812 */ /* 0x000fe200078efcff */
[----:B------:R-:W-:Y:S01]  /*34f0*/  HADD2.F32 R18, -RZ, R19.H0_H0 ;  /* 0x20000013ff127230 */ /* 0x000fe20000004100 */
        /* <DEDUP_REMOVED lines=8> */
[----:B------:R-:W-:Y:S01]  /*3580*/  HADD2.F32 R34, -RZ, R47.H0_H0 ;  /* 0x2000002fff227230 */ /* 0x000fe20000004100 */
[----:B------:R-:W-:Y:S01]  /*3590*/  LOP3.LUT R41, R41, 0xf000f0, RZ, 0xc0, !PT ;  /* 0x00f000f029297812 */ /* 0x000fe200078ec0ff */
[----:B------:R-:W-:Y:S01]  /*35a0*/  HADD2.F32 R33, -RZ, R48.H0_H0 ;  /* 0x20000030ff217230 */ /* 0x000fe20000004100 */
[----:B------:R-:W-:Y:S01]  /*35b0*/  LOP3.LUT R49, R38, 0x64006400, RZ, 0xfc, !PT ;  /* 0x6400640026317812 */ /* 0x000fe200078efcff */
[----:B------:R-:W-:Y:S02]  /*35c0*/  HADD2.F32 R24, -RZ, R43.H0_H0 ;  /* 0x2000002bff187230 */ /* 0x000fe40000004100 */
[----:B------:R-:W-:Y:S01]  /*35d0*/  FFMA.FTZ R44, R34, R45, R21 ;  /* 0x0000002d222c7223 */ /* 0x000fe20000010015 */
[----:B------:R-:W-:Y:S02]  /*35e0*/  HADD2.F32 R23, -RZ, R42.H0_H0 ;  /* 0x2000002aff177230 */ /* 0x000fe40000004100 */
[----:B------:R-:W-:Y:S01]  /*35f0*/  FFMA.FTZ R21, R45, R33, R46 ;  /* 0x000000212d157223 */ /* 0x000fe2000001002e */
[----:B------:R-:W-:Y:S01]  /*3600*/  LOP3.LUT R41, R41, 0x64006400, RZ, 0xfc, !PT ;  /* 0x6400640029297812 */ /* 0x000fe200078efcff */
[----:B------:R-:W-:Y:S01]  /*3610*/  FFMA.FTZ R46, R45, R24, R35 ;  /* 0x000000182d2e7223 */ /* 0x000fe20000010023 */
[----:B------:R-:W-:Y:S01]  /*3620*/  HADD2.F32 R35, -RZ, R47.H1_H1 ;  /* 0x3000002fff237230 */ /* 0x000fe20000004100 */
[----:B------:R-:W-:Y:S01]  /*3630*/  LOP3.LUT R47, R39, 0xf000f0, RZ, 0xc0, !PT ;  /* 0x00f000f0272f7812 */ /* 0x000fe200078ec0ff */
[----:B------:R-:W-:Y:S01]  /*3640*/  FFMA.FTZ R45, R45, R23, R36 ;  /* 0x000000172d2d7223 */ /* 0x000fe20000010024 */
[----:B------:R-:W-:Y:S01]  /*3650*/  LOP3.LUT R39, R37, 0x64006400, RZ, 0xfc, !PT ;  /* 0x6400640025277812 */ /* 0x000fe200078efcff */
[----:B------:R-:W-:Y:S01]  /*3660*/  HADD2.F32 R36, -RZ, R48.H1_H1 ;  /* 0x30000030ff247230 */ /* 0x000fe20000004100 */
[----:B------:R-:W-:Y:S01]  /*3670*/  LOP3.LUT R47, R47, 0x64006400, RZ, 0xfc, !PT ;  /* 0x640064002f2f7812 */ /* 0x000fe200078efcff */
[----:B------:R-:W-:-:S02]  /*3680*/  HFMA2 R49, R49, R40.H0_H0, -72, -72 ;  /* 0xd480d48031317431 */ /* 0x000fc40000040028 */
[----:B------:R-:W-:Y:S02]  /*3690*/  HADD2.F32 R37, -RZ, R43.H1_H1 ;  /* 0x3000002bff257230 */ /* 0x000fe40000004100 */
[-C--:B------:R-:W-:Y:S02]  /*36a0*/  HFMA2 R48, R39, R40.reuse.H0_H0, -72, -72 ;  /* 0xd480d48027307431 */ /* 0x080fe40000040028 */
[----:B------:R-:W-:Y:S02]  /*36b0*/  HADD2.F32 R38, -RZ, R42.H1_H1 ;  /* 0x3000002aff267230 */ /* 0x000fe40000004100 */
[-C--:B------:R-:W-:Y:S02]  /*36c0*/  HFMA2 R50, R47, R40.reuse.H0_H0, -72, -72 ;  /* 0xd480d4802f327431 */ /* 0x080fe40000040028 */
[----:B------:R-:W-:Y:S01]  /*36d0*/  FFMA.FTZ R44, R35, R20, R44 ;  /* 0x00000014232c7223 */ /* 0x000fe2000001002c */
[----:B------:R-:W-:Y:S02]  /*36e0*/  HFMA2 R47, R41, R40.H0_H0, -72, -72 ;  /* 0xd480d480292f7431 */ /* 0x000fe40000040028 */
[----:B------:R-:W-:-:S02]  /*36f0*/  HADD2.F32 R39, -RZ, R48.H0_H0 ;  /* 0x20000030ff277230 */ /* 0x000fc40000004100 */
[C---:B------:R-:W-:Y:S01]  /*3700*/  FFMA.FTZ R21, R20.reuse, R36, R21 ;  /* 0x0000002414157223 */ /* 0x040fe20000010015 */
[----:B------:R-:W-:Y:S02]  /*3710*/  HADD2.F32 R41, -RZ, R49.H0_H0 ;  /* 0x20000031ff297230 */ /* 0x000fe40000004100 */
[C---:B------:R-:W-:Y:S01]  /*3720*/  FFMA.FTZ R51, R20.reuse, R37, R46 ;  /* 0x0000002514337223 */ /* 0x040fe2000001002e */
[----:B------:R-:W-:Y:S02]  /*3730*/  HADD2.F32 R42, -RZ, R50.H0_H0 ;  /* 0x20000032ff2a7230 */ /* 0x000fe40000004100 */
[----:B------:R-:W-:Y:S01]  /*3740*/  FFMA.FTZ R46, R20, R38, R45 ;  /* 0x00000026142e7223 */ /* 0x000fe2000001002d */
[----:B------:R-:W-:Y:S02]  /*3750*/  HADD2.F32 R43, -RZ, R47.H0_H0 ;  /* 0x2000002fff2b7230 */ /* 0x000fe40000004100 */
[----:B------:R-:W-:Y:S01]  /*3760*/  FFMA.FTZ R55, R39, R18, R44 ;  /* 0x0000001227377223 */ /* 0x000fe2000001002c */
[----:B------:R-:W-:Y:S01]  /*3770*/  FFMA.FTZ R20, R18, R41, R21 ;  /* 0x0000002912147223 */ /* 0x000fe20000010015 */
[----:B------:R-:W-:-:S02]  /*3780*/  HADD2.F32 R19, -RZ, R19.H1_H1 ;  /* 0x30000013ff137230 */ /* 0x000fc40000004100 */
[C---:B------:R-:W-:Y:S01]  /*3790*/  FFMA.FTZ R21, R18.reuse, R42, R51 ;  /* 0x0000002a12157223 */ /* 0x040fe20000010033 */
[----:B------:R-:W-:Y:S02]  /*37a0*/  HADD2.F32 R44, -RZ, R48.H1_H1 ;  /* 0x30000030ff2c7230 */ /* 0x000fe40000004100 */
[----:B------:R-:W-:Y:S01]  /*37b0*/  FFMA.FTZ R18, R18, R43, R46 ;  /* 0x0000002b12127223 */ /* 0x000fe2000001002e */
[----:B------:R-:W-:Y:S02]  /*37c0*/  HADD2.F32 R45, -RZ, R49.H1_H1 ;  /* 0x30000031ff2d7230 */ /* 0x000fe40000004100 */
[----:B------:R-:W-:Y:S02]  /*37d0*/  HADD2.F32 R46, -RZ, R50.H1_H1 ;  /* 0x30000032ff2e7230 */ /* 0x000fe40000004100 */
[----:B------:R-:W-:Y:S01]  /*37e0*/  FFMA.FTZ R55, R44, R19, R55 ;  /* 0x000000132c377223 */ /* 0x000fe20000010037 */
[----:B------:R-:W-:Y:S02]  /*37f0*/  HADD2.F32 R47, -RZ, R47.H1_H1 ;  /* 0x3000002fff2f7230 */ /* 0x000fe40000004100 */
[----:B------:R-:W-:Y:S01]  /*3800*/  FFMA.FTZ R20, R19, R45, R20 ;  /* 0x0000002d13147223 */ /* 0x000fe20000010014 */
[----:B------:R-:W-:-:S02]  /*3810*/  HADD2.F32 R48, -RZ, R5.H0_H0 ;  /* 0x20000005ff307230 */ /* 0x000fc40000004100 */
[C---:B------:R-:W-:Y:S01]  /*3820*/  FFMA.FTZ R21, R19.reuse, R46, R21 ;  /* 0x0000002e13157223 */ /* 0x040fe20000010015 */
[----:B------:R-:W-:Y:S02]  /*3830*/  HADD2.F32 R49, -RZ, R5.H1_H1 ;  /* 0x30000005ff317230 */ /* 0x000fe40000004100 */
[----:B------:R-:W-:Y:S01]  /*3840*/  FFMA.FTZ R18, R19, R47, R18 ;  /* 0x0000002f13127223 */ /* 0x000fe20000010012 */
[--C-:B------:R-:W-:Y:S02]  /*3850*/  HADD2.F32 R50, -RZ, R8.reuse.H0_H0 ;  /* 0x20000008ff327230 */ /* 0x100fe40000004100 */
[----:B------:R-:W-:Y:S01]  /*3860*/  FMUL.FTZ R55, R48, R55 ;  /* 0x0000003730377220 */ /* 0x000fe20000410000 */
[----:B------:R-:W-:Y:S02]  /*3870*/  HADD2.F32 R51, -RZ, R8.H1_H1 ;  /* 0x30000008ff337230 */ /* 0x000fe40000004100 */
[----:B------:R-:W-:Y:S01]  /*3880*/  FMUL.FTZ R20, R49, R20 ;  /* 0x0000001431147220 */ /* 0x000fe20000410000 */
[----:B------:R-:W-:Y:S01]  /*3890*/  FMUL.FTZ R21, R50, R21 ;  /* 0x0000001532157220 */ /* 0x000fe20000410000 */
[----:B------:R-:W-:Y:S01]  /*38a0*/  F2FP.F16.F32.PACK_AB R55, RZ, R55 ;  /* 0x00000037ff37723e */ /* 0x000fe200000000ff */
[----:B------:R-:W-:-:S02]  /*38b0*/  FMUL.FTZ R18, R51, R18 ;  /* 0x0000001233127220 */ /* 0x000fc40000410000 */
        /* <DEDUP_REMOVED lines=32> */
[-C--:B------:R-:W-:Y:S01]  /*3ac0*/  FFMA.FTZ R56, R34, R18.reuse, R59 ;  /* 0x0000001222387223 */ /* 0x080fe2000001003b */
[-C--:B------:R-:W-:Y:S01]  /*3ad0*/  FFMA.FTZ R55, R33, R18.reuse, R54 ;  /* 0x0000001221377223 */ /* 0x080fe20000010036 */
[----:B------:R-:W-:Y:S01]  /*3ae0*/  FFMA.FTZ R54, R24, R18, R57 ;  /* 0x0000001218367223 */ /* 0x000fe20000010039 */
[----:B------:R-:W-:-:S02]  /*3af0*/  HADD2.F32 R57, -RZ, R20.H1_H1 ;  /* 0x30000014ff397230 */ /* 0x000fc40000004100 */
[----:B------:R-:W-:Y:S01]  /*3b00*/  FFMA.FTZ R19, R23, R18, R58 ;  /* 0x0000001217137223 */ /* 0x000fe2000001003a */
[--C-:B------:R-:W-:Y:S02]  /*3b10*/  HADD2.F32 R18, -RZ, R21.reuse.H0_H0 ;  /* 0x20000015ff127230 */ /* 0x100fe40000004100 */
        /* <DEDUP_REMOVED lines=136> */
.L_x_269:
        /* <DEDUP_REMOVED lines=314> */
.L_x_270:
[----:B------:R-:W-:-:S05]  /*5740*/  MOV R7, UR15 ;  /* 0x0000000f00077c02 */ /* 0x000fca0008000f00 */
[----:B------:R-:W-:Y:S01]  /*5750*/  IMAD.WIDE R6, R7, 0x4, R52 ;  /* 0x0000000407067825 */ /* 0x000fe200078e0234 */
[----:B------:R-:W-:Y:S06]  /*5760*/  BRA.U !UP0, `(.L_x_271) ;  /* 0x0000001108dc7547 */ /* 0x000fec000b800000 */
[----:B-----5:R-:W2:Y:S01]  /*5770*/  LDG.E.128.CONSTANT R12, desc[UR20][R6.64] ;  /* 0x00000014060c7981 */ /* 0x020ea2000c1e9d00 */
[----:B------:R-:W-:Y:S01]  /*5780*/  HADD2.F32 R52, -RZ, R8.H1_H1 ;  /* 0x30000008ff347230 */ /* 0x000fe20000004100 */
[----:B------:R-:W-:Y:S02]  /*5790*/  UISETP.NE.AND UP0, UPT, UR14, 0x1, UPT ;  /* 0x000000010e00788c */ /* 0x000fe4000bf05270 */
[----:B------:R-:W0:Y:S04]  /*57a0*/  LDS.64 R2, [UR8+-0xd0] ;  /* 0xffff3008ff027984 */ /* 0x000e280008000a00 */
[----:B------:R-:W1:Y:S01]  /*57b0*/  LDS.64 R10, [UR8+-0xc8] ;  /* 0xffff3808ff0a7984 */ /* 0x000e620008000a00 */
[--C-:B0-----:R-:W-:Y:S02]  /*57c0*/  HADD2.F32 R9, -RZ, R2.reuse.H0_H0 ;  /* 0x20000002ff097230 */ /* 0x101fe40000004100 */
[----:B------:R-:W-:-:S02]  /*57d0*/  HADD2.F32 R20, -RZ, R2.H1_H1 ;  /* 0x30000002ff147230 */ /* 0x000fc40000004100 */
[----:B------:R-:W-:Y:S02]  /*57e0*/  HADD2.F32 R38, -RZ, R3.H1_H1 ;  /* 0x30000003ff267230 */ /* 0x000fe40000004100 */
[--C-:B-1----:R-:W-:Y:S02]  /*57f0*/  HADD2.F32 R45, -RZ, R10.reuse.H0_H0 ;  /* 0x2000000aff2d7230 */ /* 0x102fe40000004100 */
[----:B------:R-:W-:Y:S01]  /*5800*/  HADD2.F32 R10, -RZ, R10.H1_H1 ;  /* 0x3000000aff0a7230 */ /* 0x000fe20000004100 */
[C---:B--2---:R-:W-:Y:S02]  /*5810*/  LOP3.LUT R16, R12.reuse, 0xf000f0, RZ, 0xc0, !PT ;  /* 0x00f000f00c107812 */ /* 0x044fe400078ec0ff */
[----:B------:R-:W-:Y:S02]  /*5820*/  SHF.R.U32.HI R39, RZ, 0x8, R12 ;  /* 0x00000008ff277819 */ /* 0x000fe4000001160c */
[----:B------:R-:W-:Y:S02]  /*5830*/  LOP3.LUT R0, R12, 0xf000f, RZ, 0xc0, !PT ;  /* 0x000f000f0c007812 */ /* 0x000fe400078ec0ff */
[----:B------:R-:W-:-:S02]  /*5840*/  LOP3.LUT R4, R13, 0xf000f, RZ, 0xc0, !PT ;  /* 0x000f000f0d047812 */ /* 0x000fc400078ec0ff */
[C---:B------:R-:W-:Y:S02]  /*5850*/  LOP3.LUT R18, R14.reuse, 0xf000f0, RZ, 0xc0, !PT ;  /* 0x00f000f00e127812 */ /* 0x040fe400078ec0ff */
[----:B------:R-:W-:Y:S02]  /*5860*/  SHF.R.U32.HI R42, RZ, 0x8, R14 ;  /* 0x00000008ff2a7819 */ /* 0x000fe4000001160e */
[C---:B------:R-:W-:Y:S02]  /*5870*/  LOP3.LUT R12, R15.reuse, 0xf000f0, RZ, 0xc0, !PT ;  /* 0x00f000f00f0c7812 */ /* 0x040fe400078ec0ff */
[----:B------:R-:W-:Y:S02]  /*5880*/  SHF.R.U32.HI R43, RZ, 0x8, R15 ;  /* 0x00000008ff2b7819 */ /* 0x000fe4000001160f */
[----:B------:R-:W-:Y:S02]  /*5890*/  LOP3.LUT R14, R14, 0xf000f, RZ, 0xc0, !PT ;  /* 0x000f000f0e0e7812 */ /* 0x000fe400078ec0ff */
        /* <DEDUP_REMOVED lines=8> */
[----:B------:R-:W-:Y:S01]  /*5920*/  HADD2 R14, R14, -1032, -1032 ;  /* 0xe408e4080e0e7430 */ /* 0x000fe20000000000 */
[----:B------:R-:W-:Y:S01]  /*5930*/  SHF.R.U32.HI R41, RZ, 0x8, R13 ;  /* 0x00000008ff297819 */ /* 0x000fe2000001160d */
[----:B------:R-:W-:-:S02]  /*5940*/  HADD2 R19, R15, -1032, -1032 ;  /* 0xe408e4080f137430 */ /* 0x000fc40000000000 */
[----:B------:R-:W-:Y:S01]  /*5950*/  HADD2.F32 R13, -RZ, R3.H0_H0 ;  /* 0x20000003ff0d7230 */ /* 0x000fe20000004100 */
[----:B------:R-:W-:Y:S01]  /*5960*/  LOP3.LUT R15, R16, 0x64006400, RZ, 0xfc, !PT ;  /* 0x64006400100f7812 */ /* 0x000fe200078efcff */
[--C-:B------:R-:W-:Y:S01]  /*5970*/  HADD2.F32 R4, -RZ, R0.reuse.H0_H0 ;  /* 0x20000000ff047230 */ /* 0x100fe20000004100 */
[----:B------:R-:W-:Y:S01]  /*5980*/  LOP3.LUT R17, R17, 0x64006400, RZ, 0xfc, !PT ;  /* 0x6400640011117812 */ /* 0x000fe200078efcff */
[----:B------:R-:W-:Y:S02]  /*5990*/  HADD2.F32 R24, -RZ, R0.H1_H1 ;  /* 0x30000000ff187230 */ /* 0x000fe40000004100 */
[--C-:B------:R-:W-:Y:S02]  /*59a0*/  HADD2.F32 R3, -RZ, R2.reuse.H0_H0 ;  /* 0x20000002ff037230 */ /* 0x100fe40000004100 */
[----:B------:R-:W-:Y:S02]  /*59b0*/  HFMA2 R16, R15, R40.H0_H0, -72, -72 ;  /* 0xd480d4800f107431 */ /* 0x000fe40000040028 */
[----:B------:R-:W-:-:S02]  /*59c0*/  HADD2.F32 R23, -RZ, R2.H1_H1 ;  /* 0x30000002ff177230 */ /* 0x000fc40000004100 */
[----:B------:R-:W-:Y:S01]  /*59d0*/  FFMA.FTZ R15, R4, R9, RZ ;  /* 0x00000009040f7223 */ /* 0x000fe200000100ff */
[--C-:B------:R-:W-:Y:S02]  /*59e0*/  HADD2.F32 R2, -RZ, R14.reuse.H0_H0 ;  /* 0x2000000eff027230 */ /* 0x100fe40000004100 */
[C---:B------:R-:W-:Y:S01]  /*59f0*/  FFMA.FTZ R35, R9.reuse, R3, RZ ;  /* 0x0000000309237223 */ /* 0x040fe200000100ff */
[--C-:B------:R-:W-:Y:S02]  /*5a00*/  HADD2.F32 R0, -RZ, R19.reuse.H0_H0 ;  /* 0x20000013ff007230 */ /* 0x100fe40000004100 */
[-C--:B------:R-:W-:Y:S02]  /*5a10*/  HFMA2 R17, R17, R40.reuse.H0_H0, -72, -72 ;  /* 0xd480d48011117431 */ /* 0x080fe40000040028 */
[----:B------:R-:W-:Y:S02]  /*5a20*/  HADD2.F32 R22, -RZ, R14.H1_H1 ;  /* 0x3000000eff167230 */ /* 0x000fe40000004100 */
[C---:B------:R-:W-:Y:S01]  /*5a30*/  FFMA.FTZ R37, R9.reuse, R2, RZ ;  /* 0x0000000209257223 */ /* 0x040fe200000100ff */
[----:B------:R-:W-:Y:S01]  /*5a40*/  HADD2.F32 R21, -RZ, R19.H1_H1 ;  /* 0x30000013ff157230 */ /* 0x000fe20000004100 */
[----:B------:R-:W-:Y:S01]  /*5a50*/  LOP3.LUT R19, R18, 0x64006400, RZ, 0xfc, !PT ;  /* 0x6400640012137812 */ /* 0x000fe200078efcff */
[----:B------:R-:W-:Y:S01]  /*5a60*/  FFMA.FTZ R14, R9, R0, RZ ;  /* 0x00000000090e7223 */ /* 0x000fe200000100ff */
[----:B------:R-:W-:Y:S01]  /*5a70*/  LOP3.LUT R9, R12, 0x64006400, RZ, 0xfc, !PT ;  /* 0x640064000c097812 */ /* 0x000fe200078efcff */
[----:B------:R-:W-:Y:S01]  /*5a80*/  FFMA.FTZ R34, R20, R23, R35 ;  /* 0x0000001714227223 */ /* 0x000fe20000010023 */
[----:B------:R-:W-:Y:S01]  /*5a90*/  FFMA.FTZ R33, R24, R20, R15 ;  /* 0x0000001418217223 */ /* 0x000fe2000001000f */
[----:B------:R-:W-:-:S02]  /*5aa0*/  HFMA2 R12, R19, R40.H0_H0, -72, -72 ;  /* 0xd480d480130c7431 */ /* 0x000fc40000040028 */
[C---:B------:R-:W-:Y:S01]  /*5ab0*/  FFMA.FTZ R37, R20.reuse, R22, R37 ;  /* 0x0000001614257223 */ /* 0x040fe20000010025 */
[----:B------:R-:W-:Y:S02]  /*5ac0*/  HFMA2 R9, R9, R40.H0_H0, -72, -72 ;  /* 0xd480d48009097431 */ /* 0x000fe40000040028 */
[----:B------:R-:W-:Y:S01]  /*5ad0*/  FFMA.FTZ R35, R20, R21, R14 ;  /* 0x0000001514237223 */ /* 0x000fe2000001000e */
[--C-:B------:R-:W-:Y:S02]  /*5ae0*/  HADD2.F32 R20, -RZ, R16.reuse.H0_H0 ;  /* 0x20000010ff147230 */ /* 0x100fe40000004100 */
[----:B------:R-:W-:Y:S02]  /*5af0*/  HADD2.F32 R19, -RZ, R16.H1_H1 ;  /* 0x30000010ff137230 */ /* 0x000fe40000004100 */
[----:B------:R-:W-:Y:S02]  /*5b00*/  HADD2.F32 R18, -RZ, R17.H0_H0 ;  /* 0x20000011ff127230 */ /* 0x000fe40000004100 */
[----:B------:R-:W-:-:S02]  /*5b10*/  HADD2.F32 R16, -RZ, R12.H0_H0 ;  /* 0x2000000cff107230 */ /* 0x000fc40000004100 */
[----:B------:R-:W-:Y:S02]  /*5b20*/  HADD2.F32 R14, -RZ, R9.H0_H0 ;  /* 0x20000009ff0e7230 */ /* 0x000fe40000004100 */
[----:B------:R-:W-:Y:S02]  /*5b30*/  HADD2.F32 R15, -RZ, R12.H1_H1 ;  /* 0x3000000cff0f7230 */ /* 0x000fe40000004100 */
[----:B------:R-:W-:Y:S01]  /*5b40*/  FFMA.FTZ R12, R20, R13, R33 ;  /* 0x0000000d140c7223 */ /* 0x000fe20000010021 */
[----:B------:R-:W-:Y:S02]  /*5b50*/  HADD2.F32 R17, -RZ, R17.H1_H1 ;  /* 0x30000011ff117230 */ /* 0x000fe40000004100 */
[C---:B------:R-:W-:Y:S01]  /*5b60*/  FFMA.FTZ R33, R13.reuse, R18, R34 ;  /* 0x000000120d217223 */ /* 0x040fe20000010022 */
[C---:B------:R-:W-:Y:S01]  /*5b70*/  FFMA.FTZ R34, R13.reuse, R16, R37 ;  /* 0x000000100d227223 */ /* 0x040fe20000010025 */
[----:B------:R-:W-:Y:S01]  /*5b80*/  FFMA.FTZ R36, R13, R14, R35 ;  /* 0x0000000e0d247223 */ /* 0x000fe20000010023 */
[----:B------:R-:W-:Y:S01]  /*5b90*/  FFMA.FTZ R13, R19, R38, R12 ;  /* 0x00000026130d7223 */ /* 0x000fe2000001000c */
[C---:B------:R-:W-:Y:S01]  /*5ba0*/  FFMA.FTZ R48, R38.reuse, R17, R33 ;  /* 0x0000001126307223 */ /* 0x040fe20000010021 */
[----:B------:R-:W-:Y:S01]  /*5bb0*/  LOP3.LUT R12, R39, 0xf000f, RZ, 0xc0, !PT ;  /* 0x000f000f270c7812 */ /* 0x000fe200078ec0ff */
[----:B------:R-:W-:Y:S01]  /*5bc0*/  FFMA.FTZ R37, R38, R15, R34 ;  /* 0x0000000f26257223 */ /* 0x000fe20000010022 */
[----:B------:R-:W-:Y:S01]  /*5bd0*/  LOP3.LUT R33, R41, 0xf000f, RZ, 0xc0, !PT ;  /* 0x000f000f29217812 */ /* 0x000fe200078ec0ff */
[----:B------:R-:W-:Y:S01]  /*5be0*/  HADD2.F32 R9, -RZ, R9.H1_H1 ;  /* 0x30000009ff097230 */ /* 0x000fe20000004100 */
[----:B------:R-:W-:-:S02]  /*5bf0*/  LOP3.LUT R34, R42, 0xf000f, RZ, 0xc0, !PT ;  /* 0x000f000f2a227812 */ /* 0x000fc400078ec0ff */
[----:B------:R-:W-:Y:S02]  /*5c00*/  LOP3.LUT R35, R43, 0xf000f, RZ, 0xc0, !PT ;  /* 0x000f000f2b237812 */ /* 0x000fe400078ec0ff */
[----:B------:R-:W-:Y:S01]  /*5c10*/  LOP3.LUT R12, R12, 0x64006400, RZ, 0xfc, !PT ;  /* 0x640064000c0c7812 */ /* 0x000fe200078efcff */
[----:B------:R-:W-:Y:S01]  /*5c20*/  FFMA.FTZ R38, R38, R9, R36 ;  /* 0x0000000926267223 */ /* 0x000fe20000010024 */
[----:B------:R-:W-:Y:S02]  /*5c30*/  LOP3.LUT R33, R33, 0x64006400, RZ, 0xfc, !PT ;  /* 0x6400640021217812 */ /* 0x000fe400078efcff */
[----:B------:R-:W-:Y:S01]  /*5c40*/  LOP3.LUT R34, R34, 0x64006400, RZ, 0xfc, !PT ;  /* 0x6400640022227812 */ /* 0x000fe200078efcff */
[----:B------:R-:W-:Y:S01]  /*5c50*/  HADD2 R49, R12, -1032, -1032 ;  /* 0xe408e4080c317430 */ /* 0x000fe20000000000 */
[----:B------:R-:W-:Y:S01]  /*5c60*/  LOP3.LUT R35, R35, 0x64006400, RZ, 0xfc, !PT ;  /* 0x6400640023237812 */ /* 0x000fe200078efcff */
[----:B------:R-:W-:Y:S01]  /*5c70*/  HADD2 R50, R33, -1032, -1032 ;  /* 0xe408e40821327430 */ /* 0x000fe20000000000 */
[----:B------:R-:W-:Y:S01]  /*5c80*/  LOP3.LUT R39, R39, 0xf000f0, RZ, 0xc0, !PT ;  /* 0x00f000f027277812 */ /* 0x000fe200078ec0ff */
[----:B------:R-:W-:-:S02]  /*5c90*/  HADD2 R47, R34, -1032, -1032 ;  /* 0xe408e408222f7430 */ /* 0x000fc40000000000 */
[----:B------:R-:W-:Y:S02]  /*5ca0*/  HADD2.F32 R36, -RZ, R49.H0_H0 ;  /* 0x20000031ff247230 */ /* 0x000fe40000004100 */
[----:B------:R-:W-:Y:S02]  /*5cb0*/  HADD2 R44, R35, -1032, -1032 ;  /* 0xe408e408232c7430 */ /* 0x000fe40000000000 */
[----:B------:R-:W-:Y:S01]  /*5cc0*/  HADD2.F32 R35, -RZ, R50.H0_H0 ;  /* 0x20000032ff237230 */ /* 0x000fe20000004100 */
[----:B------:R-:W-:Y:S01]  /*5cd0*/  LOP3.LUT R42, R42, 0xf000f0, RZ, 0xc0, !PT ;  /* 0x00f000f02a2a7812 */ /* 0x000fe200078ec0ff */
[----:B------:R-:W-:Y:S02]  /*5ce0*/  HADD2.F32 R34, -RZ, R47.H0_H0 ;  /* 0x2000002fff227230 */ /* 0x000fe40000004100 */
[----:B------:R-:W-:Y:S01]  /*5cf0*/  FFMA.FTZ R46, R36, R45, R13 ;  /* 0x0000002d242e7223 */ /* 0x000fe2000001000d */
[----:B------:R-:W-:Y:S02]  /*5d00*/  HADD2.F32 R33, -RZ, R44.H0_H0 ;  /* 0x2000002cff217230 */ /* 0x000fe40000004100 */
[----:B------:R-:W-:Y:S01]  /*5d10*/  FFMA.FTZ R13, R45, R35, R48 ;  /* 0x000000232d0d7223 */ /* 0x000fe20000010030 */
[----:B------:R-:W-:-:S02]  /*5d20*/  HADD2.F32 R12, -RZ, R11.H0_H0 ;  /* 0x2000000bff0c7230 */ /* 0x000fc40000004100 */
[C---:B------:R-:W-:Y:S01]  /*5d30*/  FFMA.FTZ R48, R45.reuse, R34, R37 ;  /* 0x000000222d307223 */ /* 0x040fe20000010025 */
[----:B------:R-:W-:Y:S02]  /*5d40*/  HADD2.F32 R37, -RZ, R49.H1_H1 ;  /* 0x30000031ff257230 */ /* 0x000fe40000004100 */
[----:B------:R-:W-:Y:S01]  /*5d50*/  FFMA.FTZ R45, R45, R33, R38 ;  /* 0x000000212d2d7223 */ /* 0x000fe20000010026 */
[----:B------:R-:W-:Y:S01]  /*5d60*/  HADD2.F32 R38, -RZ, R50.H1_H1 ;  /* 0x30000032ff267230 */ /* 0x000fe20000004100 */
[----:B------:R-:W-:Y:S01]  /*5d70*/  LOP3.LUT R49, R41, 0xf000f0, RZ, 0xc0, !PT ;  /* 0x00f000f029317812 */ /* 0x000fe200078ec0ff */
[----:B------:R-:W-:Y:S01]  /*5d80*/  HADD2.F32 R11, -RZ, R11.H1_H1 ;  /* 0x3000000bff0b7230 */ /* 0x000fe20000004100 */
[----:B------:R-:W-:Y:S01]  /*5d90*/  LOP3.LUT R50, R43, 0xf000f0, RZ, 0xc0, !PT ;  /* 0x00f000f02b327812 */ /* 0x000fe200078ec0ff */
[----:B------:R-:W-:Y:S01]  /*5da0*/  FFMA.FTZ R46, R37, R10, R46 ;  /* 0x0000000a252e7223 */ /* 0x000fe2000001002e */
        /* <DEDUP_REMOVED lines=13> */
[----:B------:R-:W-:Y:S02]  /*5e80*/  HADD2.F32 R41, -RZ, R47.H0_H0 ;  /* 0x2000002fff297230 */ /* 0x000fe40000004100 */
[----:B------:R-:W-:Y:S01]  /*5e90*/  FFMA.FTZ R56, R12, R42, R13 ;  /* 0x0000002a0c387223 */ /* 0x000fe2000001000d */
[----:B------:R-:W-:-:S02]  /*5ea0*/  HADD2.F32 R44, -RZ, R51.H0_H0 ;  /* 0x20000033ff2c7230 */ /* 0x000fc40000004100 */
[----:B------:R-:W-:Y:S01]  /*5eb0*/  FFMA.FTZ R45, R10, R40, R45 ;  /* 0x000000280a2d7223 */ /* 0x000fe2000001002d */
[--C-:B------:R-:W-:Y:S02]  /*5ec0*/  HADD2.F32 R43, -RZ, R50.reuse.H0_H0 ;  /* 0x20000032ff2b7230 */ /* 0x100fe40000004100 */
[----:B------:R-:W-:Y:S01]  /*5ed0*/  FFMA.FTZ R54, R41, R12, R46 ;  /* 0x0000000c29367223 */ /* 0x000fe2000001002e */
[----:B------:R-:W-:Y:S02]  /*5ee0*/  HADD2.F32 R46, -RZ, R49.H1_H1 ;  /* 0x30000031ff2e7230 */ /* 0x000fe40000004100 */
[C---:B------:R-:W-:Y:S01]  /*5ef0*/  FFMA.FTZ R13, R12.reuse, R44, R45 ;  /* 0x0000002c0c0d7223 */ /* 0x040fe2000001002d */
[----:B------:R-:W-:Y:S02]  /*5f00*/  HADD2.F32 R45, -RZ, R47.H1_H1 ;  /* 0x3000002fff2d7230 */ /* 0x000fe40000004100 */
[----:B------:R-:W-:Y:S01]  /*5f10*/  FFMA.FTZ R10, R12, R43, R48 ;  /* 0x0000002b0c0a7223 */ /* 0x000fe20000010030 */
[----:B------:R-:W-:-:S02]  /*5f20*/  HADD2.F32 R47, -RZ, R50.H1_H1 ;  /* 0x30000032ff2f7230 */ /* 0x000fc40000004100 */
[----:B------:R-:W-:Y:S01]  /*5f30*/  FFMA.FTZ R53, R11, R46, R56 ;  /* 0x0000002e0b357223 */ /* 0x000fe20000010038 */
[----:B------:R-:W-:Y:S02]  /*5f40*/  HADD2.F32 R48, -RZ, R51.H1_H1 ;  /* 0x30000033ff307230 */ /* 0x000fe40000004100 */
[----:B------:R-:W-:Y:S01]  /*5f50*/  FFMA.FTZ R54, R45, R11, R54 ;  /* 0x0000000b2d367223 */ /* 0x000fe20000010036 */
[--C-:B------:R-:W-:Y:S02]  /*5f60*/  HADD2.F32 R49, -RZ, R5.reuse.H0_H0 ;  /* 0x20000005ff317230 */ /* 0x100fe40000004100 */
[C---:B------:R-:W-:Y:S01]  /*5f70*/  FFMA.FTZ R10, R11.reuse, R47, R10 ;  /* 0x0000002f0b0a7223 */ /* 0x040fe2000001000a */
[----:B------:R-:W-:Y:S02]  /*5f80*/  HADD2.F32 R50, -RZ, R5.H1_H1 ;  /* 0x30000005ff327230 */ /* 0x000fe40000004100 */
[----:B------:R-:W-:Y:S01]  /*5f90*/  FFMA.FTZ R13, R11, R48, R13 ;  /* 0x000000300b0d7223 */ /* 0x000fe2000001000d */
[----:B------:R-:W-:-:S02]  /*5fa0*/  HADD2.F32 R51, -RZ, R8.H0_H0 ;  /* 0x20000008ff337230 */ /* 0x000fc40000004100 */
[----:B------:R-:W-:Y:S01]  /*5fb0*/  FMUL.FTZ R54, R49, R54 ;  /* 0x0000003631367220 */ /* 0x000fe20000410000 */
[----:B------:R-:W-:Y:S01]  /*5fc0*/  FMUL.FTZ R53, R50, R53 ;  /* 0x0000003532357220 */ /* 0x000fe20000410000 */
[----:B------:R-:W-:Y:S01]  /*5fd0*/  FMUL.FTZ R13, R52, R13 ;  /* 0x0000000d340d7220 */ /* 0x000fe20000410000 */
[----:B------:R-:W-:Y:S02]  /*5fe0*/  FMUL.FTZ R10, R51, R10 ;  /* 0x0000000a330a7220 */ /* 0x000fe40000410000 */
[----:B------:R-:W-:Y:S02]  /*5ff0*/  F2FP.F16.F32.PACK_AB R54, RZ, R54 ;  /* 0x00000036ff36723e */ /* 0x000fe400000000ff */
[----:B------:R-:W-:Y:S02]  /*6000*/  F2FP.F16.F32.PACK_AB R53, RZ, R53 ;  /* 0x00000035ff35723e */ /* 0x000fe400000000ff */
[----:B------:R-:W-:Y:S02]  /*6010*/  F2FP.F16.F32.PACK_AB R10, RZ, R10 ;  /* 0x0000000aff0a723e */ /* 0x000fe400000000ff */
[----:B------:R-:W-:-:S02]  /*6020*/  F2FP.F16.F32.PACK_AB R13, RZ, R13 ;  /* 0x0000000dff0d723e */ /* 0x000fc400000000ff */
        /* <DEDUP_REMOVED lines=9> */
[----:B------:R-:W-:-:S03]  /*60c0*/  HADD2.F32 R10, -RZ, R10.H1_H1 ;  /* 0x3000000aff0a7230 */ /* 0x000fc60000004100 */
[-C--:B------:R-:W-:Y:S01]  /*60d0*/  FFMA.FTZ R59, R2, R53.reuse, RZ ;  /* 0x00000035023b7223 */ /* 0x080fe200000100ff */
[-C--:B------:R-:W-:Y:S01]  /*60e0*/  FFMA.FTZ R55, R4, R53.reuse, RZ ;  /* 0x0000003504377223 */ /* 0x080fe200000100ff */
[-C--:B------:R-:W-:Y:S01]  /*60f0*/  FFMA.FTZ R54, R3, R53.reuse, RZ ;  /* 0x0000003503367223 */ /* 0x080fe200000100ff */
[----:B------:R-:W-:Y:S01]  /*6100*/  FFMA.FTZ R56, R0, R53, RZ ;  /* 0x0000003500387223 */ /* 0x000fe200000100ff */
[-C--:B------:R-:W-:Y:S01]  /*6110*/  FFMA.FTZ R53, R22, R10.reuse, R59 ;  /* 0x0000000a16357223 */ /* 0x080fe2000001003b */
[--C-:B------:R-:W-:Y:S02]  /*6120*/  HADD2.F32 R59, -RZ, R11.reuse.H0_H0 ;  /* 0x2000000bff3b7230 */ /* 0x100fe40000004100 */
        /* <DEDUP_REMOVED lines=12> */
[--C-:B-1----:R-:W-:Y:S02]  /*61f0*/  HADD2.F32 R10, -RZ, R12.reuse.H0_H0 ;  /* 0x2000000cff0a7230 */ /* 0x102fe40000004100 */
[----:B------:R-:W-:-:S03]  /*6200*/  HADD2.F32 R12, -RZ, R12.H1_H1 ;  /* 0x3000000cff0c7230 */ /* 0x000fc60000004100 */
        /* <DEDUP_REMOVED lines=92> */
[----:B------:R-:W-:Y:S01]  /*67d0*/  FFMA.FTZ R0, R0, R55, RZ ;  /* 0x0000003700007223 */ /* 0x000fe200000100ff */
[----:B------:R-:W-:-:S02]  /*67e0*/  HADD2.F32 R10, -RZ, R11.H1_H1 ;  /* 0x3000000bff0a7230 */ /* 0x000fc40000004100 */
[-C--:B------:R-:W-:Y:S01]  /*67f0*/  FFMA.FTZ R11, R4, R55.reuse, RZ ;  /* 0x00000037040b7223 */ /* 0x080fe200000100ff */
[-C--:B------:R-:W-:Y:S01]  /*6800*/  FFMA.FTZ R4, R3, R55.reuse, RZ ;  /* 0x0000003703047223 */ /* 0x080fe200000100ff */
[----:B------:R-:W-:Y:S01]  /*6810*/  FFMA.FTZ R3, R2, R55, RZ ;  /* 0x0000003702037223 */ /* 0x000fe200000100ff */
        /* <DEDUP_REMOVED lines=8> */
[----:B-1----:R-:W-:-:S02]  /*68a0*/  HADD2.F32 R0, -RZ, R12.H0_H0 ;  /* 0x2000000cff007230 */ /* 0x002fc40000004100 */
        /* <DEDUP_REMOVED lines=9> */
[----:B------:R-:W-:-:S02]  /*6940*/  HADD2.F32 R3, -RZ, R13.H0_H0 ;  /* 0x2000000dff037230 */ /* 0x000fc40000004100 */
        /* <DEDUP_REMOVED lines=25> */
.L_x_271:
[----:B------:R-:W-:Y:S01]  /*6ae0*/  UIADD3 UR10, UP0, UPT, UR10, 0x80, URZ ;  /* 0x000000800a0a7890 */ /* 0x000fe2000ff1e0ff */
[----:B------:R-:W-:Y:S01]  /*6af0*/  MOV R3, UR15 ;  /* 0x0000000f00037c02 */ /* 0x000fe20008000f00 */
[----:B------:R-:W-:Y:S02]  /*6b00*/  UIADD3 UR9, UPT, UPT, UR9, 0x20, URZ ;  /* 0x0000002009097890 */ /* 0x000fe4000fffe0ff */
[----:B------:R-:W-:Y:S02]  /*6b10*/  UIADD3.X UR11, UPT, UPT, URZ, UR11, URZ, UP0, !UPT ;  /* 0x0000000bff0b7290 */ /* 0x000fe400087fe4ff */
[----:B------:R-:W-:Y:S01]  /*6b20*/  UISETP.GE.AND UP0, UPT, UR9, UR16, UPT ;  /* 0x000000100900728c */ /* 0x000fe2000bf06270 */
[----:B------:R-:W-:Y:S01]  /*6b30*/  IMAD.WIDE R6, R3, 0x4, R6 ;  /* 0x0000000403067825 */ /* 0x000fe200078e0206 */
[----:B------:R-:W-:Y:S02]  /*6b40*/  UIADD3 UR8, UPT, UPT, UR8, 0x40, URZ ;  /* 0x0000004008087890 */ /* 0x000fe4000fffe0ff */
[----:B------:R-:W-:-:S02]  /*6b50*/  MOV R52, R6 ;  /* 0x0000000600347202 */ /* 0x000fc40000000f00 */
[----:B------:R-:W-:-:S03]  /*6b60*/  MOV R53, R7 ;  /* 0x0000000700357202 */ /* 0x000fc60000000f00 */
[----:B------:R-:W-:Y:S05]  /*6b70*/  BRA.U !UP0, `(.L_x_272) ;  /* 0xffffffad08ec7547 */ /* 0x000fea000b83ffff */
.L_x_267:
        /* <DEDUP_REMOVED lines=17> */
.L_x_276:
[----:B------:R-:W0:Y:S02]  /*6c90*/  LDS R2, [R0] ;  /* 0x0000000000027984 */ /* 0x000e240000000800 */
[----:B0-----:R-:W-:-:S05]  /*6ca0*/  HFMA2 R3, R2, 1, 1, R25 ;  /* 0x3c003c0002037831 */ /* 0x001fca0000000019 */
[----:B------:R-:W0:Y:S02]  /*6cb0*/  ATOMS.CAST.SPIN P0, [R0], R2, R3 ;  /* 0x000000020000758d */ /* 0x000e240001800003 */
[----:B0-----:R-:W-:Y:S05]  /*6cc0*/  @!P0 BRA `(.L_x_276) ;  /* 0xfffffffc00f08947 */ /* 0x001fea000383ffff */
[----:B------:R-:W-:Y:S05]  /*6cd0*/  BRA `(.L_x_274) ;  /* 0x00000000000c7947 */ /* 0x000fea0003800000 */
.L_x_275:
[----:B------:R-:W2:Y:S02]  /*6ce0*/  LD.E R0, desc[UR20][R4.64] ;  /* 0x0000001404007980 */ /* 0x000ea4000c101900 */
[----:B--2---:R-:W-:-:S05]  /*6cf0*/  IADD3 R3, PT, PT, R25, R0, RZ ;  /* 0x0000000019037210 */ /* 0x004fca0007ffe0ff */
[----:B------:R0:W-:Y:S02]  /*6d00*/  ST.E desc[UR20][R4.64], R3 ;  /* 0x0000000304007985 */ /* 0x0001e4000c101914 */
.L_x_274:
[----:B------:R-:W-:Y:S05]  /*6d10*/  BSYNC.RECONVERGENT B0 ;  /* 0x0000000000007941 */ /* 0x000fea0003800200 */
.L_x_273:
[----:B------:R1:W-:Y:S01]  /*6d20*/  ATOM.E.ADD.F16x2.RN.STRONG.GPU P0, RZ, desc[UR20][R4.64+0x4], R26 ;  /* 0x8000041a04ff79a2 */ /* 0x0003e2000c10e114 */
[----:B------:R-:W-:Y:S04]  /*6d30*/  BSSY.RECONVERGENT B0, `(.L_x_277) ;  /* 0x000000e000007945 */ /* 0x000fe80003800200 */
[----:B-1----:R-:W-:Y:S05]  /*6d40*/  @P0 BRA `(.L_x_278) ;  /* 0x0000000000300947 */ /* 0x002fea0003800000 */
[----:B------:R-:W1:Y:S02]  /*6d50*/  QSPC.E.S P0, RZ, [R4+0x4] ;  /* 0x0000040004ff73aa */ /* 0x000e640000000500 */
[----:B-1----:R-:W-:Y:S05]  /*6d60*/  @!P0 BRA `(.L_x_279) ;  /* 0x00000000001c8947 */ /* 0x002fea0003800000 */
[----:B------:R-:W-:-:S04]  /*6d70*/  MOV R2, R4 ;  /* 0x0000000400027202 */ /* 0x000fc80000000f00 */
[----:B------:R-:W-:-:S07]  /*6d80*/  MOV R0, R2 ;  /* 0x0000000200007202 */ /* 0x000fce0000000f00 */
.L_x_280:
[----:B------:R-:W0:Y:S02]  /*6d90*/  LDS R2, [R0+0x4] ;  /* 0x0000040000027984 */ /* 0x000e240000000800 */
[----:B0-----:R-:W-:-:S05]  /*6da0*/  HADD2 R3, R2, R26 ;  /* 0x0000001a02037230 */ /* 0x001fca0000000000 */
[----:B------:R-:W0:Y:S02]  /*6db0*/  ATOMS.CAST.SPIN P0, [R0+0x4], R2, R3 ;  /* 0x000004020000758d */ /* 0x000e240001800003 */
[----:B0-----:R-:W-:Y:S05]  /*6dc0*/  @!P0 BRA `(.L_x_280) ;  /* 0xfffffffc00f08947 */ /* 0x001fea000383ffff */
[----:B------:R-:W-:Y:S05]  /*6dd0*/  BRA `(.L_x_278) ;  /* 0x00000000000c7947 */ /* 0x000fea0003800000 */
.L_x_279:
[----:B------:R-:W0:Y:S02]  /*6de0*/  LD.E R0, desc[UR20][R4.64+0x4] ;  /* 0x0000041404007980 */ /* 0x000e24000c101900 */
[----:B0-----:R-:W-:-:S05]  /*6df0*/  IADD3 R3, PT, PT, R26, R0, RZ ;  /* 0x000000001a037210 */ /* 0x001fca0007ffe0ff */
[----:B------:R1:W-:Y:S02]  /*6e00*/  ST.E desc[UR20][R4.64+0x4], R3 ;  /* 0x0000040304007985 */ /* 0x0003e4000c101914 */
.L_x_278:
[----:B------:R-:W-:Y:S05]  /*6e10*/  BSYNC.RECONVERGENT B0 ;  /* 0x0000000000007941 */ /* 0x000fea0003800200 */
.L_x_277:
        /* <DEDUP_REMOVED lines=12> */
.L_x_284:
[----:B------:R-:W0:Y:S02]  /*6ee0*/  LDS R2, [R0] ;  /* 0x0000000000027984 */ /* 0x000e240000000800 */
[----:B0-----:R-:W-:-:S05]  /*6ef0*/  HFMA2 R3, R2, 1, 1, R27 ;  /* 0x3c003c0002037831 */ /* 0x001fca000000001b */
[----:B------:R-:W0:Y:S02]  /*6f00*/  ATOMS.CAST.SPIN P0, [R0], R2, R3 ;  /* 0x000000020000758d */ /* 0x000e240001800003 */
[----:B0-----:R-:W-:Y:S05]  /*6f10*/  @!P0 BRA `(.L_x_284) ;  /* 0xfffffffc00f08947 */ /* 0x001fea000383ffff */
[----:B------:R-:W-:Y:S05]  /*6f20*/  BRA `(.L_x_282) ;  /* 0x00000000000c7947 */ /* 0x000fea0003800000 */
.L_x_283:
[----:B------:R-:W2:Y:S02]  /*6f30*/  LD.E R0, desc[UR20][R4.64] ;  /* 0x0000001404007980 */ /* 0x000ea4000c101900 */
[----:B--2---:R-:W-:-:S05]  /*6f40*/  IADD3 R3, PT, PT, R27, R0, RZ ;  /* 0x000000001b037210 */ /* 0x004fca0007ffe0ff */
[----:B------:R0:W-:Y:S02]  /*6f50*/  ST.E desc[UR20][R4.64], R3 ;  /* 0x0000000304007985 */ /* 0x0001e4000c101914 */
.L_x_282:
[----:B------:R-:W-:Y:S05]  /*6f60*/  BSYNC.RECONVERGENT B0 ;  /* 0x0000000000007941 */ /* 0x000fea0003800200 */
.L_x_281:
[----:B------:R1:W-:Y:S01]  /*6f70*/  ATOM.E.ADD.F16x2.RN.STRONG.GPU P0, RZ, desc[UR20][R4.64+0x4], R28 ;  /* 0x8000041c04ff79a2 */ /* 0x0003e2000c10e114 */
[----:B------:R-:W-:Y:S04]  /*6f80*/  BSSY.RECONVERGENT B0, `(.L_x_285) ;  /* 0x000000e000007945 */ /* 0x000fe80003800200 */
[----:B-1----:R-:W-:Y:S05]  /*6f90*/  @P0 BRA `(.L_x_286) ;  /* 0x0000000000300947 */ /* 0x002fea0003800000 */
[----:B------:R-:W1:Y:S02]  /*6fa0*/  QSPC.E.S P0, RZ, [R4+0x4] ;  /* 0x0000040004ff73aa */ /* 0x000e640000000500 */
[----:B-1----:R-:W-:Y:S05]  /*6fb0*/  @!P0 BRA `(.L_x_287) ;  /* 0x00000000001c8947 */ /* 0x002fea0003800000 */
[----:B------:R-:W-:-:S04]  /*6fc0*/  MOV R2, R4 ;  /* 0x0000000400027202 */ /* 0x000fc80000000f00 */
[----:B------:R-:W-:-:S07]  /*6fd0*/  MOV R0, R2 ;  /* 0x0000000200007202 */ /* 0x000fce0000000f00 */
.L_x_288:
[----:B------:R-:W0:Y:S02]  /*6fe0*/  LDS R2, [R0+0x4] ;  /* 0x0000040000027984 */ /* 0x000e240000000800 */
[----:B0-----:R-:W-:-:S05]  /*6ff0*/  HADD2 R3, R2, R28 ;  /* 0x0000001c02037230 */ /* 0x001fca0000000000 */
[----:B------:R-:W0:Y:S02]  /*7000*/  ATOMS.CAST.SPIN P0, [R0+0x4], R2, R3 ;  /* 0x000004020000758d */ /* 0x000e240001800003 */
[----:B0-----:R-:W-:Y:S05]  /*7010*/  @!P0 BRA `(.L_x_288) ;  /* 0xfffffffc00f08947 */ /* 0x001fea000383ffff */
[----:B------:R-:W-:Y:S05]  /*7020*/  BRA `(.L_x_286) ;  /* 0x00000000000c7947 */ /* 0x000fea0003800000 */
.L_x_287:
[----:B------:R-:W0:Y:S02]  /*7030*/  LD.E R0, desc[UR20][R4.64+0x4] ;  /* 0x0000041404007980 */ /* 0x000e24000c101900 */
[----:B0-----:R-:W-:-:S05]  /*7040*/  IADD3 R3, PT, PT, R28, R0, RZ ;  /* 0x000000001c037210 */ /* 0x001fca0007ffe0ff */
[----:B------:R1:W-:Y:S02]  /*7050*/  ST.E desc[UR20][R4.64+0x4], R3 ;  /* 0x0000040304007985 */ /* 0x0003e4000c101914 */
.L_x_286:
[----:B------:R-:W-:Y:S05]  /*7060*/  BSYNC.RECONVERGENT B0 ;  /* 0x0000000000007941 */ /* 0x000fea0003800200 */
.L_x_285:
        /* <DEDUP_REMOVED lines=12> */
.L_x_292:
[----:B------:R-:W0:Y:S02]  /*7130*/  LDS R2, [R0] ;  /* 0x0000000000027984 */ /* 0x000e240000000800 */
[----:B0-----:R-:W-:-:S05]  /*7140*/  HFMA2 R3, R2, 1, 1, R29 ;  /* 0x3c003c0002037831 */ /* 0x001fca000000001d */
[----:B------:R-:W0:Y:S02]  /*7150*/  ATOMS.CAST.SPIN P0, [R0], R2, R3 ;  /* 0x000000020000758d */ /* 0x000e240001800003 */
[----:B0-----:R-:W-:Y:S05]  /*7160*/  @!P0 BRA `(.L_x_292) ;  /* 0xfffffffc00f08947 */ /* 0x001fea000383ffff */
[----:B------:R-:W-:Y:S05]  /*7170*/  BRA `(.L_x_290) ;  /* 0x00000000000c7947 */ /* 0x000fea0003800000 */
.L_x_291:
[----:B------:R-:W2:Y:S02]  /*7180*/  LD.E R0, desc[UR20][R4.64] ;  /* 0x0000001404007980 */ /* 0x000ea4000c101900 */
[----:B--2---:R-:W-:-:S05]  /*7190*/  IADD3 R3, PT, PT, R29, R0, RZ ;  /* 0x000000001d037210 */ /* 0x004fca0007ffe0ff */
[----:B------:R0:W-:Y:S02]  /*71a0*/  ST.E desc[UR20][R4.64], R3 ;  /* 0x0000000304007985 */ /* 0x0001e4000c101914 */
.L_x_290:
[----:B------:R-:W-:Y:S05]  /*71b0*/  BSYNC.RECONVERGENT B0 ;  /* 0x0000000000007941 */ /* 0x000fea0003800200 */
.L_x_289:
[----:B------:R1:W-:Y:S01]  /*71c0*/  ATOM.E.ADD.F16x2.RN.STRONG.GPU P0, RZ, desc[UR20][R4.64+0x4], R30 ;  /* 0x8000041e04ff79a2 */ /* 0x0003e2000c10e114 */
[----:B------:R-:W-:Y:S04]  /*71d0*/  BSSY.RECONVERGENT B0, `(.L_x_293) ;  /* 0x000000e000007945 */ /* 0x000fe80003800200 */
[----:B-1----:R-:W-:Y:S05]  /*71e0*/  @P0 BRA `(.L_x_294) ;  /* 0x0000000000300947 */ /* 0x002fea0003800000 */
[----:B------:R-:W1:Y:S02]  /*71f0*/  QSPC.E.S P0, RZ, [R4+0x4] ;  /* 0x0000040004ff73aa */ /* 0x000e640000000500 */
[----:B-1----:R-:W-:Y:S05]  /*7200*/  @!P0 BRA `(.L_x_295) ;  /* 0x00000000001c8947 */ /* 0x002fea0003800000 */
[----:B------:R-:W-:-:S04]  /*7210*/  MOV R2, R4 ;  /* 0x0000000400027202 */ /* 0x000fc80000000f00 */
[----:B------:R-:W-:-:S07]  /*7220*/  MOV R0, R2 ;  /* 0x0000000200007202 */ /* 0x000fce0000000f00 */
.L_x_296:
[----:B------:R-:W0:Y:S02]  /*7230*/  LDS R2, [R0+0x4] ;  /* 0x0000040000027984 */ /* 0x000e240000000800 */
[----:B0-----:R-:W-:-:S05]  /*7240*/  HADD2 R3, R2, R30 ;  /* 0x0000001e02037230 */ /* 0x001fca0000000000 */
[----:B------:R-:W0:Y:S02]  /*7250*/  ATOMS.CAST.SPIN P0, [R0+0x4], R2, R3 ;  /* 0x000004020000758d */ /* 0x000e240001800003 */
[----:B0-----:R-:W-:Y:S05]  /*7260*/  @!P0 BRA `(.L_x_296) ;  /* 0xfffffffc00f08947 */ /* 0x001fea000383ffff */
[----:B------:R-:W-:Y:S05]  /*7270*/  BRA `(.L_x_294) ;  /* 0x00000000000c7947 */ /* 0x000fea0003800000 */
.L_x_295:
[----:B------:R-:W0:Y:S02]  /*7280*/  LD.E R0, desc[UR20][R4.64+0x4] ;  /* 0x0000041404007980 */ /* 0x000e24000c101900 */
[----:B0-----:R-:W-:-:S05]  /*7290*/  IADD3 R3, PT, PT, R30, R0, RZ ;  /* 0x000000001e037210 */ /* 0x001fca0007ffe0ff */
[----:B------:R1:W-:Y:S02]  /*72a0*/  ST.E desc[UR20][R4.64+0x4], R3 ;  /* 0x0000040304007985 */ /* 0x0003e4000c101914 */
.L_x_294:
[----:B------:R-:W-:Y:S05]  /*72b0*/  BSYNC.RECONVERGENT B0 ;  /* 0x0000000000007941 */ /* 0x000fea0003800200 */
.L_x_293:
        /* <DEDUP_REMOVED lines=12> */
.L_x_300:
[----:B------:R-:W0:Y:S02]  /*7380*/  LDS R2, [R0] ;  /* 0x0000000000027984 */ /* 0x000e240000000800 */
[----:B0-----:R-:W-:-:S05]  /*7390*/  HFMA2 R3, R2, 1, 1, R31 ;  /* 0x3c003c0002037831 */ /* 0x001fca000000001f */
[----:B------:R-:W0:Y:S02]  /*73a0*/  ATOMS.CAST.SPIN P0, [R0], R2, R3 ;  /* 0x000000020000758d */ /* 0x000e240001800003 */
[----:B0-----:R-:W-:Y:S05]  /*73b0*/  @!P0 BRA `(.L_x_300) ;  /* 0xfffffffc00f08947 */ /* 0x001fea000383ffff */
[----:B------:R-:W-:Y:S05]  /*73c0*/  BRA `(.L_x_298) ;  /* 0x00000000000c7947 */ /* 0x000fea0003800000 */
.L_x_299:
[----:B------:R-:W2:Y:S02]  /*73d0*/  LD.E R0, desc[UR20][R4.64] ;  /* 0x0000001404007980 */ /* 0x000ea4000c101900 */
[----:B--2---:R-:W-:-:S05]  /*73e0*/  IADD3 R3, PT, PT, R31, R0, RZ ;  /* 0x000000001f037210 */ /* 0x004fca0007ffe0ff */
[----:B------:R0:W-:Y:S02]  /*73f0*/  ST.E desc[UR20][R4.64], R3 ;  /* 0x0000000304007985 */ /* 0x0001e4000c101914 */
.L_x_298:
[----:B------:R-:W-:Y:S05]  /*7400*/  BSYNC.RECONVERGENT B0 ;  /* 0x0000000000007941 */ /* 0x000fea0003800200 */
.L_x_297:
[----:B------:R1:W-:Y:S02]  /*7410*/  ATOM.E.ADD.F16x2.RN.STRONG.GPU P0, RZ, desc[UR20][R4.64+0x4], R32 ;  /* 0x8000042004ff79a2 */ /* 0x0003e4000c10e114 */
[----:B-1----:R-:W-:Y:S05]  /*7420*/  @P0 EXIT ;  /* 0x000000000000094d */ /* 0x002fea0003800000 */
[----:B------:R-:W1:Y:S02]  /*7430*/  QSPC.E.S P0, RZ, [R4+0x4] ;  /* 0x0000040004ff73aa */ /* 0x000e640000000500 */
[----:B-1----:R-:W-:Y:S05]  /*7440*/  @!P0 BRA `(.L_x_301) ;  /* 0x00000000001c8947 */ /* 0x002fea0003800000 */
[----:B------:R-:W-:-:S04]  /*7450*/  MOV R2, R4 ;  /* 0x0000000400027202 */ /* 0x000fc80000000f00 */
[----:B------:R-:W-:-:S07]  /*7460*/  MOV R0, R2 ;  /* 0x0000000200007202 */ /* 0x000fce0000000f00 */
.L_x_302:
[----:B------:R-:W0:Y:S02]  /*7470*/  LDS R2, [R0+0x4] ;  /* 0x0000040000027984 */ /* 0x000e240000000800 */
[----:B0-----:R-:W-:-:S05]  /*7480*/  HADD2 R3, R2, R32 ;  /* 0x0000002002037230 */ /* 0x001fca0000000000 */
[----:B------:R-:W0:Y:S02]  /*7490*/  ATOMS.CAST.SPIN P0, [R0+0x4], R2, R3 ;  /* 0x000004020000758d */ /* 0x000e240001800003 */
[----:B0-----:R-:W-:Y:S05]  /*74a0*/  @!P0 BRA `(.L_x_302) ;  /* 0xfffffffc00f08947 */ /* 0x001fea000383ffff */
[----:B------:R-:W-:Y:S05]  /*74b0*/  EXIT ;  /* 0x000000000000794d */ /* 0x000fea0003800000 */
.L_x_301:
[----:B------:R-:W0:Y:S02]  /*74c0*/  LD.E R0, desc[UR20][R4.64+0x4] ;  /* 0x0000041404007980 */ /* 0x000e24000c101900 */
[----:B0-----:R-:W-:-:S05]  /*74d0*/  IADD3 R3, PT, PT, R32, R0, RZ ;  /* 0x0000000020037210 */ /* 0x001fca0007ffe0ff */
[----:B------:R-:W-:Y:S01]  /*74e0*/  ST.E desc[UR20][R4.64+0x4], R3 ;  /* 0x0000040304007985 */ /* 0x000fe2000c101914 */
[----:B------:R-:W-:Y:S05]  /*74f0*/  EXIT ;  /* 0x000000000000794d */ /* 0x000fea0003800000 */
.L_x_303:
        /* <DEDUP_REMOVED lines=16> */
.L_x_3568:


//--------------------- .text._Z23gemm_half_q_half_kernelILi4ELi12ELb0ELb0ELi64EEvPK6__halfPKjS4_S2_PS0_iiiiPKtS7_iiiiiibS2_i --------------------------
	.section	.text._Z23gemm_half_q_half_kernelILi4ELi12ELb0ELb0ELi64EEvPK6__halfPKjS4_S2_PS0_iiiiPKtS7_iiiiiibS2_i,"ax",@progbits
	.align	128
        .global         _Z23gemm_half_q_half_kernelILi4ELi12ELb0ELb0ELi64EEvPK6__halfPKjS4_S2_PS0_iiiiPKtS7_iiiiiibS2_i
        .type           _Z23gemm_half_q_half_kernelILi4ELi12ELb0ELb0ELi64EEvPK6__halfPKjS4_S2_PS0_iiiiPKtS7_iiiiiibS2_i,@function
        .size           _Z23gemm_half_q_half_kernelILi4ELi12ELb0ELb0ELi64EEvPK6__halfPKjS4_S2_PS0_iiiiPKtS7_iiiiiibS2_i,(.L_x_3569 - _Z23gemm_half_q_half_kernelILi4ELi12ELb0ELb0ELi64EEvPK6__halfPKjS4_S2_PS0_iiiiPKtS7_iiiiiibS2_i)
        .other          _Z23gemm_half_q_half_kernelILi4ELi12ELb0ELb0ELi64EEvPK6__halfPKjS4_S2_PS0_iiiiPKtS7_iiiiiibS2_i,@"STO_CUDA_ENTRY STV_DEFAULT"
_Z23gemm_half_q_half_kernelILi4ELi12ELb0ELb0ELi64EEvPK6__halfPKjS4_S2_PS0_iiiiPKtS7_iiiiiibS2_i:
.text._Z23gemm_half_q_half_kernelILi4ELi12ELb0ELb0ELi64EEvPK6__halfPKjS4_S2_PS0_iiiiPKtS7_iiiiiibS2_i:
[----:B------:R-:W0:Y:S08]  /*0000*/  LDC R1, c[0x0][0x37c] ;  /* 0x0000df00ff017b82 */ /* 0x000e300000000800 */
[----:B------:R-:W1:Y:S01]  /*0010*/  S2UR UR16, SR_CTAID.Y ;  /* 0x00000000001079c3 */ /* 0x000e620000002600 */
[----:B------:R-:W2:Y:S01]  /*0020*/  S2R R3, SR_TID.X ;  /* 0x0000000000037919 */ /* 0x000ea20000002100 */
[----:B------:R-:W1:Y:S01]  /*0030*/  LDCU UR6, c[0x0][0x3a8] ;  /* 0x00007500ff0677ac */ /* 0x000e620008000800 */
[----:B------:R-:W-:Y:S01]  /*0040*/  BSSY.RECONVERGENT B0, `(.L_x_304) ;  /* 0x00000c7000007945 */ /* 0x000fe20003800200 */
[----:B0-----:R-:W-:Y:S01]  /*0050*/  IADD3 R1, PT, PT, R1, -0x10, RZ ;  /* 0xfffffff001017810 */ /* 0x001fe20007ffe0ff */
[----:B------:R-:W0:Y:S03]  /*0060*/  LDCU.64 UR12, c[0x0][0x358] ;  /* 0x00006b00ff0c77ac */ /* 0x000e260008000a00 */
[----:B------:R-:W3:Y:S08]  /*0070*/  S2UR UR7, SR_CTAID.Z ;  /* 0x00000000000779c3 */ /* 0x000ef00000002700 */
[----:B------:R-:W4:Y:S08]  /*0080*/  LDC R0, c[0x0][0x3b0] ;  /* 0x0000ec00ff007b82 */ /* 0x000f300000000800 */
[----:B------:R-:W5:Y:S01]  /*0090*/  S2UR UR4, SR_CTAID.X ;  /* 0x00000000000479c3 */ /* 0x000f620000002500 */
[----:B-1----:R-:W-:-:S04]  /*00a0*/  UIMAD UR6, UR16, -0x4, UR6 ;  /* 0xfffffffc100678a4 */ /* 0x002fc8000f8e0206 */
[----:B------:R-:W-:Y:S02]  /*00b0*/  UISETP.GE.AND UP0, UPT, UR6, 0x1, UPT ;  /* 0x000000010600788c */ /* 0x000fe4000bf06270 */
[----:B---3--:R-:W-:-:S04]  /*00c0*/  USHF.L.U32 UR5, UR7, 0x6, URZ ;  /* 0x0000000607057899 */ /* 0x008fc800080006ff */
[----:B------:R-:W-:Y:S01]  /*00d0*/  PLOP3.LUT P0, PT, PT, PT, UP0, 0x80, 0x8 ;  /* 0x000000000008781c */ /* 0x000fe20003f0f008 */
[----:B------:R-:W-:Y:S01]  /*00e0*/  UISETP.LT.AND UP0, UPT, UR6, 0x4, UPT ;  /* 0x000000040600788c */ /* 0x000fe2000bf01270 */
[----:B------:R-:W-:Y:S02]  /*00f0*/  MOV R5, UR5 ;  /* 0x0000000500057c02 */ /* 0x000fe40008000f00 */
[----:B--2---:R-:W-:Y:S01]  /*0100*/  IADD3 R13, PT, PT, R3, UR5, RZ ;  /* 0x00000005030d7c10 */ /* 0x004fe2000fffe0ff */
[----:B------:R-:W-:Y:S01]  /*0110*/  USEL UR10, UR6, 0x4, UP0 ;  /* 0x00000004060a7887 */ /* 0x000fe20008000000 */
[----:B----4-:R-:W-:-:S04]  /*0120*/  VIADDMNMX R48, R5, 0x40, R0, PT ;  /* 0x0000004005307846 */ /* 0x010fc80003800100 */
[----:B------:R-:W-:Y:S01]  /*0130*/  ISETP.GE.OR P0, PT, R13, R48, !P0 ;  /* 0x000000300d00720c */ /* 0x000fe20004706670 */
[----:B-----5:R-:W-:-:S06]  /*0140*/  USHF.L.U32 UR4, UR4, 0x8, URZ ;  /* 0x0000000804047899 */ /* 0x020fcc00080006ff */
[----:B------:R-:W-:-:S06]  /*0150*/  LEA R2, R3, UR4, 0x2 ;  /* 0x0000000403027c11 */ /* 0x000fcc000f8e10ff */
        /* <DEDUP_REMOVED lines=32> */
.L_x_309:
        /* <DEDUP_REMOVED lines=8> */
[C---:B------:R-:W-:Y:S02]  /*03e0*/  IADD3 R9, P3, PT, R13.reuse, R7, RZ ;  /* 0x000000070d097210 */ /* 0x040fe40007f7e0ff */
[----:B------:R-:W-:Y:S01]  /*03f0*/  LEA.HI.X.SX32 R15, R6, RZ, 0x1, P2 ;  /* 0x000000ff060f7211 */ /* 0x000fe200010f0eff */
[----:B------:R-:W2:Y:S01]  /*0400*/  LDG.E.U16.CONSTANT R5, desc[UR12][R4.64] ;  /* 0x0000000c04057981 */ /* 0x000ea2000c1e9500 */
[----:B------:R-:W-:Y:S02]  /*0410*/  LEA R6, P2, R10, UR14, 0x1 ;  /* 0x0000000e0a067c11 */ /* 0x000fe4000f8408ff */
        /* <DEDUP_REMOVED lines=20> */
.L_x_308:
        /* <DEDUP_REMOVED lines=20> */
.L_x_310:
[----:B------:R-:W-:-:S13]  /*06a0*/  ISETP.EQ.AND P1, PT, RZ, UR8, PT ;  /* 0x00000008ff007c0c */ /* 0x000fda000bf22270 */
[----:B------:R-:W-:Y:S05]  /*06b0*/  @!P0 BRA P1, `(.L_x_305) ;  /* 0x00000004007c8947 */ /* 0x000fea0000800000 */
.L_x_307:
        /* <DEDUP_REMOVED lines=12> */
.L_x_306:
        /* <DEDUP_REMOVED lines=17> */
.L_x_313:
        /* <DEDUP_REMOVED lines=32> */
.L_x_312:
        /* <DEDUP_REMOVED lines=21> */
.L_x_314:
[----:B------:R-:W-:-:S09]  /*0be0*/  UISETP.NE.OR UP0, UPT, UR8, URZ, UP0 ;  /* 0x000000ff0800728c */ /* 0x000fd20008705670 */
[----:B------:R-:W-:Y:S05]  /*0bf0*/  BRA.U !UP0, `(.L_x_305) ;  /* 0x00000001082c7547 */ /* 0x000fea000b800000 */
.L_x_311:
        /* <DEDUP_REMOVED lines=11> */
.L_x_305:
[----:B------:R-:W-:Y:S05]  /*0cb0*/  BSYNC.RECONVERGENT B0 ;  /* 0x0000000000007941 */ /* 0x000fea0003800200 */
.L_x_304:
        /* <DEDUP_REMOVED lines=23> */
.L_x_318:
        /* <DEDUP_REMOVED lines=15> */
.L_x_317:
        /* <DEDUP_REMOVED lines=12> */
.L_x_319:
[----:B------:R-:W-:-:S09]  /*0fe0*/  UISETP.NE.OR UP0, UPT, UR9, URZ, UP0 ;  /* 0x000000ff0900728c */ /* 0x000fd20008705670 */
[----:B------:R-:W-:Y:S05]  /*0ff0*/  BRA.U !UP0, `(.L_x_315) ;  /* 0x00000001081c7547 */ /* 0x000fea000b800000 */
.L_x_316:
[----:B012---:R-:W0:Y:S02]  /*1000*/  LDC.64 R4, c[0x0][0x3a0] ;  /* 0x0000e800ff047b82 */ /* 0x007e240000000a00 */
.L_x_320:
[C---:B0-----:R-:W-:Y:S01]  /*1010*/  IMAD.WIDE R6, R15.reuse, 0x2, R4 ;  /* 0x000000020f067825 */ /* 0x041fe200078e0204 */
[----:B------:R-:W-:Y:S01]  /*1020*/  UIADD3 UR9, UPT, UPT, UR9, 0x1, URZ ;  /* 0x0000000109097890 */ /* 0x000fe2000fffe0ff */
[----:B------:R-:W-:-:S03]  /*1030*/  IADD3 R15, PT, PT, R15, UR14, RZ ;  /* 0x0000000e0f0f7c10 */ /* 0x000fc6000fffe0ff */
[----:B------:R3:W-:Y:S01]  /*1040*/  STG.E.64 desc[UR12][R6.64], RZ ;  /* 0x000000ff06007986 */ /* 0x0007e2000c101b0c */
[----:B------:R-:W-:-:S09]  /*1050*/  UISETP.NE.AND UP0, UPT, UR9, URZ, UPT ;  /* 0x000000ff0900728c */ /* 0x000fd2000bf05270 */
[----:B---3--:R-:W-:Y:S05]  /*1060*/  BRA.U UP0, `(.L_x_320) ;  /* 0xfffffffd00e87547 */ /* 0x008fea000b83ffff */
.L_x_315:
[----:B------:R-:W3:Y:S01]  /*1070*/  LDCU.64 UR10, c[0x0][0x3b8] ;  /* 0x00007700ff0a77ac */ /* 0x000ee20008000a00 */
[----:B------:R-:W-:Y:S01]  /*1080*/  BAR.SYNC.DEFER_BLOCKING 0x0 ;  /* 0x0000000000007b1d */ /* 0x000fe20000010000 */
[----:B------:R-:W-:Y:S01]  /*1090*/  ISETP.LE.AND P0, PT, R0, UR5, PT ;  /* 0x0000000500007c0c */ /* 0x000fe2000bf03270 */
[----:B------:R-:W-:-:S04]  /*10a0*/  USHF.L.U32 UR8, UR7, 0x7, URZ ;  /* 0x0000000707087899 */ /* 0x000fc800080006ff */
[----:B---3--:R-:W-:-:S06]  /*10b0*/  UIMAD.WIDE.U32 UR8, UR8, 0x2, UR10 ;  /* 0x00000002080878a5 */ /* 0x008fcc000f8e000a */
[----:B------:R-:W-:Y:S02]  /*10c0*/  MOV R14, UR8 ;  /* 0x00000008000e7c02 */ /* 0x000fe40008000f00 */
[----:B------:R-:W-:Y:S01]  /*10d0*/  MOV R15, UR9 ;  /* 0x00000009000f7c02 */ /* 0x000fe20008000f00 */
[----:B------:R-:W-:Y:S06]  /*10e0*/  @P0 BRA `(.L_x_321) ;  /* 0x0000000000e40947 */ /* 0x000fec0003800000 */
[----:B-12---:R-:W-:Y:S01]  /*10f0*/  MOV R4, UR8 ;  /* 0x0000000800047c02 */ /* 0x006fe20008000f00 */
[----:B------:R-:W1:Y:S01]  /*1100*/  LDC.64 R8, c[0x0][0x390] ;  /* 0x0000e400ff087b82 */ /* 0x000e620000000a00 */
[----:B0-----:R-:W-:-:S05]  /*1110*/  MOV R5, UR9 ;  /* 0x0000000900057c02 */ /* 0x001fca0008000f00 */
        /* <DEDUP_REMOVED lines=9> */
.L_x_322:
[----:B-----5:R-:W-:-:S05]  /*11b0*/  IADD3 R7, PT, PT, R16, R18, RZ ;  /* 0x0000001210077210 */ /* 0x020fca0007ffe0ff */
[----:B0-----:R-:W-:-:S05]  /*11c0*/  IMAD R4, R7, UR14, RZ ;  /* 0x0000000e07047c24 */ /* 0x001fca000f8e02ff */
[----:B------:R-:W-:-:S04]  /*11d0*/  SHF.R.S32.HI R5, RZ, 0x1f, R4 ;  /* 0x0000001fff057819 */ /* 0x000fc80000011404 */
[----:B------:R-:W-:-:S04]  /*11e0*/  LEA.HI R4, R5, R4, RZ, 0x3 ;  /* 0x0000000405047211 */ /* 0x000fc800078f18ff */
[----:B------:R-:W-:-:S05]  /*11f0*/  LEA.HI.SX32 R5, R4, R17, 0x1d ;  /* 0x0000001104057211 */ /* 0x000fca00078feaff */
[----:B-1----:R-:W-:-:S06]  /*1200*/  IMAD.WIDE R4, R5, 0x4, R8 ;  /* 0x0000000405047825 */ /* 0x002fcc00078e0208 */
        /* <DEDUP_REMOVED lines=8> */
[----:B---3--:R-:W-:-:S04]  /*1290*/  SHF.R.U32.HI R19, RZ, R3, R4 ;  /* 0x00000003ff137219 */ /* 0x008fc80000011604 */
[--C-:B------:R-:W-:Y:S02]  /*12a0*/  SHF.R.U32.HI R4, RZ, 0x8, R19.reuse ;  /* 0x00000008ff047819 */ /* 0x100fe40000011613 */
[----:B------:R-:W-:Y:S02]  /*12b0*/  LOP3.LUT R20, R19, 0xf, RZ, 0xc0, !PT ;  /* 0x0000000f13147812 */ /* 0x000fe400078ec0ff */
[--C-:B------:R-:W-:Y:S02]  /*12c0*/  SHF.R.U32.HI R21, RZ, 0x4, R19.reuse ;  /* 0x00000004ff157819 */ /* 0x100fe40000011613 */
[----:B------:R-:W-:Y:S01]  /*12d0*/  LOP3.LUT R4, R4, 0xf, RZ, 0xc0, !PT ;  /* 0x0000000f04047812 */ /* 0x000fe200078ec0ff */
[----:B------:R-:W-:Y:S01]  /*12e0*/  IMAD R23, R20, R20, R20 ;  /* 0x0000001414177224 */ /* 0x000fe200078e0214 */
[----:B------:R-:W-:Y:S02]  /*12f0*/  SHF.R.U32.HI R19, RZ, 0xc, R19 ;  /* 0x0000000cff137819 */ /* 0x000fe40000011613 */
        /* <DEDUP_REMOVED lines=13> */
[----:B----4-:R-:W-:-:S02]  /*13d0*/  R2UR UR8, R12 ;  /* 0x000000000c0872ca */ /* 0x010fc400000e0000 */
[----:B0-----:R-:W-:-:S05]  /*13e0*/  PRMT R23, R23, 0x5410, R20 ;  /* 0x0000541017177816 */ /* 0x001fca0000000014 */
[----:B--2---:R-:W-:Y:S01]  /*13f0*/  HMUL2 R12, R23, R6.H0_H0 ;  /* 0x20000006170c7232 */ /* 0x004fe20000000000 */
[----:B-1----:R-:W-:Y:S02]  /*1400*/  PRMT R5, R5, 0x5410, R4 ;  /* 0x0000541005057816 */ /* 0x002fe40000000004 */
[----:B------:R-:W-:-:S03]  /*1410*/  LEA R4, R18, R1, 0x3 ;  /* 0x0000000112047211 */ /* 0x000fc600078e18ff */
[----:B------:R-:W-:Y:S01]  /*1420*/  HMUL2 R13, R5, R6.H0_H0 ;  /* 0x20000006050d7232 */ /* 0x000fe20000000000 */
[----:B------:R-:W-:-:S04]  /*1430*/  UIADD3 UR4, UPT, UPT, UR8, UR4, URZ ;  /* 0x0000000408047290 */ /* 0x000fc8000fffe0ff */
[----:B------:R3:W-:Y:S02]  /*1440*/  STL.64 [R4], R12 ;  /* 0x0000000c04007387 */ /* 0x0007e40000100a00 */
[----:B------:R-:W-:Y:S02]  /*1450*/  ISETP.LE.AND P0, PT, R48, UR4, PT ;  /* 0x0000000430007c0c */ /* 0x000fe4000bf03270 */
[----:B------:R-:W-:-:S11]  /*1460*/  IADD3 R18, PT, PT, R18, 0x1, RZ ;  /* 0x0000000112127810 */ /* 0x000fd60007ffe0ff */
[----:B---3--:R-:W-:Y:S05]  /*1470*/  @!P0 BRA `(.L_x_322) ;  /* 0xfffffffc004c8947 */ /* 0x008fea000383ffff */
.L_x_321:
[----:B------:R3:W5:Y:S01]  /*1480*/  LDG.E.U16.CONSTANT R14, desc[UR12][R14.64+0x2] ;  /* 0x0000020c0e0e7981 */ /* 0x000762000c1e9500 */
[----:B------:R-:W4:Y:S03]  /*1490*/  LDCU UR15, c[0x0][0x3c8] ;  /* 0x00007900ff0f77ac */ /* 0x000f260008000800 */
[----:B------:R3:W5:Y:S01]  /*14a0*/  LDL.64 R90, [R1] ;  /* 0x00000000015a7983 */ /* 0x0007620000100a00 */
[----:B------:R-:W0:Y:S01]  /*14b0*/  LDCU UR17, c[0x0][0x3cc] ;  /* 0x00007980ff1177ac */ /* 0x000e220008000800 */
[----:B------:R-:W-:Y:S01]  /*14c0*/  HFMA2 R3, -RZ, RZ, 0, 0 ;  /* 0x00000000ff037431 */ /* 0x000fe200000001ff */
[----:B-12---:R-:W-:Y:S02]  /*14d0*/  CS2R R6, SRZ ;  /* 0x0000000000067805 */ /* 0x006fe4000001ff00 */
[----:B------:R-:W-:Y:S01]  /*14e0*/  MOV R8, RZ ;  /* 0x000000ff00087202 */ /* 0x000fe20000000f00 */
[----:B------:R-:W1:Y:S01]  /*14f0*/  LDCU UR18, c[0x0][0x3d0] ;  /* 0x00007a00ff1277ac */ /* 0x000e620008000800 */
[----:B------:R-:W2:Y:S01]  /*1500*/  LDCU UR20, c[0x0][0x3d4] ;  /* 0x00007a80ff1477ac */ /* 0x000ea20008000800 */
[----:B------:R-:W3:Y:S01]  /*1510*/  LDCU UR19, c[0x0][0x3d8] ;  /* 0x00007b00ff1377ac */ /* 0x000ee20008000800 */
[----:B----4-:R-:W-:-:S02]  /*1520*/  UISETP.LT.AND UP0, UPT, UR5, UR15, UPT ;  /* 0x0000000f0500728c */ /* 0x010fc4000bf01270 */
[----:B------:R-:W-:Y:S02]  /*1530*/  UISETP.GT.AND UP4, UPT, UR5, UR15, UPT ;  /* 0x0000000f0500728c */ /* 0x000fe4000bf84270 */
[----:B------:R-:W-:Y:S02]  /*1540*/  USEL UR4, UR5, UR15, UP0 ;  /* 0x0000000f05047287 */ /* 0x000fe40008000000 */
[----:B0-----:R-:W-:Y:S02]  /*1550*/  UISETP.GT.AND UP0, UPT, UR5, UR17, UPT ;  /* 0x000000110500728c */ /* 0x001fe4000bf04270 */
[----:B------:R-:W-:Y:S02]  /*1560*/  USHF.R.S32.HI UR8, URZ, 0x1f, UR4 ;  /* 0x0000001fff087899 */ /* 0x000fe40008011404 */
[----:B-1----:R-:W-:Y:S02]  /*1570*/  UISETP.GT.AND UP1, UPT, UR5, UR18, UPT ;  /* 0x000000120500728c */ /* 0x002fe4000bf24270 */
[----:B------:R-:W-:-:S02]  /*1580*/  ULEA.HI UR8, UR8, UR4, URZ, 0x5 ;  /* 0x0000000408087291 */ /* 0x000fc4000f8f28ff */
[----:B--2---:R-:W-:Y:S02]  /*1590*/  UISETP.GT.AND UP2, UPT, UR5, UR20, UPT ;  /* 0x000000140500728c */ /* 0x004fe4000bf44270 */
[----:B---3--:R-:W-:Y:S02]  /*15a0*/  UISETP.GT.AND UP3, UPT, UR5, UR19, UPT ;  /* 0x000000130500728c */ /* 0x008fe4000bf64270 */
        /* <DEDUP_REMOVED lines=11> */
.L_x_323:
        /* <DEDUP_REMOVED lines=8> */
.L_x_324:
        /* <DEDUP_REMOVED lines=8> */
.L_x_325:
        /* <DEDUP_REMOVED lines=8> */
.L_x_326:
        /* <DEDUP_REMOVED lines=8> */
.L_x_327:
        /* <DEDUP_REMOVED lines=10> */
[----:B------:R-:W-:Y:S02]  /*1900*/  PRMT R58, RZ, 0x5410, RZ ;  /* 0x00005410ff3a7816 */ /* 0x000fe400000000ff */
        /* <DEDUP_REMOVED lines=16> */
[----:B------:R-:W-:Y:S02]  /*1a10*/  IADD3 R50, PT, PT, R14, UR5, RZ ;  /* 0x000000050e327c10 */ /* 0x000fe4000fffe0ff */
[----:B------:R-:W-:Y:S02]  /*1a20*/  MOV R6, R12 ;  /* 0x0000000c00067202 */ /* 0x000fe40000000f00 */
[----:B------:R-:W-:Y:S01]  /*1a30*/  MOV R7, R13 ;  /* 0x0000000d00077202 */ /* 0x000fe20000000f00 */
[----:B------:R-:W-:Y:S06]  /*1a40*/  @!P0 BRA `(.L_x_328) ;  /* 0x00000050002c8947 */ /* 0x000fec0003800000 */
[----:B------:R-:W-:Y:S01]  /*1a50*/  UIMAD.WIDE.U32 UR6, UR7, 0x100, UR10 ;  /* 0x00000100070678a5 */ /* 0x000fe2000f8e000a */
[----:B------:R-:W-:Y:S01]  /*1a60*/  VIMNMX R46, PT, PT, R48, UR20, PT ;  /* 0x00000014302e7c48 */ /* 0x000fe2000bfe0100 */
[----:B------:R-:W0:Y:S01]  /*1a70*/  LDCU UR9, c[0x0][0x3a8] ;  /* 0x00007500ff0977ac */ /* 0x000e220008000800 */
[----:B------:R-:W-:Y:S02]  /*1a80*/  MOV R60, RZ ;  /* 0x000000ff003c7202 */ /* 0x000fe40000000f00 */
[----:B------:R-:W-:Y:S01]  /*1a90*/  PRMT R58, RZ, 0x7610, R58 ;  /* 0x00007610ff3a7816 */ /* 0x000fe2000000003a */
[----:B------:R-:W-:Y:S01]  /*1aa0*/  UIADD3 UR8, UP0, UPT, UR6, 0x2, URZ ;  /* 0x0000000206087890 */ /* 0x000fe2000ff1e0ff */
[----:B------:R-:W1:Y:S03]  /*1ab0*/  LDCU UR14, c[0x0][0x3ac] ;  /* 0x00007580ff0e77ac */ /* 0x000e660008000800 */
[----:B------:R-:W-:-:S02]  /*1ac0*/  UIADD3.X UR6, UPT, UPT, URZ, UR7, URZ, UP0, !UPT ;  /* 0x00000007ff067290 */ /* 0x000fc400087fe4ff */
[----:B------:R-:W-:-:S04]  /*1ad0*/  MOV R10, UR8 ;  /* 0x00000008000a7c02 */ /* 0x000fc80008000f00 */
[----:B------:R-:W-:-:S07]  /*1ae0*/  MOV R9, UR6 ;  /* 0x0000000600097c02 */ /* 0x000fce0008000f00 */
.L_x_333:
[----:B------:R-:W-:-:S13]  /*1af0*/  ISETP.NE.AND P0, PT, R50, UR5, PT ;  /* 0x0000000532007c0c */ /* 0x000fda000bf05270 */
[----:B------:R-:W-:Y:S02]  /*1b00*/  @!P0 LEA R2, R60, R1, 0x3 ;  /* 0x000000013c028211 */ /* 0x000fe400078e18ff */
[----:B------:R-:W-:-:S03]  /*1b10*/  @!P0 MOV R11, R9 ;  /* 0x00000009000b8202 */ /* 0x000fc60000000f00 */
[----:B------:R-:W2:Y:S04]  /*1b20*/  @!P0 LDL.64 R4, [R2+0x8] ;  /* 0x0000080002048983 */ /* 0x000ea80000100a00 */
[----:B------:R-:W3:Y:S01]  /*1b30*/  @!P0 LDG.E.U16.CONSTANT R3, desc[UR12][R10.64] ;  /* 0x0000000c0a038981 */ /* 0x000ee2000c1e9500 */
[----:B0-----:R-:W-:Y:S01]  /*1b40*/  UIMAD UR6, UR16, -0x4, UR9 ;  /* 0xfffffffc100678a4 */ /* 0x001fe2000f8e0209 */
[----:B------:R-:W-:Y:S01]  /*1b50*/  @!P0 IADD3 R0, PT, PT, R60, 0x1, RZ ;  /* 0x000000013c008810 */ /* 0x000fe20007ffe0ff */
[----:B------:R-:W-:Y:S01]  /*1b60*/  HFMA2 R8, -RZ, RZ, 0, 0.0625 ;  /* 0x00002c00ff087431 */ /* 0x000fe200000001ff */
[----:B------:R-:W-:Y:S01]  /*1b70*/  MOV R6, R12 ;  /* 0x0000000c00067202 */ /* 0x000fe20000000f00 */
[----:B------:R-:W-:Y:S01]  /*1b80*/  UISETP.GE.AND UP0, UPT, UR6, 0x1, UPT ;  /* 0x000000010600788c */ /* 0x000fe2000bf06270 */
[----:B------:R-:W-:-:S02]  /*1b90*/  @!P0 MOV R60, R0 ;  /* 0x00000000003c8202 */ /* 0x000fc40000000f00 */
[----:B------:R-:W-:Y:S02]  /*1ba0*/  MOV R7, R13 ;  /* 0x0000000d00077202 */ /* 0x000fe40000000f00 */
        /* <DEDUP_REMOVED lines=8> */
[----:B------:R-:W0:Y:S02]  /*1c30*/  LDS.64 R16, [UR4] ;  /* 0x00000004ff107984 */ /* 0x000e240008000a00 */
[--C-:B0-----:R-:W-:Y:S02]  /*1c40*/  HADD2.F32 R5, -RZ, R16.reuse.H0_H0 ;  /* 0x20000010ff057230 */ /* 0x101fe40000004100 */
[----:B------:R-:W-:Y:S02]  /*1c50*/  HADD2.F32 R23, -RZ, R16.H1_H1 ;  /* 0x30000010ff177230 */ /* 0x000fe40000004100 */
[--C-:B------:R-:W-:Y:S02]  /*1c60*/  HADD2.F32 R28, -RZ, R17.reuse.H0_H0 ;  /* 0x20000011ff1c7230 */ /* 0x100fe40000004100 */
[----:B------:R-:W-:Y:S01]  /*1c70*/  HADD2.F32 R25, -RZ, R17.H1_H1 ;  /* 0x30000011ff197230 */ /* 0x000fe20000004100 */
[----:B--2---:R-:W-:Y:S02]  /*1c80*/  LOP3.LUT R0, R12, 0xf000f, RZ, 0xc0, !PT ;  /* 0x000f000f0c007812 */ /* 0x004fe400078ec0ff */
[----:B------:R-:W-:-:S02]  /*1c90*/  LOP3.LUT R2, R13, 0xf000f, RZ, 0xc0, !PT ;  /* 0x000f000f0d027812 */ /* 0x000fc400078ec0ff */
[C---:B------:R-:W-:Y:S02]  /*1ca0*/  LOP3.LUT R3, R14.reuse, 0xf000f, RZ, 0xc0, !PT ;  /* 0x000f000f0e037812 */ /* 0x040fe400078ec0ff */
[----:B------:R-:W-:Y:S02]  /*1cb0*/  LOP3.LUT R11, R15, 0xf000f, RZ, 0xc0, !PT ;  /* 0x000f000f0f0b7812 */ /* 0x000fe400078ec0ff */
        /* <DEDUP_REMOVED lines=8> */
[----:B------:R-:W-:Y:S01]  /*1d40*/  SHF.R.U32.HI R24, RZ, 0x8, R12 ;  /* 0x00000008ff187819 */ /* 0x000fe2000001160c */
[----:B------:R-:W-:Y:S01]  /*1d50*/  HADD2 R12, R0, -1032, -1032 ;  /* 0xe408e408000c7430 */ /* 0x000fe20000000000 */
[----:B------:R-:W-:Y:S01]  /*1d60*/  LOP3.LUT R22, R15, 0xf000f0, RZ, 0xc0, !PT ;  /* 0x00f000f00f167812 */ /* 0x000fe200078ec0ff */
[----:B------:R-:W-:Y:S01]  /*1d70*/  HADD2 R19, R14, -1032, -1032 ;  /* 0xe408e4080e137430 */ /* 0x000fe20000000000 */
[----:B------:R-:W-:Y:S01]  /*1d80*/  SHF.R.U32.HI R34, RZ, 0x8, R15 ;  /* 0x00000008ff227819 */ /* 0x000fe2000001160f */
[----:B------:R-:W-:Y:S01]  /*1d90*/  HADD2 R15, R2, -1032, -1032 ;  /* 0xe408e408020f7430 */ /* 0x000fe20000000000 */
[----:B------:R-:W-:Y:S01]  /*1da0*/  LOP3.LUT R18, R13, 0xf000f0, RZ, 0xc0, !PT ;  /* 0x00f000f00d127812 */ /* 0x000fe200078ec0ff */
[----:B------:R-:W-:Y:S01]  /*1db0*/  HADD2.F32 R0, -RZ, R12.H0_H0 ;  /* 0x2000000cff007230 */ /* 0x000fe20000004100 */
[----:B------:R-:W-:Y:S01]  /*1dc0*/  LOP3.LUT R17, R4, 0x64006400, RZ, 0xfc, !PT ;  /* 0x6400640004117812 */ /* 0x000fe200078efcff */
[----:B------:R-:W-:Y:S01]  /*1dd0*/  HADD2.F32 R3, -RZ, R16.H0_H0 ;  /* 0x20000010ff037230 */ /* 0x000fe20000004100 */
[----:B------:R-:W-:Y:S01]  /*1de0*/  SHF.R.U32.HI R32, RZ, 0x8, R13 ;  /* 0x00000008ff207819 */ /* 0x000fe2000001160d */
[--C-:B------:R-:W-:Y:S01]  /*1df0*/  HADD2.F32 R2, -RZ, R15.reuse.H0_H0 ;  /* 0x2000000fff027230 */ /* 0x100fe20000004100 */
[----:B------:R-:W-:Y:S01]  /*1e00*/  LOP3.LUT R21, R20, 0x64006400, RZ, 0xfc, !PT ;  /* 0x6400640014157812 */ /* 0x000fe200078efcff */
[----:B------:R-:W-:-:S02]  /*1e10*/  HADD2.F32 R14, -RZ, R15.H1_H1 ;  /* 0x3000000fff0e7230 */ /* 0x000fc40000004100 */
[C---:B------:R-:W-:Y:S01]  /*1e20*/  FFMA.FTZ R30, R5.reuse, R3, RZ ;  /* 0x00000003051e7223 */ /* 0x040fe200000100ff */
[--C-:B------:R-:W-:Y:S02]  /*1e30*/  HADD2.F32 R4, -RZ, R19.reuse.H0_H0 ;  /* 0x20000013ff047230 */ /* 0x100fe40000004100 */
[----:B------:R-:W-:Y:S01]  /*1e40*/  FFMA.FTZ R20, R5, R2, RZ ;  /* 0x0000000205147223 */ /* 0x000fe200000100ff */
[----:B------:R-:W-:Y:S02]  /*1e50*/  HADD2.F32 R15, -RZ, R16.H1_H1 ;  /* 0x30000010ff0f7230 */ /* 0x000fe40000004100 */
[----:B------:R-:W-:Y:S02]  /*1e60*/  HFMA2 R17, R17, R8.H0_H0, -72, -72 ;  /* 0xd480d48011117431 */ /* 0x000fe40000040008 */
[----:B------:R-:W-:Y:S01]  /*1e70*/  HADD2.F32 R16, -RZ, R19.H1_H1 ;  /* 0x30000013ff107230 */ /* 0x000fe20000004100 */
[----:B------:R-:W-:Y:S01]  /*1e80*/  LOP3.LUT R19, R18, 0x64006400, RZ, 0xfc, !PT ;  /* 0x6400640012137812 */ /* 0x000fe200078efcff */
[----:B------:R-:W-:-:S02]  /*1e90*/  HADD2.F32 R11, -RZ, R12.H1_H1 ;  /* 0x3000000cff0b7230 */ /* 0x000fc40000004100 */
[----:B------:R-:W-:Y:S01]  /*1ea0*/  FFMA.FTZ R18, R0, R5, RZ ;  /* 0x0000000500127223 */ /* 0x000fe200000100ff */
[----:B------:R-:W0:Y:S01]  /*1eb0*/  LDS.64 R12, [UR4+0x8] ;  /* 0x00000804ff0c7984 */ /* 0x000e220008000a00 */
[----:B------:R-:W-:Y:S01]  /*1ec0*/  FFMA.FTZ R5, R5, R4, RZ ;  /* 0x0000000405057223 */ /* 0x000fe200000100ff */
[----:B------:R-:W-:Y:S01]  /*1ed0*/  FFMA.FTZ R27, R23, R14, R20 ;  /* 0x0000000e171b7223 */ /* 0x000fe20000010014 */
[----:B------:R-:W-:Y:S01]  /*1ee0*/  FFMA.FTZ R26, R11, R23, R18 ;  /* 0x000000170b1a7223 */ /* 0x000fe20000010012 */
[C---:B------:R-:W-:Y:S01]  /*1ef0*/  FFMA.FTZ R36, R23.reuse, R15, R30 ;  /* 0x0000000f17247223 */ /* 0x040fe2000001001e */
[----:B------:R-:W-:Y:S01]  /*1f00*/  FFMA.FTZ R38, R23, R16, R5 ;  /* 0x0000001017267223 */ /* 0x000fe20000010005 */
[----:B------:R-:W-:Y:S01]  /*1f10*/  LOP3.LUT R23, R22, 0x64006400, RZ, 0xfc, !PT ;  /* 0x6400640016177812 */ /* 0x000fe200078efcff */
[----:B------:R-:W-:Y:S02]  /*1f20*/  HFMA2 R19, R19, R8.H0_H0, -72, -72 ;  /* 0xd480d48013137431 */ /* 0x000fe40000040008 */
[----:B------:R-:W-:-:S02]  /*1f30*/  HADD2.F32 R5, -RZ, R17.H0_H0 ;  /* 0x20000011ff057230 */ /* 0x000fc40000004100 */
[-C--:B------:R-:W-:Y:S02]  /*1f40*/  HFMA2 R18, R21, R8.reuse.H0_H0, -72, -72 ;  /* 0xd480d48015127431 */ /* 0x080fe40000040008 */
[----:B------:R-:W-:Y:S02]  /*1f50*/  HADD2.F32 R17, -RZ, R17.H1_H1 ;  /* 0x30000011ff117230 */ /* 0x000fe40000004100 */
[----:B------:R-:W-:Y:S02]  /*1f60*/  HFMA2 R29, R23, R8.H0_H0, -72, -72 ;  /* 0xd480d480171d7431 */ /* 0x000fe40000040008 */
[--C-:B------:R-:W-:Y:S02]  /*1f70*/  HADD2.F32 R23, -RZ, R19.reuse.H0_H0 ;  /* 0x20000013ff177230 */ /* 0x100fe40000004100 */
[----:B------:R-:W-:Y:S01]  /*1f80*/  FFMA.FTZ R26, R5, R28, R26 ;  /* 0x0000001c051a7223 */ /* 0x000fe2000001001a */
[----:B------:R-:W-:Y:S02]  /*1f90*/  HADD2.F32 R22, -RZ, R19.H1_H1 ;  /* 0x30000013ff167230 */ /* 0x000fe40000004100 */
[----:B------:R-:W-:-:S02]  /*1fa0*/  HADD2.F32 R21, -RZ, R18.H0_H0 ;  /* 0x20000012ff157230 */ /* 0x000fc40000004100 */
[C---:B------:R-:W-:Y:S01]  /*1fb0*/  FFMA.FTZ R30, R28.reuse, R23, R27 ;  /* 0x000000171c1e7223 */ /* 0x040fe2000001001b */
[--C-:B------:R-:W-:Y:S02]  /*1fc0*/  HADD2.F32 R19, -RZ, R29.reuse.H0_H0 ;  /* 0x2000001dff137230 */ /* 0x100fe40000004100 */
[----:B------:R-:W-:Y:S01]  /*1fd0*/  FFMA.FTZ R31, R17, R25, R26 ;  /* 0x00000019111f7223 */ /* 0x000fe2000001001a */
[----:B------:R-:W-:Y:S02]  /*1fe0*/  HADD2.F32 R20, -RZ, R18.H1_H1 ;  /* 0x30000012ff147230 */ /* 0x000fe40000004100 */
[C---:B------:R-:W-:Y:S01]  /*1ff0*/  FFMA.FTZ R27, R28.reuse, R21, R36 ;  /* 0x000000151c1b7223 */ /* 0x040fe20000010024 */
[----:B------:R-:W-:Y:S02]  /*2000*/  HADD2.F32 R18, -RZ, R29.H1_H1 ;  /* 0x3000001dff127230 */ /* 0x000fe40000004100 */
[----:B------:R-:W-:Y:S01]  /*2010*/  FFMA.FTZ R29, R28, R19, R38 ;  /* 0x000000131c1d7223 */ /* 0x000fe20000010026 */
[C---:B------:R-:W-:Y:S01]  /*2020*/  FFMA.FTZ R35, R25.reuse, R22, R30 ;  /* 0x0000001619237223 */ /* 0x040fe2000001001e */
[C---:B------:R-:W-:Y:S01]  /*2030*/  FFMA.FTZ R37, R25.reuse, R20, R27 ;  /* 0x0000001419257223 */ /* 0x040fe2000001001b */
[----:B------:R-:W-:Y:S01]  /*2040*/  LOP3.LUT R26, R32, 0xf000f, RZ, 0xc0, !PT ;  /* 0x000f000f201a7812 */ /* 0x000fe200078ec0ff */
[----:B------:R-:W-:Y:S01]  /*2050*/  FFMA.FTZ R36, R25, R18, R29 ;  /* 0x0000001219247223 */ /* 0x000fe2000001001d */
[----:B------:R-:W-:-:S02]  /*2060*/  LOP3.LUT R25, R24, 0xf000f, RZ, 0xc0, !PT ;  /* 0x000f000f18197812 */ /* 0x000fc400078ec0ff */
        /* <DEDUP_REMOVED lines=8> */
[----:B0-----:R-:W-:Y:S02]  /*20f0*/  HADD2.F32 R30, -RZ, R12.H0_H0 ;  /* 0x2000000cff1e7230 */ /* 0x001fe40000004100 */
[----:B------:R-:W-:Y:S02]  /*2100*/  HADD2 R44, R27, -1032, -1032 ;  /* 0xe408e4081b2c7430 */ /* 0x000fe40000000000 */
[----:B------:R-:W-:Y:S02]  /*2110*/  HADD2.F32 R26, -RZ, R25.H0_H0 ;  /* 0x20000019ff1a7230 */ /* 0x000fe40000004100 */
[----:B------:R-:W-:Y:S02]  /*2120*/  HADD2 R45, R28, -1032, -1032 ;  /* 0xe408e4081c2d7430 */ /* 0x000fe40000000000 */
[----:B------:R-:W-:Y:S01]  /*2130*/  HADD2.F32 R27, -RZ, R42.H0_H0 ;  /* 0x2000002aff1b7230 */ /* 0x000fe20000004100 */
[----:B------:R-:W-:Y:S01]  /*2140*/  LOP3.LUT R32, R32, 0xf000f0, RZ, 0xc0, !PT ;  /* 0x00f000f020207812 */ /* 0x000fe200078ec0ff */
[----:B------:R-:W-:Y:S01]  /*2150*/  HADD2.F32 R28, -RZ, R44.H0_H0 ;  /* 0x2000002cff1c7230 */ /* 0x000fe20000004100 */
[----:B------:R-:W-:Y:S01]  /*2160*/  LOP3.LUT R33, R33, 0xf000f0, RZ, 0xc0, !PT ;  /* 0x00f000f021217812 */ /* 0x000fe200078ec0ff */
[----:B------:R-:W-:Y:S01]  /*2170*/  HADD2.F32 R29, -RZ, R45.H0_H0 ;  /* 0x2000002dff1d7230 */ /* 0x000fe20000004100 */
[----:B------:R-:W-:Y:S01]  /*2180*/  LOP3.LUT R34, R34, 0xf000f0, RZ, 0xc0, !PT ;  /* 0x00f000f022227812 */ /* 0x000fe200078ec0ff */
[----:B------:R-:W-:Y:S01]  /*2190*/  FFMA.FTZ R39, R26, R30, R31 ;  /* 0x0000001e1a277223 */ /* 0x000fe2000001001f */
[C---:B------:R-:W-:Y:S01]  /*21a0*/  FFMA.FTZ R41, R30.reuse, R27, R35 ;  /* 0x0000001b1e297223 */ /* 0x040fe20000010023 */
[C---:B------:R-:W-:Y:S01]  /*21b0*/  FFMA.FTZ R43, R30.reuse, R28, R37 ;  /* 0x0000001c1e2b7223 */ /* 0x040fe20000010025 */
[----:B------:R-:W-:Y:S01]  /*21c0*/  FFMA.FTZ R40, R30, R29, R36 ;  /* 0x0000001d1e287223 */ /* 0x000fe20000010024 */
[----:B------:R-:W-:Y:S01]  /*21d0*/  LOP3.LUT R24, R24, 0xf000f0, RZ, 0xc0, !PT ;  /* 0x00f000f018187812 */ /* 0x000fe200078ec0ff */
[----:B------:R-:W-:Y:S01]  /*21e0*/  HADD2.F32 R30, -RZ, R25.H1_H1 ;  /* 0x30000019ff1e7230 */ /* 0x000fe20000004100 */
[----:B------:R-:W-:Y:S01]  /*21f0*/  LOP3.LUT R25, R32, 0x64006400, RZ, 0xfc, !PT ;  /* 0x6400640020197812 */ /* 0x000fe200078efcff */
[--C-:B------:R-:W-:Y:S01]  /*2200*/  HADD2.F32 R38, -RZ, R13.reuse.H0_H0 ;  /* 0x2000000dff267230 */ /* 0x100fe20000004100 */
[----:B------:R-:W-:Y:S01]  /*2210*/  LOP3.LUT R33, R33, 0x64006400, RZ, 0xfc, !PT ;  /* 0x6400640021217812 */ /* 0x000fe200078efcff */
[----:B------:R-:W-:Y:S01]  /*2220*/  HADD2.F32 R47, -RZ, R13.H1_H1 ;  /* 0x3000000dff2f7230 */ /* 0x000fe20000004100 */
[----:B------:R-:W-:Y:S01]  /*2230*/  LOP3.LUT R35, R34, 0x64006400, RZ, 0xfc, !PT ;  /* 0x6400640022237812 */ /* 0x000fe200078efcff */
[----:B------:R-:W-:Y:S01]  /*2240*/  HADD2.F32 R31, -RZ, R42.H1_H1 ;  /* 0x3000002aff1f7230 */ /* 0x000fe20000004100 */
[----:B------:R-:W-:Y:S01]  /*2250*/  LOP3.LUT R13, R24, 0x64006400, RZ, 0xfc, !PT ;  /* 0x64006400180d7812 */ /* 0x000fe200078efcff */
[----:B------:R-:W-:-:S02]  /*2260*/  HADD2.F32 R32, -RZ, R44.H1_H1 ;  /* 0x3000002cff207230 */ /* 0x000fc40000004100 */
[-C--:B------:R-:W-:Y:S02]  /*2270*/  HFMA2 R42, R25, R8.reuse.H0_H0, -72, -72 ;  /* 0xd480d480192a7431 */ /* 0x080fe40000040008 */
[----:B------:R-:W-:Y:S02]  /*2280*/  HADD2.F32 R12, -RZ, R12.H1_H1 ;  /* 0x3000000cff0c7230 */ /* 0x000fe40000004100 */
[-C--:B------:R-:W-:Y:S02]  /*2290*/  HFMA2 R44, R33, R8.reuse.H0_H0, -72, -72 ;  /* 0xd480d480212c7431 */ /* 0x080fe40000040008 */
[----:B------:R-:W-:Y:S02]  /*22a0*/  HADD2.F32 R33, -RZ, R45.H1_H1 ;  /* 0x3000002dff217230 */ /* 0x000fe40000004100 */
[----:B------:R-:W-:Y:S02]  /*22b0*/  HFMA2 R49, R35, R8.H0_H0, -72, -72 ;  /* 0xd480d48023317431 */ /* 0x000fe40000040008 */
[----:B------:R-:W-:-:S02]  /*22c0*/  HADD2.F32 R35, -RZ, R42.H0_H0 ;  /* 0x2000002aff237230 */ /* 0x000fc40000004100 */
[----:B------:R-:W-:Y:S02]  /*22d0*/  HFMA2 R24, R13, R8.H0_H0, -72, -72 ;  /* 0xd480d4800d187431 */ /* 0x000fe40000040008 */
[C---:B------:R-:W-:Y:S01]  /*22e0*/  FFMA.FTZ R41, R12.reuse, R31, R41 ;  /* 0x0000001f0c297223 */ /* 0x040fe20000010029 */
[----:B------:R-:W-:Y:S01]  /*22f0*/  FFMA.FTZ R40, R12, R33, R40 ;  /* 0x000000210c287223 */ /* 0x000fe20000010028 */
[----:B------:R-:W-:Y:S02]  /*2300*/  HADD2.F32 R37, -RZ, R49.H0_H0 ;  /* 0x20000031ff257230 */ /* 0x000fe40000004100 */
[----:B------:R-:W-:Y:S01]  /*2310*/  FFMA.FTZ R39, R30, R12, R39 ;  /* 0x0000000c1e277223 */ /* 0x000fe20000010027 */
[----:B------:R-:W-:Y:S02]  /*2320*/  HADD2.F32 R34, -RZ, R24.H0_H0 ;  /* 0x20000018ff227230 */ /* 0x000fe40000004100 */
[----:B------:R-:W-:Y:S01]  /*2330*/  FFMA.FTZ R43, R12, R32, R43 ;  /* 0x000000200c2b7223 */ /* 0x000fe2000001002b */
[----:B------:R-:W-:-:S02]  /*2340*/  HADD2.F32 R36, -RZ, R44.H0_H0 ;  /* 0x2000002cff247230 */ /* 0x000fc40000004100 */
[C---:B------:R-:W-:Y:S01]  /*2350*/  FFMA.FTZ R12, R38.reuse, R35, R41 ;  /* 0x00000023260c7223 */ /* 0x040fe20000010029 */
[----:B------:R-:W-:Y:S01]  /*2360*/  FFMA.FTZ R62, R38, R37, R40 ;  /* 0x00000025263e7223 */ /* 0x000fe20000010028 */
[----:B------:R-:W-:Y:S02]  /*2370*/  HADD2.F32 R40, -RZ, R24.H1_H1 ;  /* 0x30000018ff287230 */ /* 0x000fe40000004100 */
[----:B------:R-:W-:Y:S01]  /*2380*/  FFMA.FTZ R13, R34, R38, R39 ;  /* 0x00000026220d7223 */ /* 0x000fe20000010027 */
[----:B------:R-:W-:Y:S02]  /*2390*/  HADD2.F32 R41, -RZ, R42.H1_H1 ;  /* 0x3000002aff297230 */ /* 0x000fe40000004100 */
[----:B------:R-:W-:Y:S01]  /*23a0*/  FFMA.FTZ R25, R38, R36, R43 ;  /* 0x0000002426197223 */ /* 0x000fe2000001002b */
        /* <DEDUP_REMOVED lines=23> */
[----:B------:R-:W0:Y:S01]  /*2520*/  LDS.64 R24, [UR4+0x80] ;  /* 0x00008004ff187984 */ /* 0x000e220008000a00 */
[----:B------:R-:W-:-:S03]  /*2530*/  UISETP.NE.AND UP1, UPT, UR6, 0x2, UPT ;  /* 0x000000020600788c */ /* 0x000fc6000bf25270 */
[----:B------:R-:W2:Y:S01]  /*2540*/  LDS.64 R12, [UR4+0x88] ;  /* 0x00008804ff0c7984 */ /* 0x000ea20008000a00 */
        /* <DEDUP_REMOVED lines=16> */
[--C-:B--2---:R-:W-:Y:S02]  /*2650*/  HADD2.F32 R24, -RZ, R12.reuse.H0_H0 ;  /* 0x2000000cff187230 */ /* 0x104fe40000004100 */
        /* <DEDUP_REMOVED lines=102> */
[----:B------:R-:W-:Y:S01]  /*2cc0*/  FFMA.FTZ R14, R14, R24, R49 ;  /* 0x000000180e0e7223 */ /* 0x000fe20000010031 */
[----:B------:R-:W-:-:S02]  /*2cd0*/  HADD2.F32 R25, -RZ, R25.H1_H1 ;  /* 0x30000019ff197230 */ /* 0x000fc40000004100 */
[-C--:B------:R-:W-:Y:S01]  /*2ce0*/  FFMA.FTZ R2, R15, R24.reuse, R2 ;  /* 0x000000180f027223 */ /* 0x080fe20000010002 */
[----:B------:R-:W-:Y:S01]  /*2cf0*/  FFMA.FTZ R16, R16, R24, R47 ;  /* 0x0000001810107223 */ /* 0x000fe2000001002f */
[-C--:B------:R-:W-:Y:S01]  /*2d00*/  FFMA.FTZ R0, R5, R62.reuse, R0 ;  /* 0x0000003e05007223 */ /* 0x080fe20000010000 */
[-C--:B------:R-:W-:Y:S01]  /*2d10*/  FFMA.FTZ R23, R23, R62.reuse, R14 ;  /* 0x0000003e17177223 */ /* 0x080fe2000001000e */
[-C--:B------:R-:W-:Y:S01]  /*2d20*/  FFMA.FTZ R21, R21, R62.reuse, R2 ;  /* 0x0000003e15157223 */ /* 0x080fe20000010002 */
[----:B------:R-:W-:Y:S01]  /*2d30*/  FFMA.FTZ R19, R19, R62, R16 ;  /* 0x0000003e13137223 */ /* 0x000fe20000010010 */
[-C--:B------:R-:W-:Y:S01]  /*2d40*/  FFMA.FTZ R17, R17, R25.reuse, R0 ;  /* 0x0000001911117223 */ /* 0x080fe20000010000 */
[--C-:B--2---:R-:W-:Y:S02]  /*2d50*/  HADD2.F32 R0, -RZ, R12.reuse.H0_H0 ;  /* 0x2000000cff007230 */ /* 0x104fe40000004100 */
        /* <DEDUP_REMOVED lines=34> */
.L_x_329:
[----:B-1----:R-:W-:-:S05]  /*2f80*/  MOV R13, UR14 ;  /* 0x0000000e000d7c02 */ /* 0x002fca0008000f00 */
[----:B------:R-:W-:Y:S01]  /*2f90*/  IMAD.WIDE R12, R13, 0x4, R6 ;  /* 0x000000040d0c7825 */ /* 0x000fe200078e0206 */
[----:B------:R-:W-:Y:S06]  /*2fa0*/  BRA.U !UP0, `(.L_x_330) ;  /* 0x0000001108dc7547 */ /* 0x000fec000b800000 */
[----:B------:R-:W2:Y:S01]  /*2fb0*/  LDG.E.128.CONSTANT R16, desc[UR12][R12.64] ;  /* 0x0000000c0c107981 */ /* 0x000ea2000c1e9d00 */
[----:B------:R-:W-:-:S03]  /*2fc0*/  UISETP.NE.AND UP1, UPT, UR6, 0x1, UPT ;  /* 0x000000010600788c */ /* 0x000fc6000bf25270 */
[----:B------:R-:W0:Y:S02]  /*2fd0*/  LDS.64 R14, [UR4+0x10] ;  /* 0x00001004ff0e7984 */ /* 0x000e240008000a00 */
        /* <DEDUP_REMOVED lines=9> */
[----:B------:R-:W-:Y:S02]  /*3070*/  SHF.R.U32.HI R26, RZ, 0x8, R16 ;  /* 0x00000008ff1a7819 */ /* 0x000fe40000011610 */
[----:B------:R-:W-:Y:S02]  /*3080*/  LOP3.LUT R0, R0, 0x64006400, RZ, 0xfc, !PT ;  /* 0x6400640000007812 */ /* 0x000fe400078efcff */
[----:B------:R-:W-:-:S02]  /*3090*/  LOP3.LUT R2, R2, 0x64006400, RZ, 0xfc, !PT ;  /* 0x6400640002027812 */ /* 0x000fc400078efcff */
[----:B------:R-:W-:Y:S01]  /*30a0*/  LOP3.LUT R3, R3, 0x64006400, RZ, 0xfc, !PT ;  /* 0x6400640003037812 */ /* 0x000fe200078efcff */
[----:B------:R-:W-:Y:S01]  /*30b0*/  HADD2 R14, R0, -1032, -1032 ;  /* 0xe408e408000e7430 */ /* 0x000fe20000000000 */
[----:B------:R-:W-:Y:S02]  /*30c0*/  LOP3.LUT R16, R11, 0x64006400, RZ, 0xfc, !PT ;  /* 0x640064000b107812 */ /* 0x000fe400078efcff */
[----:B------:R-:W-:Y:S02]  /*30d0*/  LOP3.LUT R20, R17, 0xf000f0, RZ, 0xc0, !PT ;  /* 0x00f000f011147812 */ /* 0x000fe400078ec0ff */
        /* <DEDUP_REMOVED lines=21> */
[----:B------:R-:W-:Y:S02]  /*3230*/  HADD2.F32 R11, -RZ, R14.H1_H1 ;  /* 0x3000000eff0b7230 */ /* 0x000fe40000004100 */
[----:B------:R-:W-:Y:S01]  /*3240*/  FFMA.FTZ R20, R0, R5, RZ ;  /* 0x0000000500147223 */ /* 0x000fe200000100ff */
[----:B------:R-:W0:Y:S01]  /*3250*/  LDS.64 R14, [UR4+0x18] ;  /* 0x00001804ff0e7984 */ /* 0x000e220008000a00 */
[----:B------:R-:W-:Y:S01]  /*3260*/  FFMA.FTZ R5, R5, R4, RZ ;  /* 0x0000000405057223 */ /* 0x000fe200000100ff */
[----:B------:R-:W-:Y:S01]  /*3270*/  FFMA.FTZ R31, R25, R17, R38 ;  /* 0x00000011191f7223 */ /* 0x000fe20000010026 */
[----:B------:R-:W-:Y:S01]  /*3280*/  FFMA.FTZ R28, R11, R25, R20 ;  /* 0x000000190b1c7223 */ /* 0x000fe20000010014 */
[----:B------:R-:W-:-:S02]  /*3290*/  HFMA2 R21, R21, R8.H0_H0, -72, -72 ;  /* 0xd480d48015157431 */ /* 0x000fc40000040008 */
[----:B------:R-:W-:Y:S01]  /*32a0*/  FFMA.FTZ R33, R25, R18, R5 ;  /* 0x0000001219217223 */ /* 0x000fe20000010005 */
[----:B------:R-:W-:Y:S01]  /*32b0*/  LOP3.LUT R25, R24, 0x64006400, RZ, 0xfc, !PT ;  /* 0x6400640018197812 */ /* 0x000fe200078efcff */
[-C--:B------:R-:W-:Y:S02]  /*32c0*/  HFMA2 R19, R19, R8.reuse.H0_H0, -72, -72 ;  /* 0xd480d48013137431 */ /* 0x080fe40000040008 */
[-C--:B------:R-:W-:Y:S02]  /*32d0*/  HFMA2 R23, R23, R8.reuse.H0_H0, -72, -72 ;  /* 0xd480d48017177431 */ /* 0x080fe40000040008 */
[----:B------:R-:W-:Y:S02]  /*32e0*/  HADD2.F32 R20, -RZ, R21.H0_H0 ;  /* 0x20000015ff147230 */ /* 0x000fe40000004100 */
[----:B------:R-:W-:Y:S02]  /*32f0*/  HFMA2 R25, R25, R8.H0_H0, -72, -72 ;  /* 0xd480d48019197431 */ /* 0x000fe40000040008 */
[----:B------:R-:W-:-:S02]  /*3300*/  HADD2.F32 R5, -RZ, R19.H0_H0 ;  /* 0x20000013ff057230 */ /* 0x000fc40000004100 */
[----:B------:R-:W-:Y:S02]  /*3310*/  HADD2.F32 R22, -RZ, R23.H0_H0 ;  /* 0x20000017ff167230 */ /* 0x000fe40000004100 */
[----:B------:R-:W-:Y:S01]  /*3320*/  FFMA.FTZ R29, R27, R20, R32 ;  /* 0x000000141b1d7223 */ /* 0x000fe20000010020 */
[----:B------:R-:W-:Y:S02]  /*3330*/  HADD2.F32 R24, -RZ, R25.H0_H0 ;  /* 0x20000019ff187230 */ /* 0x000fe40000004100 */
        /* <DEDUP_REMOVED lines=9> */
[----:B------:R-:W-:Y:S01]  /*33d0*/  LOP3.LUT R27, R26, 0xf000f, RZ, 0xc0, !PT ;  /* 0x000f000f1a1b7812 */ /* 0x000fe200078ec0ff */
[----:B------:R-:W-:Y:S01]  /*33e0*/  FFMA.FTZ R39, R30, R23, R32 ;  /* 0x000000171e277223 */ /* 0x000fe20000010020 */
[----:B------:R-:W-:Y:S01]  /*33f0*/  LOP3.LUT R28, R34, 0xf000f, RZ, 0xc0, !PT ;  /* 0x000f000f221c7812 */ /* 0x000fe200078ec0ff */
[----:B------:R-:W-:Y:S01]  /*3400*/  FFMA.FTZ R38, R30, R25, R38 ;  /* 0x000000191e267223 */ /* 0x000fe20000010026 */
[----:B------:R-:W-:Y:S02]  /*3410*/  LOP3.LUT R29, R35, 0xf000f, RZ, 0xc0, !PT ;  /* 0x000f000f231d7812 */ /* 0x000fe400078ec0ff */
[----:B------:R-:W-:-:S02]  /*3420*/  LOP3.LUT R30, R36, 0xf000f, RZ, 0xc0, !PT ;  /* 0x000f000f241e7812 */ /* 0x000fc400078ec0ff */
[----:B------:R-:W-:Y:S02]  /*3430*/  LOP3.LUT R27, R27, 0x64006400, RZ, 0xfc, !PT ;  /* 0x640064001b1b7812 */ /* 0x000fe400078efcff */
[----:B------:R-:W-:Y:S02]  /*3440*/  LOP3.LUT R28, R28, 0x64006400, RZ, 0xfc, !PT ;  /* 0x640064001c1c7812 */ /* 0x000fe400078efcff */
[----:B------:R-:W-:Y:S01]  /*3450*/  LOP3.LUT R29, R29, 0x64006400, RZ, 0xfc, !PT ;  /* 0x640064001d1d7812 */ /* 0x000fe200078efcff */
[----:B------:R-:W-:Y:S01]  /*3460*/  HADD2 R27, R27, -1032, -1032 ;  /* 0xe408e4081b1b7430 */ /* 0x000fe20000000000 */
[----:B------:R-:W-:Y:S01]  /*3470*/  LOP3.LUT R30, R30, 0x64006400, RZ, 0xfc, !PT ;  /* 0x640064001e1e7812 */ /* 0x000fe200078efcff */
[----:B------:R-:W-:Y:S02]  /*3480*/  HADD2 R44, R28, -1032, -1032 ;  /* 0xe408e4081c2c7430 */ /* 0x000fe40000000000 */
[----:B0-----:R-:W-:Y:S02]  /*3490*/  HADD2.F32 R32, -RZ, R14.H0_H0 ;  /* 0x2000000eff207230 */ /* 0x001fe40000004100 */
[----:B------:R-:W-:-:S02]  /*34a0*/  HADD2 R47, R29, -1032, -1032 ;  /* 0xe408e4081d2f7430 */ /* 0x000fc40000000000 */
        /* <DEDUP_REMOVED lines=26> */
[----:B------:R-:W-:Y:S02]  /*3650*/  HADD2.F32 R35, -RZ, R61.H1_H1 ;  /* 0x3000003dff237230 */ /* 0x000fe40000004100 */
[----:B------:R-:W-:-:S02]  /*3660*/  HFMA2 R44, R15, R8.H0_H0, -72, -72 ;  /* 0xd480d4800f2c7431 */ /* 0x000fc40000040008 */
[----:B------:R-:W-:Y:S02]  /*3670*/  HADD2.F32 R37, -RZ, R47.H0_H0 ;  /* 0x2000002fff257230 */ /* 0x000fe40000004100 */
[C---:B------:R-:W-:Y:S01]  /*3680*/  FFMA.FTZ R43, R14.reuse, R33, R43 ;  /* 0x000000210e2b7223 */ /* 0x040fe2000001002b */
[----:B------:R-:W-:Y:S02]  /*3690*/  HADD2.F32 R39, -RZ, R62.H0_H0 ;  /* 0x2000003eff277230 */ /* 0x000fe40000004100 */
[----:B------:R-:W-:Y:S01]  /*36a0*/  FFMA.FTZ R42, R14, R35, R42 ;  /* 0x000000230e2a7223 */ /* 0x000fe2000001002a */
[--C-:B------:R-:W-:Y:S02]  /*36b0*/  HADD2.F32 R36, -RZ, R44.reuse.H0_H0 ;  /* 0x2000002cff247230 */ /* 0x100fe40000004100 */
[----:B------:R-:W-:Y:S01]  /*36c0*/  FFMA.FTZ R41, R32, R14, R41 ;  /* 0x0000000e20297223 */ /* 0x000fe20000010029 */
[----:B------:R-:W-:Y:S02]  /*36d0*/  HADD2.F32 R38, -RZ, R49.H0_H0 ;  /* 0x20000031ff267230 */ /* 0x000fe40000004100 */
[----:B------:R-:W-:Y:S01]  /*36e0*/  FFMA.FTZ R45, R14, R34, R45 ;  /* 0x000000220e2d7223 */ /* 0x000fe2000001002d */
[C---:B------:R-:W-:Y:S01]  /*36f0*/  FFMA.FTZ R26, R40.reuse, R37, R43 ;  /* 0x00000025281a7223 */ /* 0x040fe2000001002b */
[----:B------:R-:W-:Y:S01]  /*3700*/  FFMA.FTZ R64, R40, R39, R42 ;  /* 0x0000002728407223 */ /* 0x000fe2000001002a */
[----:B------:R-:W-:-:S02]  /*3710*/  HADD2.F32 R42, -RZ, R44.H1_H1 ;  /* 0x3000002cff2a7230 */ /* 0x000fc40000004100 */
[----:B------:R-:W-:Y:S01]  /*3720*/  FFMA.FTZ R15, R36, R40, R41 ;  /* 0x00000028240f7223 */ /* 0x000fe20000010029 */
[----:B------:R-:W-:Y:S02]  /*3730*/  HADD2.F32 R43, -RZ, R47.H1_H1 ;  /* 0x3000002fff2b7230 */ /* 0x000fe40000004100 */
[----:B------:R-:W-:Y:S01]  /*3740*/  FFMA.FTZ R27, R40, R38, R45 ;  /* 0x00000026281b7223 */ /* 0x000fe2000001002d */
        /* <DEDUP_REMOVED lines=30> */
[----:B------:R-:W-:Y:S02]  /*3930*/  HADD2.F32 R64, -RZ, R27.H1_H1 ;  /* 0x3000001bff407230 */ /* 0x000fe40000004100 */
        /* <DEDUP_REMOVED lines=122> */
[----:B------:R-:W-:Y:S01]  /*40e0*/  FFMA.FTZ R19, R19, R62, R0 ;  /* 0x0000003e13137223 */ /* 0x000fe20000010000 */
[----:B-1----:R-:W-:-:S02]  /*40f0*/  HADD2.F32 R0, -RZ, R14.H0_H0 ;  /* 0x2000000eff007230 */ /* 0x002fc40000004100 */
        /* <DEDUP_REMOVED lines=34> */
.L_x_330:
[----:B------:R-:W-:-:S05]  /*4320*/  MOV R3, UR14 ;  /* 0x0000000e00037c02 */ /* 0x000fca0008000f00 */
        /* <DEDUP_REMOVED lines=313> */
.L_x_331:
[----:B------:R-:W-:-:S05]  /*56c0*/  MOV R3, UR14 ;  /* 0x0000000e00037c02 */ /* 0x000fca0008000f00 */
[----:B------:R-:W-:Y:S01]  /*56d0*/  IMAD.WIDE R12, R3, 0x4, R12 ;  /* 0x00000004030c7825 */ /* 0x000fe200078e020c */
[----:B------:R-:W-:Y:S06]  /*56e0*/  BRA.U !UP0, `(.L_x_332) ;  /* 0x0000001108dc7547 */ /* 0x000fec000b800000 */
[----:B------:R-:W2:Y:S01]  /*56f0*/  LDG.E.128.CONSTANT R16, desc[UR12][R12.64] ;  /* 0x0000000c0c107981 */ /* 0x000ea2000c1e9d00 */
[----:B------:R-:W-:-:S03]  /*5700*/  UISETP.NE.AND UP0, UPT, UR6, 0x1, UPT ;  /* 0x000000010600788c */ /* 0x000fc6000bf05270 */
[----:B------:R-:W0:Y:S04]  /*5710*/  LDS.64 R2, [UR4+0x30] ;  /* 0x00003004ff027984 */ /* 0x000e280008000a00 */
[----:B------:R-:W1:Y:S01]  /*5720*/  LDS.64 R14, [UR4+0x38] ;  /* 0x00003804ff0e7984 */ /* 0x000e620008000a00 */
[--C-:B0-----:R-:W-:Y:S02]  /*5730*/  HADD2.F32 R5, -RZ, R2.reuse.H0_H0 ;  /* 0x20000002ff057230 */ /* 0x101fe40000004100 */
[----:B------:R-:W-:Y:S02]  /*5740*/  HADD2.F32 R25, -RZ, R2.H1_H1 ;  /* 0x30000002ff197230 */ /* 0x000fe40000004100 */
[--C-:B------:R-:W-:Y:S02]  /*5750*/  HADD2.F32 R27, -RZ, R3.reuse.H0_H0 ;  /* 0x20000003ff1b7230 */ /* 0x100fe40000004100 */
[----:B------:R-:W-:-:S02]  /*5760*/  HADD2.F32 R30, -RZ, R3.H1_H1 ;  /* 0x30000003ff1e7230 */ /* 0x000fc40000004100 */
[----:B-1----:R-:W-:Y:S02]  /*5770*/  HADD2.F32 R39, -RZ, R14.H1_H1 ;  /* 0x3000000eff277230 */ /* 0x002fe40000004100 */
[--C-:B------:R-:W-:Y:S02]  /*5780*/  HADD2.F32 R43, -RZ, R15.reuse.H0_H0 ;  /* 0x2000000fff2b7230 */ /* 0x100fe40000004100 */
[----:B------:R-:W-:Y:S01]  /*5790*/  HADD2.F32 R49, -RZ, R15.H1_H1 ;  /* 0x3000000fff317230 */ /* 0x000fe20000004100 */
[----:B--2---:R-:W-:Y:S02]  /*57a0*/  LOP3.LUT R4, R16, 0xf000f0, RZ, 0xc0, !PT ;  /* 0x00f000f010047812 */ /* 0x004fe400078ec0ff */
[----:B------:R-:W-:Y:S02]  /*57b0*/  SHF.R.U32.HI R26, RZ, 0x8, R16 ;  /* 0x00000008ff1a7819 */ /* 0x000fe40000011610 */
[----:B------:R-:W-:Y:S02]  /*57c0*/  LOP3.LUT R20, R17, 0xf000f0, RZ, 0xc0, !PT ;  /* 0x00f000f011147812 */ /* 0x000fe400078ec0ff */
[----:B------:R-:W-:-:S02]  /*57d0*/  SHF.R.U32.HI R34, RZ, 0x8, R17 ;  /* 0x00000008ff227819 */ /* 0x000fc40000011611 */
[----:B------:R-:W-:Y:S02]  /*57e0*/  LOP3.LUT R22, R18, 0xf000f0, RZ, 0xc0, !PT ;  /* 0x00f000f012167812 */ /* 0x000fe400078ec0ff */
[----:B------:R-:W-:Y:S02]  /*57f0*/  SHF.R.U32.HI R35, RZ, 0x8, R18 ;  /* 0x00000008ff237819 */ /* 0x000fe40000011612 */
[----:B------:R-:W-:Y:S02]  /*5800*/  LOP3.LUT R16, R16, 0xf000f, RZ, 0xc0, !PT ;  /* 0x000f000f10107812 */ /* 0x000fe400078ec0ff */
[----:B------:R-:W-:Y:S02]  /*5810*/  LOP3.LUT R17, R17, 0xf000f, RZ, 0xc0, !PT ;  /* 0x000f000f11117812 */ /* 0x000fe400078ec0ff */
[----:B------:R-:W-:Y:S02]  /*5820*/  LOP3.LUT R18, R18, 0xf000f, RZ, 0xc0, !PT ;  /* 0x000f000f12127812 */ /* 0x000fe400078ec0ff */
[----:B------:R-:W-:-:S02]  /*5830*/  LOP3.LUT R24, R19, 0xf000f0, RZ, 0xc0, !PT ;  /* 0x00f000f013187812 */ /* 0x000fc400078ec0ff */
[----:B------:R-:W-:Y:S02]  /*5840*/  SHF.R.U32.HI R36, RZ, 0x8, R19 ;  /* 0x00000008ff247819 */ /* 0x000fe40000011613 */
        /* <DEDUP_REMOVED lines=13> */
[----:B------:R-:W-:Y:S02]  /*5920*/  HADD2.F32 R2, -RZ, R17.H0_H0 ;  /* 0x20000011ff027230 */ /* 0x000fe40000004100 */
[----:B------:R-:W-:Y:S02]  /*5930*/  HFMA2 R23, R23, R8.H0_H0, -72, -72 ;  /* 0xd480d48017177431 */ /* 0x000fe40000040008 */
[----:B------:R-:W-:-:S02]  /*5940*/  HADD2.F32 R3, -RZ, R18.H0_H0 ;  /* 0x20000012ff037230 */ /* 0x000fc40000004100 */
[----:B------:R-:W-:Y:S02]  /*5950*/  HADD2.F32 R16, -RZ, R17.H1_H1 ;  /* 0x30000011ff107230 */ /* 0x000fe40000004100 */
        /* <DEDUP_REMOVED lines=15> */
[----:B------:R-:W-:Y:S02]  /*5a50*/  HADD2.F32 R5, -RZ, R19.H0_H0 ;  /* 0x20000013ff057230 */ /* 0x000fe40000004100 */
[----:B------:R-:W-:Y:S02]  /*5a60*/  HADD2.F32 R22, -RZ, R23.H0_H0 ;  /* 0x20000017ff167230 */ /* 0x000fe40000004100 */
[----:B------:R-:W-:Y:S02]  /*5a70*/  HFMA2 R25, R25, R8.H0_H0, -72, -72 ;  /* 0xd480d48019197431 */ /* 0x000fe40000040008 */
[----:B------:R-:W-:-:S02]  /*5a80*/  HADD2.F32 R20, -RZ, R21.H0_H0 ;  /* 0x20000015ff147230 */ /* 0x000fc40000004100 */
[----:B------:R-:W-:Y:S01]  /*5a90*/  FFMA.FTZ R28, R5, R27, R28 ;  /* 0x0000001b051c7223 */ /* 0x000fe2000001001c */
[----:B------:R-:W-:Y:S02]  /*5aa0*/  HADD2.F32 R19, -RZ, R19.H1_H1 ;  /* 0x30000013ff137230 */ /* 0x000fe40000004100 */
[----:B------:R-:W-:Y:S02]  /*5ab0*/  HADD2.F32 R24, -RZ, R25.H0_H0 ;  /* 0x20000019ff187230 */ /* 0x000fe40000004100 */
[C---:B------:R-:W-:Y:S01]  /*5ac0*/  FFMA.FTZ R29, R27.reuse, R20, R32 ;  /* 0x000000141b1d7223 */ /* 0x040fe20000010020 */
[----:B------:R-:W-:Y:S02]  /*5ad0*/  HADD2.F32 R21, -RZ, R21.H1_H1 ;  /* 0x30000015ff157230 */ /* 0x000fe40000004100 */
[C---:B------:R-:W-:Y:S01]  /*5ae0*/  FFMA.FTZ R32, R27.reuse, R22, R31 ;  /* 0x000000161b207223 */ /* 0x040fe2000001001f */
[----:B------:R-:W-:Y:S02]  /*5af0*/  HADD2.F32 R23, -RZ, R23.H1_H1 ;  /* 0x30000017ff177230 */ /* 0x000fe40000004100 */
[----:B------:R-:W-:Y:S01]  /*5b00*/  FFMA.FTZ R38, R27, R24, R33 ;  /* 0x000000181b267223 */ /* 0x000fe20000010021 */
[----:B------:R-:W-:-:S02]  /*5b10*/  HADD2.F32 R25, -RZ, R25.H1_H1 ;  /* 0x30000019ff197230 */ /* 0x000fc40000004100 */
[----:B------:R-:W-:Y:S01]  /*5b20*/  FFMA.FTZ R33, R19, R30, R28 ;  /* 0x0000001e13217223 */ /* 0x000fe2000001001c */
[C---:B------:R-:W-:Y:S01]  /*5b30*/  FFMA.FTZ R37, R30.reuse, R21, R29 ;  /* 0x000000151e257223 */ /* 0x040fe2000001001d */
[----:B------:R-:W-:Y:S01]  /*5b40*/  FFMA.FTZ R45, R30, R23, R32 ;  /* 0x000000171e2d7223 */ /* 0x000fe20000010020 */
[----:B------:R-:W-:Y:S01]  /*5b50*/  LOP3.LUT R27, R26, 0xf000f, RZ, 0xc0, !PT ;  /* 0x000f000f1a1b7812 */ /* 0x000fe200078ec0ff */
[----:B------:R-:W-:Y:S01]  /*5b60*/  FFMA.FTZ R38, R30, R25, R38 ;  /* 0x000000191e267223 */ /* 0x000fe20000010026 */
[----:B------:R-:W-:Y:S01]  /*5b70*/  LOP3.LUT R28, R34, 0xf000f, RZ, 0xc0, !PT ;  /* 0x000f000f221c7812 */ /* 0x000fe200078ec0ff */
[----:B------:R-:W-:Y:S01]  /*5b80*/  HADD2.F32 R32, -RZ, R14.H0_H0 ;  /* 0x2000000eff207230 */ /* 0x000fe20000004100 */
[----:B------:R-:W-:Y:S02]  /*5b90*/  LOP3.LUT R29, R35, 0xf000f, RZ, 0xc0, !PT ;  /* 0x000f000f231d7812 */ /* 0x000fe400078ec0ff */
[----:B------:R-:W-:Y:S02]  /*5ba0*/  LOP3.LUT R30, R36, 0xf000f, RZ, 0xc0, !PT ;  /* 0x000f000f241e7812 */ /* 0x000fe400078ec0ff */
[----:B------:R-:W-:-:S02]  /*5bb0*/  LOP3.LUT R27, R27, 0x64006400, RZ, 0xfc, !PT ;  /* 0x640064001b1b7812 */ /* 0x000fc400078efcff */
[----:B------:R-:W-:Y:S02]  /*5bc0*/  LOP3.LUT R28, R28, 0x64006400, RZ, 0xfc, !PT ;  /* 0x640064001c1c7812 */ /* 0x000fe400078efcff */
[----:B------:R-:W-:Y:S01]  /*5bd0*/  LOP3.LUT R29, R29, 0x64006400, RZ, 0xfc, !PT ;  /* 0x640064001d1d7812 */ /* 0x000fe200078efcff */
[----:B------:R-:W-:Y:S01]  /*5be0*/  HADD2 R27, R27, -1032, -1032 ;  /* 0xe408e4081b1b7430 */ /* 0x000fe20000000000 */
[----:B------:R-:W-:Y:S01]  /*5bf0*/  LOP3.LUT R30, R30, 0x64006400, RZ, 0xfc, !PT ;  /* 0x640064001e1e7812 */ /* 0x000fe200078efcff */
[----:B------:R-:W-:Y:S01]  /*5c00*/  HADD2 R14, R28, -1032, -1032 ;  /* 0xe408e4081c0e7430 */ /* 0x000fe20000000000 */
[----:B------:R-:W-:Y:S01]  /*5c10*/  LOP3.LUT R35, R35, 0xf000f0, RZ, 0xc0, !PT ;  /* 0x00f000f023237812 */ /* 0x000fe200078ec0ff */
[----:B------:R-:W-:Y:S02]  /*5c20*/  HADD2 R42, R29, -1032, -1032 ;  /* 0xe408e4081d2a7430 */ /* 0x000fe40000000000 */
[----:B------:R-:W-:Y:S02]  /*5c30*/  HADD2.F32 R28, -RZ, R27.H0_H0 ;  /* 0x2000001bff1c7230 */ /* 0x000fe40000004100 */
[----:B------:R-:W-:-:S02]  /*5c40*/  HADD2 R61, R30, -1032, -1032 ;  /* 0xe408e4081e3d7430 */ /* 0x000fc40000000000 */
        /* <DEDUP_REMOVED lines=10> */
[----:B------:R-:W-:Y:S01]  /*5cf0*/  HADD2.F32 R32, -RZ, R27.H1_H1 ;  /* 0x3000001bff207230 */ /* 0x000fe20000004100 */
[----:B------:R-:W-:Y:S01]  /*5d00*/  LOP3.LUT R35, R35, 0x64006400, RZ, 0xfc, !PT ;  /* 0x6400640023237812 */ /* 0x000fe200078efcff */
[----:B------:R-:W-:Y:S01]  /*5d10*/  HADD2.F32 R33, -RZ, R14.H1_H1 ;  /* 0x3000000eff217230 */ /* 0x000fe20000004100 */
[----:B------:R-:W-:-:S02]  /*5d20*/  LOP3.LUT R15, R26, 0x64006400, RZ, 0xfc, !PT ;  /* 0x640064001a0f7812 */ /* 0x000fc400078efcff */
[----:B------:R-:W-:Y:S01]  /*5d30*/  LOP3.LUT R27, R34, 0x64006400, RZ, 0xfc, !PT ;  /* 0x64006400221b7812 */ /* 0x000fe200078efcff */
[-C--:B------:R-:W-:Y:S01]  /*5d40*/  HFMA2 R59, R35, R8.reuse.H0_H0, -72, -72 ;  /* 0xd480d480233b7431 */ /* 0x080fe20000040008 */
[----:B------:R-:W-:Y:S01]  /*5d50*/  LOP3.LUT R37, R36, 0x64006400, RZ, 0xfc, !PT ;  /* 0x6400640024257812 */ /* 0x000fe200078efcff */
[----:B------:R-:W-:Y:S02]  /*5d60*/  HADD2.F32 R34, -RZ, R42.H1_H1 ;  /* 0x3000002aff227230 */ /* 0x000fe40000004100 */
[-C--:B------:R-:W-:Y:S02]  /*5d70*/  HFMA2 R15, R15, R8.reuse.H0_H0, -72, -72 ;  /* 0xd480d4800f0f7431 */ /* 0x080fe40000040008 */
[----:B------:R-:W-:Y:S01]  /*5d80*/  FFMA.FTZ R14, R32, R39, R41 ;  /* 0x00000027200e7223 */ /* 0x000fe20000010029 */
[-C--:B------:R-:W-:Y:S02]  /*5d90*/  HFMA2 R44, R27, R8.reuse.H0_H0, -72, -72 ;  /* 0xd480d4801b2c7431 */ /* 0x080fe40000040008 */
[----:B------:R-:W-:Y:S01]  /*5da0*/  FFMA.FTZ R40, R39, R33, R40 ;  /* 0x0000002127287223 */ /* 0x000fe20000010028 */
[----:B------:R-:W-:-:S02]  /*5db0*/  HFMA2 R63, R37, R8.H0_H0, -72, -72 ;  /* 0xd480d480253f7431 */ /* 0x000fc40000040008 */
[----:B------:R-:W-:Y:S02]  /*5dc0*/  HADD2.F32 R8, -RZ, R61.H1_H1 ;  /* 0x3000003dff087230 */ /* 0x000fe40000004100 */
[C---:B------:R-:W-:Y:S01]  /*5dd0*/  FFMA.FTZ R42, R39.reuse, R34, R45 ;  /* 0x00000022272a7223 */ /* 0x040fe2000001002d */
[----:B------:R-:W-:Y:S02]  /*5de0*/  HADD2.F32 R37, -RZ, R59.H0_H0 ;  /* 0x2000003bff257230 */ /* 0x000fe40000004100 */
[----:B------:R-:W-:Y:S02]  /*5df0*/  HADD2.F32 R35, -RZ, R15.H0_H0 ;  /* 0x2000000fff237230 */ /* 0x000fe40000004100 */
[----:B------:R-:W-:Y:S01]  /*5e00*/  FFMA.FTZ R47, R39, R8, R47 ;  /* 0x00000008272f7223 */ /* 0x000fe2000001002f */
[----:B------:R-:W-:Y:S02]  /*5e10*/  HADD2.F32 R36, -RZ, R44.H0_H0 ;  /* 0x2000002cff247230 */ /* 0x000fe40000004100 */
[----:B------:R-:W-:Y:S01]  /*5e20*/  FFMA.FTZ R62, R43, R37, R42 ;  /* 0x000000252b3e7223 */ /* 0x000fe2000001002a */
[----:B------:R-:W-:-:S02]  /*5e30*/  HADD2.F32 R38, -RZ, R63.H0_H0 ;  /* 0x2000003fff267230 */ /* 0x000fc40000004100 */
[----:B------:R-:W-:Y:S01]  /*5e40*/  FFMA.FTZ R14, R35, R43, R14 ;  /* 0x0000002b230e7223 */ /* 0x000fe2000001000e */
[----:B------:R-:W-:Y:S02]  /*5e50*/  HADD2.F32 R41, -RZ, R15.H1_H1 ;  /* 0x3000000fff297230 */ /* 0x000fe40000004100 */
[C---:B------:R-:W-:Y:S01]  /*5e60*/  FFMA.FTZ R26, R43.reuse, R36, R40 ;  /* 0x000000242b1a7223 */ /* 0x040fe20000010028 */
        /* <DEDUP_REMOVED lines=191> */
.L_x_332:
[----:B------:R-:W-:Y:S01]  /*6a60*/  UIADD3 UR5, UPT, UPT, UR5, 0x20, URZ ;  /* 0x0000002005057890 */ /* 0x000fe2000fffe0ff */
[----:B------:R-:W-:Y:S01]  /*6a70*/  MOV R3, UR14 ;  /* 0x0000000e00037c02 */ /* 0x000fe20008000f00 */
[----:B------:R-:W-:Y:S01]  /*6a80*/  UIADD3 UR4, UPT, UPT, UR4, 0x40, URZ ;  /* 0x0000004004047890 */ /* 0x000fe2000fffe0ff */
[----:B------:R-:W-:-:S03]  /*6a90*/  IADD3 R10, P1, PT, R10, 0x80, RZ ;  /* 0x000000800a0a7810 */ /* 0x000fc60007f3e0ff */
[----:B------:R-:W-:Y:S01]  /*6aa0*/  ISETP.LE.AND P0, PT, R46, UR5, PT ;  /* 0x000000052e007c0c */ /* 0x000fe2000bf03270 */
[----:B------:R-:W-:Y:S01]  /*6ab0*/  IMAD.WIDE R12, R3, 0x4, R12 ;  /* 0x00000004030c7825 */ /* 0x000fe200078e020c */
[----:B------:R-:W-:-:S11]  /*6ac0*/  IADD3.X R9, PT, PT, RZ, R9, RZ, P1, !PT ;  /* 0x00000009ff097210 */ /* 0x000fd60000ffe4ff */
[----:B------:R-:W-:Y:S05]  /*6ad0*/  @!P0 BRA `(.L_x_333) ;  /* 0xffffffb000048947 */ /* 0x000fea000383ffff */
[----:B------:R-:W-:-:S05]  /*6ae0*/  MOV R3, UR14 ;  /* 0x0000000e00037c02 */ /* 0x000fca0008000f00 */
[----:B------:R-:W-:-:S07]  /*6af0*/  IMAD.WIDE R6, R3, 0x10, R6 ;  /* 0x0000001003067825 */ /* 0x000fce00078e0206 */
.L_x_328:
[----:B------:R-:W0:Y:S02]  /*6b00*/  LDCU UR7, c[0x0][0x3d8] ;  /* 0x00007b00ff0777ac */ /* 0x000e240008000800 */
[----:B0-----:R-:W-:-:S04]  /*6b10*/  VIMNMX R48, PT, PT, R48, UR7, PT ;  /* 0x0000000730307c48 */ /* 0x001fc8000bfe0100 */
[----:B------:R-:W-:-:S13]  /*6b20*/  ISETP.GT.AND P0, PT, R48, UR5, PT ;  /* 0x0000000530007c0c */ /* 0x000fda000bf04270 */
[----:B------:R-:W-:Y:S05]  /*6b30*/  @!P0 BRA `(.L_x_334) ;  /* 0x0000002000fc8947 */ /* 0x000fea0003800000 */
[----:B------:R-:W0:Y:S01]  /*6b40*/  LDCU.64 UR6, c[0x0][0x3b8] ;  /* 0x00007700ff0677ac */ /* 0x000e220008000a00 */
[----:B------:R-:W1:Y:S01]  /*6b50*/  LDCU.64 UR10, c[0x0][0x3a8] ;  /* 0x00007500ff0a77ac */ /* 0x000e620008000a00 */
[----:B------:R-:W-:Y:S02]  /*6b60*/  UIADD3 UR4, UPT, UPT, UR4, 0x100, URZ ;  /* 0x0000010004047890 */ /* 0x000fe4000fffe0ff */
[----:B0-----:R-:W-:-:S04]  /*6b70*/  UIMAD.WIDE.U32 UR6, UR5, 0x4, UR6 ;  /* 0x00000004050678a5 */ /* 0x001fc8000f8e0006 */
[----:B------:R-:W-:-:S04]  /*6b80*/  UIADD3 UR8, UP0, UPT, UR6, 0x2, URZ ;  /* 0x0000000206087890 */ /* 0x000fc8000ff1e0ff */
[----:B-1----:R-:W-:-:S12]  /*6b90*/  UIADD3.X UR7, UPT, UPT, URZ, UR7, URZ, UP0, !UPT ;  /* 0x00000007ff077290 */ /* 0x002fd800087fe4ff */
.L_x_336:
[----:B------:R-:W-:Y:S01]  /*6ba0*/  ISETP.NE.AND P0, PT, R50, UR5, PT ;  /* 0x0000000532007c0c */ /* 0x000fe2000bf05270 */
[----:B------:R-:W-:Y:S01]  /*6bb0*/  UMOV UR14, UR11 ;  /* 0x0000000b000e7c82 */ /* 0x000fe20008000000 */
[----:B------:R-:W-:Y:S01]  /*6bc0*/  MOV R4, UR8 ;  /* 0x0000000800047c02 */ /* 0x000fe20008000f00 */
[----:B-----5:R0:W5:Y:S01]  /*6bd0*/  LDG.E.128.CONSTANT R12, desc[UR12][R6.64] ;  /* 0x0000000c060c7981 */ /* 0x020162000c1e9d00 */
[----:B------:R-:W-:Y:S02]  /*6be0*/  MOV R3, UR14 ;  /* 0x0000000e00037c02 */ /* 0x000fe40008000f00 */
[----:B------:R-:W-:-:S07]  /*6bf0*/  MOV R5, UR7 ;  /* 0x0000000700057c02 */ /* 0x000fce0008000f00 */
[----:B------:R-:W-:Y:S01]  /*6c00*/  @!P0 LEA R16, R60, R1, 0x3 ;  /* 0x000000013c108211 */ /* 0x000fe200078e18ff */
[----:B------:R-:W-:Y:S01]  /*6c10*/  IMAD.WIDE R2, R3, 0x4, R6 ;  /* 0x0000000403027825 */ /* 0x000fe200078e0206 */
[----:B------:R-:W2:Y:S04]  /*6c20*/  @!P0 LDG.E.U16.CONSTANT R4, desc[UR12][R4.64] ;  /* 0x0000000c04048981 */ /* 0x000ea8000c1e9500 */
[----:B------:R-:W3:Y:S04]  /*6c30*/  @!P0 LDL.64 R16, [R16+0x8] ;  /* 0x0000080010108983 */ /* 0x000ee80000100a00 */
[----:B------:R0:W5:Y:S01]  /*6c40*/  LDG.E.128.CONSTANT R8, desc[UR12][R2.64] ;  /* 0x0000000c02087981 */ /* 0x000162000c1e9d00 */
[----:B------:R-:W1:Y:S01]  /*6c50*/  S2UR UR6, SR_CTAID.Y ;  /* 0x00000000000679c3 */ /* 0x000e620000002600 */
[----:B------:R-:W-:-:S02]  /*6c60*/  MOV R95, UR14 ;  /* 0x0000000e005f7c02 */ /* 0x000fc40008000f00 */
[----:B------:R-:W-:-:S03]  /*6c70*/  @!P0 IADD3 R0, PT, PT, R60, 0x1, RZ ;  /* 0x000000013c008810 */ /* 0x000fc60007ffe0ff */
[----:B------:R-:W-:Y:S01]  /*6c80*/  IMAD.WIDE R94, R95, 0x4, R2 ;  /* 0x000000045f5e7825 */ /* 0x000fe200078e0202 */
[----:B------:R-:W-:Y:S01]  /*6c90*/  @!P0 MOV R60, R0 ;  /* 0x00000000003c8202 */ /* 0x000fe20000000f00 */
[----:B-1----:R-:W-:-:S04]  /*6ca0*/  UIMAD UR6, UR6, -0x4, UR10 ;  /* 0xfffffffc060678a4 */ /* 0x002fc8000f8e020a */
[----:B------:R-:W-:Y:S01]  /*6cb0*/  UISETP.GE.AND UP0, UPT, UR6, 0x1, UPT ;  /* 0x000000010600788c */ /* 0x000fe2000bf06270 */
[----:B--2---:R-:W-:Y:S02]  /*6cc0*/  @!P0 IADD3 R50, PT, PT, R4, UR5, RZ ;  /* 0x0000000504328c10 */ /* 0x004fe4000fffe0ff */
[----:B---3--:R-:W-:Y:S02]  /*6cd0*/  @!P0 PRMT R93, R16, 0x7610, R93 ;  /* 0x00007610105d8816 */ /* 0x008fe4000000005d */
[----:B------:R-:W-:Y:S02]  /*6ce0*/  @!P0 PRMT R91, R17, 0x7610, R91 ;  /* 0x00007610115b8816 */ /* 0x000fe4000000005b */
[----:B------:R-:W-:Y:S02]  /*6cf0*/  @!P0 PRMT R93, R93, 0x7610, R16 ;  /* 0x000076105d5d8816 */ /* 0x000fe40000000010 */
[----:B------:R-:W-:Y:S01]  /*6d00*/  @!P0 PRMT R91, R91, 0x7610, R17 ;  /* 0x000076105b5b8816 */ /* 0x000fe20000000011 */
[----:B0-----:R-:W-:Y:S06]  /*6d10*/  BRA.U !UP0, `(.L_x_335) ;  /* 0x0000002108647547 */ /* 0x001fec000b800000 */
[----:B------:R-:W2:Y:S01]  /*6d20*/  LDG.E.128.CONSTANT R4, desc[UR12][R94.64] ;  /* 0x0000000c5e047981 */ /* 0x000ea2000c1e9d00 */
[----:B-----5:R-:W-:Y:S01]  /*6d30*/  SHF.R.U32.HI R2, RZ, 0xf, R12 ;  /* 0x0000000fff027819 */ /* 0x020fe2000001160c */
[----:B------:R-:W-:Y:S01]  /*6d40*/  UISETP.NE.AND UP0, UPT, UR6, 0x1, UPT ;  /* 0x000000010600788c */ /* 0x000fe2000bf05270 */
[----:B------:R-:W-:Y:S01]  /*6d50*/  SHF.R.U32.HI R22, RZ, 0xf, R15 ;  /* 0x0000000fff167819 */ /* 0x000fe2000001160f */
[----:B------:R-:W0:Y:S01]  /*6d60*/  LDS.128 R36, [UR4+-0x100] ;  /* 0xffff0004ff247984 */ /* 0x000e220008000c00 */
[----:B------:R-:W-:Y:S02]  /*6d70*/  SHF.R.U32.HI R20, RZ, 0xf, R14 ;  /* 0x0000000fff147819 */ /* 0x000fe4000001160e */
[--C-:B------:R-:W-:Y:S02]  /*6d80*/  SHF.R.U32.HI R17, RZ, 0xf, R13.reuse ;  /* 0x0000000fff117819 */ /* 0x100fe4000001160d */
[----:B------:R-:W-:Y:S02]  /*6d90*/  LOP3.LUT R16, R13, 0x380038, RZ, 0xc0, !PT ;  /* 0x003800380d107812 */ /* 0x000fe400078ec0ff */
[----:B------:R-:W-:-:S02]  /*6da0*/  SHF.R.U32.HI R33, RZ, 0x6, R13 ;  /* 0x00000006ff217819 */ /* 0x000fc4000001160d */
[----:B------:R-:W-:Y:S02]  /*6db0*/  LOP3.LUT R59, R13, 0x70007, RZ, 0xc0, !PT ;  /* 0x000700070d3b7812 */ /* 0x000fe400078ec0ff */
[C---:B------:R-:W-:Y:S02]  /*6dc0*/  LOP3.LUT R19, R14.reuse, 0x380038, RZ, 0xc0, !PT ;  /* 0x003800380e137812 */ /* 0x040fe400078ec0ff */
[----:B------:R-:W-:Y:S02]  /*6dd0*/  SHF.R.U32.HI R34, RZ, 0x6, R14 ;  /* 0x00000006ff227819 */ /* 0x000fe4000001160e */
[----:B------:R-:W-:Y:S02]  /*6de0*/  LOP3.LUT R63, R14, 0x70007, RZ, 0xc0, !PT ;  /* 0x000700070e3f7812 */ /* 0x000fe400078ec0ff */
[----:B------:R-:W-:Y:S02]  /*6df0*/  SHF.R.U32.HI R13, RZ, 0xe, R8 ;  /* 0x0000000eff0d7819 */ /* 0x000fe40000011608 */
[----:B------:R-:W-:-:S02]  /*6e00*/  SHF.R.U32.HI R25, RZ, 0xe, R11 ;  /* 0x0000000eff197819 */ /* 0x000fc4000001160b */
[----:B------:R-:W-:Y:S02]  /*6e10*/  LOP3.LUT R2, R2, 0x10001, RZ, 0xc0, !PT ;  /* 0x0001000102027812 */ /* 0x000fe400078ec0ff */
[----:B------:R-:W-:Y:S02]  /*6e20*/  LOP3.LUT R22, R22, 0x10001, RZ, 0xc0, !PT ;  /* 0x0001000116167812 */ /* 0x000fe400078ec0ff */
[----:B------:R-:W-:Y:S02]  /*6e30*/  LOP3.LUT R0, R12, 0x380038, RZ, 0xc0, !PT ;  /* 0x003800380c007812 */ /* 0x000fe400078ec0ff */
        /* <DEDUP_REMOVED lines=8> */
[----:B------:R-:W-:-:S02]  /*6ec0*/  LOP3.LUT R20, R20, 0x10001, RZ, 0xc0, !PT ;  /* 0x0001000114147812 */ /* 0x000fc400078ec0ff */
[----:B------:R-:W-:Y:S02]  /*6ed0*/  SHF.R.U32.HI R32, RZ, 0x6, R12 ;  /* 0x00000006ff207819 */ /* 0x000fe4000001160c */
[C---:B------:R-:W-:Y:S02]  /*6ee0*/  LOP3.LUT R15, R10.reuse, 0x380038, RZ, 0xc0, !PT ;  /* 0x003800380a0f7812 */ /* 0x040fe400078ec0ff */
[----:B------:R-:W-:Y:S02]  /*6ef0*/  SHF.R.U32.HI R82, RZ, 0x6, R10 ;  /* 0x00000006ff527819 */ /* 0x000fe4000001160a */
[----:B------:R-:W-:Y:S02]  /*6f00*/  LOP3.LUT R74, R10, 0x70007, RZ, 0xc0, !PT ;  /* 0x000700070a4a7812 */ /* 0x000fe400078ec0ff */
[----:B------:R-:W-:Y:S02]  /*6f10*/  LOP3.LUT R61, R12, 0x70007, RZ, 0xc0, !PT ;  /* 0x000700070c3d7812 */ /* 0x000fe400078ec0ff */
[----:B------:R-:W-:-:S02]  /*6f20*/  LOP3.LUT R2, R2, 0x20002, R13, 0xf8, !PT ;  /* 0x0002000202027812 */ /* 0x000fc400078ef80d */
[----:B------:R-:W-:Y:S02]  /*6f30*/  LOP3.LUT R25, R22, 0x20002, R25, 0xf8, !PT ;  /* 0x0002000216197812 */ /* 0x000fe400078ef819 */
[C---:B------:R-:W-:Y:S02]  /*6f40*/  LOP3.LUT R12, R8.reuse, 0x380038, RZ, 0xc0, !PT ;  /* 0x00380038080c7812 */ /* 0x040fe400078ec0ff */
[----:B------:R-:W-:Y:S02]  /*6f50*/  SHF.R.U32.HI R78, RZ, 0x6, R8 ;  /* 0x00000006ff4e7819 */ /* 0x000fe40000011608 */
[----:B------:R-:W-:Y:S01]  /*6f60*/  LOP3.LUT R70, R8, 0x70007, RZ, 0xc0, !PT ;  /* 0x0007000708467812 */ /* 0x000fe200078ec0ff */
[----:B------:R-:W-:Y:S01]  /*6f70*/  HFMA2 R8, -RZ, RZ, 0, 0.125 ;  /* 0x00003000ff087431 */ /* 0x000fe200000001ff */
[----:B------:R-:W-:Y:S02]  /*6f80*/  LOP3.LUT R17, R17, 0x10001, RZ, 0xc0, !PT ;  /* 0x0001000111117812 */ /* 0x000fe400078ec0ff */
[----:B------:R-:W-:-:S02]  /*6f90*/  LOP3.LUT R20, R20, 0x20002, R9, 0xf8, !PT ;  /* 0x0002000214147812 */ /* 0x000fc400078ef809 */
[C---:B------:R-:W-:Y:S02]  /*6fa0*/  LOP3.LUT R23, R11.reuse, 0x380038, RZ, 0xc0, !PT ;  /* 0x003800380b177812 */ /* 0x040fe400078ec0ff */
[----:B------:R-:W-:Y:S02]  /*6fb0*/  SHF.R.U32.HI R84, RZ, 0x6, R11 ;  /* 0x00000006ff547819 */ /* 0x000fe4000001160b */
[----:B------:R-:W-:Y:S02]  /*6fc0*/  LOP3.LUT R76, R11, 0x70007, RZ, 0xc0, !PT ;  /* 0x000700070b4c7812 */ /* 0x000fe400078ec0ff */
[----:B------:R-:W-:Y:S02]  /*6fd0*/  LOP3.LUT R17, R17, 0x20002, R18, 0xf8, !PT ;  /* 0x0002000211117812 */ /* 0x000fe400078ef812 */
[----:B------:R-:W-:Y:S02]  /*6fe0*/  LOP3.LUT R11, R34, 0x380038, RZ, 0xc0, !PT ;  /* 0x00380038220b7812 */ /* 0x000fe400078ec0ff */
[----:B------:R-:W-:-:S02]  /*6ff0*/  LOP3.LUT R47, R14, 0x64006400, RZ, 0xfc, !PT ;  /* 0x640064000e2f7812 */ /* 0x000fc400078efcff */
[----:B------:R-:W-:Y:S02]  /*7000*/  LOP3.LUT R13, R11, 0x64006400, RZ, 0xfc, !PT ;  /* 0x640064000b0d7812 */ /* 0x000fe400078efcff */
        /* <DEDUP_REMOVED lines=8> */
[----:B------:R-:W-:-:S02]  /*7090*/  LOP3.LUT R19, R19, 0x64006400, RZ, 0xfc, !PT ;  /* 0x6400640013137812 */ /* 0x000fc400078efcff */
[----:B------:R-:W-:Y:S02]  /*70a0*/  LOP3.LUT R15, R15, 0x64006400, RZ, 0xfc, !PT ;  /* 0x640064000f0f7812 */ /* 0x000fe400078efcff */
[----:B------:R-:W-:Y:S01]  /*70b0*/  MOV R3, 0x2400 ;  /* 0x0000240000037802 */ /* 0x000fe20000000f00 */
[-C--:B------:R-:W-:Y:S01]  /*70c0*/  HFMA2 R64, R19, R8.reuse.H0_H0, -132, -132 ;  /* 0xd820d82013407431 */ /* 0x080fe20000040008 */
[----:B------:R-:W-:Y:S01]  /*70d0*/  LOP3.LUT R61, R61, 0x64006400, RZ, 0xfc, !PT ;  /* 0x640064003d3d7812 */ /* 0x000fe200078efcff */
[----:B------:R-:W-:Y:S01]  /*70e0*/  HFMA2 R45, R15, R8.H0_H0, -132, -132 ;  /* 0xd820d8200f2d7431 */ /* 0x000fe20000040008 */
[----:B------:R-:W-:Y:S02]  /*70f0*/  LOP3.LUT R59, R59, 0x64006400, RZ, 0xfc, !PT ;  /* 0x640064003b3b7812 */ /* 0x000fe400078efcff */
[----:B------:R-:W-:Y:S01]  /*7100*/  LOP3.LUT R63, R63, 0x64006400, RZ, 0xfc, !PT ;  /* 0x640064003f3f7812 */ /* 0x000fe200078efcff */
[----:B------:R-:W-:Y:S01]  /*7110*/  HADD2 R71, R61, -1028, -1028 ;  /* 0xe404e4043d477430 */ /* 0x000fe20000000000 */
[----:B------:R-:W-:Y:S01]  /*7120*/  LOP3.LUT R65, R65, 0x64006400, RZ, 0xfc, !PT ;  /* 0x6400640041417812 */ /* 0x000fe200078efcff */
[----:B------:R-:W-:Y:S01]  /*7130*/  HADD2 R69, R59, -1028, -1028 ;  /* 0xe404e4043b457430 */ /* 0x000fe20000000000 */
[----:B------:R-:W-:Y:S01]  /*7140*/  LOP3.LUT R70, R70, 0x64006400, RZ, 0xfc, !PT ;  /* 0x6400640046467812 */ /* 0x000fe200078efcff */
[----:B------:R-:W-:-:S02]  /*7150*/  HADD2 R67, R63, -1028, -1028 ;  /* 0xe404e4043f437430 */ /* 0x000fc40000000000 */
[-C--:B0-----:R-:W-:Y:S02]  /*7160*/  HFMA2 R59, R71, R36.reuse, RZ ;  /* 0x00000024473b7231 */ /* 0x081fe400000000ff */
[----:B------:R-:W-:Y:S01]  /*7170*/  HADD2 R65, R65, -1028, -1028 ;  /* 0xe404e40441417430 */ /* 0x000fe20000000000 */
[----:B------:R-:W-:Y:S01]  /*7180*/  LOP3.LUT R72, R72, 0x64006400, RZ, 0xfc, !PT ;  /* 0x6400640048487812 */ /* 0x000fe200078efcff */
[-C--:B------:R-:W-:Y:S02]  /*7190*/  HFMA2 R61, R69, R36.reuse, RZ.H0_H0 ;  /* 0x00000024453d7231 */ /* 0x080fe400000400ff */
[-C--:B------:R-:W-:Y:S02]  /*71a0*/  HFMA2 R63, R67, R36.reuse, RZ ;  /* 0x00000024433f7231 */ /* 0x080fe400000000ff */
[----:B------:R-:W-:Y:S02]  /*71b0*/  HFMA2 R73, R65, R36, RZ.H0_H0 ;  /* 0x0000002441497231 */ /* 0x000fe400000400ff */
[----:B------:R-:W-:Y:S01]  /*71c0*/  HFMA2 R89, R64, R37, R63 ;  /* 0x0000002540597231 */ /* 0x000fe2000000003f */
[----:B--2---:R-:W-:-:S02]  /*71d0*/  SHF.R.U32.HI R41, RZ, 0xd, R4 ;  /* 0x0000000dff297819 */ /* 0x004fc40000011604 */
[--C-:B------:R-:W-:Y:S02]  /*71e0*/  SHF.R.U32.HI R42, RZ, 0xd, R5.reuse ;  /* 0x0000000dff2a7819 */ /* 0x100fe40000011605 */
[C---:B------:R-:W-:Y:S02]  /*71f0*/  LOP3.LUT R10, R5.reuse, 0x380038, RZ, 0xc0, !PT ;  /* 0x00380038050a7812 */ /* 0x040fe400078ec0ff */
        /* <DEDUP_REMOVED lines=8> */
[C---:B------:R-:W-:Y:S01]  /*7280*/  LOP3.LUT R9, R4.reuse, 0x380038, RZ, 0xc0, !PT ;  /* 0x0038003804097812 */ /* 0x040fe200078ec0ff */
[-C--:B------:R-:W-:Y:S01]  /*7290*/  HFMA2 R68, R5, R8.reuse.H0_H0, -132, -132 ;  /* 0xd820d82005447431 */ /* 0x080fe20000040008 */
[----:B------:R-:W-:Y:S01]  /*72a0*/  SHF.R.U32.HI R40, RZ, 0x6, R4 ;  /* 0x00000006ff287819 */ /* 0x000fe20000011604 */
[----:B------:R-:W-:Y:S01]  /*72b0*/  HFMA2 R66, R7, R8.H0_H0, -132, -132 ;  /* 0xd820d82007427431 */ /* 0x000fe20000040008 */
[----:B------:R-:W-:Y:S01]  /*72c0*/  LOP3.LUT R75, R4, 0x70007, RZ, 0xc0, !PT ;  /* 0x00070007044b7812 */ /* 0x000fe200078ec0ff */
[----:B------:R-:W-:Y:S01]  /*72d0*/  HFMA2 R36, R68, R37, R59 ;  /* 0x0000002544247231 */ /* 0x000fe2000000003b */
[----:B------:R-:W-:-:S02]  /*72e0*/  LOP3.LUT R0, R32, 0x380038, RZ, 0xc0, !PT ;  /* 0x0038003820007812 */ /* 0x000fc400078ec0ff */
[----:B------:R-:W-:Y:S02]  /*72f0*/  LOP3.LUT R41, R2, 0x40004, R41, 0xf8, !PT ;  /* 0x0004000402297812 */ /* 0x000fe400078ef829 */
[----:B------:R-:W-:Y:S02]  /*7300*/  LOP3.LUT R4, R33, 0x380038, RZ, 0xc0, !PT ;  /* 0x0038003821047812 */ /* 0x000fe400078ec0ff */
[----:B------:R-:W-:Y:S02]  /*7310*/  LOP3.LUT R2, R78, 0x380038, RZ, 0xc0, !PT ;  /* 0x003800384e027812 */ /* 0x000fe400078ec0ff */
[----:B------:R-:W-:Y:S02]  /*7320*/  LOP3.LUT R5, R0, 0x64006400, RZ, 0xfc, !PT ;  /* 0x6400640000057812 */ /* 0x000fe400078efcff */
[--C-:B------:R-:W-:Y:S02]  /*7330*/  SHF.R.U32.HI R43, RZ, 0xd, R6.reuse ;  /* 0x0000000dff2b7819 */ /* 0x100fe40000011606 */
[----:B------:R-:W-:Y:S01]  /*7340*/  LOP3.LUT R18, R6, 0x380038, RZ, 0xc0, !PT ;  /* 0x0038003806127812 */ /* 0x000fe200078ec0ff */
[----:B------:R-:W-:Y:S01]  /*7350*/  HFMA2 R46, R5, R8.H0_H0, -132, -132 ;  /* 0xd820d820052e7431 */ /* 0x000fe20000040008 */
[----:B------:R-:W-:-:S02]  /*7360*/  SHF.R.U32.HI R85, RZ, 0x6, R6 ;  /* 0x00000006ff557819 */ /* 0x000fc40000011606 */
[----:B------:R-:W-:Y:S02]  /*7370*/  LOP3.LUT R79, R6, 0x70007, RZ, 0xc0, !PT ;  /* 0x00070007064f7812 */ /* 0x000fe400078ec0ff */
[----:B------:R-:W-:Y:S02]  /*7380*/  LOP3.LUT R86, R25, 0x40004, R86, 0xf8, !PT ;  /* 0x0004000419567812 */ /* 0x000fe400078ef856 */
[----:B------:R-:W-:Y:S02]  /*7390*/  LOP3.LUT R7, R4, 0x64006400, RZ, 0xfc, !PT ;  /* 0x6400640004077812 */ /* 0x000fe400078efcff */
[----:B------:R-:W-:Y:S02]  /*73a0*/  LOP3.LUT R6, R80, 0x380038, RZ, 0xc0, !PT ;  /* 0x0038003850067812 */ /* 0x000fe400078ec0ff */
[----:B------:R-:W-:Y:S01]  /*73b0*/  LOP3.LUT R25, R2, 0x64006400, RZ, 0xfc, !PT ;  /* 0x6400640002197812 */ /* 0x000fe200078efcff */
[----:B------:R-:W-:Y:S01]  /*73c0*/  HFMA2 R44, R7, R8.H0_H0, -132, -132 ;  /* 0xd820d820072c7431 */ /* 0x000fe20000040008 */
[----:B------:R-:W-:-:S02]  /*73d0*/  LOP3.LUT R0, R40, 0x380038, RZ, 0xc0, !PT ;  /* 0x0038003828007812 */ /* 0x000fc400078ec0ff */
[----:B------:R-:W-:Y:S01]  /*73e0*/  LOP3.LUT R42, R17, 0x40004, R42, 0xf8, !PT ;  /* 0x00040004112a7812 */ /* 0x000fe200078ef82a */
[-C--:B------:R-:W-:Y:S01]  /*73f0*/  HFMA2 R25, R25, R8.reuse.H0_H0, -132, -132 ;  /* 0xd820d82019197431 */ /* 0x080fe20000040008 */
        /* <DEDUP_REMOVED lines=8> */
[-C--:B------:R-:W-:Y:S01]  /*7480*/  HFMA2 R23, R23, R8.reuse.H0_H0, -132, -132 ;  /* 0xd820d82017177431 */ /* 0x080fe20000040008 */
[----:B------:R-:W-:Y:S02]  /*7490*/  LOP3.LUT R6, R87, 0x380038, RZ, 0xc0, !PT ;  /* 0x0038003857067812 */ /* 0x000fe400078ec0ff */
[----:B------:R-:W-:Y:S02]  /*74a0*/  LOP3.LUT R7, R2, 0x64006400, RZ, 0xfc, !PT ;  /* 0x6400640002077812 */ /* 0x000fe400078efcff */
[----:B------:R-:W-:Y:S01]  /*74b0*/  LOP3.LUT R29, R22, 0x64006400, RZ, 0xfc, !PT ;  /* 0x64006400161d7812 */ /* 0x000fe200078efcff */
[-C--:B------:R-:W-:Y:S01]  /*74c0*/  HFMA2 R22, R9, R8.reuse.H0_H0, -132, -132 ;  /* 0xd820d82009167431 */ /* 0x080fe20000040008 */
[----:B------:R-:W-:Y:S01]  /*74d0*/  LOP3.LUT R43, R20, 0x40004, R43, 0xf8, !PT ;  /* 0x00040004142b7812 */ /* 0x000fe200078ef82b */
[----:B------:R-:W-:Y:S01]  /*74e0*/  HFMA2 R20, R11, R8.H0_H0, -132, -132 ;  /* 0xd820d8200b147431 */ /* 0x000fe20000040008 */
        /* <DEDUP_REMOVED lines=31> */
[----:B------:R-:W-:Y:S02]  /*76e0*/  LOP3.LUT R2, R2, 0x64006400, RZ, 0xfc, !PT ;  /* 0x6400640002027812 */ /* 0x000fe400078efcff */
[----:B------:R-:W-:Y:S02]  /*76f0*/  LOP3.LUT R11, R84, 0x1c001c0, RZ, 0xc0, !PT ;  /* 0x01c001c0540b7812 */ /* 0x000fe400078ec0ff */
[----:B------:R-:W-:Y:S01]  /*7700*/  LOP3.LUT R90, R9, 0x64006400, RZ, 0xfc, !PT ;  /* 0x64006400095a7812 */ /* 0x000fe200078efcff */
[-C--:B------:R-:W-:Y:S01]  /*7710*/  HFMA2 R6, R2, R3.reuse.H0_H0, -20, -20 ;  /* 0xcd00cd0002067431 */ /* 0x080fe20000040003 */
[----:B------:R-:W-:Y:S01]  /*7720*/  LOP3.LUT R9, R85, 0x1c001c0, RZ, 0xc0, !PT ;  /* 0x01c001c055097812 */ /* 0x000fe200078ec0ff */
[----:B------:R-:W-:Y:S01]  /*7730*/  HFMA2 R2, R88, R3.H0_H0, -20, -20 ;  /* 0xcd00cd0058027431 */ /* 0x000fe20000040003 */
[----:B------:R-:W-:-:S02]  /*7740*/  LOP3.LUT R29, R87, 0x1c001c0, RZ, 0xc0, !PT ;  /* 0x01c001c0571d7812 */ /* 0x000fc400078ec0ff */
[----:B------:R-:W-:Y:S02]  /*7750*/  LOP3.LUT R28, R5, 0x64006400, RZ, 0xfc, !PT ;  /* 0x64006400051c7812 */ /* 0x000fe400078efcff */
[----:B------:R-:W-:Y:S02]  /*7760*/  LOP3.LUT R30, R7, 0x64006400, RZ, 0xfc, !PT ;  /* 0x64006400071e7812 */ /* 0x000fe400078efcff */
[----:B------:R-:W-:Y:S01]  /*7770*/  LOP3.LUT R92, R11, 0x64006400, RZ, 0xfc, !PT ;  /* 0x640064000b5c7812 */ /* 0x000fe200078efcff */
[-C--:B------:R-:W-:Y:S01]  /*7780*/  HFMA2 R11, R90, R3.reuse.H0_H0, -20, -20 ;  /* 0xcd00cd005a0b7431 */ /* 0x080fe20000040003 */
[----:B------:R-:W-:Y:S01]  /*7790*/  LOP3.LUT R88, R9, 0x64006400, RZ, 0xfc, !PT ;  /* 0x6400640009587812 */ /* 0x000fe200078efcff */
[-C--:B------:R-:W-:Y:S01]  /*77a0*/  HFMA2 R9, R28, R3.reuse.H0_H0, -20, -20 ;  /* 0xcd00cd001c097431 */ /* 0x080fe20000040003 */
[----:B------:R-:W-:Y:S01]  /*77b0*/  LOP3.LUT R90, R29, 0x64006400, RZ, 0xfc, !PT ;  /* 0x640064001d5a7812 */ /* 0x000fe200078efcff */
[-C--:B------:R-:W-:Y:S01]  /*77c0*/  HFMA2 R7, R30, R3.reuse.H0_H0, -20, -20 ;  /* 0xcd00cd001e077431 */ /* 0x080fe20000040003 */
[C---:B------:R-:W-:Y:S01]  /*77d0*/  LOP3.LUT R0, R32.reuse, 0x1c001c0, RZ, 0xc0, !PT ;  /* 0x01c001c020007812 */ /* 0x040fe200078ec0ff */
[----:B------:R-:W0:Y:S01]  /*77e0*/  LDS.128 R28, [UR4+-0xf0] ;  /* 0xffff1004ff1c7984 */ /* 0x000e220008000c00 */
[----:B------:R-:W-:Y:S01]  /*77f0*/  LOP3.LUT R32, R32, 0x70007, RZ, 0xc0, !PT ;  /* 0x0007000720207812 */ /* 0x000fe200078ec0ff */
[----:B------:R-:W-:Y:S01]  /*7800*/  HFMA2 R5, R88, R3.H0_H0, -20, -20 ;  /* 0xcd00cd0058057431 */ /* 0x000fe20000040003 */
[----:B------:R-:W-:Y:S01]  /*7810*/  LOP3.LUT R33, R33, 0x70007, RZ, 0xc0, !PT ;  /* 0x0007000721217812 */ /* 0x000fe200078ec0ff */
[-C--:B------:R-:W-:Y:S01]  /*7820*/  HFMA2 R88, R66, R37.reuse, R61 ;  /* 0x0000002542587231 */ /* 0x080fe2000000003d */
[----:B------:R-:W-:Y:S01]  /*7830*/  LOP3.LUT R34, R34, 0x70007, RZ, 0xc0, !PT ;  /* 0x0007000722227812 */ /* 0x000fe200078ec0ff */
[----:B------:R-:W-:Y:S01]  /*7840*/  HFMA2 R37, R62, R37, R73 ;  /* 0x000000253e257231 */ /* 0x000fe20000000049 */
        /* <DEDUP_REMOVED lines=9> */
[----:B------:R-:W-:-:S02]  /*78e0*/  HFMA2 R36, R73, R38, R36 ;  /* 0x0000002649247231 */ /* 0x000fc40000000024 */
[----:B------:R-:W-:Y:S01]  /*78f0*/  HADD2 R59, R35, -1028, -1028 ;  /* 0xe404e404233b7430 */ /* 0x000fe20000000000 */
[----:B------:R-:W-:Y:S01]  /*7900*/  LOP3.LUT R80, R80, 0x70007, RZ, 0xc0, !PT ;  /* 0x0007000750507812 */ /* 0x000fe200078ec0ff */
[-C--:B------:R-:W-:Y:S02]  /*7910*/  HFMA2 R88, R63, R38.reuse, R88 ;  /* 0x000000263f587231 */ /* 0x080fe40000000058 */
[-C--:B------:R-:W-:Y:S02]  /*7920*/  HFMA2 R89, R61, R38.reuse, R89 ;  /* 0x000000263d597231 */ /* 0x080fe40000000059 */
[----:B------:R-:W-:Y:S02]  /*7930*/  HFMA2 R37, R59, R38, R37 ;  /* 0x000000263b257231 */ /* 0x000fe40000000025 */
[-C--:B------:R-:W-:Y:S02]  /*7940*/  HFMA2 R38, R46, R39.reuse, R36 ;  /* 0x000000272e267231 */ /* 0x080fe40000000024 */
[----:B------:R-:W-:-:S02]  /*7950*/  HFMA2 R88, R44, R39, R88 ;  /* 0x000000272c587231 */ /* 0x000fc40000000058 */
[-C--:B------:R-:W-:Y:S01]  /*7960*/  HFMA2 R89, R26, R39.reuse, R89 ;  /* 0x000000271a597231 */ /* 0x080fe20000000059 */
[----:B------:R-:W1:Y:S01]  /*7970*/  LDS.128 R32, [UR4+-0xe0] ;  /* 0xffff2004ff207984 */ /* 0x000e620008000c00 */
        /* <DEDUP_REMOVED lines=20> */
[-C--:B------:R-:W-:Y:S01]  /*7ac0*/  HFMA2 R0, R92, R3.reuse.H0_H0, -20, -20 ;  /* 0xcd00cd005c007431 */ /* 0x080fe20000040003 */
[----:B------:R-:W-:Y:S01]  /*7ad0*/  LOP3.LUT R80, R80, 0x64006400, RZ, 0xfc, !PT ;  /* 0x6400640050507812 */ /* 0x000fe200078efcff */
[----:B------:R-:W-:Y:S02]  /*7ae0*/  HFMA2 R3, R90, R3.H0_H0, -20, -20 ;  /* 0xcd00cd005a037431 */ /* 0x000fe40000040003 */
[----:B------:R-:W-:-:S02]  /*7af0*/  HFMA2 R90, R45, R30, R36 ;  /* 0x0000001e2d5a7231 */ /* 0x000fc40000000024 */
[-C--:B------:R-:W-:Y:S01]  /*7b00*/  HFMA2 R89, R47, R30.reuse, R28 ;  /* 0x0000001e2f597231 */ /* 0x080fe2000000001c */
[----:B------:R-:W-:Y:S01]  /*7b10*/  LOP3.LUT R28, R82, 0x64006400, RZ, 0xfc, !PT ;  /* 0x64006400521c7812 */ /* 0x000fe200078efcff */
[----:B------:R-:W-:Y:S01]  /*7b20*/  HFMA2 R30, R27, R30, R39 ;  /* 0x0000001e1b1e7231 */ /* 0x000fe20000000027 */
[----:B------:R-:W-:Y:S01]  /*7b30*/  LOP3.LUT R78, R78, 0x64006400, RZ, 0xfc, !PT ;  /* 0x640064004e4e7812 */ /* 0x000fe200078efcff */
[----:B------:R-:W0:Y:S01]  /*7b40*/  LDS.128 R36, [UR4+-0xd0] ;  /* 0xffff3004ff247984 */ /* 0x000e220008000c00 */
        /* <DEDUP_REMOVED lines=11> */
[----:B------:R-:W-:Y:S02]  /*7c00*/  HFMA2 R30, R78, R31, R30 ;  /* 0x0000001f4e1e7231 */ /* 0x000fe4000000001e */
[-C--:B-1----:R-:W-:Y:S02]  /*7c10*/  HFMA2 R90, R21, R32.reuse, R90 ;  /* 0x00000020155a7231 */ /* 0x082fe4000000005a */
[----:B------:R-:W-:-:S02]  /*7c20*/  HFMA2 R89, R23, R32, R89 ;  /* 0x0000002017597231 */ /* 0x000fc40000000059 */
[-C--:B------:R-:W-:Y:S01]  /*7c30*/  HFMA2 R88, R25, R32.reuse, R88 ;  /* 0x0000002019587231 */ /* 0x080fe20000000058 */
[----:B------:R-:W-:Y:S01]  /*7c40*/  LOP3.LUT R29, R81, 0x64006400, RZ, 0xfc, !PT ;  /* 0x64006400511d7812 */ /* 0x000fe200078efcff */
[----:B------:R-:W-:Y:S01]  /*7c50*/  HFMA2 R30, R19, R32, R30 ;  /* 0x00000020131e7231 */ /* 0x000fe2000000001e */
[----:B------:R-:W-:Y:S01]  /*7c60*/  LOP3.LUT R85, R85, 0x70007, RZ, 0xc0, !PT ;  /* 0x0007000755557812 */ /* 0x000fe200078ec0ff */
[----:B------:R-:W-:Y:S02]  /*7c70*/  HADD2 R79, R77, -1028, -1028 ;  /* 0xe404e4044d4f7430 */ /* 0x000fe40000000000 */
[-C--:B------:R-:W-:Y:S02]  /*7c80*/  HFMA2 R90, R2, R33.reuse, R90 ;  /* 0x00000021025a7231 */ /* 0x080fe4000000005a */
[-C--:B------:R-:W-:Y:S01]  /*7c90*/  HFMA2 R89, R4, R33.reuse, R89 ;  /* 0x0000002104597231 */ /* 0x080fe20000000059 */
[----:B------:R-:W-:Y:S01]  /*7ca0*/  LOP3.LUT R40, R40, 0x70007, RZ, 0xc0, !PT ;  /* 0x0007000728287812 */ /* 0x000fe200078ec0ff */
[----:B------:R-:W-:Y:S01]  /*7cb0*/  HADD2 R77, R28, -1028, -1028 ;  /* 0xe404e4041c4d7430 */ /* 0x000fe20000000000 */
[----:B------:R-:W-:Y:S01]  /*7cc0*/  LOP3.LUT R83, R83, 0x70007, RZ, 0xc0, !PT ;  /* 0x0007000753537812 */ /* 0x000fe200078ec0ff */
[----:B------:R-:W-:-:S02]  /*7cd0*/  HFMA2 R88, R6, R33, R88 ;  /* 0x0000002106587231 */ /* 0x000fc40000000058 */
[----:B------:R-:W-:Y:S01]  /*7ce0*/  HADD2 R81, R75, -1028, -1028 ;  /* 0xe404e4044b517430 */ /* 0x000fe20000000000 */
[----:B------:R-:W-:Y:S01]  /*7cf0*/  LOP3.LUT R87, R87, 0x70007, RZ, 0xc0, !PT ;  /* 0x0007000757577812 */ /* 0x000fe200078ec0ff */
[----:B------:R-:W-:Y:S01]  /*7d00*/  HFMA2 R30, R0, R33, R30 ;  /* 0x00000021001e7231 */ /* 0x000fe2000000001e */
[----:B------:R-:W-:Y:S01]  /*7d10*/  LOP3.LUT R85, R85, 0x64006400, RZ, 0xfc, !PT ;  /* 0x6400640055557812 */ /* 0x000fe200078efcff */
[----:B------:R-:W-:Y:S02]  /*7d20*/  HADD2 R75, R29, -1028, -1028 ;  /* 0xe404e4041d4b7430 */ /* 0x000fe40000000000 */
[-C--:B------:R-:W-:Y:S02]  /*7d30*/  HFMA2 R90, R77, R34.reuse, R90 ;  /* 0x000000224d5a7231 */ /* 0x080fe4000000005a */
[-C--:B------:R-:W-:Y:S01]  /*7d40*/  HFMA2 R89, R79, R34.reuse, R89 ;  /* 0x000000224f597231 */ /* 0x080fe20000000059 */
[----:B------:R-:W-:Y:S01]  /*7d50*/  LOP3.LUT R40, R40, 0x64006400, RZ, 0xfc, !PT ;  /* 0x6400640028287812 */ /* 0x000fe200078efcff */
[-C--:B------:R-:W-:Y:S01]  /*7d60*/  HFMA2 R88, R81, R34.reuse, R88 ;  /* 0x0000002251587231 */ /* 0x080fe20000000058 */
[----:B------:R-:W-:Y:S01]  /*7d70*/  LOP3.LUT R83, R83, 0x64006400, RZ, 0xfc, !PT ;  /* 0x6400640053537812 */ /* 0x000fe200078efcff */
[----:B------:R-:W-:Y:S01]  /*7d80*/  HFMA2 R30, R75, R34, R30 ;  /* 0x000000224b1e7231 */ /* 0x000fe2000000001e */
[----:B------:R-:W-:Y:S01]  /*7d90*/  LOP3.LUT R28, R87, 0x64006400, RZ, 0xfc, !PT ;  /* 0x64006400571c7812 */ /* 0x000fe200078efcff */
[----:B------:R-:W-:-:S02]  /*7da0*/  HFMA2 R29, R20, R35, R89 ;  /* 0x00000023141d7231 */ /* 0x000fc40000000059 */
[-C--:B------:R-:W-:Y:S02]  /*7db0*/  HFMA2 R90, R18, R35.reuse, R90 ;  /* 0x00000023125a7231 */ /* 0x080fe4000000005a */
[----:B------:R-:W-:Y:S02]  /*7dc0*/  HADD2 R85, R85, -1028, -1028 ;  /* 0xe404e40455557430 */ /* 0x000fe40000000000 */
[----:B------:R-:W-:Y:S02]  /*7dd0*/  HFMA2 R88, R22, R35, R88 ;  /* 0x0000002316587231 */ /* 0x000fe40000000058 */
[----:B------:R-:W-:Y:S01]  /*7de0*/  HADD2 R89, R40, -1028, -1028 ;  /* 0xe404e40428597430 */ /* 0x000fe20000000000 */
[----:B------:R-:W-:Y:S01]  /*7df0*/  LOP3.LUT R41, R41, 0x64006400, RZ, 0xfc, !PT ;  /* 0x6400640029297812 */ /* 0x000fe200078efcff */
[----:B------:R-:W-:Y:S02]  /*7e00*/  HADD2 R87, R83, -1028, -1028 ;  /* 0xe404e40453577430 */ /* 0x000fe40000000000 */
[----:B0-----:R-:W-:-:S02]  /*7e10*/  HFMA2 R90, R85, R36, R90 ;  /* 0x00000024555a7231 */ /* 0x001fc4000000005a */
[----:B------:R-:W-:Y:S02]  /*7e20*/  HFMA2 R30, R16, R35, R30 ;  /* 0x00000023101e7231 */ /* 0x000fe4000000001e */
[-C--:B------:R-:W-:Y:S02]  /*7e30*/  HFMA2 R88, R89, R36.reuse, R88 ;  /* 0x0000002459587231 */ /* 0x080fe40000000058 */
[----:B------:R-:W-:Y:S02]  /*7e40*/  HADD2 R83, R28, -1028, -1028 ;  /* 0xe404e4041c537430 */ /* 0x000fe40000000000 */
[----:B------:R-:W-:Y:S02]  /*7e50*/  HFMA2 R90, R10, R37, R90 ;  /* 0x000000250a5a7231 */ /* 0x000fe4000000005a */
[-C--:B------:R-:W-:Y:S01]  /*7e60*/  HFMA2 R29, R87, R36.reuse, R29 ;  /* 0x00000024571d7231 */ /* 0x080fe2000000001d */
[----:B------:R-:W-:Y:S01]  /*7e70*/  LOP3.LUT R42, R42, 0x64006400, RZ, 0xfc, !PT ;  /* 0x640064002a2a7812 */ /* 0x000fe200078efcff */
[----:B------:R-:W-:-:S02]  /*7e80*/  HFMA2 R30, R83, R36, R30 ;  /* 0x00000024531e7231 */ /* 0x000fc4000000001e */
[-C--:B------:R-:W-:Y:S02]  /*7e90*/  HFMA2 R88, R14, R37.reuse, R88 ;  /* 0x000000250e587231 */ /* 0x080fe40000000058 */
[-C--:B------:R-:W-:Y:S01]  /*7ea0*/  HFMA2 R29, R12, R37.reuse, R29 ;  /* 0x000000250c1d7231 */ /* 0x080fe2000000001d */
[----:B------:R-:W-:Y:S01]  /*7eb0*/  LOP3.LUT R43, R43, 0x64006400, RZ, 0xfc, !PT ;  /* 0x640064002b2b7812 */ /* 0x000fe200078efcff */
[----:B------:R-:W-:Y:S01]  /*7ec0*/  HFMA2 R37, R8, R37, R30 ;  /* 0x0000002508257231 */ /* 0x000fe2000000001e */
[----:B------:R-:W-:Y:S01]  /*7ed0*/  LOP3.LUT R86, R86, 0x64006400, RZ, 0xfc, !PT ;  /* 0x6400640056567812 */ /* 0x000fe200078efcff */
[-C--:B------:R-:W-:Y:S02]  /*7ee0*/  HFMA2 R30, R5, R38.reuse, R90 ;  /* 0x00000026051e7231 */ /* 0x080fe4000000005a */
[-C--:B------:R-:W-:Y:S02]  /*7ef0*/  HFMA2 R29, R7, R38.reuse, R29 ;  /* 0x00000026071d7231 */ /* 0x080fe4000000001d */
[----:B------:R-:W-:-:S02]  /*7f00*/  HFMA2 R28, R9, R38, R88 ;  /* 0x00000026091c7231 */ /* 0x000fc40000000058 */
[----:B------:R-:W-:Y:S02]  /*7f10*/  HADD2 R92, R41, -1028, -1028 ;  /* 0xe404e404295c7430 */ /* 0x000fe40000000000 */
[----:B------:R-:W-:Y:S02]  /*7f20*/  HADD2 R90, R42, -1028, -1028 ;  /* 0xe404e4042a5a7430 */ /* 0x000fe40000000000 */
[----:B------:R-:W-:Y:S02]  /*7f30*/  HFMA2 R37, R3, R38, R37 ;  /* 0x0000002603257231 */ /* 0x000fe40000000025 */
[----:B------:R-:W-:Y:S02]  /*7f40*/  HFMA2 R28, R92, R39, R28 ;  /* 0x000000275c1c7231 */ /* 0x000fe4000000001c */
[----:B------:R-:W-:Y:S02]  /*7f50*/  HADD2 R88, R43, -1028, -1028 ;  /* 0xe404e4042b587430 */ /* 0x000fe40000000000 */
        /* <DEDUP_REMOVED lines=15> */
[----:B------:R-:W1:Y:S04]  /*8050*/  LDS.128 R32, [UR4+-0x70] ;  /* 0xffff9004ff207984 */ /* 0x000e680008000c00 */
[----:B------:R-:W2:Y:S01]  /*8060*/  LDS.128 R36, [UR4+-0x60] ;  /* 0xffffa004ff247984 */ /* 0x000ea20008000c00 */
        /* <DEDUP_REMOVED lines=228> */
.L_x_335:
[----:B------:R-:W-:Y:S01]  /*8eb0*/  UIADD3 UR5, UPT, UPT, UR5, 0x20, URZ ;  /* 0x0000002005057890 */ /* 0x000fe2000fffe0ff */
[----:B------:R-:W-:Y:S01]  /*8ec0*/  MOV R7, UR14 ;  /* 0x0000000e00077c02 */ /* 0x000fe20008000f00 */
[----:B------:R-:W-:Y:S02]  /*8ed0*/  UIADD3 UR8, UP0, UPT, UR8, 0x80, URZ ;  /* 0x0000008008087890 */ /* 0x000fe4000ff1e0ff */
[----:B------:R-:W-:Y:S02]  /*8ee0*/  UIADD3 UR4, UPT, UPT, UR4, 0x40, URZ ;  /* 0x0000004004047890 */ /* 0x000fe4000fffe0ff */
[----:B------:R-:W-:Y:S01]  /*8ef0*/  ISETP.LE.AND P0, PT, R48, UR5, PT ;  /* 0x0000000530007c0c */ /* 0x000fe2000bf03270 */
[----:B------:R-:W-:Y:S01]  /*8f00*/  UIADD3.X UR7, UPT, UPT, URZ, UR7, URZ, UP0, !UPT ;  /* 0x00000007ff077290 */ /* 0x000fe200087fe4ff */
[----:B------:R-:W-:-:S11]  /*8f10*/  IMAD.WIDE R6, R7, 0x4, R94 ;  /* 0x0000000407067825 */ /* 0x000fd600078e025e */
[----:B------:R-:W-:Y:S05]  /*8f20*/  @!P0 BRA `(.L_x_336) ;  /* 0xffffffdc001c8947 */ /* 0x000fea000383ffff */
.L_x_334:
[----:B------:R-:W-:-:S13]  /*8f30*/  ISETP.LT.AND P0, PT, RZ, UR6, PT ;  /* 0x00000006ff007c0c */ /* 0x000fda000bf01270 */
[----:B------:R-:W-:Y:S05]  /*8f40*/  @!P0 EXIT ;  /* 0x000000000000894d */ /* 0x000fea0003800000 */
[----:B------:R-:W0:Y:S01]  /*8f50*/  S2R R0, SR_CTAID.X ;  /* 0x0000000000007919 */ /* 0x000e220000002500 */
[----:B------:R-:W1:Y:S01]  /*8f60*/  LDC.64 R4, c[0x0][0x3a0] ;  /* 0x0000e800ff047b82 */ /* 0x000e620000000a00 */
[----:B------:R-:W0:Y:S01]  /*8f70*/  S2R R3, SR_TID.X ;  /* 0x0000000000037919 */ /* 0x000e220000002100 */
[----:B------:R-:W2:Y:S01]  /*8f80*/  S2R R7, SR_CTAID.Y ;  /* 0x0000000000077919 */ /* 0x000ea20000002600 */
[----:B0-----:R-:W-:-:S05]  /*8f90*/  LEA R0, R0, R3, 0x6 ;  /* 0x0000000300007211 */ /* 0x001fca00078e30ff */
[----:B--2---:R-:W-:-:S05]  /*8fa0*/  IMAD R0, R7, UR14, R0 ;  /* 0x0000000e07007c24 */ /* 0x004fca000f8e0200 */
        /* <DEDUP_REMOVED lines=9> */
.L_x_340:
[----:B------:R-:W0:Y:S02]  /*9040*/  LDS R2, [R0] ;  /* 0x0000000000027984 */ /* 0x000e240000000800 */
[----:B0-----:R-:W-:-:S05]  /*9050*/  HADD2 R3, R2, R58 ;  /* 0x0000003a02037230 */ /* 0x001fca0000000000 */
[----:B------:R-:W0:Y:S02]  /*9060*/  ATOMS.CAST.SPIN P0, [R0], R2, R3 ;  /* 0x000000020000758d */ /* 0x000e240001800003 */
[----:B0-----:R-:W-:Y:S05]  /*9070*/  @!P0 BRA `(.L_x_340) ;  /* 0xfffffffc00f08947 */ /* 0x001fea000383ffff */
[----:B------:R-:W-:Y:S05]  /*9080*/  BRA `(.L_x_338) ;  /* 0x00000000000c7947 */ /* 0x000fea0003800000 */
.L_x_339:
[----:B------:R-:W2:Y:S02]  /*9090*/  LD.E R0, desc[UR12][R4.64] ;  /* 0x0000000c04007980 */ /* 0x000ea4000c101900 */
[----:B--2---:R-:W-:-:S05]  /*90a0*/  IADD3 R3, PT, PT, R58, R0, RZ ;  /* 0x000000003a037210 */ /* 0x004fca0007ffe0ff */
[----:B------:R0:W-:Y:S02]  /*90b0*/  ST.E desc[UR12][R4.64], R3 ;  /* 0x0000000304007985 */ /* 0x0001e4000c10190c */
.L_x_338:
[----:B------:R-:W-:Y:S05]  /*90c0*/  BSYNC.RECONVERGENT B0 ;  /* 0x0000000000007941 */ /* 0x000fea0003800200 */
.L_x_337:
[----:B------:R1:W-:Y:S01]  /*90d0*/  ATOM.E.ADD.F16x2.RN.STRONG.GPU P0, RZ, desc[UR12][R4.64+0x4], R57 ;  /* 0x8000043904ff79a2 */ /* 0x0003e2000c10e10c */
[----:B------:R-:W-:Y:S04]  /*90e0*/  BSSY.RECONVERGENT B0, `(.L_x_341) ;  /* 0x000000e000007945 */ /* 0x000fe80003800200 */
[----:B-1----:R-:W-:Y:S05]  /*90f0*/  @P0 BRA `(.L_x_342) ;  /* 0x0000000000300947 */ /* 0x002fea0003800000 */
[----:B------:R-:W1:Y:S02]  /*9100*/  QSPC.E.S P0, RZ, [R4+0x4] ;  /* 0x0000040004ff73aa */ /* 0x000e640000000500 */
[----:B-1----:R-:W-:Y:S05]  /*9110*/  @!P0 BRA `(.L_x_343) ;  /* 0x00000000001c8947 */ /* 0x002fea0003800000 */
[----:B------:R-:W-:-:S04]  /*9120*/  MOV R2, R4 ;  /* 0x0000000400027202 */ /* 0x000fc80000000f00 */
[----:B------:R-:W-:-:S07]  /*9130*/  MOV R0, R2 ;  /* 0x0000000200007202 */ /* 0x000fce0000000f00 */
.L_x_344:
[----:B------:R-:W0:Y:S02]  /*9140*/  LDS R2, [R0+0x4] ;  /* 0x0000040000027984 */ /* 0x000e240000000800 */
[----:B0-----:R-:W-:-:S05]  /*9150*/  HFMA2 R3, R2, 1, 1, R57 ;  /* 0x3c003c0002037831 */ /* 0x001fca0000000039 */
[----:B------:R-:W0:Y:S02]  /*9160*/  ATOMS.CAST.SPIN P0, [R0+0x4], R2, R3 ;  /* 0x000004020000758d */ /* 0x000e240001800003 */
[----:B0-----:R-:W-:Y:S05]  /*9170*/  @!P0 BRA `(.L_x_344) ;  /* 0xfffffffc00f08947 */ /* 0x001fea000383ffff */
[----:B------:R-:W-:Y:S05]  /*9180*/  BRA `(.L_x_342) ;  /* 0x00000000000c7947 */ /* 0x000fea0003800000 */
.L_x_343:
[----:B------:R-:W0:Y:S02]  /*9190*/  LD.E R0, desc[UR12][R4.64+0x4] ;  /* 0x0000040c04007980 */ /* 0x000e24000c101900 */
[----:B0-----:R-:W-:-:S05]  /*91a0*/  IADD3 R3, PT, PT, R57, R0, RZ ;  /* 0x0000000039037210 */ /* 0x001fca0007ffe0ff */
[----:B------:R1:W-:Y:S02]  /*91b0*/  ST.E desc[UR12][R4.64+0x4], R3 ;  /* 0x0000040304007985 */ /* 0x0003e4000c10190c */
.L_x_342:
[----:B------:R-:W-:Y:S05]  /*91c0*/  BSYNC.RECONVERGENT B0 ;  /* 0x0000000000007941 */ /* 0x000fea0003800200 */
.L_x_341:
        /* <DEDUP_REMOVED lines=12> */
.L_x_348:
[----:B------:R-:W0:Y:S02]  /*9290*/  LDS R2, [R0] ;  /* 0x0000000000027984 */ /* 0x000e240000000800 */
[----:B0-----:R-:W-:-:S05]  /*92a0*/  HADD2 R3, R2, R56 ;  /* 0x0000003802037230 */ /* 0x001fca0000000000 */
[----:B------:R-:W0:Y:S02]  /*92b0*/  ATOMS.CAST.SPIN P0, [R0], R2, R3 ;  /* 0x000000020000758d */ /* 0x000e240001800003 */
[----:B0-----:R-:W-:Y:S05]  /*92c0*/  @!P0 BRA `(.L_x_348) ;  /* 0xfffffffc00f08947 */ /* 0x001fea000383ffff */
[----:B------:R-:W-:Y:S05]  /*92d0*/  BRA `(.L_x_346) ;  /* 0x00000000000c7947 */ /* 0x000fea0003800000 */
.L_x_347:
[----:B------:R-:W2:Y:S02]  /*92e0*/  LD.E R0, desc[UR12][R4.64] ;  /* 0x0000000c04007980 */ /* 0x000ea4000c101900 */
[----:B--2---:R-:W-:-:S05]  /*92f0*/  IADD3 R3, PT, PT, R56, R0, RZ ;  /* 0x0000000038037210 */ /* 0x004fca0007ffe0ff */
[----:B------:R0:W-:Y:S02]  /*9300*/  ST.E desc[UR12][R4.64], R3 ;  /* 0x0000000304007985 */ /* 0x0001e4000c10190c */
.L_x_346:
[----:B------:R-:W-:Y:S05]  /*9310*/  BSYNC.RECONVERGENT B0 ;  /* 0x0000000000007941 */ /* 0x000fea0003800200 */
.L_x_345:
[----:B------:R1:W-:Y:S01]  /*9320*/  ATOM.E.ADD.F16x2.RN.STRONG.GPU P0, RZ, desc[UR12][R4.64+0x4], R55 ;  /* 0x8000043704ff79a2 */ /* 0x0003e2000c10e10c */
[----:B------:R-:W-:Y:S04]  /*9330*/  BSSY.RECONVERGENT B0, `(.L_x_349) ;  /* 0x000000e000007945 */ /* 0x000fe80003800200 */
[----:B-1----:R-:W-:Y:S05]  /*9340*/  @P0 BRA `(.L_x_350) ;  /* 0x0000000000300947 */ /* 0x002fea0003800000 */
[----:B------:R-:W1:Y:S02]  /*9350*/  QSPC.E.S P0, RZ, [R4+0x4] ;  /* 0x0000040004ff73aa */ /* 0x000e640000000500 */
[----:B-1----:R-:W-:Y:S05]  /*9360*/  @!P0 BRA `(.L_x_351) ;  /* 0x00000000001c8947 */ /* 0x002fea0003800000 */
[----:B------:R-:W-:-:S04]  /*9370*/  MOV R2, R4 ;  /* 0x0000000400027202 */ /* 0x000fc80000000f00 */
[----:B------:R-:W-:-:S07]  /*9380*/  MOV R0, R2 ;  /* 0x0000000200007202 */ /* 0x000fce0000000f00 */
.L_x_352:
[----:B------:R-:W0:Y:S02]  /*9390*/  LDS R2, [R0+0x4] ;  /* 0x0000040000027984 */ /* 0x000e240000000800 */
[----:B0-----:R-:W-:-:S05]  /*93a0*/  HFMA2 R3, R2, 1, 1, R55 ;  /* 0x3c003c0002037831 */ /* 0x001fca0000000037 */
[----:B------:R-:W0:Y:S02]  /*93b0*/  ATOMS.CAST.SPIN P0, [R0+0x4], R2, R3 ;  /* 0x000004020000758d */ /* 0x000e240001800003 */
[----:B0-----:R-:W-:Y:S05]  /*93c0*/  @!P0 BRA `(.L_x_352) ;  /* 0xfffffffc00f08947 */ /* 0x001fea000383ffff */
[----:B------:R-:W-:Y:S05]  /*93d0*/  BRA `(.L_x_350) ;  /* 0x00000000000c7947 */ /* 0x000fea0003800000 */
.L_x_351:
[----:B------:R-:W0:Y:S02]  /*93e0*/  LD.E R0, desc[UR12][R4.64+0x4] ;  /* 0x0000040c04007980 */ /* 0x000e24000c101900 */
[----:B0-----:R-:W-:-:S05]  /*93f0*/  IADD3 R3, PT, PT, R55, R0, RZ ;  /* 0x0000000037037210 */ /* 0x001fca0007ffe0ff */
[----:B------:R1:W-:Y:S02]  /*9400*/  ST.E desc[UR12][R4.64+0x4], R3 ;  /* 0x0000040304007985 */ /* 0x0003e4000c10190c */
.L_x_350:
[----:B------:R-:W-:Y:S05]  /*9410*/  BSYNC.RECONVERGENT B0 ;  /* 0x0000000000007941 */ /* 0x000fea0003800200 */
.L_x_349:
        /* <DEDUP_REMOVED lines=12> */
.L_x_356:
[----:B------:R-:W0:Y:S02]  /*94e0*/  LDS R2, [R0] ;  /* 0x0000000000027984 */ /* 0x000e240000000800 */
[----:B0-----:R-:W-:-:S05]  /*94f0*/  HADD2 R3, R2, R54 ;  /* 0x0000003602037230 */ /* 0x001fca0000000000 */
[----:B------:R-:W0:Y:S02]  /*9500*/  ATOMS.CAST.SPIN P0, [R0], R2, R3 ;  /* 0x000000020000758d */ /* 0x000e240001800003 */
[----:B0-----:R-:W-:Y:S05]  /*9510*/  @!P0 BRA `(.L_x_356) ;  /* 0xfffffffc00f08947 */ /* 0x001fea000383ffff */
[----:B------:R-:W-:Y:S05]  /*9520*/  BRA `(.L_x_354) ;  /* 0x00000000000c7947 */ /* 0x000fea0003800000 */
.L_x_355:
[----:B------:R-:W2:Y:S02]  /*9530*/  LD.E R0, desc[UR12][R4.64] ;  /* 0x0000000c04007980 */ /* 0x000ea4000c101900 */
[----:B--2---:R-:W-:-:S05]  /*9540*/  IADD3 R3, PT, PT, R54, R0, RZ ;  /* 0x0000000036037210 */ /* 0x004fca0007ffe0ff */
[----:B------:R0:W-:Y:S02]  /*9550*/  ST.E desc[UR12][R4.64], R3 ;  /* 0x0000000304007985 */ /* 0x0001e4000c10190c */
.L_x_354:
[----:B------:R-:W-:Y:S05]  /*9560*/  BSYNC.RECONVERGENT B0 ;  /* 0x0000000000007941 */ /* 0x000fea0003800200 */
.L_x_353:
[----:B------:R1:W-:Y:S01]  /*9570*/  ATOM.E.ADD.F16x2.RN.STRONG.GPU P0, RZ, desc[UR12][R4.64+0x4], R53 ;  /* 0x8000043504ff79a2 */ /* 0x0003e2000c10e10c */
[----:B------:R-:W-:Y:S04]  /*9580*/  BSSY.RECONVERGENT B0, `(.L_x_357) ;  /* 0x000000e000007945 */ /* 0x000fe80003800200 */
[----:B-1----:R-:W-:Y:S05]  /*9590*/  @P0 BRA `(.L_x_358) ;  /* 0x0000000000300947 */ /* 0x002fea0003800000 */
[----:B------:R-:W1:Y:S02]  /*95a0*/  QSPC.E.S P0, RZ, [R4+0x4] ;  /* 0x0000040004ff73aa */ /* 0x000e640000000500 */
[----:B-1----:R-:W-:Y:S05]  /*95b0*/  @!P0 BRA `(.L_x_359) ;  /* 0x00000000001c8947 */ /* 0x002fea0003800000 */
[----:B------:R-:W-:-:S04]  /*95c0*/  MOV R2, R4 ;  /* 0x0000000400027202 */ /* 0x000fc80000000f00 */
[----:B------:R-:W-:-:S07]  /*95d0*/  MOV R0, R2 ;  /* 0x0000000200007202 */ /* 0x000fce0000000f00 */
.L_x_360:
[----:B------:R-:W0:Y:S02]  /*95e0*/  LDS R2, [R0+0x4] ;  /* 0x0000040000027984 */ /* 0x000e240000000800 */
[----:B0-----:R-:W-:-:S05]  /*95f0*/  HFMA2 R3, R2, 1, 1, R53 ;  /* 0x3c003c0002037831 */ /* 0x001fca0000000035 */
[----:B------:R-:W0:Y:S02]  /*9600*/  ATOMS.CAST.SPIN P0, [R0+0x4], R2, R3 ;  /* 0x000004020000758d */ /* 0x000e240001800003 */
[----:B0-----:R-:W-:Y:S05]  /*9610*/  @!P0 BRA `(.L_x_360) ;  /* 0xfffffffc00f08947 */ /* 0x001fea000383ffff */
[----:B------:R-:W-:Y:S05]  /*9620*/  BRA `(.L_x_358) ;  /* 0x00000000000c7947 */ /* 0x000fea0003800000 */
.L_x_359:
[----:B------:R-:W0:Y:S02]  /*9630*/  LD.E R0, desc[UR12][R4.64+0x4] ;  /* 0x0000040c04007980 */ /* 0x000e24000c101900 */
[----:B0-----:R-:W-:-:S05]  /*9640*/  IADD3 R3, PT, PT, R53, R0, RZ ;  /* 0x0000000035037210 */ /* 0x001fca0007ffe0ff */
[----:B------:R1:W-:Y:S02]  /*9650*/  ST.E desc[UR12][R4.64+0x4], R3 ;  /* 0x0000040304007985 */ /* 0x0003e4000c10190c */
.L_x_358:
[----:B------:R-:W-:Y:S05]  /*9660*/  BSYNC.RECONVERGENT B0 ;  /* 0x0000000000007941 */ /* 0x000fea0003800200 */
.L_x_357:
        /* <DEDUP_REMOVED lines=12> */
.L_x_364:
[----:B------:R-:W0:Y:S02]  /*9730*/  LDS R2, [R0] ;  /* 0x0000000000027984 */ /* 0x000e240000000800 */
[----:B0-----:R-:W-:-:S05]  /*9740*/  HADD2 R3, R2, R52 ;  /* 0x0000003402037230 */ /* 0x001fca0000000000 */
[----:B------:R-:W0:Y:S02]  /*9750*/  ATOMS.CAST.SPIN P0, [R0], R2, R3 ;  /* 0x000000020000758d */ /* 0x000e240001800003 */
[----:B0-----:R-:W-:Y:S05]  /*9760*/  @!P0 BRA `(.L_x_364) ;  /* 0xfffffffc00f08947 */ /* 0x001fea000383ffff */
[----:B------:R-:W-:Y:S05]  /*9770*/  BRA `(.L_x_362) ;  /* 0x00000000000c7947 */ /* 0x000fea0003800000 */
.L_x_363:
[----:B------:R-:W2:Y:S02]  /*9780*/  LD.E R0, desc[UR12][R4.64] ;  /* 0x0000000c04007980 */ /* 0x000ea4000c101900 */
[----:B--2---:R-:W-:-:S05]  /*9790*/  IADD3 R3, PT, PT, R52, R0, RZ ;  /* 0x0000000034037210 */ /* 0x004fca0007ffe0ff */
[----:B------:R0:W-:Y:S02]  /*97a0*/  ST.E desc[UR12][R4.64], R3 ;  /* 0x0000000304007985 */ /* 0x0001e4000c10190c */
.L_x_362:
[----:B------:R-:W-:Y:S05]  /*97b0*/  BSYNC.RECONVERGENT B0 ;  /* 0x0000000000007941 */ /* 0x000fea0003800200 */
.L_x_361:
[----:B------:R1:W-:Y:S02]  /*97c0*/  ATOM.E.ADD.F16x2.RN.STRONG.GPU P0, RZ, desc[UR12][R4.64+0x4], R51 ;  /* 0x8000043304ff79a2 */ /* 0x0003e4000c10e10c */
[----:B-1----:R-:W-:Y:S05]  /*97d0*/  @P0 EXIT ;  /* 0x000000000000094d */ /* 0x002fea0003800000 */
[----:B------:R-:W1:Y:S02]  /*97e0*/  QSPC.E.S P0, RZ, [R4+0x4] ;  /* 0x0000040004ff73aa */ /* 0x000e640000000500 */
[----:B-1----:R-:W-:Y:S05]  /*97f0*/  @!P0 BRA `(.L_x_365) ;  /* 0x00000000001c8947 */ /* 0x002fea0003800000 */
[----:B------:R-:W-:-:S04]  /*9800*/  MOV R2, R4 ;  /* 0x0000000400027202 */ /* 0x000fc80000000f00 */
[----:B------:R-:W-:-:S07]  /*9810*/  MOV R0, R2 ;  /* 0x0000000200007202 */ /* 0x000fce0000000f00 */
.L_x_366:
[----:B------:R-:W0:Y:S02]  /*9820*/  LDS R2, [R0+0x4] ;  /* 0x0000040000027984 */ /* 0x000e240000000800 */
[----:B0-----:R-:W-:-:S05]  /*9830*/  HFMA2 R3, R2, 1, 1, R51 ;  /* 0x3c003c0002037831 */ /* 0x001fca0000000033 */
[----:B------:R-:W0:Y:S02]  /*9840*/  ATOMS.CAST.SPIN P0, [R0+0x4], R2, R3 ;  /* 0x000004020000758d */ /* 0x000e240001800003 */
[----:B0-----:R-:W-:Y:S05]  /*9850*/  @!P0 BRA `(.L_x_366) ;  /* 0xfffffffc00f08947 */ /* 0x001fea000383ffff */
[----:B------:R-:W-:Y:S05]  /*9860*/  EXIT ;  /* 0x000000000000794d */ /* 0x000fea0003800000 */
.L_x_365:
[----:B------:R-:W0:Y:S02]  /*9870*/  LD.E R0, desc[UR12][R4.64+0x4] ;  /* 0x0000040c04007980 */ /* 0x000e24000c101900 */
[----:B0-----:R-:W-:-:S05]  /*9880*/  IADD3 R3, PT, PT, R51, R0, RZ ;  /* 0x0000000033037210 */ /* 0x001fca0007ffe0ff */
[----:B------:R-:W-:Y:S01]  /*9890*/  ST.E desc[UR12][R4.64+0x4], R3 ;  /* 0x0000040304007985 */ /* 0x000fe2000c10190c */
[----:B------:R-:W-:Y:S05]  /*98a0*/  EXIT ;  /* 0x000000000000794d */ /* 0x000fea0003800000 */
.L_x_367:
        /* <DEDUP_REMOVED lines=13> */
.L_x_3569:


//--------------------- .text._Z23gemm_half_q_half_kernelILi4ELi14ELb0ELb0ELi64EEvPK6__halfPKjS4_S2_PS0_iiiiPKtS7_iiiiiibS2_i --------------------------
	.section	.text._Z23gemm_half_q_half_kernelILi4ELi14ELb0ELb0ELi64EEvPK6__halfPKjS4_S2_PS0_iiiiPKtS7_iiiiiibS2_i,"ax",@progbits
	.align	128
        .global         _Z23gemm_half_q_half_kernelILi4ELi14ELb0ELb0ELi64EEvPK6__halfPKjS4_S2_PS0_iiiiPKtS7_iiiiiibS2_i
        .type           _Z23gemm_half_q_half_kernelILi4ELi14ELb0ELb0ELi64EEvPK6__halfPKjS4_S2_PS0_iiiiPKtS7_iiiiiibS2_i,@function
        .size           _Z23gemm_half_q_half_kernelILi4ELi14ELb0ELb0ELi64EEvPK6__halfPKjS4_S2_PS0_iiiiPKtS7_iiiiiibS2_i,(.L_x_3570 - _Z23gemm_half_q_half_kernelILi4ELi14ELb0ELb0ELi64EEvPK6__halfPKjS4_S2_PS0_iiiiPKtS7_iiiiiibS2_i)
        .other          _Z23gemm_half_q_half_kernelILi4ELi14ELb0ELb0ELi64EEvPK6__halfPKjS4_S2_PS0_iiiiPKtS7_iiiiiibS2_i,@"STO_CUDA_ENTRY STV_DEFAULT"
_Z23gemm_half_q_half_kernelILi4ELi14ELb0ELb0ELi64EEvPK6__halfPKjS4_S2_PS0_iiiiPKtS7_iiiiiibS2_i:
.text._Z23gemm_half_q_half_kernelILi4ELi14ELb0ELb0ELi64EEvPK6__halfPKjS4_S2_PS0_iiiiPKtS7_iiiiiibS2_i:
        /* <DEDUP_REMOVED lines=56> */
.L_x_373:
        /* <DEDUP_REMOVED lines=32> */
.L_x_372:
        /* <DEDUP_REMOVED lines=20> */
.L_x_374:
[----:B------:R-:W-:-:S13]  /*06c0*/  ISETP.EQ.AND P1, PT, RZ, UR10, PT ;  /* 0x0000000aff007c0c */ /* 0x000fda000bf22270 */
[----:B------:R-:W-:Y:S05]  /*06d0*/  @!P0 BRA P1, `(.L_x_369) ;  /* 0x00000004007c8947 */ /* 0x000fea0000800000 */
.L_x_371:
        /* <DEDUP_REMOVED lines=12> */
.L_x_370:
        /* <DEDUP_REMOVED lines=17> */
.L_x_377:
        /* <DEDUP_REMOVED lines=32> */
.L_x_376:
        /* <DEDUP_REMOVED lines=21> */
.L_x_378:
[----:B------:R-:W-:-:S09]  /*0c00*/  UISETP.NE.OR UP0, UPT, UR10, URZ, UP0 ;  /* 0x000000ff0a00728c */ /* 0x000fd20008705670 */
[----:B------:R-:W-:Y:S05]  /*0c10*/  BRA.U !UP0, `(.L_x_369) ;  /* 0x00000001082c7547 */ /* 0x000fea000b800000 */
.L_x_375:
        /* <DEDUP_REMOVED lines=11> */
.L_x_369:
[----:B------:R-:W-:Y:S05]  /*0cd0*/  BSYNC.RECONVERGENT B0 ;  /* 0x0000000000007941 */ /* 0x000fea0003800200 */
.L_x_368:
        /* <DEDUP_REMOVED lines=23> */
.L_x_382:
        /* <DEDUP_REMOVED lines=15> */
.L_x_381:
        /* <DEDUP_REMOVED lines=12> */
.L_x_383:
[----:B------:R-:W-:-:S09]  /*1000*/  UISETP.NE.OR UP0, UPT, UR10, URZ, UP0 ;  /* 0x000000ff0a00728c */ /* 0x000fd20008705670 */
[----:B------:R-:W-:Y:S05]  /*1010*/  BRA.U !UP0, `(.L_x_379) ;  /* 0x00000001081c7547 */ /* 0x000fea000b800000 */
.L_x_380:
[----:B012---:R-:W0:Y:S02]  /*1020*/  LDC.64 R4, c[0x0][0x3a0] ;  /* 0x0000e800ff047b82 */ /* 0x007e240000000a00 */
.L_x_384:
[C---:B0-----:R-:W-:Y:S01]  /*1030*/  IMAD.WIDE R6, R3.reuse, 0x2, R4 ;  /* 0x0000000203067825 */ /* 0x041fe200078e0204 */
[----:B------:R-:W-:Y:S01]  /*1040*/  UIADD3 UR10, UPT, UPT, UR10, 0x1, URZ ;  /* 0x000000010a0a7890 */ /* 0x000fe2000fffe0ff */
[----:B------:R-:W-:-:S03]  /*1050*/  IADD3 R3, PT, PT, R3, UR16, RZ ;  /* 0x0000001003037c10 */ /* 0x000fc6000fffe0ff */
[----:B------:R3:W-:Y:S01]  /*1060*/  STG.E.64 desc[UR14][R6.64], RZ ;  /* 0x000000ff06007986 */ /* 0x0007e2000c101b0e */
[----:B------:R-:W-:-:S09]  /*1070*/  UISETP.NE.AND UP0, UPT, UR10, URZ, UPT ;  /* 0x000000ff0a00728c */ /* 0x000fd2000bf05270 */
[----:B---3--:R-:W-:Y:S05]  /*1080*/  BRA.U UP0, `(.L_x_384) ;  /* 0xfffffffd00e87547 */ /* 0x008fea000b83ffff */
.L_x_379:
        /* <DEDUP_REMOVED lines=20> */
.L_x_386:
        /* <DEDUP_REMOVED lines=45> */
.L_x_385:
        /* <DEDUP_REMOVED lines=30> */
.L_x_387:
        /* <DEDUP_REMOVED lines=8> */
.L_x_388:
        /* <DEDUP_REMOVED lines=8> */
.L_x_389:
        /* <DEDUP_REMOVED lines=8> */
.L_x_390:
        /* <DEDUP_REMOVED lines=8> */
.L_x_391:
        /* <DEDUP_REMOVED lines=28> */
[----:B------:R-:W-:Y:S01]  /*1a40*/  IADD3 R48, PT, PT, R12, UR5, RZ ;  /* 0x000000050c307c10 */ /* 0x000fe2000fffe0ff */
[----:B------:R-:W-:Y:S06]  /*1a50*/  @!P0 BRA `(.L_x_392) ;  /* 0x0000005000308947 */ /* 0x000fec0003800000 */
[----:B------:R-:W-:Y:S01]  /*1a60*/  UIMAD.WIDE.U32 UR8, UR8, 0x100, UR12 ;  /* 0x00000100080878a5 */ /* 0x000fe2000f8e000c */
[----:B------:R-:W-:Y:S01]  /*1a70*/  MOV R12, R98 ;  /* 0x00000062000c7202 */ /* 0x000fe20000000f00 */
[----:B------:R-:W-:Y:S01]  /*1a80*/  UISETP.LT.AND UP1, UPT, UR7, UR17, UPT ;  /* 0x000000110700728c */ /* 0x000fe2000bf21270 */
[----:B------:R-:W-:Y:S01]  /*1a90*/  MOV R13, R99 ;  /* 0x00000063000d7202 */ /* 0x000fe20000000f00 */
[----:B------:R-:W-:Y:S01]  /*1aa0*/  UIADD3 UR10, UP0, UPT, UR8, 0x2, URZ ;  /* 0x00000002080a7890 */ /* 0x000fe2000ff1e0ff */
[----:B------:R-:W-:Y:S01]  /*1ab0*/  MOV R60, RZ ;  /* 0x000000ff003c7202 */ /* 0x000fe20000000f00 */
[----:B------:R-:W0:Y:S01]  /*1ac0*/  LDCU UR16, c[0x0][0x3ac] ;  /* 0x00007580ff1077ac */ /* 0x000e220008000800 */
[----:B------:R-:W-:Y:S01]  /*1ad0*/  PRMT R59, RZ, 0x7610, R59 ;  /* 0x00007610ff3b7816 */ /* 0x000fe2000000003b */
[----:B------:R-:W-:Y:S02]  /*1ae0*/  UIADD3.X UR9, UPT, UPT, URZ, UR9, URZ, UP0, !UPT ;  /* 0x00000009ff097290 */ /* 0x000fe400087fe4ff */
[----:B------:R-:W-:Y:S01]  /*1af0*/  MOV R10, UR10 ;  /* 0x0000000a000a7c02 */ /* 0x000fe20008000f00 */
[----:B------:R-:W-:-:S03]  /*1b00*/  USEL UR8, UR7, UR17, UP1 ;  /* 0x0000001107087287 */ /* 0x000fc60008800000 */
[----:B------:R-:W-:-:S09]  /*1b10*/  MOV R9, UR9 ;  /* 0x0000000900097c02 */ /* 0x000fd20008000f00 */
.L_x_397:
[----:B------:R-:W-:-:S13]  /*1b20*/  ISETP.NE.AND P0, PT, R48, UR5, PT ;  /* 0x0000000530007c0c */ /* 0x000fda000bf05270 */
[----:B------:R-:W-:Y:S02]  /*1b30*/  @!P0 LEA R2, R60, R1, 0x3 ;  /* 0x000000013c028211 */ /* 0x000fe400078e18ff */
[----:B------:R-:W-:-:S03]  /*1b40*/  @!P0 MOV R11, R9 ;  /* 0x00000009000b8202 */ /* 0x000fc60000000f00 */
[----:B------:R-:W2:Y:S04]  /*1b50*/  @!P0 LDL.64 R4, [R2+0x8] ;  /* 0x0000080002048983 */ /* 0x000ea80000100a00 */
[----:B------:R-:W3:Y:S01]  /*1b60*/  @!P0 LDG.E.U16.CONSTANT R3, desc[UR14][R10.64] ;  /* 0x0000000e0a038981 */ /* 0x000ee2000c1e9500 */
[----:B------:R-:W-:Y:S01]  /*1b70*/  UISETP.GE.AND UP0, UPT, UR6, 0x1, UPT ;  /* 0x000000010600788c */ /* 0x000fe2000bf06270 */
[----:B------:R-:W-:Y:S01]  /*1b80*/  @!P0 IADD3 R0, PT, PT, R60, 0x1, RZ ;  /* 0x000000013c008810 */ /* 0x000fe20007ffe0ff */
[----:B------:R-:W-:Y:S01]  /*1b90*/  HFMA2 R8, -RZ, RZ, 0, 0.0625 ;  /* 0x00002c00ff087431 */ /* 0x000fe200000001ff */
[----:B------:R-:W-:Y:S02]  /*1ba0*/  MOV R6, R12 ;  /* 0x0000000c00067202 */ /* 0x000fe40000000f00 */
        /* <DEDUP_REMOVED lines=10> */
[----:B------:R-:W1:Y:S02]  /*1c50*/  LDS.64 R16, [UR4] ;  /* 0x00000004ff107984 */ /* 0x000e640008000a00 */
[--C-:B-1----:R-:W-:Y:S02]  /*1c60*/  HADD2.F32 R5, -RZ, R16.reuse.H0_H0 ;  /* 0x20000010ff057230 */ /* 0x102fe40000004100 */
        /* <DEDUP_REMOVED lines=9> */
[----:B------:R-:W-:Y:S02]  /*1d00*/  SHF.R.U32.HI R32, RZ, 0x8, R14 ;  /* 0x00000008ff207819 */ /* 0x000fe4000001160e */
        /* <DEDUP_REMOVED lines=12> */
[--C-:B------:R-:W-:Y:S01]  /*1dd0*/  HADD2.F32 R0, -RZ, R12.reuse.H0_H0 ;  /* 0x2000000cff007230 */ /* 0x100fe20000004100 */
[----:B------:R-:W-:Y:S01]  /*1de0*/  SHF.R.U32.HI R31, RZ, 0x8, R13 ;  /* 0x00000008ff1f7819 */ /* 0x000fe2000001160d */
[----:B------:R-:W-:Y:S01]  /*1df0*/  HADD2.F32 R11, -RZ, R12.H1_H1 ;  /* 0x3000000cff0b7230 */ /* 0x000fe20000004100 */
[----:B------:R-:W-:Y:S01]  /*1e00*/  LOP3.LUT R17, R4, 0x64006400, RZ, 0xfc, !PT ;  /* 0x6400640004117812 */ /* 0x000fe200078efcff */
[----:B------:R-:W1:Y:S01]  /*1e10*/  LDS.64 R12, [UR4+0x8] ;  /* 0x00000804ff0c7984 */ /* 0x000e620008000a00 */
[----:B------:R-:W-:Y:S01]  /*1e20*/  HADD2.F32 R2, -RZ, R15.H0_H0 ;  /* 0x2000000fff027230 */ /* 0x000fe20000004100 */
[----:B------:R-:W-:Y:S01]  /*1e30*/  LOP3.LUT R21, R20, 0x64006400, RZ, 0xfc, !PT ;  /* 0x6400640014157812 */ /* 0x000fe200078efcff */
[----:B------:R-:W-:-:S02]  /*1e40*/  HADD2.F32 R3, -RZ, R16.H0_H0 ;  /* 0x20000010ff037230 */ /* 0x000fc40000004100 */
[-C--:B------:R-:W-:Y:S02]  /*1e50*/  HFMA2 R17, R17, R8.reuse.H0_H0, -72, -72 ;  /* 0xd480d48011117431 */ /* 0x080fe40000040008 */
        /* <DEDUP_REMOVED lines=35> */
[--C-:B-1----:R-:W-:Y:S01]  /*2090*/  HADD2.F32 R28, -RZ, R12.reuse.H0_H0 ;  /* 0x2000000cff1c7230 */ /* 0x102fe20000004100 */
        /* <DEDUP_REMOVED lines=20> */
[----:B------:R-:W-:Y:S01]  /*21e0*/  FFMA.FTZ R39, R28, R25, R35 ;  /* 0x000000191c277223 */ /* 0x000fe20000010023 */
[----:B------:R-:W-:Y:S01]  /*21f0*/  LOP3.LUT R32, R32, 0xf000f0, RZ, 0xc0, !PT ;  /* 0x00f000f020207812 */ /* 0x000fe200078ec0ff */
[----:B------:R-:W-:Y:S01]  /*2200*/  FFMA.FTZ R41, R28, R26, R41 ;  /* 0x0000001a1c297223 */ /* 0x000fe20000010029 */
[----:B------:R-:W-:Y:S01]  /*2210*/  LOP3.LUT R13, R30, 0x64006400, RZ, 0xfc, !PT ;  /* 0x640064001e0d7812 */ /* 0x000fe200078efcff */
[----:B------:R-:W-:Y:S01]  /*2220*/  FFMA.FTZ R40, R28, R27, R34 ;  /* 0x0000001b1c287223 */ /* 0x000fe20000010022 */
[----:B------:R-:W-:Y:S01]  /*2230*/  HADD2.F32 R28, -RZ, R12.H1_H1 ;  /* 0x3000000cff1c7230 */ /* 0x000fe20000004100 */
[----:B------:R-:W-:Y:S01]  /*2240*/  LOP3.LUT R12, R33, 0xf000f0, RZ, 0xc0, !PT ;  /* 0x00f000f0210c7812 */ /* 0x000fe200078ec0ff */
[----:B------:R-:W-:Y:S01]  /*2250*/  HADD2.F32 R29, -RZ, R42.H1_H1 ;  /* 0x3000002aff1d7230 */ /* 0x000fe20000004100 */
[----:B------:R-:W-:Y:S01]  /*2260*/  LOP3.LUT R31, R31, 0x64006400, RZ, 0xfc, !PT ;  /* 0x640064001f1f7812 */ /* 0x000fe200078efcff */
[----:B------:R-:W-:Y:S01]  /*2270*/  HADD2.F32 R30, -RZ, R43.H1_H1 ;  /* 0x3000002bff1e7230 */ /* 0x000fe20000004100 */
[----:B------:R-:W-:Y:S01]  /*2280*/  LOP3.LUT R33, R32, 0x64006400, RZ, 0xfc, !PT ;  /* 0x6400640020217812 */ /* 0x000fe200078efcff */
[----:B------:R-:W-:Y:S01]  /*2290*/  FFMA.FTZ R37, R28, R36, R37 ;  /* 0x000000241c257223 */ /* 0x000fe20000010025 */
[----:B------:R-:W-:Y:S01]  /*22a0*/  LOP3.LUT R35, R12, 0x64006400, RZ, 0xfc, !PT ;  /* 0x640064000c237812 */ /* 0x000fe200078efcff */
[----:B------:R-:W-:-:S02]  /*22b0*/  HFMA2 R12, R13, R8.H0_H0, -72, -72 ;  /* 0xd480d4800d0c7431 */ /* 0x000fc40000040008 */
[----:B------:R-:W-:Y:S01]  /*22c0*/  FFMA.FTZ R39, R36, R29, R39 ;  /* 0x0000001d24277223 */ /* 0x000fe20000010027 */
[-C--:B------:R-:W-:Y:S02]  /*22d0*/  HFMA2 R42, R31, R8.reuse.H0_H0, -72, -72 ;  /* 0xd480d4801f2a7431 */ /* 0x080fe40000040008 */
[----:B------:R-:W-:Y:S02]  /*22e0*/  HADD2.F32 R31, -RZ, R45.H1_H1 ;  /* 0x3000002dff1f7230 */ /* 0x000fe40000004100 */
[-C--:B------:R-:W-:Y:S02]  /*22f0*/  HFMA2 R43, R33, R8.reuse.H0_H0, -72, -72 ;  /* 0xd480d480212b7431 */ /* 0x080fe40000040008 */
[----:B------:R-:W-:Y:S02]  /*2300*/  HADD2.F32 R32, -RZ, R12.H0_H0 ;  /* 0x2000000cff207230 */ /* 0x000fe40000004100 */
[----:B------:R-:W-:Y:S02]  /*2310*/  HFMA2 R46, R35, R8.H0_H0, -72, -72 ;  /* 0xd480d480232e7431 */ /* 0x000fe40000040008 */
[----:B------:R-:W-:-:S02]  /*2320*/  HADD2.F32 R33, -RZ, R42.H0_H0 ;  /* 0x2000002aff217230 */ /* 0x000fc40000004100 */
[C---:B------:R-:W-:Y:S01]  /*2330*/  FFMA.FTZ R41, R36.reuse, R30, R41 ;  /* 0x0000001e24297223 */ /* 0x040fe20000010029 */
[----:B------:R-:W-:Y:S02]  /*2340*/  HADD2.F32 R34, -RZ, R43.H0_H0 ;  /* 0x2000002bff227230 */ /* 0x000fe40000004100 */
[----:B------:R-:W-:Y:S01]  /*2350*/  FFMA.FTZ R40, R36, R31, R40 ;  /* 0x0000001f24287223 */ /* 0x000fe20000010028 */
[----:B------:R-:W-:Y:S02]  /*2360*/  HADD2.F32 R35, -RZ, R46.H0_H0 ;  /* 0x2000002eff237230 */ /* 0x000fe40000004100 */
[----:B------:R-:W-:Y:S01]  /*2370*/  FFMA.FTZ R13, R32, R38, R37 ;  /* 0x00000026200d7223 */ /* 0x000fe20000010025 */
[C---:B------:R-:W-:Y:S01]  /*2380*/  FFMA.FTZ R45, R38.reuse, R33, R39 ;  /* 0x00000021262d7223 */ /* 0x040fe20000010027 */
[C---:B------:R-:W-:Y:S01]  /*2390*/  FFMA.FTZ R47, R38.reuse, R34, R41 ;  /* 0x00000022262f7223 */ /* 0x040fe20000010029 */
[----:B------:R-:W-:Y:S02]  /*23a0*/  HADD2.F32 R39, -RZ, R42.H1_H1 ;  /* 0x3000002aff277230 */ /* 0x000fe40000004100 */
[----:B------:R-:W-:Y:S01]  /*23b0*/  FFMA.FTZ R50, R38, R35, R40 ;  /* 0x0000002326327223 */ /* 0x000fe20000010028 */
[----:B------:R-:W-:-:S02]  /*23c0*/  HADD2.F32 R38, -RZ, R12.H1_H1 ;  /* 0x3000000cff267230 */ /* 0x000fc40000004100 */
[----:B------:R-:W-:Y:S02]  /*23d0*/  HADD2.F32 R40, -RZ, R43.H1_H1 ;  /* 0x3000002bff287230 */ /* 0x000fe40000004100 */
        /* <DEDUP_REMOVED lines=9> */
[----:B------:R-:W-:Y:S02]  /*2470*/  HADD2.F32 R36, -RZ, R94.H1_H1 ;  /* 0x3000005eff247230 */ /* 0x000fe40000004100 */
[----:B------:R-:W-:Y:S01]  /*2480*/  FMUL.FTZ R12, R43, R12 ;  /* 0x0000000c2b0c7220 */ /* 0x000fe20000410000 */
[----:B------:R-:W-:Y:S01]  /*2490*/  FMUL.FTZ R46, R37, R46 ;  /* 0x0000002e252e7220 */ /* 0x000fe20000410000 */
[----:B------:R-:W-:Y:S01]  /*24a0*/  F2FP.F16.F32.PACK_AB R13, RZ, R13 ;  /* 0x0000000dff0d723e */ /* 0x000fe200000000ff */
[----:B------:R-:W-:Y:S02]  /*24b0*/  FMUL.FTZ R45, R36, R45 ;  /* 0x0000002d242d7220 */ /* 0x000fe40000410000 */
[----:B------:R-:W-:Y:S02]  /*24c0*/  F2FP.F16.F32.PACK_AB R12, RZ, R12 ;  /* 0x0000000cff0c723e */ /* 0x000fe400000000ff */
[----:B------:R-:W-:-:S02]  /*24d0*/  F2FP.F16.F32.PACK_AB R46, RZ, R46 ;  /* 0x0000002eff2e723e */ /* 0x000fc400000000ff */
[----:B------:R-:W-:Y:S02]  /*24e0*/  F2FP.F16.F32.PACK_AB R45, RZ, R45 ;  /* 0x0000002dff2d723e */ /* 0x000fe400000000ff */
[----:B------:R-:W-:Y:S02]  /*24f0*/  PRMT R13, R13, 0x5410, R12 ;  /* 0x000054100d0d7816 */ /* 0x000fe4000000000c */
[----:B------:R-:W-:-:S03]  /*2500*/  PRMT R46, R46, 0x5410, R45 ;  /* 0x000054102e2e7816 */ /* 0x000fc6000000002d */
[----:B------:R-:W-:Y:S02]  /*2510*/  HFMA2 R59, R13, 1, 1, R59 ;  /* 0x3c003c000d3b7831 */ /* 0x000fe4000000003b */
[----:B------:R-:W-:Y:S01]  /*2520*/  HADD2 R58, R46, R58 ;  /* 0x0000003a2e3a7230 */ /* 0x000fe20000000000 */
[----:B------:R-:W-:Y:S06]  /*2530*/  BRA.U !UP1, `(.L_x_393) ;  /* 0x0000000909987547 */ /* 0x000fec000b800000 */
[----:B------:R-:W1:Y:S01]  /*2540*/  LDS.64 R44, [UR4+0x80] ;  /* 0x00008004ff2c7984 */ /* 0x000e620008000a00 */
[----:B------:R-:W-:-:S03]  /*2550*/  UISETP.NE.AND UP1, UPT, UR6, 0x2, UPT ;  /* 0x000000020600788c */ /* 0x000fc6000bf25270 */
[----:B------:R-:W2:Y:S01]  /*2560*/  LDS.64 R12, [UR4+0x88] ;  /* 0x00008804ff0c7984 */ /* 0x000ea20008000a00 */
[--C-:B-1----:R-:W-:Y:S02]  /*2570*/  HADD2.F32 R47, -RZ, R44.reuse.H0_H0 ;  /* 0x2000002cff2f7230 */ /* 0x102fe40000004100 */
        /* <DEDUP_REMOVED lines=15> */
[----:B--2---:R-:W-:-:S02]  /*2670*/  HADD2.F32 R44, -RZ, R12.H0_H0 ;  /* 0x2000000cff2c7230 */ /* 0x004fc40000004100 */
        /* <DEDUP_REMOVED lines=92> */
[----:B------:R-:W1:Y:S04]  /*2c40*/  LDS.64 R44, [UR4+0x180] ;  /* 0x00018004ff2c7984 */ /* 0x000e680008000a00 */
[----:B------:R-:W2:Y:S01]  /*2c50*/  LDS.64 R12, [UR4+0x188] ;  /* 0x00018804ff0c7984 */ /* 0x000ea20008000a00 */
[--C-:B-1----:R-:W-:Y:S02]  /*2c60*/  HADD2.F32 R47, -RZ, R44.reuse.H0_H0 ;  /* 0x2000002cff2f7230 */ /* 0x102fe40000004100 */
        /* <DEDUP_REMOVED lines=16> */
[----:B--2---:R-:W-:-:S02]  /*2d70*/  HADD2.F32 R0, -RZ, R12.H0_H0 ;  /* 0x2000000cff007230 */ /* 0x004fc40000004100 */
        /* <DEDUP_REMOVED lines=34> */
.L_x_393:
[----:B0-----:R-:W-:-:S05]  /*2fa0*/  MOV R13, UR16 ;  /* 0x00000010000d7c02 */ /* 0x001fca0008000f00 */
        /* <DEDUP_REMOVED lines=313> */
.L_x_394:
        /* <DEDUP_REMOVED lines=314> */
.L_x_395:
        /* <DEDUP_REMOVED lines=103> */
[-C--:B------:R-:W-:Y:S01]  /*5d50*/  HFMA2 R15, R15, R8.reuse.H0_H0, -72, -72 ;  /* 0xd480d4800f0f7431 */ /* 0x080fe20000040008 */
[----:B------:R-:W-:Y:S01]  /*5d60*/  LOP3.LUT R33, R33, 0x64006400, RZ, 0xfc, !PT ;  /* 0x6400640021217812 */ /* 0x000fe200078efcff */
[----:B------:R-:W-:Y:S01]  /*5d70*/  HADD2.F32 R31, -RZ, R40.H1_H1 ;  /* 0x30000028ff1f7230 */ /* 0x000fe20000004100 */
        /* <DEDUP_REMOVED lines=9> */
[C---:B------:R-:W-:Y:S01]  /*5e10*/  FFMA.FTZ R38, R39.reuse, R31, R38 ;  /* 0x0000001f27267223 */ /* 0x040fe20000010026 */
[--C-:B------:R-:W-:Y:S02]  /*5e20*/  HADD2.F32 R34, -RZ, R42.reuse.H0_H0 ;  /* 0x2000002aff227230 */ /* 0x100fe40000004100 */
[----:B------:R-:W-:Y:S01]  /*5e30*/  FFMA.FTZ R49, R39, R8, R49 ;  /* 0x0000000827317223 */ /* 0x000fe20000010031 */
[----:B------:R-:W-:Y:S02]  /*5e40*/  HADD2.F32 R36, -RZ, R37.H0_H0 ;  /* 0x20000025ff247230 */ /* 0x000fe40000004100 */
[----:B------:R-:W-:Y:S01]  /*5e50*/  FFMA.FTZ R50, R43, R35, R40 ;  /* 0x000000232b327223 */ /* 0x000fe20000010028 */
[----:B------:R-:W-:Y:S02]  /*5e60*/  HADD2.F32 R39, -RZ, R15.H1_H1 ;  /* 0x3000000fff277230 */ /* 0x000fe40000004100 */
[----:B------:R-:W-:Y:S01]  /*5e70*/  FFMA.FTZ R14, R33, R43, R14 ;  /* 0x0000002b210e7223 */ /* 0x000fe2000001000e */
[----:B------:R-:W-:-:S02]  /*5e80*/  HADD2.F32 R40, -RZ, R42.H1_H1 ;  /* 0x3000002aff287230 */ /* 0x000fc40000004100 */
[C---:B------:R-:W-:Y:S01]  /*5e90*/  FFMA.FTZ R46, R43.reuse, R34, R38 ;  /* 0x000000222b2e7223 */ /* 0x040fe20000010026 */
[----:B------:R-:W-:Y:S02]  /*5ea0*/  HADD2.F32 R41, -RZ, R44.H1_H1 ;  /* 0x3000002cff297230 */ /* 0x000fe40000004100 */
[----:B------:R-:W-:Y:S01]  /*5eb0*/  FFMA.FTZ R49, R43, R36, R49 ;  /* 0x000000242b317223 */ /* 0x000fe20000010031 */
[----:B------:R-:W-:Y:S02]  /*5ec0*/  HADD2.F32 R42, -RZ, R37.H1_H1 ;  /* 0x30000025ff2a7230 */ /* 0x000fe40000004100 */
[----:B------:R-:W-:Y:S01]  /*5ed0*/  FFMA.FTZ R14, R39, R45, R14 ;  /* 0x0000002d270e7223 */ /* 0x000fe2000001000e */
[--C-:B------:R-:W-:Y:S02]  /*5ee0*/  HADD2.F32 R43, -RZ, R95.reuse.H0_H0 ;  /* 0x2000005fff2b7230 */ /* 0x100fe40000004100 */
[----:B------:R-:W-:Y:S01]  /*5ef0*/  FFMA.FTZ R15, R45, R40, R46 ;  /* 0x000000282d0f7223 */ /* 0x000fe2000001002e */
[----:B------:R-:W-:-:S02]  /*5f00*/  HADD2.F32 R44, -RZ, R95.H1_H1 ;  /* 0x3000005fff2c7230 */ /* 0x000fc40000004100 */
[C---:B------:R-:W-:Y:S01]  /*5f10*/  FFMA.FTZ R47, R45.reuse, R41, R50 ;  /* 0x000000292d2f7223 */ /* 0x040fe20000010032 */
[--C-:B------:R-:W-:Y:S02]  /*5f20*/  HADD2.F32 R38, -RZ, R94.reuse.H0_H0 ;  /* 0x2000005eff267230 */ /* 0x100fe40000004100 */
[----:B------:R-:W-:Y:S01]  /*5f30*/  FFMA.FTZ R46, R45, R42, R49 ;  /* 0x0000002a2d2e7223 */ /* 0x000fe20000010031 */
[----:B------:R-:W-:Y:S02]  /*5f40*/  HADD2.F32 R37, -RZ, R94.H1_H1 ;  /* 0x3000005eff257230 */ /* 0x000fe40000004100 */
[----:B------:R-:W-:Y:S01]  /*5f50*/  FMUL.FTZ R14, R43, R14 ;  /* 0x0000000e2b0e7220 */ /* 0x000fe20000410000 */
[----:B------:R-:W-:Y:S01]  /*5f60*/  FMUL.FTZ R15, R44, R15 ;  /* 0x0000000f2c0f7220 */ /* 0x000fe20000410000 */
[----:B------:R-:W-:Y:S01]  /*5f70*/  FMUL.FTZ R47, R38, R47 ;  /* 0x0000002f262f7220 */ /* 0x000fe20000410000 */
[----:B------:R-:W-:Y:S02]  /*5f80*/  FMUL.FTZ R46, R37, R46 ;  /* 0x0000002e252e7220 */ /* 0x000fe40000410000 */
[----:B------:R-:W-:-:S02]  /*5f90*/  F2FP.F16.F32.PACK_AB R14, RZ, R14 ;  /* 0x0000000eff0e723e */ /* 0x000fc400000000ff */
        /* <DEDUP_REMOVED lines=174> */
.L_x_396:
        /* <DEDUP_REMOVED lines=10> */
.L_x_392:
[----:B------:R-:W0:Y:S02]  /*6b20*/  LDCU UR10, c[0x0][0x3d8] ;  /* 0x00007b00ff0a77ac */ /* 0x000e240008000800 */
[----:B0-----:R-:W-:-:S04]  /*6b30*/  UISETP.LT.AND UP0, UPT, UR7, UR10, UPT ;  /* 0x0000000a0700728c */ /* 0x001fc8000bf01270 */
[----:B------:R-:W-:-:S04]  /*6b40*/  USEL UR10, UR7, UR10, UP0 ;  /* 0x0000000a070a7287 */ /* 0x000fc80008000000 */
[----:B------:R-:W-:-:S09]  /*6b50*/  UISETP.GT.AND UP0, UPT, UR10, UR5, UPT ;  /* 0x000000050a00728c */ /* 0x000fd2000bf04270 */
[----:B------:R-:W-:Y:S05]  /*6b60*/  BRA.U !UP0, `(.L_x_398) ;  /* 0x0000002508047547 */ /* 0x000fea000b800000 */
[----:B------:R-:W0:Y:S01]  /*6b70*/  LDCU.64 UR8, c[0x0][0x3b8] ;  /* 0x00007700ff0877ac */ /* 0x000e220008000a00 */
[----:B------:R-:W-:Y:S02]  /*6b80*/  MOV R2, R98 ;  /* 0x0000006200027202 */ /* 0x000fe40000000f00 */
[----:B------:R-:W-:Y:S01]  /*6b90*/  MOV R3, R99 ;  /* 0x0000006300037202 */ /* 0x000fe20000000f00 */
[----:B------:R-:W1:Y:S01]  /*6ba0*/  LDCU UR16, c[0x0][0x3ac] ;  /* 0x00007580ff1077ac */ /* 0x000e620008000800 */
[----:B0-----:R-:W-:-:S04]  /*6bb0*/  UIMAD.WIDE.U32 UR8, UR5, 0x4, UR8 ;  /* 0x00000004050878a5 */ /* 0x001fc8000f8e0008 */
[----:B------:R-:W-:-:S04]  /*6bc0*/  UIADD3 UR11, UP0, UPT, UR8, 0x2, URZ ;  /* 0x00000002080b7890 */ /* 0x000fc8000ff1e0ff */
[----:B------:R-:W-:Y:S02]  /*6bd0*/  UIADD3.X UR8, UPT, UPT, URZ, UR9, URZ, UP0, !UPT ;  /* 0x00000009ff087290 */ /* 0x000fe400087fe4ff */
[----:B------:R-:W-:-:S04]  /*6be0*/  MOV R50, UR11 ;  /* 0x0000000b00327c02 */ /* 0x000fc80008000f00 */
[----:B-1----:R-:W-:-:S07]  /*6bf0*/  MOV R51, UR8 ;  /* 0x0000000800337c02 */ /* 0x002fce0008000f00 */
.L_x_400:
[----:B------:R-:W-:Y:S01]  /*6c00*/  ISETP.NE.AND P0, PT, R48, UR5, PT ;  /* 0x0000000530007c0c */ /* 0x000fe2000bf05270 */
[----:B-----5:R0:W5:Y:S01]  /*6c10*/  LDG.E.128.CONSTANT R12, desc[UR14][R2.64] ;  /* 0x0000000e020c7981 */ /* 0x020162000c1e9d00 */
[----:B------:R-:W-:-:S11]  /*6c20*/  MOV R5, UR16 ;  /* 0x0000001000057c02 */ /* 0x000fd60008000f00 */
[----:B------:R-:W-:Y:S01]  /*6c30*/  @!P0 LEA R6, R60, R1, 0x3 ;  /* 0x000000013c068211 */ /* 0x000fe200078e18ff */
[----:B------:R-:W-:Y:S01]  /*6c40*/  IMAD.WIDE R4, R5, 0x4, R2 ;  /* 0x0000000405047825 */ /* 0x000fe200078e0202 */
[----:B------:R-:W2:Y:S04]  /*6c50*/  @!P0 LDG.E.U16.CONSTANT R0, desc[UR14][R50.64] ;  /* 0x0000000e32008981 */ /* 0x000ea8000c1e9500 */
[----:B------:R-:W3:Y:S04]  /*6c60*/  @!P0 LDL.64 R6, [R6+0x8] ;  /* 0x0000080006068983 */ /* 0x000ee80000100a00 */
[----:B------:R0:W5:Y:S01]  /*6c70*/  LDG.E.128.CONSTANT R8, desc[UR14][R4.64] ;  /* 0x0000000e04087981 */ /* 0x000162000c1e9d00 */
[----:B------:R-:W-:Y:S01]  /*6c80*/  UISETP.GE.AND UP0, UPT, UR6, 0x1, UPT ;  /* 0x000000010600788c */ /* 0x000fe2000bf06270 */
[----:B------:R-:W-:-:S02]  /*6c90*/  MOV R97, UR16 ;  /* 0x0000001000617c02 */ /* 0x000fc40008000f00 */
[----:B------:R-:W-:Y:S02]  /*6ca0*/  @!P0 IADD3 R16, PT, PT, R60, 0x1, RZ ;  /* 0x000000013c108810 */ /* 0x000fe40007ffe0ff */
[----:B------:R-:W-:Y:S01]  /*6cb0*/  MOV R98, R2 ;  /* 0x0000000200627202 */ /* 0x000fe20000000f00 */
[----:B------:R-:W-:Y:S01]  /*6cc0*/  IMAD.WIDE R96, R97, 0x4, R4 ;  /* 0x0000000461607825 */ /* 0x000fe200078e0204 */
[----:B------:R-:W-:Y:S02]  /*6cd0*/  @!P0 MOV R60, R16 ;  /* 0x00000010003c8202 */ /* 0x000fe40000000f00 */
[----:B------:R-:W-:Y:S02]  /*6ce0*/  MOV R99, R3 ;  /* 0x0000000300637202 */ /* 0x000fe40000000f00 */
[----:B--2---:R-:W-:Y:S02]  /*6cf0*/  @!P0 IADD3 R48, PT, PT, R0, UR5, RZ ;  /* 0x0000000500308c10 */ /* 0x004fe4000fffe0ff */
[----:B---3--:R-:W-:-:S02]  /*6d00*/  @!P0 PRMT R95, R6, 0x7610, R95 ;  /* 0x00007610065f8816 */ /* 0x008fc4000000005f */
        /* <DEDUP_REMOVED lines=8> */
[----:B------:R-:W0:Y:S01]  /*6d90*/  LDS.128 R36, [UR4] ;  /* 0x00000004ff247984 */ /* 0x000e220008000c00 */
        /* <DEDUP_REMOVED lines=65> */
[-C--:B0-----:R-:W-:Y:S02]  /*71b0*/  HFMA2 R67, R71, R36.reuse, RZ ;  /* 0x0000002447437231 */ /* 0x081fe400000000ff */
[-C--:B------:R-:W-:Y:S02]  /*71c0*/  HFMA2 R65, R73, R36.reuse, RZ.H0_H0 ;  /* 0x0000002449417231 */ /* 0x080fe400000400ff */
[-C--:B------:R-:W-:Y:S02]  /*71d0*/  HFMA2 R35, R75, R36.reuse, RZ ;  /* 0x000000244b237231 */ /* 0x080fe400000000ff */
[----:B------:R-:W-:Y:S02]  /*71e0*/  HFMA2 R36, R69, R36, RZ.H0_H0 ;  /* 0x0000002445247231 */ /* 0x000fe400000400ff */
[----:B------:R-:W-:Y:S01]  /*71f0*/  HFMA2 R91, R64, R37, R67 ;  /* 0x00000025405b7231 */ /* 0x000fe20000000043 */
[----:B--2---:R-:W-:Y:S02]  /*7200*/  SHF.R.U32.HI R41, RZ, 0xd, R4 ;  /* 0x0000000dff297819 */ /* 0x004fe40000011604 */
[----:B------:R-:W-:-:S02]  /*7210*/  SHF.R.U32.HI R42, RZ, 0xd, R5 ;  /* 0x0000000dff2a7819 */ /* 0x000fc40000011605 */
[C---:B------:R-:W-:Y:S02]  /*7220*/  LOP3.LUT R10, R5.reuse, 0x380038, RZ, 0xc0, !PT ;  /* 0x00380038050a7812 */ /* 0x040fe400078ec0ff */
[----:B------:R-:W-:Y:S02]  /*7230*/  SHF.R.U32.HI R87, RZ, 0x6, R5 ;  /* 0x00000006ff577819 */ /* 0x000fe40000011605 */
[----:B------:R-:W-:Y:S02]  /*7240*/  LOP3.LUT R81, R5, 0x70007, RZ, 0xc0, !PT ;  /* 0x0007000705517812 */ /* 0x000fe400078ec0ff */
[--C-:B------:R-:W-:Y:S02]  /*7250*/  SHF.R.U32.HI R86, RZ, 0xd, R7.reuse ;  /* 0x0000000dff567819 */ /* 0x100fe40000011607 */
[----:B------:R-:W-:Y:S02]  /*7260*/  LOP3.LUT R22, R7, 0x380038, RZ, 0xc0, !PT ;  /* 0x0038003807167812 */ /* 0x000fe400078ec0ff */
[----:B------:R-:W-:-:S02]  /*7270*/  SHF.R.U32.HI R89, RZ, 0x6, R7 ;  /* 0x00000006ff597819 */ /* 0x000fc40000011607 */
        /* <DEDUP_REMOVED lines=89> */
[----:B------:R-:W0:Y:S01]  /*7810*/  LDS.128 R28, [UR4+0x10] ;  /* 0x00001004ff1c7984 */ /* 0x000e220008000c00 */
        /* <DEDUP_REMOVED lines=17> */
[----:B------:R-:W1:Y:S01]  /*7930*/  LDS.128 R32, [UR4+0x20] ;  /* 0x00002004ff207984 */ /* 0x000e620008000c00 */
        /* <DEDUP_REMOVED lines=27> */
[-C--:B------:R-:W-:Y:S01]  /*7af0*/  HFMA2 R0, R100, R3.reuse.H0_H0, -20, -20 ;  /* 0xcd00cd0064007431 */ /* 0x080fe20000040003 */
[----:B------:R-:W-:Y:S01]  /*7b00*/  LOP3.LUT R80, R80, 0x64006400, RZ, 0xfc, !PT ;  /* 0x6400640050507812 */ /* 0x000fe200078efcff */
[----:B------:R-:W-:Y:S02]  /*7b10*/  HFMA2 R3, R92, R3.H0_H0, -20, -20 ;  /* 0xcd00cd005c037431 */ /* 0x000fe40000040003 */
[-C--:B------:R-:W-:Y:S02]  /*7b20*/  HFMA2 R92, R45, R30.reuse, R36 ;  /* 0x0000001e2d5c7231 */ /* 0x080fe40000000024 */
[-C--:B------:R-:W-:Y:S01]  /*7b30*/  HFMA2 R91, R47, R30.reuse, R28 ;  /* 0x0000001e2f5b7231 */ /* 0x080fe2000000001c */
[----:B------:R-:W-:Y:S01]  /*7b40*/  LOP3.LUT R78, R78, 0x64006400, RZ, 0xfc, !PT ;  /* 0x640064004e4e7812 */ /* 0x000fe200078efcff */
[----:B------:R-:W-:Y:S01]  /*7b50*/  HFMA2 R30, R27, R30, R39 ;  /* 0x0000001e1b1e7231 */ /* 0x000fe20000000027 */
[----:B------:R-:W-:Y:S01]  /*7b60*/  LOP3.LUT R28, R82, 0x64006400, RZ, 0xfc, !PT ;  /* 0x64006400521c7812 */ /* 0x000fe200078efcff */
[----:B------:R-:W0:Y:S01]  /*7b70*/  LDS.128 R36, [UR4+0x30] ;  /* 0x00003004ff247984 */ /* 0x000e220008000c00 */
        /* <DEDUP_REMOVED lines=18> */
[----:B------:R-:W-:Y:S01]  /*7ca0*/  HADD2 R83, R81, -1028, -1028 ;  /* 0xe404e40451537430 */ /* 0x000fe20000000000 */
[----:B------:R-:W-:Y:S01]  /*7cb0*/  LOP3.LUT R88, R88, 0x70007, RZ, 0xc0, !PT ;  /* 0x0007000758587812 */ /* 0x000fe200078ec0ff */
[-C--:B------:R-:W-:Y:S02]  /*7cc0*/  HFMA2 R90, R6, R33.reuse, R90 ;  /* 0x00000021065a7231 */ /* 0x080fe4000000005a */
[----:B------:R-:W-:Y:S02]  /*7cd0*/  HADD2 R85, R79, -1028, -1028 ;  /* 0xe404e4044f557430 */ /* 0x000fe40000000000 */
[----:B------:R-:W-:-:S02]  /*7ce0*/  HFMA2 R92, R2, R33, R92 ;  /* 0x00000021025c7231 */ /* 0x000fc4000000005c */
[----:B------:R-:W-:Y:S01]  /*7cf0*/  HADD2 R81, R28, -1028, -1028 ;  /* 0xe404e4041c517430 */ /* 0x000fe20000000000 */
[----:B------:R-:W-:Y:S01]  /*7d00*/  LOP3.LUT R87, R87, 0x70007, RZ, 0xc0, !PT ;  /* 0x0007000757577812 */ /* 0x000fe200078ec0ff */
[-C--:B------:R-:W-:Y:S01]  /*7d10*/  HFMA2 R91, R4, R33.reuse, R91 ;  /* 0x00000021045b7231 */ /* 0x080fe2000000005b */
[----:B------:R-:W-:Y:S01]  /*7d20*/  LOP3.LUT R89, R89, 0x70007, RZ, 0xc0, !PT ;  /* 0x0007000759597812 */ /* 0x000fe200078ec0ff */
[----:B------:R-:W-:Y:S01]  /*7d30*/  HFMA2 R30, R0, R33, R30 ;  /* 0x00000021001e7231 */ /* 0x000fe2000000001e */
[----:B------:R-:W-:Y:S01]  /*7d40*/  LOP3.LUT R40, R40, 0x64006400, RZ, 0xfc, !PT ;  /* 0x6400640028287812 */ /* 0x000fe200078efcff */
[----:B------:R-:W-:Y:S01]  /*7d50*/  HADD2 R79, R29, -1028, -1028 ;  /* 0xe404e4041d4f7430 */ /* 0x000fe20000000000 */
[----:B------:R-:W-:Y:S01]  /*7d60*/  LOP3.LUT R88, R88, 0x64006400, RZ, 0xfc, !PT ;  /* 0x6400640058587812 */ /* 0x000fe200078efcff */
[-C--:B------:R-:W-:Y:S01]  /*7d70*/  HFMA2 R90, R85, R34.reuse, R90 ;  /* 0x00000022555a7231 */ /* 0x080fe2000000005a */
[----:B------:R-:W-:Y:S01]  /*7d80*/  LOP3.LUT R87, R87, 0x64006400, RZ, 0xfc, !PT ;  /* 0x6400640057577812 */ /* 0x000fe200078efcff */
[----:B------:R-:W-:-:S02]  /*7d90*/  HFMA2 R92, R81, R34, R92 ;  /* 0x00000022515c7231 */ /* 0x000fc4000000005c */
[-C--:B------:R-:W-:Y:S01]  /*7da0*/  HFMA2 R28, R83, R34.reuse, R91 ;  /* 0x00000022531c7231 */ /* 0x080fe2000000005b */
[----:B------:R-:W-:Y:S01]  /*7db0*/  LOP3.LUT R91, R89, 0x64006400, RZ, 0xfc, !PT ;  /* 0x64006400595b7812 */ /* 0x000fe200078efcff */
[----:B------:R-:W-:Y:S02]  /*7dc0*/  HFMA2 R30, R79, R34, R30 ;  /* 0x000000224f1e7231 */ /* 0x000fe4000000001e */
[-C--:B------:R-:W-:Y:S02]  /*7dd0*/  HFMA2 R90, R22, R35.reuse, R90 ;  /* 0x00000023165a7231 */ /* 0x080fe4000000005a */
[----:B------:R-:W-:Y:S02]  /*7de0*/  HADD2 R93, R40, -1028, -1028 ;  /* 0xe404e404285d7430 */ /* 0x000fe40000000000 */
[-C--:B------:R-:W-:Y:S02]  /*7df0*/  HFMA2 R92, R18, R35.reuse, R92 ;  /* 0x00000023125c7231 */ /* 0x080fe4000000005c */
[----:B------:R-:W-:Y:S01]  /*7e00*/  HADD2 R89, R88, -1028, -1028 ;  /* 0xe404e40458597430 */ /* 0x000fe20000000000 */
[----:B------:R-:W-:Y:S01]  /*7e10*/  LOP3.LUT R41, R41, 0x64006400, RZ, 0xfc, !PT ;  /* 0x6400640029297812 */ /* 0x000fe200078efcff */
[----:B------:R-:W-:-:S02]  /*7e20*/  HFMA2 R28, R20, R35, R28 ;  /* 0x00000023141c7231 */ /* 0x000fc4000000001c */
[-C--:B0-----:R-:W-:Y:S02]  /*7e30*/  HFMA2 R90, R93, R36.reuse, R90 ;  /* 0x000000245d5a7231 */ /* 0x081fe4000000005a */
[----:B------:R-:W-:Y:S02]  /*7e40*/  HADD2 R87, R87, -1028, -1028 ;  /* 0xe404e40457577430 */ /* 0x000fe40000000000 */
[----:B------:R-:W-:Y:S02]  /*7e50*/  HFMA2 R92, R89, R36, R92 ;  /* 0x00000024595c7231 */ /* 0x000fe4000000005c */
[----:B------:R-:W-:Y:S02]  /*7e60*/  HFMA2 R30, R16, R35, R30 ;  /* 0x00000023101e7231 */ /* 0x000fe4000000001e */
[----:B------:R-:W-:Y:S02]  /*7e70*/  HFMA2 R90, R14, R37, R90 ;  /* 0x000000250e5a7231 */ /* 0x000fe4000000005a */
[----:B------:R-:W-:-:S02]  /*7e80*/  HADD2 R91, R91, -1028, -1028 ;  /* 0xe404e4045b5b7430 */ /* 0x000fc40000000000 */
[-C--:B------:R-:W-:Y:S02]  /*7e90*/  HFMA2 R92, R10, R37.reuse, R92 ;  /* 0x000000250a5c7231 */ /* 0x080fe4000000005c */
[-C--:B------:R-:W-:Y:S01]  /*7ea0*/  HFMA2 R28, R87, R36.reuse, R28 ;  /* 0x00000024571c7231 */ /* 0x080fe2000000001c */
[----:B------:R-:W-:Y:S01]  /*7eb0*/  LOP3.LUT R42, R42, 0x64006400, RZ, 0xfc, !PT ;  /* 0x640064002a2a7812 */ /* 0x000fe200078efcff */
[----:B------:R-:W-:Y:S01]  /*7ec0*/  HFMA2 R30, R91, R36, R30 ;  /* 0x000000245b1e7231 */ /* 0x000fe2000000001e */
[----:B------:R-:W-:Y:S01]  /*7ed0*/  LOP3.LUT R43, R43, 0x64006400, RZ, 0xfc, !PT ;  /* 0x640064002b2b7812 */ /* 0x000fe200078efcff */
[-C--:B------:R-:W-:Y:S01]  /*7ee0*/  HFMA2 R29, R12, R37.reuse, R28 ;  /* 0x000000250c1d7231 */ /* 0x080fe2000000001c */
[----:B------:R-:W-:Y:S01]  /*7ef0*/  LOP3.LUT R88, R86, 0x64006400, RZ, 0xfc, !PT ;  /* 0x6400640056587812 */ /* 0x000fe200078efcff */
[----:B------:R-:W-:Y:S02]  /*7f00*/  HFMA2 R37, R8, R37, R30 ;  /* 0x0000002508257231 */ /* 0x000fe4000000001e */
[----:B------:R-:W-:-:S02]  /*7f10*/  HFMA2 R28, R9, R38, R90 ;  /* 0x00000026091c7231 */ /* 0x000fc4000000005a */
[-C--:B------:R-:W-:Y:S02]  /*7f20*/  HFMA2 R29, R7, R38.reuse, R29 ;  /* 0x00000026071d7231 */ /* 0x080fe4000000001d */
[-C--:B------:R-:W-:Y:S02]  /*7f30*/  HFMA2 R30, R5, R38.reuse, R92 ;  /* 0x00000026051e7231 */ /* 0x080fe4000000005c */
[----:B------:R-:W-:Y:S02]  /*7f40*/  HADD2 R92, R41, -1028, -1028 ;  /* 0xe404e404295c7430 */ /* 0x000fe40000000000 */
[----:B------:R-:W-:Y:S02]  /*7f50*/  HADD2 R90, R42, -1028, -1028 ;  /* 0xe404e4042a5a7430 */ /* 0x000fe40000000000 */
[----:B------:R-:W-:Y:S02]  /*7f60*/  HFMA2 R37, R3, R38, R37 ;  /* 0x0000002603257231 */ /* 0x000fe40000000025 */
[----:B------:R-:W-:-:S02]  /*7f70*/  HFMA2 R28, R92, R39, R28 ;  /* 0x000000275c1c7231 */ /* 0x000fc4000000001c */
[----:B------:R-:W-:Y:S02]  /*7f80*/  HADD2 R86, R43, -1028, -1028 ;  /* 0xe404e4042b567430 */ /* 0x000fe40000000000 */
[----:B------:R-:W-:Y:S02]  /*7f90*/  HADD2 R88, R88, -1028, -1028 ;  /* 0xe404e40458587430 */ /* 0x000fe40000000000 */
[-C--:B------:R-:W-:Y:S02]  /*7fa0*/  HFMA2 R29, R90, R39.reuse, R29 ;  /* 0x000000275a1d7231 */ /* 0x080fe4000000001d */
[-C--:B------:R-:W-:Y:S02]  /*7fb0*/  HFMA2 R30, R86, R39.reuse, R30 ;  /* 0x00000027561e7231 */ /* 0x080fe4000000001e */
[----:B------:R-:W-:Y:S02]  /*7fc0*/  HFMA2 R37, R88, R39, R37 ;  /* 0x0000002758257231 */ /* 0x000fe40000000025 */
        /* <DEDUP_REMOVED lines=241> */
.L_x_399:
        /* <DEDUP_REMOVED lines=10> */
.L_x_398:
        /* <DEDUP_REMOVED lines=11> */
[----:B------:R-:W-:-:S04]  /*9030*/  MOV R0, UR10 ;  /* 0x0000000a00007c02 */ /* 0x000fc80008000f00 */
[----:B-1----:R-:W-:-:S07]  /*9040*/  MOV R3, UR8 ;  /* 0x0000000800037c02 */ /* 0x002fce0008000f00 */
.L_x_403:
[----:B------:R-:W-:-:S13]  /*9050*/  ISETP.NE.AND P0, PT, R48, UR5, PT ;  /* 0x0000000530007c0c */ /* 0x000fda000bf05270 */
[----:B------:R-:W-:Y:S02]  /*9060*/  @!P0 LEA R4, R60, R1, 0x3 ;  /* 0x000000013c048211 */ /* 0x000fe400078e18ff */
[----:B------:R-:W-:-:S04]  /*9070*/  @!P0 MOV R2, R0 ;  /* 0x0000000000028202 */ /* 0x000fc80000000f00 */
[----:B------:R-:W2:Y:S04]  /*9080*/  @!P0 LDL.64 R4, [R4+0x8] ;  /* 0x0000080004048983 */ /* 0x000ea80000100a00 */
[----:B------:R-:W3:Y:S01]  /*9090*/  @!P0 LDG.E.U16.CONSTANT R2, desc[UR14][R2.64] ;  /* 0x0000000e02028981 */ /* 0x000ee2000c1e9500 */
[----:B------:R-:W-:Y:S01]  /*90a0*/  UISETP.GE.AND UP0, UPT, UR6, 0x1, UPT ;  /* 0x000000010600788c */ /* 0x000fe2000bf06270 */
[----:B------:R-:W-:-:S04]  /*90b0*/  @!P0 IADD3 R6, PT, PT, R60, 0x1, RZ ;  /* 0x000000013c068810 */ /* 0x000fc80007ffe0ff */
        /* <DEDUP_REMOVED lines=8> */
[----:B------:R-:W-:Y:S01]  /*9140*/  HFMA2 R24, -RZ, RZ, 0, 0.25 ;  /* 0x00003400ff187431 */ /* 0x000fe200000001ff */
[----:B------:R-:W-:Y:S01]  /*9150*/  MOV R35, 0x2c00 ;  /* 0x00002c0000237802 */ /* 0x000fe20000000f00 */
[----:B------:R-:W-:Y:S01]  /*9160*/  HFMA2 R46, -RZ, RZ, 0, 0.015625 ;  /* 0x00002400ff2e7431 */ /* 0x000fe200000001ff */
[----:B------:R-:W-:Y:S02]  /*9170*/  UISETP.NE.AND UP0, UPT, UR6, 0x1, UPT ;  /* 0x000000010600788c */ /* 0x000fe4000bf05270 */
[----:B------:R-:W-:Y:S02]  /*9180*/  PRMT R24, R24, 0x5410, R24 ;  /* 0x0000541018187816 */ /* 0x000fe40000000018 */
[----:B------:R-:W-:Y:S02]  /*9190*/  PRMT R46, R46, 0x5410, R46 ;  /* 0x000054102e2e7816 */ /* 0x000fe4000000002e */
[----:B--2---:R-:W-:-:S02]  /*91a0*/  LOP3.LUT R2, R4, 0xc000c, RZ, 0xc0, !PT ;  /* 0x000c000c04027812 */ /* 0x004fc400078ec0ff */
[----:B------:R-:W-:Y:S02]  /*91b0*/  SHF.R.U32.HI R30, RZ, 0x8, R4 ;  /* 0x00000008ff1e7819 */ /* 0x000fe40000011604 */
[C---:B-----5:R-:W-:Y:S02]  /*91c0*/  LOP3.LUT R8, R4.reuse, 0x300030, RZ, 0xc0, !PT ;  /* 0x0030003004087812 */ /* 0x060fe400078ec0ff */
[C---:B------:R-:W-:Y:S02]  /*91d0*/  LOP3.LUT R32, R4.reuse, 0xc000c0, RZ, 0xc0, !PT ;  /* 0x00c000c004207812 */ /* 0x040fe400078ec0ff */
[----:B------:R-:W-:Y:S02]  /*91e0*/  LOP3.LUT R31, R4, 0x30003, RZ, 0xc0, !PT ;  /* 0x00030003041f7812 */ /* 0x000fe400078ec0ff */
[----:B------:R-:W-:Y:S02]  /*91f0*/  LOP3.LUT R4, R5, 0xc000c, RZ, 0xc0, !PT ;  /* 0x000c000c05047812 */ /* 0x000fe400078ec0ff */
[----:B------:R-:W-:-:S02]  /*9200*/  SHF.R.U32.HI R29, RZ, 0x8, R5 ;  /* 0x00000008ff1d7819 */ /* 0x000fc40000011605 */
[C---:B------:R-:W-:Y:S02]  /*9210*/  LOP3.LUT R9, R5.reuse, 0x300030, RZ, 0xc0, !PT ;  /* 0x0030003005097812 */ /* 0x040fe400078ec0ff */
[C---:B------:R-:W-:Y:S02]  /*9220*/  LOP3.LUT R34, R5.reuse, 0xc000c0, RZ, 0xc0, !PT ;  /* 0x00c000c005227812 */ /* 0x040fe400078ec0ff */
[----:B------:R-:W-:Y:S02]  /*9230*/  LOP3.LUT R33, R5, 0x30003, RZ, 0xc0, !PT ;  /* 0x0003000305217812 */ /* 0x000fe400078ec0ff */
[C---:B------:R-:W-:Y:S02]  /*9240*/  LOP3.LUT R5, R6.reuse, 0xc000c, RZ, 0xc0, !PT ;  /* 0x000c000c06057812 */ /* 0x040fe400078ec0ff */
[----:B------:R-:W-:Y:S02]  /*9250*/  SHF.R.U32.HI R26, RZ, 0x8, R6 ;  /* 0x00000008ff1a7819 */ /* 0x000fe40000011606 */
[----:B------:R-:W-:-:S02]  /*9260*/  LOP3.LUT R10, R6, 0x300030, RZ, 0xc0, !PT ;  /* 0x00300030060a7812 */ /* 0x000fc400078ec0ff */
[C---:B------:R-:W-:Y:S02]  /*9270*/  LOP3.LUT R37, R6.reuse, 0xc000c0, RZ, 0xc0, !PT ;  /* 0x00c000c006257812 */ /* 0x040fe400078ec0ff */
[----:B------:R-:W-:Y:S02]  /*9280*/  LOP3.LUT R36, R6, 0x30003, RZ, 0xc0, !PT ;  /* 0x0003000306247812 */ /* 0x000fe400078ec0ff */
[----:B------:R-:W-:Y:S02]  /*9290*/  LOP3.LUT R6, R7, 0xc000c, RZ, 0xc0, !PT ;  /* 0x000c000c07067812 */ /* 0x000fe400078ec0ff */
[----:B------:R-:W-:Y:S02]  /*92a0*/  SHF.R.U32.HI R28, RZ, 0x8, R7 ;  /* 0x00000008ff1c7819 */ /* 0x000fe40000011607 */
[----:B------:R-:W-:Y:S02]  /*92b0*/  LOP3.LUT R12, R4, 0x64006400, RZ, 0xfc, !PT ;  /* 0x64006400040c7812 */ /* 0x000fe400078efcff */
[----:B------:R-:W-:-:S02]  /*92c0*/  LOP3.LUT R14, R5, 0x64006400, RZ, 0xfc, !PT ;  /* 0x64006400050e7812 */ /* 0x000fc400078efcff */
[----:B------:R-:W-:Y:S01]  /*92d0*/  LOP3.LUT R16, R6, 0x64006400, RZ, 0xfc, !PT ;  /* 0x6400640006107812 */ /* 0x000fe200078efcff */
[-C--:B------:R-:W-:Y:S01]  /*92e0*/  HFMA2 R12, R12, R24.reuse.H1_H1, -258, -258 ;  /* 0xdc08dc080c0c7431 */ /* 0x080fe20000060018 */
[C---:B------:R-:W-:Y:S01]  /*92f0*/  LOP3.LUT R11, R7.reuse, 0x300030, RZ, 0xc0, !PT ;  /* 0x00300030070b7812 */ /* 0x040fe200078ec0ff */
[-C--:B------:R-:W-:Y:S01]  /*9300*/  HFMA2 R14, R14, R24.reuse.H1_H1, -258, -258 ;  /* 0xdc08dc080e0e7431 */ /* 0x080fe20000060018 */
[C---:B------:R-:W-:Y:S01]  /*9310*/  LOP3.LUT R40, R7.reuse, 0xc000c0, RZ, 0xc0, !PT ;  /* 0x00c000c007287812 */ /* 0x040fe200078ec0ff */
[----:B------:R-:W-:Y:S01]  /*9320*/  HFMA2 R16, R16, R24.H1_H1, -258, -258 ;  /* 0xdc08dc0810107431 */ /* 0x000fe20000060018 */
[----:B------:R-:W-:Y:S02]  /*9330*/  LOP3.LUT R39, R7, 0x30003, RZ, 0xc0, !PT ;  /* 0x0003000307277812 */ /* 0x000fe400078ec0ff */
[----:B------:R-:W-:Y:S02]  /*9340*/  LOP3.LUT R4, R30, 0xc000c, RZ, 0xc0, !PT ;  /* 0x000c000c1e047812 */ /* 0x000fe400078ec0ff */
[----:B------:R-:W-:-:S02]  /*9350*/  LOP3.LUT R5, R29, 0xc000c, RZ, 0xc0, !PT ;  /* 0x000c000c1d057812 */ /* 0x000fc400078ec0ff */
[----:B------:R-:W-:Y:S02]  /*9360*/  LOP3.LUT R6, R26, 0xc000c, RZ, 0xc0, !PT ;  /* 0x000c000c1a067812 */ /* 0x000fe400078ec0ff */
[----:B------:R-:W-:Y:S02]  /*9370*/  LOP3.LUT R7, R28, 0xc000c, RZ, 0xc0, !PT ;  /* 0x000c000c1c077812 */ /* 0x000fe400078ec0ff */
[----:B------:R-:W-:Y:S02]  /*9380*/  LOP3.LUT R2, R2, 0x64006400, RZ, 0xfc, !PT ;  /* 0x6400640002027812 */ /* 0x000fe400078efcff */
[----:B------:R-:W-:Y:S02]  /*9390*/  LOP3.LUT R4, R4, 0x64006400, RZ, 0xfc, !PT ;  /* 0x6400640004047812 */ /* 0x000fe400078efcff */
[----:B------:R-:W-:Y:S01]  /*93a0*/  LOP3.LUT R5, R5, 0x64006400, RZ, 0xfc, !PT ;  /* 0x6400640005057812 */ /* 0x000fe200078efcff */
[-C--:B------:R-:W-:Y:S01]  /*93b0*/  HFMA2 R2, R2, R24.reuse.H1_H1, -258, -258 ;  /* 0xdc08dc0802027431 */ /* 0x080fe20000060018 */
[----:B------:R-:W-:Y:S01]  /*93c0*/  LOP3.LUT R6, R6, 0x64006400, RZ, 0xfc, !PT ;  /* 0x6400640006067812 */ /* 0x000fe200078efcff */
[-C--:B------:R-:W-:Y:S01]  /*93d0*/  HFMA2 R18, R4, R24.reuse.H1_H1, -258, -258 ;  /* 0xdc08dc0804127431 */ /* 0x080fe20000060018 */
[----:B------:R-:W-:Y:S01]  /*93e0*/  LOP3.LUT R7, R7, 0x64006400, RZ, 0xfc, !PT ;  /* 0x6400640007077812 */ /* 0x000fe200078efcff */
[-C--:B------:R-:W-:Y:S01]  /*93f0*/  HFMA2 R20, R5, R24.reuse.H1_H1, -258, -258 ;  /* 0xdc08dc0805147431 */ /* 0x080fe20000060018 */
[----:B------:R-:W-:Y:S01]  /*9400*/  LOP3.LUT R15, R9, 0x64006400, RZ, 0xfc, !PT ;  /* 0x64006400090f7812 */ /* 0x000fe200078efcff */
[-C--:B------:R-:W-:Y:S01]  /*9410*/  HFMA2 R22, R6, R24.reuse.H1_H1, -258, -258 ;  /* 0xdc08dc0806167431 */ /* 0x080fe20000060018 */
[----:B------:R-:W-:Y:S01]  /*9420*/  LOP3.LUT R17, R10, 0x64006400, RZ, 0xfc, !PT ;  /* 0x640064000a117812 */ /* 0x000fe200078efcff */
[----:B------:R-:W-:Y:S01]  /*9430*/  HFMA2 R24, R7, R24.H1_H1, -258, -258 ;  /* 0xdc08dc0807187431 */ /* 0x000fe20000060018 */
[----:B------:R-:W-:Y:S01]  /*9440*/  LOP3.LUT R19, R11, 0x64006400, RZ, 0xfc, !PT ;  /* 0x640064000b137812 */ /* 0x000fe200078efcff */
[----:B------:R-:W0:Y:S01]  /*9450*/  LDS.128 R4, [UR4+-0x100] ;  /* 0xffff0004ff047984 */ /* 0x000e220008000c00 */
        /* <DEDUP_REMOVED lines=20> */
[----:B------:R-:W1:Y:S01]  /*95a0*/  LDS.128 R8, [UR4+-0xf0] ;  /* 0xffff1004ff087984 */ /* 0x000e620008000c00 */
        /* <DEDUP_REMOVED lines=23> */
[-C--:B------:R-:W-:Y:S01]  /*9720*/  HFMA2 R32, R32, R46.reuse.H1_H1, -18, -18 ;  /* 0xcc80cc8020207431 */ /* 0x080fe2000006002e */
[----:B------:R-:W-:Y:S01]  /*9730*/  LOP3.LUT R26, R26, 0x64006400, RZ, 0xfc, !PT ;  /* 0x640064001a1a7812 */ /* 0x000fe200078efcff */
[-C--:B------:R-:W-:Y:S01]  /*9740*/  HFMA2 R34, R34, R46.reuse.H1_H1, -18, -18 ;  /* 0xcc80cc8022227431 */ /* 0x080fe2000006002e */
[----:B------:R-:W-:Y:S01]  /*9750*/  LOP3.LUT R28, R28, 0x64006400, RZ, 0xfc, !PT ;  /* 0x640064001c1c7812 */ /* 0x000fe200078efcff */
[----:B------:R-:W-:-:S02]  /*9760*/  HFMA2 R42, R42, R46.H1_H1, -18, -18 ;  /* 0xcc80cc802a2a7431 */ /* 0x000fc4000006002e */
[----:B------:R-:W-:Y:S02]  /*9770*/  HFMA2 R44, R39, R46.H1_H1, -18, -18 ;  /* 0xcc80cc80272c7431 */ /* 0x000fe4000006002e */
[----:B0-----:R-:W-:Y:S02]  /*9780*/  HFMA2 R39, R31, R4, RZ ;  /* 0x000000041f277231 */ /* 0x001fe400000000ff */
[----:B------:R-:W-:Y:S02]  /*9790*/  HFMA2 R46, R43, R46.H1_H1, -18, -18 ;  /* 0xcc80cc802b2e7431 */ /* 0x000fe4000006002e */
[-C--:B------:R-:W-:Y:S02]  /*97a0*/  HFMA2 R43, R35, R4.reuse, RZ ;  /* 0x00000004232b7231 */ /* 0x080fe400000000ff */
[----:B------:R-:W-:Y:S02]  /*97b0*/  HFMA2 R41, R33, R4, RZ.H0_H0 ;  /* 0x0000000421297231 */ /* 0x000fe400000400ff */
[----:B------:R-:W-:-:S02]  /*97c0*/  HFMA2 R39, R2, R5, R39 ;  /* 0x0000000502277231 */ /* 0x000fc40000000027 */
[----:B------:R-:W-:Y:S02]  /*97d0*/  HFMA2 R4, R37, R4, RZ.H0_H0 ;  /* 0x0000000425047231 */ /* 0x000fe400000400ff */
[-C--:B------:R-:W-:Y:S02]  /*97e0*/  HFMA2 R43, R14, R5.reuse, R43 ;  /* 0x000000050e2b7231 */ /* 0x080fe4000000002b */
[-C--:B------:R-:W-:Y:S02]  /*97f0*/  HFMA2 R41, R12, R5.reuse, R41 ;  /* 0x000000050c297231 */ /* 0x080fe40000000029 */
[-C--:B------:R-:W-:Y:S02]  /*9800*/  HFMA2 R39, R13, R6.reuse, R39 ;  /* 0x000000060d277231 */ /* 0x080fe40000000027 */
[----:B------:R-:W-:Y:S02]  /*9810*/  HFMA2 R4, R16, R5, R4 ;  /* 0x0000000510047231 */ /* 0x000fe40000000004 */
[----:B------:R-:W-:-:S02]  /*9820*/  HFMA2 R43, R17, R6, R43 ;  /* 0x00000006112b7231 */ /* 0x000fc4000000002b */
[-C--:B------:R-:W-:Y:S02]  /*9830*/  HFMA2 R41, R15, R6.reuse, R41 ;  /* 0x000000060f297231 */ /* 0x080fe40000000029 */
[-C--:B------:R-:W-:Y:S02]  /*9840*/  HFMA2 R5, R32, R7.reuse, R39 ;  /* 0x0000000720057231 */ /* 0x080fe40000000027 */
[----:B------:R-:W-:Y:S01]  /*9850*/  HFMA2 R45, R19, R6, R4 ;  /* 0x00000006132d7231 */ /* 0x000fe20000000004 */
[----:B------:R-:W-:Y:S01]  /*9860*/  LOP3.LUT R4, R29, 0x30003, RZ, 0xc0, !PT ;  /* 0x000300031d047812 */ /* 0x000fe200078ec0ff */
[-C--:B------:R-:W-:Y:S01]  /*9870*/  HFMA2 R6, R34, R7.reuse, R41 ;  /* 0x0000000722067231 */ /* 0x080fe20000000029 */
[----:B------:R-:W-:Y:S01]  /*9880*/  LOP3.LUT R29, R30, 0x64006400, RZ, 0xfc, !PT ;  /* 0x640064001e1d7812 */ /* 0x000fe200078efcff */
[-C--:B------:R-:W-:Y:S01]  /*9890*/  HFMA2 R30, R36, R7.reuse, R43 ;  /* 0x00000007241e7231 */ /* 0x080fe2000000002b */
[----:B------:R-:W-:Y:S01]  /*98a0*/  LOP3.LUT R4, R4, 0x64006400, RZ, 0xfc, !PT ;  /* 0x6400640004047812 */ /* 0x000fe200078efcff */
[----:B------:R-:W-:-:S02]  /*98b0*/  HFMA2 R45, R38, R7, R45 ;  /* 0x00000007262d7231 */ /* 0x000fc4000000002d */
[----:B------:R-:W-:Y:S02]  /*98c0*/  HADD2 R29, R29, -1026, -1026 ;  /* 0xe402e4021d1d7430 */ /* 0x000fe40000000000 */
[----:B------:R-:W-:Y:S02]  /*98d0*/  HADD2 R39, R4, -1026, -1026 ;  /* 0xe402e40204277430 */ /* 0x000fe40000000000 */
[----:B------:R-:W-:Y:S02]  /*98e0*/  HADD2 R41, R26, -1026, -1026 ;  /* 0xe402e4021a297430 */ /* 0x000fe40000000000 */
[-C--:B-1----:R-:W-:Y:S02]  /*98f0*/  HFMA2 R5, R29, R8.reuse, R5 ;  /* 0x000000081d057231 */ /* 0x082fe40000000005 */
[----:B------:R-:W-:Y:S02]  /*9900*/  HADD2 R43, R28, -1026, -1026 ;  /* 0xe402e4021c2b7430 */ /* 0x000fe40000000000 */
        /* <DEDUP_REMOVED lines=154> */
.L_x_402:
        /* <DEDUP_REMOVED lines=8> */
.L_x_401:
        /* <DEDUP_REMOVED lines=13> */
.L_x_407:
[----:B------:R-:W0:Y:S02]  /*a400*/  LDS R2, [R0] ;  /* 0x0000000000027984 */ /* 0x000e240000000800 */
[----:B0-----:R-:W-:-:S05]  /*a410*/  HADD2 R3, R2, R59 ;  /* 0x0000003b02037230 */ /* 0x001fca0000000000 */
[----:B------:R-:W0:Y:S02]  /*a420*/  ATOMS.CAST.SPIN P0, [R0], R2, R3 ;  /* 0x000000020000758d */ /* 0x000e240001800003 */
[----:B0-----:R-:W-:Y:S05]  /*a430*/  @!P0 BRA `(.L_x_407) ;  /* 0xfffffffc00f08947 */ /* 0x001fea000383ffff */
[----:B------:R-:W-:Y:S05]  /*a440*/  BRA `(.L_x_405) ;  /* 0x00000000000c7947 */ /* 0x000fea0003800000 */
.L_x_406:
[----:B------:R-:W2:Y:S02]  /*a450*/  LD.E R0, desc[UR14][R4.64] ;  /* 0x0000000e04007980 */ /* 0x000ea4000c101900 */
[----:B--2---:R-:W-:-:S05]  /*a460*/  IADD3 R3, PT, PT, R59, R0, RZ ;  /* 0x000000003b037210 */ /* 0x004fca0007ffe0ff */
[----:B------:R0:W-:Y:S02]  /*a470*/  ST.E desc[UR14][R4.64], R3 ;  /* 0x0000000304007985 */ /* 0x0001e4000c10190e */
.L_x_405:
[----:B------:R-:W-:Y:S05]  /*a480*/  BSYNC.RECONVERGENT B0 ;  /* 0x0000000000007941 */ /* 0x000fea0003800200 */
.L_x_404:
[----:B------:R1:W-:Y:S01]  /*a490*/  ATOM.E.ADD.F16x2.RN.STRONG.GPU P0, RZ, desc[UR14][R4.64+0x4], R58 ;  /* 0x8000043a04ff79a2 */ /* 0x0003e2000c10e10e */
[----:B------:R-:W-:Y:S04]  /*a4a0*/  BSSY.RECONVERGENT B0, `(.L_x_408) ;  /* 0x000000e000007945 */ /* 0x000fe80003800200 */
[----:B-1----:R-:W-:Y:S05]  /*a4b0*/  @P0 BRA `(.L_x_409) ;  /* 0x0000000000300947 */ /* 0x002fea0003800000 */
[----:B------:R-:W1:Y:S02]  /*a4c0*/  QSPC.E.S P0, RZ, [R4+0x4] ;  /* 0x0000040004ff73aa */ /* 0x000e640000000500 */
[----:B-1----:R-:W-:Y:S05]  /*a4d0*/  @!P0 BRA `(.L_x_410) ;  /* 0x00000000001c8947 */ /* 0x002fea0003800000 */
[----:B------:R-:W-:-:S04]  /*a4e0*/  MOV R2, R4 ;  /* 0x0000000400027202 */ /* 0x000fc80000000f00 */
[----:B------:R-:W-:-:S07]  /*a4f0*/  MOV R0, R2 ;  /* 0x0000000200007202 */ /* 0x000fce0000000f00 */
.L_x_411:
[----:B------:R-:W0:Y:S02]  /*a500*/  LDS R2, [R0+0x4] ;  /* 0x0000040000027984 */ /* 0x000e240000000800 */
[----:B0-----:R-:W-:-:S05]  /*a510*/  HFMA2 R3, R2, 1, 1, R58 ;  /* 0x3c003c0002037831 */ /* 0x001fca000000003a */
[----:B------:R-:W0:Y:S02]  /*a520*/  ATOMS.CAST.SPIN P0, [R0+0x4], R2, R3 ;  /* 0x000004020000758d */ /* 0x000e240001800003 */
[----:B0-----:R-:W-:Y:S05]  /*a530*/  @!P0 BRA `(.L_x_411) ;  /* 0xfffffffc00f08947 */ /* 0x001fea000383ffff */
[----:B------:R-:W-:Y:S05]  /*a540*/  BRA `(.L_x_409) ;  /* 0x00000000000c7947 */ /* 0x000fea0003800000 */
.L_x_410:
[----:B------:R-:W0:Y:S02]  /*a550*/  LD.E R0, desc[UR14][R4.64+0x4] ;  /* 0x0000040e04007980 */ /* 0x000e24000c101900 */
[----:B0-----:R-:W-:-:S05]  /*a560*/  IADD3 R3, PT, PT, R58, R0, RZ ;  /* 0x000000003a037210 */ /* 0x001fca0007ffe0ff */
[----:B------:R1:W-:Y:S02]  /*a570*/  ST.E desc[UR14][R4.64+0x4], R3 ;  /* 0x0000040304007985 */ /* 0x0003e4000c10190e */
.L_x_409:
[----:B------:R-:W-:Y:S05]  /*a580*/  BSYNC.RECONVERGENT B0 ;  /* 0x0000000000007941 */ /* 0x000fea0003800200 */
.L_x_408:
        /* <DEDUP_REMOVED lines=12> */
.L_x_415:
[----:B------:R-:W0:Y:S02]  /*a650*/  LDS R2, [R0] ;  /* 0x0000000000027984 */ /* 0x000e240000000800 */
[----:B0-----:R-:W-:-:S05]  /*a660*/  HADD2 R3, R2, R57 ;  /* 0x0000003902037230 */ /* 0x001fca0000000000 */
[----:B------:R-:W0:Y:S02]  /*a670*/  ATOMS.CAST.SPIN P0, [R0], R2, R3 ;  /* 0x000000020000758d */ /* 0x000e240001800003 */
[----:B0-----:R-:W-:Y:S05]  /*a680*/  @!P0 BRA `(.L_x_415) ;  /* 0xfffffffc00f08947 */ /* 0x001fea000383ffff */
[----:B------:R-:W-:Y:S05]  /*a690*/  BRA `(.L_x_413) ;  /* 0x00000000000c7947 */ /* 0x000fea0003800000 */
.L_x_414:
[----:B------:R-:W2:Y:S02]  /*a6a0*/  LD.E R0, desc[UR14][R4.64] ;  /* 0x0000000e04007980 */ /* 0x000ea4000c101900 */
[----:B--2---:R-:W-:-:S05]  /*a6b0*/  IADD3 R3, PT, PT, R57, R0, RZ ;  /* 0x0000000039037210 */ /* 0x004fca0007ffe0ff */
[----:B------:R0:W-:Y:S02]  /*a6c0*/  ST.E desc[UR14][R4.64], R3 ;  /* 0x0000000304007985 */ /* 0x0001e4000c10190e */
.L_x_413:
[----:B------:R-:W-:Y:S05]  /*a6d0*/  BSYNC.RECONVERGENT B0 ;  /* 0x0000000000007941 */ /* 0x000fea0003800200 */
.L_x_412:
[----:B------:R1:W-:Y:S01]  /*a6e0*/  ATOM.E.ADD.F16x2.RN.STRONG.GPU P0, RZ, desc[UR14][R4.64+0x4], R56 ;  /* 0x8000043804ff79a2 */ /* 0x0003e2000c10e10e */
[----:B------:R-:W-:Y:S04]  /*a6f0*/  BSSY.RECONVERGENT B0, `(.L_x_416) ;  /* 0x000000e000007945 */ /* 0x000fe80003800200 */
[----:B-1----:R-:W-:Y:S05]  /*a700*/  @P0 BRA `(.L_x_417) ;  /* 0x0000000000300947 */ /* 0x002fea0003800000 */
[----:B------:R-:W1:Y:S02]  /*a710*/  QSPC.E.S P0, RZ, [R4+0x4] ;  /* 0x0000040004ff73aa */ /* 0x000e640000000500 */
[----:B-1----:R-:W-:Y:S05]  /*a720*/  @!P0 BRA `(.L_x_418) ;  /* 0x00000000001c8947 */ /* 0x002fea0003800000 */
[----:B------:R-:W-:-:S04]  /*a730*/  MOV R2, R4 ;  /* 0x0000000400027202 */ /* 0x000fc80000000f00 */
[----:B------:R-:W-:-:S07]  /*a740*/  MOV R0, R2 ;  /* 0x0000000200007202 */ /* 0x000fce0000000f00 */
.L_x_419:
[----:B------:R-:W0:Y:S02]  /*a750*/  LDS R2, [R0+0x4] ;  /* 0x0000040000027984 */ /* 0x000e240000000800 */
[----:B0-----:R-:W-:-:S05]  /*a760*/  HFMA2 R3, R2, 1, 1, R56 ;  /* 0x3c003c0002037831 */ /* 0x001fca0000000038 */
[----:B------:R-:W0:Y:S02]  /*a770*/  ATOMS.CAST.SPIN P0, [R0+0x4], R2, R3 ;  /* 0x000004020000758d */ /* 0x000e240001800003 */
[----:B0-----:R-:W-:Y:S05]  /*a780*/  @!P0 BRA `(.L_x_419) ;  /* 0xfffffffc00f08947 */ /* 0x001fea000383ffff */
[----:B------:R-:W-:Y:S05]  /*a790*/  BRA `(.L_x_417) ;  /* 0x00000000000c7947 */ /* 0x000fea0003800000 */
.L_x_418:
[----:B------:R-:W0:Y:S02]  /*a7a0*/  LD.E R0, desc[UR14][R4.64+0x4] ;  /* 0x0000040e04007980 */ /* 0x000e24000c101900 */
[----:B0-----:R-:W-:-:S05]  /*a7b0*/  IADD3 R3, PT, PT, R56, R0, RZ ;  /* 0x0000000038037210 */ /* 0x001fca0007ffe0ff */
[----:B------:R1:W-:Y:S02]  /*a7c0*/  ST.E desc[UR14][R4.64+0x4], R3 ;  /* 0x0000040304007985 */ /* 0x0003e4000c10190e */
.L_x_417:
[----:B------:R-:W-:Y:S05]  /*a7d0*/  BSYNC.RECONVERGENT B0 ;  /* 0x0000000000007941 */ /* 0x000fea0003800200 */
.L_x_416:
        /* <DEDUP_REMOVED lines=12> */
.L_x_423:
[----:B------:R-:W0:Y:S02]  /*a8a0*/  LDS R2, [R0] ;  /* 0x0000000000027984 */ /* 0x000e240000000800 */
[----:B0-----:R-:W-:-:S05]  /*a8b0*/  HADD2 R3, R2, R55 ;  /* 0x0000003702037230 */ /* 0x001fca0000000000 */
[----:B------:R-:W0:Y:S02]  /*a8c0*/  ATOMS.CAST.SPIN P0, [R0], R2, R3 ;  /* 0x000000020000758d */ /* 0x000e240001800003 */
[----:B0-----:R-:W-:Y:S05]  /*a8d0*/  @!P0 BRA `(.L_x_423) ;  /* 0xfffffffc00f08947 */ /* 0x001fea000383ffff */
[----:B------:R-:W-:Y:S05]  /*a8e0*/  BRA `(.L_x_421) ;  /* 0x00000000000c7947 */ /* 0x000fea0003800000 */
.L_x_422:
[----:B------:R-:W2:Y:S02]  /*a8f0*/  LD.E R0, desc[UR14][R4.64] ;  /* 0x0000000e04007980 */ /* 0x000ea4000c101900 */
[----:B--2---:R-:W-:-:S05]  /*a900*/  IADD3 R3, PT, PT, R55, R0, RZ ;  /* 0x0000000037037210 */ /* 0x004fca0007ffe0ff */
[----:B------:R0:W-:Y:S02]  /*a910*/  ST.E desc[UR14][R4.64], R3 ;  /* 0x0000000304007985 */ /* 0x0001e4000c10190e */
.L_x_421:
[----:B------:R-:W-:Y:S05]  /*a920*/  BSYNC.RECONVERGENT B0 ;  /* 0x0000000000007941 */ /* 0x000fea0003800200 */
.L_x_420:
[----:B------:R1:W-:Y:S01]  /*a930*/  ATOM.E.ADD.F16x2.RN.STRONG.GPU P0, RZ, desc[UR14][R4.64+0x4], R54 ;  /* 0x8000043604ff79a2 */ /* 0x0003e2000c10e10e */
[----:B------:R-:W-:Y:S04]  /*a940*/  BSSY.RECONVERGENT B0, `(.L_x_424) ;  /* 0x000000e000007945 */ /* 0x000fe80003800200 */
[----:B-1----:R-:W-:Y:S05]  /*a950*/  @P0 BRA `(.L_x_425) ;  /* 0x0000000000300947 */ /* 0x002fea0003800000 */
[----:B------:R-:W1:Y:S02]  /*a960*/  QSPC.E.S P0, RZ, [R4+0x4] ;  /* 0x0000040004ff73aa */ /* 0x000e640000000500 */
[----:B-1----:R-:W-:Y:S05]  /*a970*/  @!P0 BRA `(.L_x_426) ;  /* 0x00000000001c8947 */ /* 0x002fea0003800000 */
[----:B------:R-:W-:-:S04]  /*a980*/  MOV R2, R4 ;  /* 0x0000000400027202 */ /* 0x000fc80000000f00 */
[----:B------:R-:W-:-:S07]  /*a990*/  MOV R0, R2 ;  /* 0x0000000200007202 */ /* 0x000fce0000000f00 */
.L_x_427:
[----:B------:R-:W0:Y:S02]  /*a9a0*/  LDS R2, [R0+0x4] ;  /* 0x0000040000027984 */ /* 0x000e240000000800 */
[----:B0-----:R-:W-:-:S05]  /*a9b0*/  HFMA2 R3, R2, 1, 1, R54 ;  /* 0x3c003c0002037831 */ /* 0x001fca0000000036 */
[----:B------:R-:W0:Y:S02]  /*a9c0*/  ATOMS.CAST.SPIN P0, [R0+0x4], R2, R3 ;  /* 0x000004020000758d */ /* 0x000e240001800003 */
[----:B0-----:R-:W-:Y:S05]  /*a9d0*/  @!P0 BRA `(.L_x_427) ;  /* 0xfffffffc00f08947 */ /* 0x001fea000383ffff */
[----:B------:R-:W-:Y:S05]  /*a9e0*/  BRA `(.L_x_425) ;  /* 0x00000000000c7947 */ /* 0x000fea0003800000 */
.L_x_426:
[----:B------:R-:W0:Y:S02]  /*a9f0*/  LD.E R0, desc[UR14][R4.64+0x4] ;  /* 0x0000040e04007980 */ /* 0x000e24000c101900 */
[----:B0-----:R-:W-:-:S05]  /*aa00*/  IADD3 R3, PT, PT, R54, R0, RZ ;  /* 0x0000000036037210 */ /* 0x001fca0007ffe0ff */
[----:B------:R1:W-:Y:S02]  /*aa10*/  ST.E desc[UR14][R4.64+0x4], R3 ;  /* 0x0000040304007985 */ /* 0x0003e4000c10190e */
.L_x_425:
[----:B------:R-:W-:Y:S05]  /*aa20*/  BSYNC.RECONVERGENT B0 ;  /* 0x0000000000007941 */ /* 0x000fea0003800200 */
.L_x_424:
        /* <DEDUP_REMOVED lines=12> */
.L_x_431:
[----:B------:R-:W0:Y:S02]  /*aaf0*/  LDS R2, [R0] ;  /* 0x0000000000027984 */ /* 0x000e240000000800 */
[----:B0-----:R-:W-:-:S05]  /*ab00*/  HADD2 R3, R2, R53 ;  /* 0x0000003502037230 */ /* 0x001fca0000000000 */
[----:B------:R-:W0:Y:S02]  /*ab10*/  ATOMS.CAST.SPIN P0, [R0], R2, R3 ;  /* 0x000000020000758d */ /* 0x000e240001800003 */
[----:B0-----:R-:W-:Y:S05]  /*ab20*/  @!P0 BRA `(.L_x_431) ;  /* 0xfffffffc00f08947 */ /* 0x001fea000383ffff */
[----:B------:R-:W-:Y:S05]  /*ab30*/  BRA `(.L_x_429) ;  /* 0x00000000000c7947 */ /* 0x000fea0003800000 */
.L_x_430:
[----:B------:R-:W2:Y:S02]  /*ab40*/  LD.E R0, desc[UR14][R4.64] ;  /* 0x0000000e04007980 */ /* 0x000ea4000c101900 */
[----:B--2---:R-:W-:-:S05]  /*ab50*/  IADD3 R3, PT, PT, R53, R0, RZ ;  /* 0x0000000035037210 */ /* 0x004fca0007ffe0ff */
[----:B------:R0:W-:Y:S02]  /*ab60*/  ST.E desc[UR14][R4.64], R3 ;  /* 0x0000000304007985 */ /* 0x0001e4000c10190e */
.L_x_429:
[----:B------:R-:W-:Y:S05]  /*ab70*/  BSYNC.RECONVERGENT B0 ;  /* 0x0000000000007941 */ /* 0x000fea0003800200 */
.L_x_428:
[----:B------:R1:W-:Y:S02]  /*ab80*/  ATOM.E.ADD.F16x2.RN.STRONG.GPU P0, RZ, desc[UR14][R4.64+0x4], R52 ;  /* 0x8000043404ff79a2 */ /* 0x0003e4000c10e10e */
[----:B-1----:R-:W-:Y:S05]  /*ab90*/  @P0 EXIT ;  /* 0x000000000000094d */ /* 0x002fea0003800000 */
[----:B------:R-:W1:Y:S02]  /*aba0*/  QSPC.E.S P0, RZ, [R4+0x4] ;  /* 0x0000040004ff73aa */ /* 0x000e640000000500 */
[----:B-1----:R-:W-:Y:S05]  /*abb0*/  @!P0 BRA `(.L_x_432) ;  /* 0x00000000001c8947 */ /* 0x002fea0003800000 */
[----:B------:R-:W-:-:S04]  /*abc0*/  MOV R2, R4 ;  /* 0x0000000400027202 */ /* 0x000fc80000000f00 */
[----:B------:R-:W-:-:S07]  /*abd0*/  MOV R0, R2 ;  /* 0x0000000200007202 */ /* 0x000fce0000000f00 */
.L_x_433:
[----:B------:R-:W0:Y:S02]  /*abe0*/  LDS R2, [R0+0x4] ;  /* 0x0000040000027984 */ /* 0x000e240000000800 */
[----:B0-----:R-:W-:-:S05]  /*abf0*/  HFMA2 R3, R2, 1, 1, R52 ;  /* 0x3c003c0002037831 */ /* 0x001fca0000000034 */
[----:B------:R-:W0:Y:S02]  /*ac00*/  ATOMS.CAST.SPIN P0, [R0+0x4], R2, R3 ;  /* 0x000004020000758d */ /* 0x000e240001800003 */
[----:B0-----:R-:W-:Y:S05]  /*ac10*/  @!P0 BRA `(.L_x_433) ;  /* 0xfffffffc00f08947 */ /* 0x001fea000383ffff */
[----:B------:R-:W-:Y:S05]  /*ac20*/  EXIT ;  /* 0x000000000000794d */ /* 0x000fea0003800000 */
.L_x_432:
[----:B------:R-:W0:Y:S02]  /*ac30*/  LD.E R0, desc[UR14][R4.64+0x4] ;  /* 0x0000040e04007980 */ /* 0x000e24000c101900 */
[----:B0-----:R-:W-:-:S05]  /*ac40*/  IADD3 R3, PT, PT, R52, R0, RZ ;  /* 0x0000000034037210 */ /* 0x001fca0007ffe0ff */
[----:B------:R-:W-:Y:S01]  /*ac50*/  ST.E desc[UR14][R4.64+0x4], R3 ;  /* 0x0000040304007985 */ /* 0x000fe2000c10190e */
[----:B------:R-:W-:Y:S05]  /*ac60*/  EXIT ;  /* 0x000000000000794d */ /* 0x000fea0003800000 */
.L_x_434:
        /* <DEDUP_REMOVED lines=9> */
.L_x_3570:


//--------------------- .text._Z23gemm_half_q_half_kernelILi4ELi4ELb0ELb0ELi64EEvPK6__halfPKjS4_S2_PS0_iiiiPKtS7_iiiiiibS2_i --------------------------
	.section	.text._Z23gemm_half_q_half_kernelILi4ELi4ELb0ELb0ELi64EEvPK6__halfPKjS4_S2_PS0_iiiiPKtS7_iiiiiibS2_i,"ax",@progbits
	.align	128
        .global         _Z23gemm_half_q_half_kernelILi4ELi4ELb0ELb0ELi64EEvPK6__halfPKjS4_S2_PS0_iiiiPKtS7_iiiiiibS2_i
        .type           _Z23gemm_half_q_half_kernelILi4ELi4ELb0ELb0ELi64EEvPK6__halfPKjS4_S2_PS0_iiiiPKtS7_iiiiiibS2_i,@function
        .size           _Z23gemm_half_q_half_kernelILi4ELi4ELb0ELb0ELi64EEvPK6__halfPKjS4_S2_PS0_iiiiPKtS7_iiiiiibS2_i,(.L_x_3571 - _Z23gemm_half_q_half_kernelILi4ELi4ELb0ELb0ELi64EEvPK6__halfPKjS4_S2_PS0_iiiiPKtS7_iiiiiibS2_i)
        .other          _Z23gemm_half_q_half_kernelILi4ELi4ELb0ELb0ELi64EEvPK6__halfPKjS4_S2_PS0_iiiiPKtS7_iiiiiibS2_i,@"STO_CUDA_ENTRY STV_DEFAULT"
_Z23gemm_half_q_half_kernelILi4ELi4ELb0ELb0ELi64EEvPK6__halfPKjS4_S2_PS0_iiiiPKtS7_iiiiiibS2_i:
.text._Z23gemm_half_q_half_kernelILi4ELi4ELb0ELb0ELi64EEvPK6__halfPKjS4_S2_PS0_iiiiPKtS7_iiiiiibS2_i:
        /* <DEDUP_REMOVED lines=56> */
.L_x_440:
        /* <DEDUP_REMOVED lines=8> */
[----:B------:R-:W-:Y:S01]  /*0400*/  LEA.HI.X.SX32 R10, R6, RZ, 0x1, P2 ;  /* 0x000000ff060a7211 */ /* 0x000fe200010f0eff */
[----:B------:R-:W2:Y:S01]  /*0410*/  LDG.E.U16.CONSTANT R4, desc[UR20][R4.64] ;  /* 0x0000001404047981 */ /* 0x000ea2000c1e9500 */
[----:B------:R-:W-:Y:S02]  /*0420*/  IADD3 R9, P3, PT, R3, R8, RZ ;  /* 0x0000000803097210 */ /* 0x000fe40007f7e0ff */
        /* <DEDUP_REMOVED lines=21> */
.L_x_439:
        /* <DEDUP_REMOVED lines=20> */
.L_x_441:
[----:B------:R-:W-:-:S13]  /*06c0*/  ISETP.EQ.AND P1, PT, RZ, UR5, PT ;  /* 0x00000005ff007c0c */ /* 0x000fda000bf22270 */
[----:B------:R-:W-:Y:S05]  /*06d0*/  @!P0 BRA P1, `(.L_x_436) ;  /* 0x00000004007c8947 */ /* 0x000fea0000800000 */
.L_x_438:
        /* <DEDUP_REMOVED lines=12> */
.L_x_437:
        /* <DEDUP_REMOVED lines=17> */
.L_x_444:
        /* <DEDUP_REMOVED lines=8> */
[----:B------:R-:W-:Y:S02]  /*0930*/  LEA.HI.X.SX32 R10, R6, RZ, 0x1, P1 ;  /* 0x000000ff060a7211 */ /* 0x000fe400008f0eff */
[----:B------:R-:W-:Y:S01]  /*0940*/  IADD3 R9, P2, PT, R3, R8, RZ ;  /* 0x0000000803097210 */ /* 0x000fe20007f5e0ff */
        /* <DEDUP_REMOVED lines=22> */
.L_x_443:
        /* <DEDUP_REMOVED lines=21> */
.L_x_445:
[----:B------:R-:W-:-:S09]  /*0c00*/  UISETP.NE.OR UP0, UPT, UR5, URZ, UP0 ;  /* 0x000000ff0500728c */ /* 0x000fd20008705670 */
[----:B------:R-:W-:Y:S05]  /*0c10*/  BRA.U !UP0, `(.L_x_436) ;  /* 0x00000001082c7547 */ /* 0x000fea000b800000 */
.L_x_442:
        /* <DEDUP_REMOVED lines=11> */
.L_x_436:
[----:B------:R-:W-:Y:S05]  /*0cd0*/  BSYNC.RECONVERGENT B0 ;  /* 0x0000000000007941 */ /* 0x000fea0003800200 */
.L_x_435:
        /* <DEDUP_REMOVED lines=15> */
[----:B-----5:R-:W-:-:S08]  /*0dd0*/  LEA R3, R0, UR5, 0x2 ;  /* 0x0000000500037c11 */ /* 0x020fd0000f8e10ff */
[----:B------:R-:W-:Y:S05]  /*0de0*/  BRA.U UP0, `(.L_x_447) ;  /* 0x00000001008c7547 */ /* 0x000fea000b800000 */
[----:B------:R-:W-:Y:S02]  /*0df0*/  UIADD3 UR4, UPT, UPT, URZ, -UR6, URZ ;  /* 0x80000006ff047290 */ /* 0x000fe4000fffe0ff */
[----:B------:R-:W-:Y:S02]  /*0e00*/  UPLOP3.LUT UP0, UPT, UPT, UPT, UPT, 0x80, 0x8 ;  /* 0x000000000008789c */ /* 0x000fe40003f0f070 */
[----:B------:R-:W-:-:S09]  /*0e10*/  UISETP.GT.AND UP1, UPT, UR4, 0x3, UPT ;  /* 0x000000030400788c */ /* 0x000fd2000bf24270 */
[----:B------:R-:W-:Y:S05]  /*0e20*/  BRA.U !UP1, `(.L_x_448) ;  /* 0x0000000109447547 */ /* 0x000fea000b800000 */
[----:B0-----:R-:W0:Y:S01]  /*0e30*/  LDC.64 R12, c[0x0][0x3a0] ;  /* 0x0000e800ff0c7b82 */ /* 0x001e220000000a00 */
[----:B------:R-:W-:-:S11]  /*0e40*/  UPLOP3.LUT UP0, UPT, UPT, UPT, UPT, 0x40, 0x4 ;  /* 0x000000000004789c */ /* 0x000fd60003f0e870 */
.L_x_449:
        /* <DEDUP_REMOVED lines=15> */
.L_x_448:
        /* <DEDUP_REMOVED lines=12> */
.L_x_450:
[----:B------:R-:W-:-:S09]  /*1000*/  UISETP.NE.OR UP0, UPT, UR6, URZ, UP0 ;  /* 0x000000ff0600728c */ /* 0x000fd20008705670 */
[----:B------:R-:W-:Y:S05]  /*1010*/  BRA.U !UP0, `(.L_x_446) ;  /* 0x00000001081c7547 */ /* 0x000fea000b800000 */
.L_x_447:
[----:B012---:R-:W0:Y:S02]  /*1020*/  LDC.64 R4, c[0x0][0x3a0] ;  /* 0x0000e800ff047b82 */ /* 0x007e240000000a00 */
.L_x_451:
[C---:B0-----:R-:W-:Y:S01]  /*1030*/  IMAD.WIDE R6, R3.reuse, 0x2, R4 ;  /* 0x0000000203067825 */ /* 0x041fe200078e0204 */
[----:B------:R-:W-:Y:S01]  /*1040*/  UIADD3 UR6, UPT, UPT, UR6, 0x1, URZ ;  /* 0x0000000106067890 */ /* 0x000fe2000fffe0ff */
[----:B------:R-:W-:-:S03]  /*1050*/  IADD3 R3, PT, PT, R3, UR15, RZ ;  /* 0x0000000f03037c10 */ /* 0x000fc6000fffe0ff */
[----:B------:R3:W-:Y:S01]  /*1060*/  STG.E.64 desc[UR20][R6.64], RZ ;  /* 0x000000ff06007986 */ /* 0x0007e2000c101b14 */
[----:B------:R-:W-:-:S09]  /*1070*/  UISETP.NE.AND UP0, UPT, UR6, URZ, UPT ;  /* 0x000000ff0600728c */ /* 0x000fd2000bf05270 */
[----:B---3--:R-:W-:Y:S05]  /*1080*/  BRA.U UP0, `(.L_x_451) ;  /* 0xfffffffd00e87547 */ /* 0x008fea000b83ffff */
.L_x_446:
[----:B------:R-:W3:Y:S01]  /*1090*/  LDCU UR27, c[0x0][0x3c8] ;  /* 0x00007900ff1b77ac */ /* 0x000ee20008000800 */
[C---:B------:R-:W-:Y:S01]  /*10a0*/  ISETP.LE.AND P0, PT, R17.reuse, UR9, PT ;  /* 0x0000000911007c0c */ /* 0x040fe2000bf03270 */
[----:B------:R-:W4:Y:S01]  /*10b0*/  LDCU UR16, c[0x0][0x3d8] ;  /* 0x00007b00ff1077ac */ /* 0x000f220008000800 */
[----:B------:R-:W0:Y:S01]  /*10c0*/  LDCU UR28, c[0x0][0x3cc] ;  /* 0x00007980ff1c77ac */ /* 0x000e220008000800 */
[----:B------:R-:W1:Y:S01]  /*10d0*/  LDCU UR29, c[0x0][0x3d0] ;  /* 0x00007a00ff1d77ac */ /* 0x000e620008000800 */
[----:B------:R-:W2:Y:S01]  /*10e0*/  LDCU UR30, c[0x0][0x3d4] ;  /* 0x00007a80ff1e77ac */ /* 0x000ea20008000800 */
[----:B---3--:R-:W-:Y:S01]  /*10f0*/  UISETP.LT.AND UP0, UPT, UR9, UR27, UPT ;  /* 0x0000001b0900728c */ /* 0x008fe2000bf01270 */
[----:B------:R-:W3:Y:S01]  /*1100*/  LDCU.64 UR10, c[0x0][0x3b8] ;  /* 0x00007700ff0a77ac */ /* 0x000ee20008000a00 */
[----:B----45:R-:W-:Y:S02]  /*1110*/  VIMNMX R3, PT, PT, R17, UR16, PT ;  /* 0x0000001011037c48 */ /* 0x030fe4000bfe0100 */
[----:B------:R-:W-:-:S02]  /*1120*/  USEL UR4, UR9, UR27, UP0 ;  /* 0x0000001b09047287 */ /* 0x000fc40008000000 */
[----:B------:R-:W-:Y:S01]  /*1130*/  ISETP.GT.AND P1, PT, R3, UR9, PT ;  /* 0x0000000903007c0c */ /* 0x000fe2000bf24270 */
[----:B------:R-:W-:Y:S02]  /*1140*/  USHF.L.U32 UR12, UR25, 0x7, URZ ;  /* 0x00000007190c7899 */ /* 0x000fe400080006ff */
[----:B------:R-:W-:Y:S02]  /*1150*/  USHF.R.S32.HI UR5, URZ, 0x1f, UR4 ;  /* 0x0000001fff057899 */ /* 0x000fe40008011404 */
[----:B0-----:R-:W-:Y:S02]  /*1160*/  UISETP.GT.AND UP0, UPT, UR9, UR28, UPT ;  /* 0x0000001c0900728c */ /* 0x001fe4000bf04270 */
[----:B------:R-:W-:Y:S02]  /*1170*/  ULEA.HI UR5, UR5, UR4, URZ, 0x5 ;  /* 0x0000000405057291 */ /* 0x000fe4000f8f28ff */
[----:B-1----:R-:W-:Y:S02]  /*1180*/  UISETP.GT.AND UP1, UPT, UR9, UR29, UPT ;  /* 0x0000001d0900728c */ /* 0x002fe4000bf24270 */
[----:B------:R-:W-:-:S02]  /*1190*/  USHF.R.S32.HI UR22, URZ, 0x5, UR5 ;  /* 0x00000005ff167899 */ /* 0x000fc40008011405 */
[----:B--2---:R-:W-:Y:S02]  /*11a0*/  UISETP.GT.AND UP2, UPT, UR9, UR30, UPT ;  /* 0x0000001e0900728c */ /* 0x004fe4000bf44270 */
        /* <DEDUP_REMOVED lines=19> */
.L_x_453:
        /* <DEDUP_REMOVED lines=45> */
.L_x_452:
        /* <DEDUP_REMOVED lines=13> */
.L_x_454:
        /* <DEDUP_REMOVED lines=9> */
.L_x_455:
        /* <DEDUP_REMOVED lines=9> */
.L_x_456:
        /* <DEDUP_REMOVED lines=9> */
.L_x_457:
        /* <DEDUP_REMOVED lines=9> */
.L_x_458:
        /* <DEDUP_REMOVED lines=38> */
.L_x_461:
[----:B------:R-:W-:-:S06]  /*1b20*/  UISETP.NE.AND UP0, UPT, UR9, UR5, UPT ;  /* 0x000000050900728c */ /* 0x000fcc000bf05270 */
[----:B------:R-:W-:-:S05]  /*1b30*/  PLOP3.LUT P0, PT, PT, PT, UP0, 0x80, 0x8 ;  /* 0x000000000008781c */ /* 0x000fca0003f0f008 */
[----:B------:R-:W-:Y:S01]  /*1b40*/  @!UP0 UMOV UR6, UR10 ;  /* 0x0000000a00068c82 */ /* 0x000fe20008000000 */
[----:B------:R-:W-:Y:S01]  /*1b50*/  @!UP0 UMOV UR7, UR11 ;  /* 0x0000000b00078c82 */ /* 0x000fe20008000000 */
[----:B------:R-:W-:Y:S02]  /*1b60*/  MOV R2, UR6 ;  /* 0x0000000600027c02 */ /* 0x000fe40008000f00 */
[----:B------:R-:W-:Y:S01]  /*1b70*/  MOV R3, UR7 ;  /* 0x0000000700037c02 */ /* 0x000fe20008000f00 */
[----:B------:R-:W-:Y:S01]  /*1b80*/  @!UP0 ULEA UR6, UR4, UR23, 0x3 ;  /* 0x0000001704068291 */ /* 0x000fe2000f8e18ff */
[----:B------:R-:W-:-:S03]  /*1b90*/  UMOV UR15, UR19 ;  /* 0x00000013000f7c82 */ /* 0x000fc60008000000 */
[----:B------:R0:W2:Y:S01]  /*1ba0*/  @!P0 LDG.E.U16.CONSTANT R2, desc[UR20][R2.64] ;  /* 0x0000001402028981 */ /* 0x0000a2000c1e9500 */
[----:B------:R-:W-:-:S04]  /*1bb0*/  MOV R5, UR15 ;  /* 0x0000000f00057c02 */ /* 0x000fc80008000f00 */
[----:B------:R-:W3:Y:S01]  /*1bc0*/  @!P0 LDL.64 R6, [UR6+0x8] ;  /* 0x00000806ff068983 */ /* 0x000ee20008100a00 */
[----:B------:R-:W-:-:S03]  /*1bd0*/  IMAD.WIDE R4, R5, 0x4, R72 ;  /* 0x0000000405047825 */ /* 0x000fc600078e0248 */
[----:B------:R-:W5:Y:S04]  /*1be0*/  LDG.E.128.CONSTANT R72, desc[UR20][R72.64] ;  /* 0x0000001448487981 */ /* 0x000f68000c1e9d00 */
[----:B------:R1:W5:Y:S01]  /*1bf0*/  LDG.E.128.CONSTANT R8, desc[UR20][R4.64] ;  /* 0x0000001404087981 */ /* 0x000362000c1e9d00 */
[----:B------:R-:W4:Y:S01]  /*1c00*/  S2UR UR26, SR_CTAID.Y ;  /* 0x00000000001a79c3 */ /* 0x000f220000002600 */
[----:B0-----:R-:W-:Y:S01]  /*1c10*/  MOV R3, UR15 ;  /* 0x0000000f00037c02 */ /* 0x001fe20008000f00 */
[----:B------:R-:W-:-:S07]  /*1c20*/  @!UP0 UIADD3 UR6, UPT, UPT, UR4, 0x1, URZ ;  /* 0x0000000104068890 */ /* 0x000fce000fffe0ff */
[----:B------:R-:W-:Y:S01]  /*1c30*/  @!UP0 UMOV UR4, UR6 ;  /* 0x0000000600048c82 */ /* 0x000fe20008000000 */
[----:B----4-:R-:W-:-:S04]  /*1c40*/  UIMAD UR14, UR26, -0x4, UR18 ;  /* 0xfffffffc1a0e78a4 */ /* 0x010fc8000f8e0212 */
[----:B------:R-:W-:Y:S01]  /*1c50*/  UISETP.GE.AND UP1, UPT, UR14, 0x1, UPT ;  /* 0x000000010e00788c */ /* 0x000fe2000bf26270 */
[----:B--2---:R-:W-:Y:S01]  /*1c60*/  @!P0 R2UR UR7, R2 ;  /* 0x00000000020782ca */ /* 0x004fe200000e0000 */
[----:B------:R-:W-:Y:S01]  /*1c70*/  IMAD.WIDE R2, R3, 0x4, R4 ;  /* 0x0000000403027825 */ /* 0x000fe200078e0204 */
[----:B---3--:R-:W-:Y:S02]  /*1c80*/  @!P0 PRMT R0, R6, 0x7610, R0 ;  /* 0x0000761006008816 */ /* 0x008fe40000000000 */
[----:B------:R-:W-:Y:S02]  /*1c90*/  @!P0 PRMT R92, R7, 0x7610, R92 ;  /* 0x00007610075c8816 */ /* 0x000fe4000000005c */
[----:B------:R-:W-:Y:S02]  /*1ca0*/  @!P0 PRMT R0, R0, 0x7610, R6 ;  /* 0x0000761000008816 */ /* 0x000fe40000000006 */
[----:B------:R-:W-:-:S05]  /*1cb0*/  @!P0 PRMT R92, R92, 0x7610, R7 ;  /* 0x000076105c5c8816 */ /* 0x000fca0000000007 */
[----:B------:R-:W-:Y:S01]  /*1cc0*/  @!UP0 UIADD3 UR5, UPT, UPT, UR7, UR9, URZ ;  /* 0x0000000907058290 */ /* 0x000fe2000fffe0ff */
[----:B-1----:R-:W-:Y:S11]  /*1cd0*/  BRA.U !UP1, `(.L_x_460) ;  /* 0x0000002109647547 */ /* 0x002ff6000b800000 */
[----:B------:R-:W2:Y:S01]  /*1ce0*/  LDG.E.128.CONSTANT R4, desc[UR20][R2.64] ;  /* 0x0000001402047981 */ /* 0x000ea2000c1e9d00 */
[----:B-----5:R-:W-:Y:S01]  /*1cf0*/  SHF.R.U32.HI R13, RZ, 0xf, R72 ;  /* 0x0000000fff0d7819 */ /* 0x020fe20000011648 */
[----:B------:R-:W-:Y:S01]  /*1d00*/  HFMA2 R28, -RZ, RZ, 0, 0.125 ;  /* 0x00003000ff1c7431 */ /* 0x000fe200000001ff */
[----:B------:R-:W-:Y:S01]  /*1d10*/  SHF.R.U32.HI R17, RZ, 0xf, R73 ;  /* 0x0000000fff117819 */ /* 0x000fe20000011649 */
[----:B------:R-:W-:Y:S01]  /*1d20*/  UISETP.NE.AND UP0, UPT, UR14, 0x1, UPT ;  /* 0x000000010e00788c */ /* 0x000fe2000bf05270 */
[----:B------:R-:W-:Y:S02]  /*1d30*/  SHF.R.U32.HI R18, RZ, 0xf, R74 ;  /* 0x0000000fff127819 */ /* 0x000fe4000001164a */
[--C-:B------:R-:W-:Y:S02]  /*1d40*/  SHF.R.U32.HI R16, RZ, 0xe, R8.reuse ;  /* 0x0000000eff107819 */ /* 0x100fe40000011608 */
[----:B------:R-:W-:Y:S02]  /*1d50*/  LOP3.LUT R14, R8, 0x380038, RZ, 0xc0, !PT ;  /* 0x00380038080e7812 */ /* 0x000fe400078ec0ff */
[----:B------:R-:W-:-:S02]  /*1d60*/  SHF.R.U32.HI R76, RZ, 0x6, R8 ;  /* 0x00000006ff4c7819 */ /* 0x000fc40000011608 */
[----:B------:R-:W-:Y:S02]  /*1d70*/  LOP3.LUT R68, R8, 0x70007, RZ, 0xc0, !PT ;  /* 0x0007000708447812 */ /* 0x000fe400078ec0ff */
[----:B------:R-:W-:Y:S02]  /*1d80*/  SHF.R.U32.HI R23, RZ, 0xf, R75 ;  /* 0x0000000fff177819 */ /* 0x000fe4000001164b */
[----:B------:R-:W-:Y:S02]  /*1d90*/  SHF.R.U32.HI R8, RZ, 0xe, R9 ;  /* 0x0000000eff087819 */ /* 0x000fe40000011609 */
[----:B------:R-:W-:Y:S02]  /*1da0*/  SHF.R.U32.HI R19, RZ, 0xe, R10 ;  /* 0x0000000eff137819 */ /* 0x000fe4000001160a */
[----:B------:R-:W-:Y:S02]  /*1db0*/  LOP3.LUT R13, R13, 0x10001, RZ, 0xc0, !PT ;  /* 0x000100010d0d7812 */ /* 0x000fe400078ec0ff */
[----:B------:R-:W-:-:S02]  /*1dc0*/  LOP3.LUT R17, R17, 0x10001, RZ, 0xc0, !PT ;  /* 0x0001000111117812 */ /* 0x000fc400078ec0ff */
[----:B------:R-:W-:Y:S02]  /*1dd0*/  LOP3.LUT R18, R18, 0x10001, RZ, 0xc0, !PT ;  /* 0x0001000112127812 */ /* 0x000fe400078ec0ff */
[----:B------:R-:W-:Y:S02]  /*1de0*/  SHF.R.U32.HI R26, RZ, 0xe, R11 ;  /* 0x0000000eff1a7819 */ /* 0x000fe4000001160b */
[----:B------:R-:W-:Y:S02]  /*1df0*/  LOP3.LUT R23, R23, 0x10001, RZ, 0xc0, !PT ;  /* 0x0001000117177812 */ /* 0x000fe400078ec0ff */
[----:B------:R-:W-:Y:S02]  /*1e00*/  LOP3.LUT R13, R13, 0x20002, R16, 0xf8, !PT ;  /* 0x000200020d0d7812 */ /* 0x000fe400078ef810 */
[----:B------:R-:W-:Y:S02]  /*1e10*/  LOP3.LUT R17, R17, 0x20002, R8, 0xf8, !PT ;  /* 0x0002000211117812 */ /* 0x000fe400078ef808 */
[----:B------:R-:W-:-:S02]  /*1e20*/  LOP3.LUT R25, R18, 0x20002, R19, 0xf8, !PT ;  /* 0x0002000212197812 */ /* 0x000fc400078ef813 */
[C---:B------:R-:W-:Y:S02]  /*1e30*/  LOP3.LUT R12, R72.reuse, 0x380038, RZ, 0xc0, !PT ;  /* 0x00380038480c7812 */ /* 0x040fe400078ec0ff */
[----:B------:R-:W-:Y:S02]  /*1e40*/  SHF.R.U32.HI R61, RZ, 0x6, R72 ;  /* 0x00000006ff3d7819 */ /* 0x000fe40000011648 */
[----:B------:R-:W-:Y:S02]  /*1e50*/  LOP3.LUT R69, R72, 0x70007, RZ, 0xc0, !PT ;  /* 0x0007000748457812 */ /* 0x000fe400078ec0ff */
[C---:B------:R-:W-:Y:S02]  /*1e60*/  LOP3.LUT R20, R9.reuse, 0x380038, RZ, 0xc0, !PT ;  /* 0x0038003809147812 */ /* 0x040fe400078ec0ff */
[----:B------:R-:W-:Y:S02]  /*1e70*/  SHF.R.U32.HI R78, RZ, 0x6, R9 ;  /* 0x00000006ff4e7819 */ /* 0x000fe40000011609 */
[----:B------:R-:W-:-:S02]  /*1e80*/  LOP3.LUT R70, R9, 0x70007, RZ, 0xc0, !PT ;  /* 0x0007000709467812 */ /* 0x000fc400078ec0ff */
[----:B------:R-:W-:Y:S02]  /*1e90*/  SHF.R.U32.HI R63, RZ, 0x6, R73 ;  /* 0x00000006ff3f7819 */ /* 0x000fe40000011649 */
[C---:B------:R-:W-:Y:S02]  /*1ea0*/  LOP3.LUT R22, R74.reuse, 0x380038, RZ, 0xc0, !PT ;  /* 0x003800384a167812 */ /* 0x040fe400078ec0ff */
[----:B------:R-:W-:Y:S02]  /*1eb0*/  SHF.R.U32.HI R65, RZ, 0x6, R74 ;  /* 0x00000006ff417819 */ /* 0x000fe4000001164a */
[----:B------:R-:W-:Y:S02]  /*1ec0*/  LOP3.LUT R71, R74, 0x70007, RZ, 0xc0, !PT ;  /* 0x000700074a477812 */ /* 0x000fe400078ec0ff */
[----:B------:R-:W-:Y:S02]  /*1ed0*/  LOP3.LUT R9, R10, 0x380038, RZ, 0xc0, !PT ;  /* 0x003800380a097812 */ /* 0x000fe400078ec0ff */
[----:B------:R-:W-:-:S02]  /*1ee0*/  SHF.R.U32.HI R80, RZ, 0x6, R10 ;  /* 0x00000006ff507819 */ /* 0x000fc4000001160a */
[----:B------:R-:W-:Y:S02]  /*1ef0*/  LOP3.LUT R72, R10, 0x70007, RZ, 0xc0, !PT ;  /* 0x000700070a487812 */ /* 0x000fe400078ec0ff */
[C---:B------:R-:W-:Y:S02]  /*1f00*/  LOP3.LUT R10, R11.reuse, 0x380038, RZ, 0xc0, !PT ;  /* 0x003800380b0a7812 */ /* 0x040fe400078ec0ff */
[----:B------:R-:W-:Y:S02]  /*1f10*/  SHF.R.U32.HI R82, RZ, 0x6, R11 ;  /* 0x00000006ff527819 */ /* 0x000fe4000001160b */
[----:B------:R-:W-:Y:S02]  /*1f20*/  LOP3.LUT R74, R11, 0x70007, RZ, 0xc0, !PT ;  /* 0x000700070b4a7812 */ /* 0x000fe400078ec0ff */
[----:B------:R-:W-:Y:S02]  /*1f30*/  LOP3.LUT R15, R73, 0x380038, RZ, 0xc0, !PT ;  /* 0x00380038490f7812 */ /* 0x000fe400078ec0ff */
[----:B------:R-:W-:-:S02]  /*1f40*/  LOP3.LUT R27, R23, 0x20002, R26, 0xf8, !PT ;  /* 0x00020002171b7812 */ /* 0x000fc400078ef81a */
[----:B------:R-:W-:Y:S02]  /*1f50*/  SHF.R.U32.HI R67, RZ, 0x6, R75 ;  /* 0x00000006ff437819 */ /* 0x000fe4000001164b */
[----:B------:R-:W-:Y:S02]  /*1f60*/  LOP3.LUT R15, R15, 0x64006400, RZ, 0xfc, !PT ;  /* 0x640064000f0f7812 */ /* 0x000fe400078efcff */
        /* <DEDUP_REMOVED lines=10> */
[----:B------:R-:W-:Y:S02]  /*2010*/  LOP3.LUT R24, R75, 0x380038, RZ, 0xc0, !PT ;  /* 0x003800384b187812 */ /* 0x000fe400078ec0ff */
[----:B------:R-:W-:Y:S01]  /*2020*/  LOP3.LUT R39, R14, 0x64006400, RZ, 0xfc, !PT ;  /* 0x640064000e277812 */ /* 0x000fe200078efcff */
[-C--:B------:R-:W-:Y:S01]  /*2030*/  HFMA2 R44, R15, R28.reuse.H0_H0, -132, -132 ;  /* 0xd820d8200f2c7431 */ /* 0x080fe2000004001c */
[----:B------:R-:W-:Y:S02]  /*2040*/  MOV R21, 0x2400 ;  /* 0x0000240000157802 */ /* 0x000fe40000000f00 */
        /* <DEDUP_REMOVED lines=8> */
[----:B------:R-:W-:Y:S01]  /*20d0*/  HFMA2 R41, R41, R28.H0_H0, -132, -132 ;  /* 0xd820d82029297431 */ /* 0x000fe2000004001c */
[----:B------:R-:W-:Y:S02]  /*20e0*/  LOP3.LUT R75, R75, 0x64006400, RZ, 0xfc, !PT ;  /* 0x640064004b4b7812 */ /* 0x000fe400078efcff */
[----:B------:R-:W-:-:S02]  /*20f0*/  LOP3.LUT R70, R70, 0x64006400, RZ, 0xfc, !PT ;  /* 0x6400640046467812 */ /* 0x000fc400078efcff */
[----:B------:R-:W-:Y:S02]  /*2100*/  LOP3.LUT R68, R68, 0x64006400, RZ, 0xfc, !PT ;  /* 0x6400640044447812 */ /* 0x000fe400078efcff */
[--C-:B--2---:R-:W-:Y:S02]  /*2110*/  SHF.R.U32.HI R84, RZ, 0xd, R4.reuse ;  /* 0x0000000dff547819 */ /* 0x104fe40000011604 */
[C---:B------:R-:W-:Y:S02]  /*2120*/  LOP3.LUT R8, R4.reuse, 0x380038, RZ, 0xc0, !PT ;  /* 0x0038003804087812 */ /* 0x040fe400078ec0ff */
[----:B------:R-:W-:Y:S02]  /*2130*/  SHF.R.U32.HI R19, RZ, 0x6, R4 ;  /* 0x00000006ff137819 */ /* 0x000fe40000011604 */
[----:B------:R-:W-:Y:S02]  /*2140*/  LOP3.LUT R77, R4, 0x70007, RZ, 0xc0, !PT ;  /* 0x00070007044d7812 */ /* 0x000fe400078ec0ff */
[----:B------:R-:W-:-:S02]  /*2150*/  SHF.R.U32.HI R16, RZ, 0xd, R5 ;  /* 0x0000000dff107819 */ /* 0x000fc40000011605 */
[----:B------:R-:W-:Y:S02]  /*2160*/  SHF.R.U32.HI R4, RZ, 0xd, R6 ;  /* 0x0000000dff047819 */ /* 0x000fe40000011606 */
[C---:B------:R-:W-:Y:S02]  /*2170*/  LOP3.LUT R11, R5.reuse, 0x380038, RZ, 0xc0, !PT ;  /* 0x00380038050b7812 */ /* 0x040fe400078ec0ff */
[----:B------:R-:W-:Y:S02]  /*2180*/  SHF.R.U32.HI R85, RZ, 0x6, R5 ;  /* 0x00000006ff557819 */ /* 0x000fe40000011605 */
[----:B------:R-:W-:Y:S02]  /*2190*/  LOP3.LUT R79, R5, 0x70007, RZ, 0xc0, !PT ;  /* 0x00070007054f7812 */ /* 0x000fe400078ec0ff */
[----:B------:R-:W-:Y:S02]  /*21a0*/  SHF.R.U32.HI R18, RZ, 0xd, R7 ;  /* 0x0000000dff127819 */ /* 0x000fe40000011607 */
[----:B------:R-:W-:-:S02]  /*21b0*/  LOP3.LUT R26, R7, 0x380038, RZ, 0xc0, !PT ;  /* 0x00380038071a7812 */ /* 0x000fc400078ec0ff */
[----:B------:R-:W-:Y:S02]  /*21c0*/  SHF.R.U32.HI R87, RZ, 0x6, R7 ;  /* 0x00000006ff577819 */ /* 0x000fe40000011607 */
[----:B------:R-:W-:Y:S02]  /*21d0*/  LOP3.LUT R83, R7, 0x70007, RZ, 0xc0, !PT ;  /* 0x0007000707537812 */ /* 0x000fe400078ec0ff */
[----:B------:R-:W-:Y:S02]  /*21e0*/  LOP3.LUT R16, R17, 0x40004, R16, 0xf8, !PT ;  /* 0x0004000411107812 */ /* 0x000fe400078ef810 */
[----:B------:R-:W-:Y:S02]  /*21f0*/  LOP3.LUT R5, R12, 0x64006400, RZ, 0xfc, !PT ;  /* 0x640064000c057812 */ /* 0x000fe400078efcff */
[----:B------:R-:W-:Y:S02]  /*2200*/  LOP3.LUT R17, R25, 0x40004, R4, 0xf8, !PT ;  /* 0x0004000419117812 */ /* 0x000fe400078ef804 */
[----:B------:R-:W-:Y:S01]  /*2210*/  LOP3.LUT R7, R63, 0x380038, RZ, 0xc0, !PT ;  /* 0x003800383f077812 */ /* 0x000fe200078ec0ff */
[----:B------:R-:W-:Y:S01]  /*2220*/  HFMA2 R66, R5, R28.H0_H0, -132, -132 ;  /* 0xd820d82005427431 */ /* 0x000fe2000004001c */
[----:B------:R-:W-:-:S02]  /*2230*/  LOP3.LUT R23, R6, 0x380038, RZ, 0xc0, !PT ;  /* 0x0038003806177812 */ /* 0x000fc400078ec0ff */
[----:B------:R-:W-:Y:S02]  /*2240*/  SHF.R.U32.HI R86, RZ, 0x6, R6 ;  /* 0x00000006ff567819 */ /* 0x000fe40000011606 */
[----:B------:R-:W-:Y:S02]  /*2250*/  LOP3.LUT R81, R6, 0x70007, RZ, 0xc0, !PT ;  /* 0x0007000706517812 */ /* 0x000fe400078ec0ff */
[----:B------:R-:W-:Y:S02]  /*2260*/  LOP3.LUT R84, R13, 0x40004, R84, 0xf8, !PT ;  /* 0x000400040d547812 */ /* 0x000fe400078ef854 */
[----:B------:R-:W-:Y:S02]  /*2270*/  LOP3.LUT R4, R61, 0x380038, RZ, 0xc0, !PT ;  /* 0x003800383d047812 */ /* 0x000fe400078ec0ff */
[----:B------:R-:W-:Y:S02]  /*2280*/  LOP3.LUT R13, R22, 0x64006400, RZ, 0xfc, !PT ;  /* 0x64006400160d7812 */ /* 0x000fe400078efcff */
[----:B------:R-:W-:-:S02]  /*2290*/  LOP3.LUT R6, R76, 0x380038, RZ, 0xc0, !PT ;  /* 0x003800384c067812 */ /* 0x000fc400078ec0ff */
[----:B------:R-:W-:Y:S01]  /*22a0*/  LOP3.LUT R12, R65, 0x380038, RZ, 0xc0, !PT ;  /* 0x00380038410c7812 */ /* 0x000fe200078ec0ff */
[-C--:B------:R-:W-:Y:S01]  /*22b0*/  HFMA2 R62, R13, R28.reuse.H0_H0, -132, -132 ;  /* 0xd820d8200d3e7431 */ /* 0x080fe2000004001c */
        /* <DEDUP_REMOVED lines=14> */
[----:B------:R-:W-:Y:S01]  /*23a0*/  LOP3.LUT R25, R24, 0x64006400, RZ, 0xfc, !PT ;  /* 0x6400640018197812 */ /* 0x000fe200078efcff */
[----:B------:R-:W0:Y:S01]  /*23b0*/  LDS.128 R12, [UR8+-0x100] ;  /* 0xffff0008ff0c7984 */ /* 0x000e220008000c00 */
        /* <DEDUP_REMOVED lines=10> */
[----:B------:R-:W-:Y:S01]  /*2460*/  HFMA2 R36, R25, R28.H0_H0, -132, -132 ;  /* 0xd820d82019247431 */ /* 0x000fe2000004001c */
        /* <DEDUP_REMOVED lines=14> */
[----:B------:R-:W-:Y:S01]  /*2550*/  HFMA2 R40, R11, R28.H0_H0, -132, -132 ;  /* 0xd820d8200b287431 */ /* 0x000fe2000004001c */
[----:B------:R-:W-:Y:S02]  /*2560*/  LOP3.LUT R6, R7, 0x64006400, RZ, 0xfc, !PT ;  /* 0x6400640007067812 */ /* 0x000fe400078efcff */
[----:B------:R-:W-:Y:S02]  /*2570*/  LOP3.LUT R10, R87, 0x380038, RZ, 0xc0, !PT ;  /* 0x00380038570a7812 */ /* 0x000fe400078ec0ff */
[----:B------:R-:W-:Y:S01]  /*2580*/  LOP3.LUT R8, R65, 0x1c001c0, RZ, 0xc0, !PT ;  /* 0x01c001c041087812 */ /* 0x000fe200078ec0ff */
[-C--:B------:R-:W-:Y:S01]  /*2590*/  HFMA2 R25, R6, R21.reuse.H0_H0, -20, -20 ;  /* 0xcd00cd0006197431 */ /* 0x080fe20000040015 */
[----:B------:R-:W-:Y:S01]  /*25a0*/  LOP3.LUT R18, R27, 0x40004, R18, 0xf8, !PT ;  /* 0x000400041b127812 */ /* 0x000fe200078ef812 */
[----:B------:R-:W-:Y:S01]  /*25b0*/  HFMA2 R27, R4, R21.H0_H0, -20, -20 ;  /* 0xcd00cd00041b7431 */ /* 0x000fe20000040015 */
[----:B------:R-:W-:Y:S01]  /*25c0*/  LOP3.LUT R37, R22, 0x64006400, RZ, 0xfc, !PT ;  /* 0x6400640016257812 */ /* 0x000fe200078efcff */
[----:B------:R-:W1:Y:S01]  /*25d0*/  LDS.128 R4, [UR8+-0xf0] ;  /* 0xffff1008ff047984 */ /* 0x000e620008000c00 */
[----:B------:R-:W-:-:S02]  /*25e0*/  LOP3.LUT R23, R23, 0x64006400, RZ, 0xfc, !PT ;  /* 0x6400640017177812 */ /* 0x000fc400078efcff */
[----:B------:R-:W-:Y:S01]  /*25f0*/  LOP3.LUT R9, R80, 0x1c001c0, RZ, 0xc0, !PT ;  /* 0x01c001c050097812 */ /* 0x000fe200078ec0ff */
[-C--:B------:R-:W-:Y:S01]  /*2600*/  HFMA2 R37, R37, R28.reuse.H0_H0, -132, -132 ;  /* 0xd820d82025257431 */ /* 0x080fe2000004001c */
[----:B------:R-:W-:Y:S01]  /*2610*/  LOP3.LUT R11, R10, 0x64006400, RZ, 0xfc, !PT ;  /* 0x640064000a0b7812 */ /* 0x000fe200078efcff */
[-C--:B------:R-:W-:Y:S01]  /*2620*/  HFMA2 R38, R23, R28.reuse.H0_H0, -132, -132 ;  /* 0xd820d82017267431 */ /* 0x080fe2000004001c */
[----:B------:R-:W-:Y:S02]  /*2630*/  LOP3.LUT R8, R8, 0x64006400, RZ, 0xfc, !PT ;  /* 0x6400640008087812 */ /* 0x000fe400078efcff */
[----:B------:R-:W-:Y:S01]  /*2640*/  LOP3.LUT R22, R9, 0x64006400, RZ, 0xfc, !PT ;  /* 0x6400640009167812 */ /* 0x000fe200078efcff */
[----:B------:R-:W-:Y:S01]  /*2650*/  HFMA2 R28, R11, R28.H0_H0, -132, -132 ;  /* 0xd820d8200b1c7431 */ /* 0x000fe2000004001c */
        /* <DEDUP_REMOVED lines=12> */
[----:B------:R-:W-:Y:S01]  /*2720*/  HADD2 R73, R69, -1028, -1028 ;  /* 0xe404e40445497430 */ /* 0x000fe20000000000 */
[----:B------:R-:W-:Y:S01]  /*2730*/  LOP3.LUT R9, R71, 0x64006400, RZ, 0xfc, !PT ;  /* 0x6400640047097812 */ /* 0x000fe200078efcff */
[-C--:B------:R-:W-:Y:S01]  /*2740*/  HFMA2 R20, R20, R21.reuse.H0_H0, -20, -20 ;  /* 0xcd00cd0014147431 */ /* 0x080fe20000040015 */
[----:B------:R-:W-:Y:S01]  /*2750*/  LOP3.LUT R10, R11, 0x64006400, RZ, 0xfc, !PT ;  /* 0x640064000b0a7812 */ /* 0x000fe200078efcff */
[----:B------:R-:W-:Y:S01]  /*2760*/  HADD2 R71, R8, -1028, -1028 ;  /* 0xe404e40408477430 */ /* 0x000fe20000000000 */
[----:B------:R-:W-:Y:S01]  /*2770*/  LOP3.LUT R61, R61, 0x70007, RZ, 0xc0, !PT ;  /* 0x000700073d3d7812 */ /* 0x000fe200078ec0ff */
[----:B------:R-:W-:Y:S01]  /*2780*/  HADD2 R69, R9, -1028, -1028 ;  /* 0xe404e40409457430 */ /* 0x000fe20000000000 */
[----:B------:R-:W-:Y:S01]  /*2790*/  LOP3.LUT R65, R65, 0x70007, RZ, 0xc0, !PT ;  /* 0x0007000741417812 */ /* 0x000fe200078ec0ff */
[----:B------:R-:W-:Y:S01]  /*27a0*/  HFMA2 R21, R10, R21.H0_H0, -20, -20 ;  /* 0xcd00cd000a157431 */ /* 0x000fe20000040015 */
[----:B------:R-:W-:Y:S01]  /*27b0*/  LOP3.LUT R63, R63, 0x70007, RZ, 0xc0, !PT ;  /* 0x000700073f3f7812 */ /* 0x000fe200078ec0ff */
[-C--:B0-----:R-:W-:Y:S01]  /*27c0*/  HFMA2 R9, R73, R12.reuse, RZ ;  /* 0x0000000c49097231 */ /* 0x081fe200000000ff */
[----:B------:R-:W-:Y:S01]  /*27d0*/  LOP3.LUT R10, R67, 0x70007, RZ, 0xc0, !PT ;  /* 0x00070007430a7812 */ /* 0x000fe200078ec0ff */
[----:B------:R-:W-:Y:S01]  /*27e0*/  HADD2 R67, R75, -1028, -1028 ;  /* 0xe404e4044b437430 */ /* 0x000fe20000000000 */
[----:B------:R-:W-:Y:S01]  /*27f0*/  LOP3.LUT R61, R61, 0x64006400, RZ, 0xfc, !PT ;  /* 0x640064003d3d7812 */ /* 0x000fe200078efcff */
[-C--:B------:R-:W-:Y:S01]  /*2800*/  HFMA2 R11, R71, R12.reuse, RZ.H0_H0 ;  /* 0x0000000c470b7231 */ /* 0x080fe200000400ff */
[----:B------:R-:W-:Y:S01]  /*2810*/  LOP3.LUT R8, R65, 0x64006400, RZ, 0xfc, !PT ;  /* 0x6400640041087812 */ /* 0x000fe200078efcff */
[-C--:B------:R-:W-:Y:S01]  /*2820*/  HFMA2 R65, R69, R12.reuse, RZ ;  /* 0x0000000c45417231 */ /* 0x080fe200000000ff */
[----:B------:R-:W-:Y:S01]  /*2830*/  LOP3.LUT R63, R63, 0x64006400, RZ, 0xfc, !PT ;  /* 0x640064003f3f7812 */ /* 0x000fe200078efcff */
[----:B------:R-:W-:Y:S01]  /*2840*/  HFMA2 R12, R67, R12, RZ.H0_H0 ;  /* 0x0000000c430c7231 */ /* 0x000fe200000400ff */
[----:B------:R-:W-:Y:S01]  /*2850*/  LOP3.LUT R10, R10, 0x64006400, RZ, 0xfc, !PT ;  /* 0x640064000a0a7812 */ /* 0x000fe200078efcff */
[----:B------:R-:W-:-:S02]  /*2860*/  HFMA2 R9, R66, R13, R9 ;  /* 0x0000000d42097231 */ /* 0x000fc40000000009 */
[-C--:B------:R-:W-:Y:S02]  /*2870*/  HFMA2 R11, R64, R13.reuse, R11 ;  /* 0x0000000d400b7231 */ /* 0x080fe4000000000b */
[-C--:B------:R-:W-:Y:S02]  /*2880*/  HFMA2 R88, R62, R13.reuse, R65 ;  /* 0x0000000d3e587231 */ /* 0x080fe40000000041 */
[----:B------:R-:W-:Y:S01]  /*2890*/  HADD2 R75, R61, -1028, -1028 ;  /* 0xe404e4043d4b7430 */ /* 0x000fe20000000000 */
[----:B------:R-:W-:Y:S01]  /*28a0*/  LOP3.LUT R76, R76, 0x70007, RZ, 0xc0, !PT ;  /* 0x000700074c4c7812 */ /* 0x000fe200078ec0ff */
[----:B------:R-:W-:Y:S01]  /*28b0*/  HADD2 R65, R63, -1028, -1028 ;  /* 0xe404e4043f417430 */ /* 0x000fe20000000000 */
[----:B------:R-:W-:Y:S01]  /*28c0*/  LOP3.LUT R78, R78, 0x70007, RZ, 0xc0, !PT ;  /* 0x000700074e4e7812 */ /* 0x000fe200078ec0ff */
[----:B------:R-:W-:Y:S01]  /*28d0*/  HADD2 R63, R8, -1028, -1028 ;  /* 0xe404e404083f7430 */ /* 0x000fe20000000000 */
[----:B------:R-:W-:Y:S01]  /*28e0*/  LOP3.LUT R80, R80, 0x70007, RZ, 0xc0, !PT ;  /* 0x0007000750507812 */ /* 0x000fe200078ec0ff */
[----:B------:R-:W-:-:S02]  /*28f0*/  HFMA2 R90, R60, R13, R12 ;  /* 0x0000000d3c5a7231 */ /* 0x000fc4000000000c */
[-C--:B------:R-:W-:Y:S02]  /*2900*/  HFMA2 R12, R75, R14.reuse, R9 ;  /* 0x0000000e4b0c7231 */ /* 0x080fe40000000009 */
[----:B------:R-:W-:Y:S02]  /*2910*/  HADD2 R61, R10, -1028, -1028 ;  /* 0xe404e4040a3d7430 */ /* 0x000fe40000000000 */
[-C--:B------:R-:W-:Y:S02]  /*2920*/  HFMA2 R89, R63, R14.reuse, R88 ;  /* 0x0000000e3f597231 */ /* 0x080fe40000000058 */
[-C--:B------:R-:W-:Y:S01]  /*2930*/  HFMA2 R13, R65, R14.reuse, R11 ;  /* 0x0000000e410d7231 */ /* 0x080fe2000000000b */
[----:B------:R-:W-:Y:S01]  /*2940*/  LOP3.LUT R82, R82, 0x70007, RZ, 0xc0, !PT ;  /* 0x0007000752527812 */ /* 0x000fe200078ec0ff */
[----:B------:R-:W0:Y:S01]  /*2950*/  LDS.128 R8, [UR8+-0xe0] ;  /* 0xffff2008ff087984 */ /* 0x000e220008000c00 */
[----:B------:R-:W-:Y:S02]  /*2960*/  HFMA2 R90, R61, R14, R90 ;  /* 0x0000000e3d5a7231 */ /* 0x000fe4000000005a */
[-C--:B------:R-:W-:Y:S01]  /*2970*/  HFMA2 R14, R50, R15.reuse, R12 ;  /* 0x0000000f320e7231 */ /* 0x080fe2000000000c */
[----:B------:R-:W-:Y:S01]  /*2980*/  LOP3.LUT R12, R72, 0x64006400, RZ, 0xfc, !PT ;  /* 0x64006400480c7812 */ /* 0x000fe200078efcff */
[----:B------:R-:W-:-:S02]  /*2990*/  HFMA2 R89, R46, R15, R89 ;  /* 0x0000000f2e597231 */ /* 0x000fc40000000059 */
[-C--:B------:R-:W-:Y:S01]  /*29a0*/  HFMA2 R88, R48, R15.reuse, R13 ;  /* 0x0000000f30587231 */ /* 0x080fe2000000000d */
[----:B------:R-:W-:Y:S01]  /*29b0*/  LOP3.LUT R13, R74, 0x64006400, RZ, 0xfc, !PT ;  /* 0x640064004a0d7812 */ /* 0x000fe200078efcff */
[----:B------:R-:W-:Y:S02]  /*29c0*/  HADD2 R72, R70, -1028, -1028 ;  /* 0xe404e40446487430 */ /* 0x000fe40000000000 */
[-C--:B-1----:R-:W-:Y:S02]  /*29d0*/  HFMA2 R14, R35, R4.reuse, R14 ;  /* 0x00000004230e7231 */ /* 0x082fe4000000000e */
[----:B------:R-:W-:Y:S02]  /*29e0*/  HFMA2 R90, R44, R15, R90 ;  /* 0x0000000f2c5a7231 */ /* 0x000fe4000000005a */
[-C--:B------:R-:W-:Y:S02]  /*29f0*/  HFMA2 R89, R31, R4.reuse, R89 ;  /* 0x000000041f597231 */ /* 0x080fe40000000059 */
[----:B------:R-:W-:Y:S01]  /*2a00*/  HADD2 R74, R68, -1028, -1028 ;  /* 0xe404e404444a7430 */ /* 0x000fe20000000000 */
[----:B------:R-:W-:Y:S01]  /*2a10*/  LOP3.LUT R76, R76, 0x64006400, RZ, 0xfc, !PT ;  /* 0x640064004c4c7812 */ /* 0x000fe200078efcff */
[----:B------:R-:W-:Y:S01]  /*2a20*/  HADD2 R70, R12, -1028, -1028 ;  /* 0xe404e4040c467430 */ /* 0x000fe20000000000 */
[----:B------:R-:W-:Y:S01]  /*2a30*/  LOP3.LUT R78, R78, 0x64006400, RZ, 0xfc, !PT ;  /* 0x640064004e4e7812 */ /* 0x000fe200078efcff */
[----:B------:R-:W-:-:S02]  /*2a40*/  HFMA2 R88, R33, R4, R88 ;  /* 0x0000000421587231 */ /* 0x000fc40000000058 */
[-C--:B------:R-:W-:Y:S02]  /*2a50*/  HFMA2 R14, R74, R5.reuse, R14 ;  /* 0x000000054a0e7231 */ /* 0x080fe4000000000e */
[----:B------:R-:W-:Y:S02]  /*2a60*/  HFMA2 R90, R29, R4, R90 ;  /* 0x000000041d5a7231 */ /* 0x000fe4000000005a */
[-C--:B------:R-:W-:Y:S02]  /*2a70*/  HFMA2 R12, R70, R5.reuse, R89 ;  /* 0x00000005460c7231 */ /* 0x080fe40000000059 */
[----:B------:R-:W-:Y:S01]  /*2a80*/  HADD2 R68, R13, -1028, -1028 ;  /* 0xe404e4040d447430 */ /* 0x000fe20000000000 */
[----:B------:R-:W-:Y:S01]  /*2a90*/  LOP3.LUT R79, R79, 0x64006400, RZ, 0xfc, !PT ;  /* 0x640064004f4f7812 */ /* 0x000fe200078efcff */
[----:B------:R-:W-:Y:S02]  /*2aa0*/  HFMA2 R4, R72, R5, R88 ;  /* 0x0000000548047231 */ /* 0x000fe40000000058 */
[----:B------:R-:W-:-:S02]  /*2ab0*/  HFMA2 R88, R51, R6, R14 ;  /* 0x0000000633587231 */ /* 0x000fc4000000000e */
[----:B------:R-:W-:Y:S02]  /*2ac0*/  HFMA2 R5, R68, R5, R90 ;  /* 0x0000000544057231 */ /* 0x000fe4000000005a */
[-C--:B------:R-:W-:Y:S02]  /*2ad0*/  HFMA2 R90, R47, R6.reuse, R12 ;  /* 0x000000062f5a7231 */ /* 0x080fe4000000000c */
[-C--:B------:R-:W-:Y:S01]  /*2ae0*/  HFMA2 R89, R49, R6.reuse, R4 ;  /* 0x0000000631597231 */ /* 0x080fe20000000004 */
[----:B------:R-:W1:Y:S01]  /*2af0*/  LDS.128 R12, [UR8+-0xd0] ;  /* 0xffff3008ff0c7984 */ /* 0x000e620008000c00 */
        /* <DEDUP_REMOVED lines=13> */
[-C--:B0-----:R-:W-:Y:S01]  /*2bd0*/  HFMA2 R6, R43, R8.reuse, R4 ;  /* 0x000000082b067231 */ /* 0x081fe20000000004 */
[----:B------:R-:W-:Y:S01]  /*2be0*/  LOP3.LUT R4, R81, 0x64006400, RZ, 0xfc, !PT ;  /* 0x6400640051047812 */ /* 0x000fe200078efcff */
[----:B------:R-:W-:-:S02]  /*2bf0*/  HFMA2 R89, R41, R8, R89 ;  /* 0x0000000829597231 */ /* 0x000fc40000000059 */
[-C--:B------:R-:W-:Y:S01]  /*2c00*/  HFMA2 R90, R39, R8.reuse, R90 ;  /* 0x00000008275a7231 */ /* 0x080fe2000000005a */
[----:B------:R-:W-:Y:S01]  /*2c10*/  LOP3.LUT R5, R83, 0x64006400, RZ, 0xfc, !PT ;  /* 0x6400640053057812 */ /* 0x000fe200078efcff */
[----:B------:R-:W-:Y:S01]  /*2c20*/  HFMA2 R7, R37, R8, R7 ;  /* 0x0000000825077231 */ /* 0x000fe20000000007 */
        /* <DEDUP_REMOVED lines=26> */
[----:B-1----:R-:W-:-:S02]  /*2dd0*/  HFMA2 R90, R87, R12, R90 ;  /* 0x0000000c575a7231 */ /* 0x002fc4000000005a */
        /* <DEDUP_REMOVED lines=265> */
.L_x_460:
[----:B------:R-:W-:Y:S01]  /*3e70*/  UIADD3 UR10, UP0, UPT, UR10, 0x80, URZ ;  /* 0x000000800a0a7890 */ /* 0x000fe2000ff1e0ff */
[----:B------:R-:W-:Y:S01]  /*3e80*/  MOV R5, UR15 ;  /* 0x0000000f00057c02 */ /* 0x000fe20008000f00 */
[----:B------:R-:W-:Y:S02]  /*3e90*/  UIADD3 UR9, UPT, UPT, UR9, 0x20, URZ ;  /* 0x0000002009097890 */ /* 0x000fe4000fffe0ff */
[----:B------:R-:W-:Y:S02]  /*3ea0*/  UIADD3.X UR11, UPT, UPT, URZ, UR11, URZ, UP0, !UPT ;  /* 0x0000000bff0b7290 */ /* 0x000fe400087fe4ff */
[----:B------:R-:W-:Y:S01]  /*3eb0*/  UISETP.GE.AND UP0, UPT, UR9, UR16, UPT ;  /* 0x000000100900728c */ /* 0x000fe2000bf06270 */
[----:B------:R-:W-:Y:S01]  /*3ec0*/  IMAD.WIDE R2, R5, 0x4, R2 ;  /* 0x0000000405027825 */ /* 0x000fe200078e0202 */
[----:B------:R-:W-:Y:S02]  /*3ed0*/  UIADD3 UR8, UPT, UPT, UR8, 0x40, URZ ;  /* 0x0000004008087890 */ /* 0x000fe4000fffe0ff */
[----:B-----5:R-:W-:-:S02]  /*3ee0*/  MOV R72, R2 ;  /* 0x0000000200487202 */ /* 0x020fc40000000f00 */
[----:B------:R-:W-:-:S03]  /*3ef0*/  MOV R73, R3 ;  /* 0x0000000300497202 */ /* 0x000fc60000000f00 */
[----:B------:R-:W-:Y:S05]  /*3f00*/  BRA.U !UP0, `(.L_x_461) ;  /* 0xffffffdd08047547 */ /* 0x000fea000b83ffff */
.L_x_459:
        /* <DEDUP_REMOVED lines=17> */
.L_x_465:
[----:B------:R-:W0:Y:S02]  /*4020*/  LDS R2, [R0] ;  /* 0x0000000000027984 */ /* 0x000e240000000800 */
[----:B0-----:R-:W-:-:S05]  /*4030*/  HADD2 R3, R2, R59 ;  /* 0x0000003b02037230 */ /* 0x001fca0000000000 */
[----:B------:R-:W0:Y:S02]  /*4040*/  ATOMS.CAST.SPIN P0, [R0], R2, R3 ;  /* 0x000000020000758d */ /* 0x000e240001800003 */
[----:B0-----:R-:W-:Y:S05]  /*4050*/  @!P0 BRA `(.L_x_465) ;  /* 0xfffffffc00f08947 */ /* 0x001fea000383ffff */
[----:B------:R-:W-:Y:S05]  /*4060*/  BRA `(.L_x_463) ;  /* 0x00000000000c7947 */ /* 0x000fea0003800000 */
.L_x_464:
[----:B------:R-:W2:Y:S02]  /*4070*/  LD.E R0, desc[UR20][R4.64] ;  /* 0x0000001404007980 */ /* 0x000ea4000c101900 */
[----:B--2---:R-:W-:-:S05]  /*4080*/  IADD3 R3, PT, PT, R59, R0, RZ ;  /* 0x000000003b037210 */ /* 0x004fca0007ffe0ff */
[----:B------:R0:W-:Y:S02]  /*4090*/  ST.E desc[UR20][R4.64], R3 ;  /* 0x0000000304007985 */ /* 0x0001e4000c101914 */
.L_x_463:
[----:B------:R-:W-:Y:S05]  /*40a0*/  BSYNC.RECONVERGENT B0 ;  /* 0x0000000000007941 */ /* 0x000fea0003800200 */
.L_x_462:
[----:B------:R1:W-:Y:S01]  /*40b0*/  ATOM.E.ADD.F16x2.RN.STRONG.GPU P0, RZ, desc[UR20][R4.64+0x4], R58 ;  /* 0x8000043a04ff79a2 */ /* 0x0003e2000c10e114 */
[----:B------:R-:W-:Y:S04]  /*40c0*/  BSSY.RECONVERGENT B0, `(.L_x_466) ;  /* 0x000000e000007945 */ /* 0x000fe80003800200 */
[----:B-1----:R-:W-:Y:S05]  /*40d0*/  @P0 BRA `(.L_x_467) ;  /* 0x0000000000300947 */ /* 0x002fea0003800000 */
[----:B------:R-:W1:Y:S02]  /*40e0*/  QSPC.E.S P0, RZ, [R4+0x4] ;  /* 0x0000040004ff73aa */ /* 0x000e640000000500 */
[----:B-1----:R-:W-:Y:S05]  /*40f0*/  @!P0 BRA `(.L_x_468) ;  /* 0x00000000001c8947 */ /* 0x002fea0003800000 */
[----:B------:R-:W-:-:S04]  /*4100*/  MOV R2, R4 ;  /* 0x0000000400027202 */ /* 0x000fc80000000f00 */
[----:B------:R-:W-:-:S07]  /*4110*/  MOV R0, R2 ;  /* 0x0000000200007202 */ /* 0x000fce0000000f00 */
.L_x_469:
[----:B------:R-:W0:Y:S02]  /*4120*/  LDS R2, [R0+0x4] ;  /* 0x0000040000027984 */ /* 0x000e240000000800 */
[----:B0-----:R-:W-:-:S05]  /*4130*/  HFMA2 R3, R2, 1, 1, R58 ;  /* 0x3c003c0002037831 */ /* 0x001fca000000003a */
[----:B------:R-:W0:Y:S02]  /*4140*/  ATOMS.CAST.SPIN P0, [R0+0x4], R2, R3 ;  /* 0x000004020000758d */ /* 0x000e240001800003 */
[----:B0-----:R-:W-:Y:S05]  /*4150*/  @!P0 BRA `(.L_x_469) ;  /* 0xfffffffc00f08947 */ /* 0x001fea000383ffff */
[----:B------:R-:W-:Y:S05]  /*4160*/  BRA `(.L_x_467) ;  /* 0x00000000000c7947 */ /* 0x000fea0003800000 */
.L_x_468:
[----:B------:R-:W0:Y:S02]  /*4170*/  LD.E R0, desc[UR20][R4.64+0x4] ;  /* 0x0000041404007980 */ /* 0x000e24000c101900 */
[----:B0-----:R-:W-:-:S05]  /*4180*/  IADD3 R3, PT, PT, R58, R0, RZ ;  /* 0x000000003a037210 */ /* 0x001fca0007ffe0ff */
[----:B------:R1:W-:Y:S02]  /*4190*/  ST.E desc[UR20][R4.64+0x4], R3 ;  /* 0x0000040304007985 */ /* 0x0003e4000c101914 */
.L_x_467:
[----:B------:R-:W-:Y:S05]  /*41a0*/  BSYNC.RECONVERGENT B0 ;  /* 0x0000000000007941 */ /* 0x000fea0003800200 */
.L_x_466:
        /* <DEDUP_REMOVED lines=12> */
.L_x_473:
[----:B------:R-:W0:Y:S02]  /*4270*/  LDS R2, [R0] ;  /* 0x0000000000027984 */ /* 0x000e240000000800 */
[----:B0-----:R-:W-:-:S05]  /*4280*/  HADD2 R3, R2, R57 ;  /* 0x0000003902037230 */ /* 0x001fca0000000000 */
[----:B------:R-:W0:Y:S02]  /*4290*/  ATOMS.CAST.SPIN P0, [R0], R2, R3 ;  /* 0x000000020000758d */ /* 0x000e240001800003 */
[----:B0-----:R-:W-:Y:S05]  /*42a0*/  @!P0 BRA `(.L_x_473) ;  /* 0xfffffffc00f08947 */ /* 0x001fea000383ffff */
[----:B------:R-:W-:Y:S05]  /*42b0*/  BRA `(.L_x_471) ;  /* 0x00000000000c7947 */ /* 0x000fea0003800000 */
.L_x_472:
[----:B------:R-:W2:Y:S02]  /*42c0*/  LD.E R0, desc[UR20][R4.64] ;  /* 0x0000001404007980 */ /* 0x000ea4000c101900 */
[----:B--2---:R-:W-:-:S05]  /*42d0*/  IADD3 R3, PT, PT, R57, R0, RZ ;  /* 0x0000000039037210 */ /* 0x004fca0007ffe0ff */
[----:B------:R0:W-:Y:S02]  /*42e0*/  ST.E desc[UR20][R4.64], R3 ;  /* 0x0000000304007985 */ /* 0x0001e4000c101914 */
.L_x_471:
[----:B------:R-:W-:Y:S05]  /*42f0*/  BSYNC.RECONVERGENT B0 ;  /* 0x0000000000007941 */ /* 0x000fea0003800200 */
.L_x_470:
[----:B------:R1:W-:Y:S01]  /*4300*/  ATOM.E.ADD.F16x2.RN.STRONG.GPU P0, RZ, desc[UR20][R4.64+0x4], R56 ;  /* 0x8000043804ff79a2 */ /* 0x0003e2000c10e114 */
[----:B------:R-:W-:Y:S04]  /*4310*/  BSSY.RECONVERGENT B0, `(.L_x_474) ;  /* 0x000000e000007945 */ /* 0x000fe80003800200 */
[----:B-1----:R-:W-:Y:S05]  /*4320*/  @P0 BRA `(.L_x_475) ;  /* 0x0000000000300947 */ /* 0x002fea0003800000 */
[----:B------:R-:W1:Y:S02]  /*4330*/  QSPC.E.S P0, RZ, [R4+0x4] ;  /* 0x0000040004ff73aa */ /* 0x000e640000000500 */
[----:B-1----:R-:W-:Y:S05]  /*4340*/  @!P0 BRA `(.L_x_476) ;  /* 0x00000000001c8947 */ /* 0x002fea0003800000 */
[----:B------:R-:W-:-:S04]  /*4350*/  MOV R2, R4 ;  /* 0x0000000400027202 */ /* 0x000fc80000000f00 */
[----:B------:R-:W-:-:S07]  /*4360*/  MOV R0, R2 ;  /* 0x0000000200007202 */ /* 0x000fce0000000f00 */
.L_x_477:
[----:B------:R-:W0:Y:S02]  /*4370*/  LDS R2, [R0+0x4] ;  /* 0x0000040000027984 */ /* 0x000e240000000800 */
[----:B0-----:R-:W-:-:S05]  /*4380*/  HFMA2 R3, R2, 1, 1, R56 ;  /* 0x3c003c0002037831 */ /* 0x001fca0000000038 */
[----:B------:R-:W0:Y:S02]  /*4390*/  ATOMS.CAST.SPIN P0, [R0+0x4], R2, R3 ;  /* 0x000004020000758d */ /* 0x000e240001800003 */
[----:B0-----:R-:W-:Y:S05]  /*43a0*/  @!P0 BRA `(.L_x_477) ;  /* 0xfffffffc00f08947 */ /* 0x001fea000383ffff */
[----:B------:R-:W-:Y:S05]  /*43b0*/  BRA `(.L_x_475) ;  /* 0x00000000000c7947 */ /* 0x000fea0003800000 */
.L_x_476:
[----:B------:R-:W0:Y:S02]  /*43c0*/  LD.E R0, desc[UR20][R4.64+0x4] ;  /* 0x0000041404007980 */ /* 0x000e24000c101900 */
[----:B0-----:R-:W-:-:S05]  /*43d0*/  IADD3 R3, PT, PT, R56, R0, RZ ;  /* 0x0000000038037210 */ /* 0x001fca0007ffe0ff */
[----:B------:R1:W-:Y:S02]  /*43e0*/  ST.E desc[UR20][R4.64+0x4], R3 ;  /* 0x0000040304007985 */ /* 0x0003e4000c101914 */
.L_x_475:
[----:B------:R-:W-:Y:S05]  /*43f0*/  BSYNC.RECONVERGENT B0 ;  /* 0x0000000000007941 */ /* 0x000fea0003800200 */
.L_x_474:
        /* <DEDUP_REMOVED lines=12> */
.L_x_481:
[----:B------:R-:W0:Y:S02]  /*44c0*/  LDS R2, [R0] ;  /* 0x0000000000027984 */ /* 0x000e240000000800 */
[----:B0-----:R-:W-:-:S05]  /*44d0*/  HADD2 R3, R2, R55 ;  /* 0x0000003702037230 */ /* 0x001fca0000000000 */
[----:B------:R-:W0:Y:S02]  /*44e0*/  ATOMS.CAST.SPIN P0, [R0], R2, R3 ;  /* 0x000000020000758d */ /* 0x000e240001800003 */
[----:B0-----:R-:W-:Y:S05]  /*44f0*/  @!P0 BRA `(.L_x_481) ;  /* 0xfffffffc00f08947 */ /* 0x001fea000383ffff */
[----:B------:R-:W-:Y:S05]  /*4500*/  BRA `(.L_x_479) ;  /* 0x00000000000c7947 */ /* 0x000fea0003800000 */
.L_x_480:
[----:B------:R-:W2:Y:S02]  /*4510*/  LD.E R0, desc[UR20][R4.64] ;  /* 0x0000001404007980 */ /* 0x000ea4000c101900 */
[----:B--2---:R-:W-:-:S05]  /*4520*/  IADD3 R3, PT, PT, R55, R0, RZ ;  /* 0x0000000037037210 */ /* 0x004fca0007ffe0ff */
[----:B------:R0:W-:Y:S02]  /*4530*/  ST.E desc[UR20][R4.64], R3 ;  /* 0x0000000304007985 */ /* 0x0001e4000c101914 */
.L_x_479:
[----:B------:R-:W-:Y:S05]  /*4540*/  BSYNC.RECONVERGENT B0 ;  /* 0x0000000000007941 */ /* 0x000fea0003800200 */
.L_x_478:
[----:B------:R1:W-:Y:S01]  /*4550*/  ATOM.E.ADD.F16x2.RN.STRONG.GPU P0, RZ, desc[UR20][R4.64+0x4], R54 ;  /* 0x8000043604ff79a2 */ /* 0x0003e2000c10e114 */
[----:B------:R-:W-:Y:S04]  /*4560*/  BSSY.RECONVERGENT B0, `(.L_x_482) ;  /* 0x000000e000007945 */ /* 0x000fe80003800200 */
[----:B-1----:R-:W-:Y:S05]  /*4570*/  @P0 BRA `(.L_x_483) ;  /* 0x0000000000300947 */ /* 0x002fea0003800000 */
[----:B------:R-:W1:Y:S02]  /*4580*/  QSPC.E.S P0, RZ, [R4+0x4] ;  /* 0x0000040004ff73aa */ /* 0x000e640000000500 */
[----:B-1----:R-:W-:Y:S05]  /*4590*/  @!P0 BRA `(.L_x_484) ;  /* 0x00000000001c8947 */ /* 0x002fea0003800000 */
[----:B------:R-:W-:-:S04]  /*45a0*/  MOV R2, R4 ;  /* 0x0000000400027202 */ /* 0x000fc80000000f00 */
[----:B------:R-:W-:-:S07]  /*45b0*/  MOV R0, R2 ;  /* 0x0000000200007202 */ /* 0x000fce0000000f00 */
.L_x_485:
[----:B------:R-:W0:Y:S02]  /*45c0*/  LDS R2, [R0+0x4] ;  /* 0x0000040000027984 */ /* 0x000e240000000800 */
[----:B0-----:R-:W-:-:S05]  /*45d0*/  HFMA2 R3, R2, 1, 1, R54 ;  /* 0x3c003c0002037831 */ /* 0x001fca0000000036 */
[----:B------:R-:W0:Y:S02]  /*45e0*/  ATOMS.CAST.SPIN P0, [R0+0x4], R2, R3 ;  /* 0x000004020000758d */ /* 0x000e240001800003 */
[----:B0-----:R-:W-:Y:S05]  /*45f0*/  @!P0 BRA `(.L_x_485) ;  /* 0xfffffffc00f08947 */ /* 0x001fea000383ffff */
[----:B------:R-:W-:Y:S05]  /*4600*/  BRA `(.L_x_483) ;  /* 0x00000000000c7947 */ /* 0x000fea0003800000 */
.L_x_484:
[----:B------:R-:W0:Y:S02]  /*4610*/  LD.E R0, desc[UR20][R4.64+0x4] ;  /* 0x0000041404007980 */ /* 0x000e24000c101900 */
[----:B0-----:R-:W-:-:S05]  /*4620*/  IADD3 R3, PT, PT, R54, R0, RZ ;  /* 0x0000000036037210 */ /* 0x001fca0007ffe0ff */
[----:B------:R1:W-:Y:S02]  /*4630*/  ST.E desc[UR20][R4.64+0x4], R3 ;  /* 0x0000040304007985 */ /* 0x0003e4000c101914 */
.L_x_483:
[----:B------:R-:W-:Y:S05]  /*4640*/  BSYNC.RECONVERGENT B0 ;  /* 0x0000000000007941 */ /* 0x000fea0003800200 */
.L_x_482:
        /* <DEDUP_REMOVED lines=12> */
.L_x_489:
[----:B------:R-:W0:Y:S02]  /*4710*/  LDS R2, [R0] ;  /* 0x0000000000027984 */ /* 0x000e240000000800 */
[----:B0-----:R-:W-:-:S05]  /*4720*/  HADD2 R3, R2, R53 ;  /* 0x0000003502037230 */ /* 0x001fca0000000000 */
[----:B------:R-:W0:Y:S02]  /*4730*/  ATOMS.CAST.SPIN P0, [R0], R2, R3 ;  /* 0x000000020000758d */ /* 0x000e240001800003 */
[----:B0-----:R-:W-:Y:S05]  /*4740*/  @!P0 BRA `(.L_x_489) ;  /* 0xfffffffc00f08947 */ /* 0x001fea000383ffff */
[----:B------:R-:W-:Y:S05]  /*4750*/  BRA `(.L_x_487) ;  /* 0x00000000000c7947 */ /* 0x000fea0003800000 */
.L_x_488:
[----:B------:R-:W2:Y:S02]  /*4760*/  LD.E R0, desc[UR20][R4.64] ;  /* 0x0000001404007980 */ /* 0x000ea4000c101900 */
[----:B--2---:R-:W-:-:S05]  /*4770*/  IADD3 R3, PT, PT, R53, R0, RZ ;  /* 0x0000000035037210 */ /* 0x004fca0007ffe0ff */
[----:B------:R0:W-:Y:S02]  /*4780*/  ST.E desc[UR20][R4.64], R3 ;  /* 0x0000000304007985 */ /* 0x0001e4000c101914 */
.L_x_487:
[----:B------:R-:W-:Y:S05]  /*4790*/  BSYNC.RECONVERGENT B0 ;  /* 0x0000000000007941 */ /* 0x000fea0003800200 */
.L_x_486:
[----:B------:R1:W-:Y:S02]  /*47a0*/  ATOM.E.ADD.F16x2.RN.STRONG.GPU P0, RZ, desc[UR20][R4.64+0x4], R52 ;  /* 0x8000043404ff79a2 */ /* 0x0003e4000c10e114 */
[----:B-1----:R-:W-:Y:S05]  /*47b0*/  @P0 EXIT ;  /* 0x000000000000094d */ /* 0x002fea0003800000 */
[----:B------:R-:W1:Y:S02]  /*47c0*/  QSPC.E.S P0, RZ, [R4+0x4] ;  /* 0x0000040004ff73aa */ /* 0x000e640000000500 */
[----:B-1----:R-:W-:Y:S05]  /*47d0*/  @!P0 BRA `(.L_x_490) ;  /* 0x00000000001c8947 */ /* 0x002fea0003800000 */
[----:B------:R-:W-:-:S04]  /*47e0*/  MOV R2, R4 ;  /* 0x0000000400027202 */ /* 0x000fc80000000f00 */
[----:B------:R-:W-:-:S07]  /*47f0*/  MOV R0, R2 ;  /* 0x0000000200007202 */ /* 0x000fce0000000f00 */
.L_x_491:
[----:B------:R-:W0:Y:S02]  /*4800*/  LDS R2, [R0+0x4] ;  /* 0x0000040000027984 */ /* 0x000e240000000800 */
[----:B0-----:R-:W-:-:S05]  /*4810*/  HFMA2 R3, R2, 1, 1, R52 ;  /* 0x3c003c0002037831 */ /* 0x001fca0000000034 */
[----:B------:R-:W0:Y:S02]  /*4820*/  ATOMS.CAST.SPIN P0, [R0+0x4], R2, R3 ;  /* 0x000004020000758d */ /* 0x000e240001800003 */
[----:B0-----:R-:W-:Y:S05]  /*4830*/  @!P0 BRA `(.L_x_491) ;  /* 0xfffffffc00f08947 */ /* 0x001fea000383ffff */
[----:B------:R-:W-:Y:S05]  /*4840*/  EXIT ;  /* 0x000000000000794d */ /* 0x000fea0003800000 */
.L_x_490:
[----:B------:R-:W0:Y:S02]  /*4850*/  LD.E R0, desc[UR20][R4.64+0x4] ;  /* 0x0000041404007980 */ /* 0x000e24000c101900 */
[----:B0-----:R-:W-:-:S05]  /*4860*/  IADD3 R3, PT, PT, R52, R0, RZ ;  /* 0x0000000034037210 */ /* 0x001fca0007ffe0ff */
[----:B------:R-:W-:Y:S01]  /*4870*/  ST.E desc[UR20][R4.64+0x4], R3 ;  /* 0x0000040304007985 */ /* 0x000fe2000c101914 */
[----:B------:R-:W-:Y:S05]  /*4880*/  EXIT ;  /* 0x000000000000794d */ /* 0x000fea0003800000 */
.L_x_492:
        /* <DEDUP_REMOVED lines=15> */
.L_x_3571:


//--------------------- .text._Z23gemm_half_q_half_kernelILi4ELi6ELb0ELb0ELi64EEvPK6__halfPKjS4_S2_PS0_iiiiPKtS7_iiiiiibS2_i --------------------------
	.section	.text._Z23gemm_half_q_half_kernelILi4ELi6ELb0ELb0ELi64EEvPK6__halfPKjS4_S2_PS0_iiiiPKtS7_iiiiiibS2_i,"ax",@progbits
	.align	128
        .global         _Z23gemm_half_q_half_kernelILi4ELi6ELb0ELb0ELi64EEvPK6__halfPKjS4_S2_PS0_iiiiPKtS7_iiiiiibS2_i
        .type           _Z23gemm_half_q_half_kernelILi4ELi6ELb0ELb0ELi64EEvPK6__halfPKjS4_S2_PS0_iiiiPKtS7_iiiiiibS2_i,@function
        .size           _Z23gemm_half_q_half_kernelILi4ELi6ELb0ELb0ELi64EEvPK6__halfPKjS4_S2_PS0_iiiiPKtS7_iiiiiibS2_i,(.L_x_3572 - _Z23gemm_half_q_half_kernelILi4ELi6ELb0ELb0ELi64EEvPK6__halfPKjS4_S2_PS0_iiiiPKtS7_iiiiiibS2_i)
        .other          _Z23gemm_half_q_half_kernelILi4ELi6ELb0ELb0ELi64EEvPK6__halfPKjS4_S2_PS0_iiiiPKtS7_iiiiiibS2_i,@"STO_CUDA_ENTRY STV_DEFAULT"
_Z23gemm_half_q_half_kernelILi4ELi6ELb0ELb0ELi64EEvPK6__halfPKjS4_S2_PS0_iiiiPKtS7_iiiiiibS2_i:
.text._Z23gemm_half_q_half_kernelILi4ELi6ELb0ELb0ELi64EEvPK6__halfPKjS4_S2_PS0_iiiiPKtS7_iiiiiibS2_i:
        /* <DEDUP_REMOVED lines=56> */
.L_x_498:
        /* <DEDUP_REMOVED lines=32> */
.L_x_497:
        /* <DEDUP_REMOVED lines=20> */
.L_x_499:
[----:B------:R-:W-:-:S13]  /*06c0*/  ISETP.EQ.AND P1, PT, RZ, UR10, PT ;  /* 0x0000000aff007c0c */ /* 0x000fda000bf22270 */
[----:B------:R-:W-:Y:S05]  /*06d0*/  @!P0 BRA P1, `(.L_x_494) ;  /* 0x00000004007c8947 */ /* 0x000fea0000800000 */
.L_x_496:
        /* <DEDUP_REMOVED lines=12> */
.L_x_495:
        /* <DEDUP_REMOVED lines=17> */
.L_x_502:
        /* <DEDUP_REMOVED lines=32> */
.L_x_501:
        /* <DEDUP_REMOVED lines=21> */
.L_x_503:
[----:B------:R-:W-:-:S09]  /*0c00*/  UISETP.NE.OR UP0, UPT, UR10, URZ, UP0 ;  /* 0x000000ff0a00728c */ /* 0x000fd20008705670 */
[----:B------:R-:W-:Y:S05]  /*0c10*/  BRA.U !UP0, `(.L_x_494) ;  /* 0x00000001082c7547 */ /* 0x000fea000b800000 */
.L_x_500:
        /* <DEDUP_REMOVED lines=11> */
.L_x_494:
[----:B------:R-:W-:Y:S05]  /*0cd0*/  BSYNC.RECONVERGENT B0 ;  /* 0x0000000000007941 */ /* 0x000fea0003800200 */
.L_x_493:
        /* <DEDUP_REMOVED lines=23> */
.L_x_507:
        /* <DEDUP_REMOVED lines=15> */
.L_x_506:
        /* <DEDUP_REMOVED lines=12> */
.L_x_508:
[----:B------:R-:W-:-:S09]  /*1000*/  UISETP.NE.OR UP0, UPT, UR10, URZ, UP0 ;  /* 0x000000ff0a00728c */ /* 0x000fd20008705670 */
[----:B------:R-:W-:Y:S05]  /*1010*/  BRA.U !UP0, `(.L_x_504) ;  /* 0x00000001081c7547 */ /* 0x000fea000b800000 */
.L_x_505:
[----:B012---:R-:W0:Y:S02]  /*1020*/  LDC.64 R4, c[0x0][0x3a0] ;  /* 0x0000e800ff047b82 */ /* 0x007e240000000a00 */
.L_x_509:
[C---:B0-----:R-:W-:Y:S01]  /*1030*/  IMAD.WIDE R6, R3.reuse, 0x2, R4 ;  /* 0x0000000203067825 */ /* 0x041fe200078e0204 */
[----:B------:R-:W-:Y:S01]  /*1040*/  UIADD3 UR10, UPT, UPT, UR10, 0x1, URZ ;  /* 0x000000010a0a7890 */ /* 0x000fe2000fffe0ff */
[----:B------:R-:W-:-:S03]  /*1050*/  IADD3 R3, PT, PT, R3, UR16, RZ ;  /* 0x0000001003037c10 */ /* 0x000fc6000fffe0ff */
[----:B------:R3:W-:Y:S01]  /*1060*/  STG.E.64 desc[UR14][R6.64], RZ ;  /* 0x000000ff06007986 */ /* 0x0007e2000c101b0e */
[----:B------:R-:W-:-:S09]  /*1070*/  UISETP.NE.AND UP0, UPT, UR10, URZ, UPT ;  /* 0x000000ff0a00728c */ /* 0x000fd2000bf05270 */
[----:B---3--:R-:W-:Y:S05]  /*1080*/  BRA.U UP0, `(.L_x_509) ;  /* 0xfffffffd00e87547 */ /* 0x008fea000b83ffff */
.L_x_504:
        /* <DEDUP_REMOVED lines=20> */
.L_x_511:
        /* <DEDUP_REMOVED lines=45> */
.L_x_510:
        /* <DEDUP_REMOVED lines=30> */
.L_x_512:
        /* <DEDUP_REMOVED lines=8> */
.L_x_513:
        /* <DEDUP_REMOVED lines=8> */
.L_x_514:
        /* <DEDUP_REMOVED lines=8> */
.L_x_515:
        /* <DEDUP_REMOVED lines=8> */
.L_x_516:
        /* <DEDUP_REMOVED lines=42> */
.L_x_519:
[----:B------:R-:W-:Y:S02]  /*1b20*/  ISETP.NE.AND P0, PT, R48, UR5, PT ;  /* 0x0000000530007c0c */ /* 0x000fe4000bf05270 */
[----:B0-----:R-:W-:Y:S02]  /*1b30*/  MOV R3, UR16 ;  /* 0x0000001000037c02 */ /* 0x001fe40008000f00 */
[----:B------:R-:W-:Y:S02]  /*1b40*/  MOV R98, R96 ;  /* 0x0000006000627202 */ /* 0x000fe40000000f00 */
[----:B------:R-:W-:-:S07]  /*1b50*/  MOV R99, R97 ;  /* 0x0000006100637202 */ /* 0x000fce0000000f00 */
[----:B------:R-:W-:Y:S01]  /*1b60*/  @!P0 LEA R4, R60, R1, 0x3 ;  /* 0x000000013c048211 */ /* 0x000fe200078e18ff */
[----:B------:R-:W-:Y:S01]  /*1b70*/  IMAD.WIDE R2, R3, 0x4, R98 ;  /* 0x0000000403027825 */ /* 0x000fe200078e0262 */
[----:B------:R-:W2:Y:S04]  /*1b80*/  @!P0 LDG.E.U16.CONSTANT R5, desc[UR14][R50.64] ;  /* 0x0000000e32058981 */ /* 0x000ea8000c1e9500 */
[----:B------:R-:W3:Y:S04]  /*1b90*/  @!P0 LDL.64 R6, [R4+0x8] ;  /* 0x0000080004068983 */ /* 0x000ee80000100a00 */
[----:B-----5:R0:W5:Y:S04]  /*1ba0*/  LDG.E.128.CONSTANT R12, desc[UR14][R98.64] ;  /* 0x0000000e620c7981 */ /* 0x020168000c1e9d00 */
        /* <DEDUP_REMOVED lines=549> */
.L_x_518:
        /* <DEDUP_REMOVED lines=10> */
.L_x_517:
        /* <DEDUP_REMOVED lines=13> */
.L_x_522:
        /* <DEDUP_REMOVED lines=294> */
.L_x_521:
        /* <DEDUP_REMOVED lines=8> */
.L_x_520:
        /* <DEDUP_REMOVED lines=13> */
.L_x_526:
[----:B------:R-:W0:Y:S02]  /*5320*/  LDS R2, [R0] ;  /* 0x0000000000027984 */ /* 0x000e240000000800 */
[----:B0-----:R-:W-:-:S05]  /*5330*/  HADD2 R3, R2, R59 ;  /* 0x0000003b02037230 */ /* 0x001fca0000000000 */
[----:B------:R-:W0:Y:S02]  /*5340*/  ATOMS.CAST.SPIN P0, [R0], R2, R3 ;  /* 0x000000020000758d */ /* 0x000e240001800003 */
[----:B0-----:R-:W-:Y:S05]  /*5350*/  @!P0 BRA `(.L_x_526) ;  /* 0xfffffffc00f08947 */ /* 0x001fea000383ffff */
[----:B------:R-:W-:Y:S05]  /*5360*/  BRA `(.L_x_524) ;  /* 0x00000000000c7947 */ /* 0x000fea0003800000 */
.L_x_525:
[----:B------:R-:W2:Y:S02]  /*5370*/  LD.E R0, desc[UR14][R4.64] ;  /* 0x0000000e04007980 */ /* 0x000ea4000c101900 */
[----:B--2---:R-:W-:-:S05]  /*5380*/  IADD3 R3, PT, PT, R59, R0, RZ ;  /* 0x000000003b037210 */ /* 0x004fca0007ffe0ff */
[----:B------:R0:W-:Y:S02]  /*5390*/  ST.E desc[UR14][R4.64], R3 ;  /* 0x0000000304007985 */ /* 0x0001e4000c10190e */
.L_x_524:
[----:B------:R-:W-:Y:S05]  /*53a0*/  BSYNC.RECONVERGENT B0 ;  /* 0x0000000000007941 */ /* 0x000fea0003800200 */
.L_x_523:
[----:B------:R1:W-:Y:S01]  /*53b0*/  ATOM.E.ADD.F16x2.RN.STRONG.GPU P0, RZ, desc[UR14][R4.64+0x4], R58 ;  /* 0x8000043a04ff79a2 */ /* 0x0003e2000c10e10e */
[----:B------:R-:W-:Y:S04]  /*53c0*/  BSSY.RECONVERGENT B0, `(.L_x_527) ;  /* 0x000000e000007945 */ /* 0x000fe80003800200 */
[----:B-1----:R-:W-:Y:S05]  /*53d0*/  @P0 BRA `(.L_x_528) ;  /* 0x0000000000300947 */ /* 0x002fea0003800000 */
[----:B------:R-:W1:Y:S02]  /*53e0*/  QSPC.E.S P0, RZ, [R4+0x4] ;  /* 0x0000040004ff73aa */ /* 0x000e640000000500 */
[----:B-1----:R-:W-:Y:S05]  /*53f0*/  @!P0 BRA `(.L_x_529) ;  /* 0x00000000001c8947 */ /* 0x002fea0003800000 */
[----:B------:R-:W-:-:S04]  /*5400*/  MOV R2, R4 ;  /* 0x0000000400027202 */ /* 0x000fc80000000f00 */
[----:B------:R-:W-:-:S07]  /*5410*/  MOV R0, R2 ;  /* 0x0000000200007202 */ /* 0x000fce0000000f00 */
.L_x_530:
[----:B------:R-:W0:Y:S02]  /*5420*/  LDS R2, [R0+0x4] ;  /* 0x0000040000027984 */ /* 0x000e240000000800 */
[----:B0-----:R-:W-:-:S05]  /*5430*/  HFMA2 R3, R2, 1, 1, R58 ;  /* 0x3c003c0002037831 */ /* 0x001fca000000003a */
[----:B------:R-:W0:Y:S02]  /*5440*/  ATOMS.CAST.SPIN P0, [R0+0x4], R2, R3 ;  /* 0x000004020000758d */ /* 0x000e240001800003 */
[----:B0-----:R-:W-:Y:S05]  /*5450*/  @!P0 BRA `(.L_x_530) ;  /* 0xfffffffc00f08947 */ /* 0x001fea000383ffff */
[----:B------:R-:W-:Y:S05]  /*5460*/  BRA `(.L_x_528) ;  /* 0x00000000000c7947 */ /* 0x000fea0003800000 */
.L_x_529:
[----:B------:R-:W0:Y:S02]  /*5470*/  LD.E R0, desc[UR14][R4.64+0x4] ;  /* 0x0000040e04007980 */ /* 0x000e24000c101900 */
[----:B0-----:R-:W-:-:S05]  /*5480*/  IADD3 R3, PT, PT, R58, R0, RZ ;  /* 0x000000003a037210 */ /* 0x001fca0007ffe0ff */
[----:B------:R1:W-:Y:S02]  /*5490*/  ST.E desc[UR14][R4.64+0x4], R3 ;  /* 0x0000040304007985 */ /* 0x0003e4000c10190e */
.L_x_528:
[----:B------:R-:W-:Y:S05]  /*54a0*/  BSYNC.RECONVERGENT B0 ;  /* 0x0000000000007941 */ /* 0x000fea0003800200 */
.L_x_527:
        /* <DEDUP_REMOVED lines=12> */
.L_x_534:
[----:B------:R-:W0:Y:S02]  /*5570*/  LDS R2, [R0] ;  /* 0x0000000000027984 */ /* 0x000e240000000800 */
[----:B0-----:R-:W-:-:S05]  /*5580*/  HADD2 R3, R2, R57 ;  /* 0x0000003902037230 */ /* 0x001fca0000000000 */
[----:B------:R-:W0:Y:S02]  /*5590*/  ATOMS.CAST.SPIN P0, [R0], R2, R3 ;  /* 0x000000020000758d */ /* 0x000e240001800003 */
[----:B0-----:R-:W-:Y:S05]  /*55a0*/  @!P0 BRA `(.L_x_534) ;  /* 0xfffffffc00f08947 */ /* 0x001fea000383ffff */
[----:B------:R-:W-:Y:S05]  /*55b0*/  BRA `(.L_x_532) ;  /* 0x00000000000c7947 */ /* 0x000fea0003800000 */
.L_x_533:
[----:B------:R-:W2:Y:S02]  /*55c0*/  LD.E R0, desc[UR14][R4.64] ;  /* 0x0000000e04007980 */ /* 0x000ea4000c101900 */
[----:B--2---:R-:W-:-:S05]  /*55d0*/  IADD3 R3, PT, PT, R57, R0, RZ ;  /* 0x0000000039037210 */ /* 0x004fca0007ffe0ff */
[----:B------:R0:W-:Y:S02]  /*55e0*/  ST.E desc[UR14][R4.64], R3 ;  /* 0x0000000304007985 */ /* 0x0001e4000c10190e */
.L_x_532:
[----:B------:R-:W-:Y:S05]  /*55f0*/  BSYNC.RECONVERGENT B0 ;  /* 0x0000000000007941 */ /* 0x000fea0003800200 */
.L_x_531:
[----:B------:R1:W-:Y:S01]  /*5600*/  ATOM.E.ADD.F16x2.RN.STRONG.GPU P0, RZ, desc[UR14][R4.64+0x4], R56 ;  /* 0x8000043804ff79a2 */ /* 0x0003e2000c10e10e */
[----:B------:R-:W-:Y:S04]  /*5610*/  BSSY.RECONVERGENT B0, `(.L_x_535) ;  /* 0x000000e000007945 */ /* 0x000fe80003800200 */
[----:B-1----:R-:W-:Y:S05]  /*5620*/  @P0 BRA `(.L_x_536) ;  /* 0x0000000000300947 */ /* 0x002fea0003800000 */
[----:B------:R-:W1:Y:S02]  /*5630*/  QSPC.E.S P0, RZ, [R4+0x4] ;  /* 0x0000040004ff73aa */ /* 0x000e640000000500 */
[----:B-1----:R-:W-:Y:S05]  /*5640*/  @!P0 BRA `(.L_x_537) ;  /* 0x00000000001c8947 */ /* 0x002fea0003800000 */
[----:B------:R-:W-:-:S04]  /*5650*/  MOV R2, R4 ;  /* 0x0000000400027202 */ /* 0x000fc80000000f00 */
[----:B------:R-:W-:-:S07]  /*5660*/  MOV R0, R2 ;  /* 0x0000000200007202 */ /* 0x000fce0000000f00 */
.L_x_538:
[----:B------:R-:W0:Y:S02]  /*5670*/  LDS R2, [R0+0x4] ;  /* 0x0000040000027984 */ /* 0x000e240000000800 */
[----:B0-----:R-:W-:-:S05]  /*5680*/  HFMA2 R3, R2, 1, 1, R56 ;  /* 0x3c003c0002037831 */ /* 0x001fca0000000038 */
[----:B------:R-:W0:Y:S02]  /*5690*/  ATOMS.CAST.SPIN P0, [R0+0x4], R2, R3 ;  /* 0x000004020000758d */ /* 0x000e240001800003 */
[----:B0-----:R-:W-:Y:S05]  /*56a0*/  @!P0 BRA `(.L_x_538) ;  /* 0xfffffffc00f08947 */ /* 0x001fea000383ffff */
[----:B------:R-:W-:Y:S05]  /*56b0*/  BRA `(.L_x_536) ;  /* 0x00000000000c7947 */ /* 0x000fea0003800000 */
.L_x_537:
[----:B------:R-:W0:Y:S02]  /*56c0*/  LD.E R0, desc[UR14][R4.64+0x4] ;  /* 0x0000040e04007980 */ /* 0x000e24000c101900 */
[----:B0-----:R-:W-:-:S05]  /*56d0*/  IADD3 R3, PT, PT, R56, R0, RZ ;  /* 0x0000000038037210 */ /* 0x001fca0007ffe0ff */
[----:B------:R1:W-:Y:S02]  /*56e0*/  ST.E desc[UR14][R4.64+0x4], R3 ;  /* 0x0000040304007985 */ /* 0x0003e4000c10190e */
.L_x_536:
[----:B------:R-:W-:Y:S05]  /*56f0*/  BSYNC.RECONVERGENT B0 ;  /* 0x0000000000007941 */ /* 0x000fea0003800200 */
.L_x_535:
        /* <DEDUP_REMOVED lines=12> */
.L_x_542:
[----:B------:R-:W0:Y:S02]  /*57c0*/  LDS R2, [R0] ;  /* 0x0000000000027984 */ /* 0x000e240000000800 */
[----:B0-----:R-:W-:-:S05]  /*57d0*/  HADD2 R3, R2, R55 ;  /* 0x0000003702037230 */ /* 0x001fca0000000000 */
[----:B------:R-:W0:Y:S02]  /*57e0*/  ATOMS.CAST.SPIN P0, [R0], R2, R3 ;  /* 0x000000020000758d */ /* 0x000e240001800003 */
[----:B0-----:R-:W-:Y:S05]  /*57f0*/  @!P0 BRA `(.L_x_542) ;  /* 0xfffffffc00f08947 */ /* 0x001fea000383ffff */
[----:B------:R-:W-:Y:S05]  /*5800*/  BRA `(.L_x_540) ;  /* 0x00000000000c7947 */ /* 0x000fea0003800000 */
.L_x_541:
[----:B------:R-:W2:Y:S02]  /*5810*/  LD.E R0, desc[UR14][R4.64] ;  /* 0x0000000e04007980 */ /* 0x000ea4000c101900 */
[----:B--2---:R-:W-:-:S05]  /*5820*/  IADD3 R3, PT, PT, R55, R0, RZ ;  /* 0x0000000037037210 */ /* 0x004fca0007ffe0ff */
[----:B------:R0:W-:Y:S02]  /*5830*/  ST.E desc[UR14][R4.64], R3 ;  /* 0x0000000304007985 */ /* 0x0001e4000c10190e */
.L_x_540:
[----:B------:R-:W-:Y:S05]  /*5840*/  BSYNC.RECONVERGENT B0 ;  /* 0x0000000000007941 */ /* 0x000fea0003800200 */
.L_x_539:
[----:B------:R1:W-:Y:S01]  /*5850*/  ATOM.E.ADD.F16x2.RN.STRONG.GPU P0, RZ, desc[UR14][R4.64+0x4], R54 ;  /* 0x8000043604ff79a2 */ /* 0x0003e2000c10e10e */
[----:B------:R-:W-:Y:S04]  /*5860*/  BSSY.RECONVERGENT B0, `(.L_x_543) ;  /* 0x000000e000007945 */ /* 0x000fe80003800200 */
[----:B-1----:R-:W-:Y:S05]  /*5870*/  @P0 BRA `(.L_x_544) ;  /* 0x0000000000300947 */ /* 0x002fea0003800000 */
[----:B------:R-:W1:Y:S02]  /*5880*/  QSPC.E.S P0, RZ, [R4+0x4] ;  /* 0x0000040004ff73aa */ /* 0x000e640000000500 */
[----:B-1----:R-:W-:Y:S05]  /*5890*/  @!P0 BRA `(.L_x_545) ;  /* 0x00000000001c8947 */ /* 0x002fea0003800000 */
[----:B------:R-:W-:-:S04]  /*58a0*/  MOV R2, R4 ;  /* 0x0000000400027202 */ /* 0x000fc80000000f00 */
[----:B------:R-:W-:-:S07]  /*58b0*/  MOV R0, R2 ;  /* 0x0000000200007202 */ /* 0x000fce0000000f00 */
.L_x_546:
[----:B------:R-:W0:Y:S02]  /*58c0*/  LDS R2, [R0+0x4] ;  /* 0x0000040000027984 */ /* 0x000e240000000800 */
[----:B0-----:R-:W-:-:S05]  /*58d0*/  HFMA2 R3, R2, 1, 1, R54 ;  /* 0x3c003c0002037831 */ /* 0x001fca0000000036 */
[----:B------:R-:W0:Y:S02]  /*58e0*/  ATOMS.CAST.SPIN P0, [R0+0x4], R2, R3 ;  /* 0x000004020000758d */ /* 0x000e240001800003 */
[----:B0-----:R-:W-:Y:S05]  /*58f0*/  @!P0 BRA `(.L_x_546) ;  /* 0xfffffffc00f08947 */ /* 0x001fea000383ffff */
[----:B------:R-:W-:Y:S05]  /*5900*/  BRA `(.L_x_544) ;  /* 0x00000000000c7947 */ /* 0x000fea0003800000 */
.L_x_545:
[----:B------:R-:W0:Y:S02]  /*5910*/  LD.E R0, desc[UR14][R4.64+0x4] ;  /* 0x0000040e04007980 */ /* 0x000e24000c101900 */
[----:B0-----:R-:W-:-:S05]  /*5920*/  IADD3 R3, PT, PT, R54, R0, RZ ;  /* 0x0000000036037210 */ /* 0x001fca0007ffe0ff */
[----:B------:R1:W-:Y:S02]  /*5930*/  ST.E desc[UR14][R4.64+0x4], R3 ;  /* 0x0000040304007985 */ /* 0x0003e4000c10190e */
.L_x_544:
[----:B------:R-:W-:Y:S05]  /*5940*/  BSYNC.RECONVERGENT B0 ;  /* 0x0000000000007941 */ /* 0x000fea0003800200 */
.L_x_543:
        /* <DEDUP_REMOVED lines=12> */
.L_x_550:
[----:B------:R-:W0:Y:S02]  /*5a10*/  LDS R2, [R0] ;  /* 0x0000000000027984 */ /* 0x000e240000000800 */
[----:B0-----:R-:W-:-:S05]  /*5a20*/  HADD2 R3, R2, R53 ;  /* 0x0000003502037230 */ /* 0x001fca0000000000 */
[----:B------:R-:W0:Y:S02]  /*5a30*/  ATOMS.CAST.SPIN P0, [R0], R2, R3 ;  /* 0x000000020000758d */ /* 0x000e240001800003 */
[----:B0-----:R-:W-:Y:S05]  /*5a40*/  @!P0 BRA `(.L_x_550) ;  /* 0xfffffffc00f08947 */ /* 0x001fea000383ffff */
[----:B------:R-:W-:Y:S05]  /*5a50*/  BRA `(.L_x_548) ;  /* 0x00000000000c7947 */ /* 0x000fea0003800000 */
.L_x_549:
[----:B------:R-:W2:Y:S02]  /*5a60*/  LD.E R0, desc[UR14][R4.64] ;  /* 0x0000000e04007980 */ /* 0x000ea4000c101900 */
[----:B--2---:R-:W-:-:S05]  /*5a70*/  IADD3 R3, PT, PT, R53, R0, RZ ;  /* 0x0000000035037210 */ /* 0x004fca0007ffe0ff */
[----:B------:R0:W-:Y:S02]  /*5a80*/  ST.E desc[UR14][R4.64], R3 ;  /* 0x0000000304007985 */ /* 0x0001e4000c10190e */
.L_x_548:
[----:B------:R-:W-:Y:S05]  /*5a90*/  BSYNC.RECONVERGENT B0 ;  /* 0x0000000000007941 */ /* 0x000fea0003800200 */
.L_x_547:
[----:B------:R1:W-:Y:S02]  /*5aa0*/  ATOM.E.ADD.F16x2.RN.STRONG.GPU P0, RZ, desc[UR14][R4.64+0x4], R52 ;  /* 0x8000043404ff79a2 */ /* 0x0003e4000c10e10e */
[----:B-1----:R-:W-:Y:S05]  /*5ab0*/  @P0 EXIT ;  /* 0x000000000000094d */ /* 0x002fea0003800000 */
[----:B------:R-:W1:Y:S02]  /*5ac0*/  QSPC.E.S P0, RZ, [R4+0x4] ;  /* 0x0000040004ff73aa */ /* 0x000e640000000500 */
[----:B-1----:R-:W-:Y:S05]  /*5ad0*/  @!P0 BRA `(.L_x_551) ;  /* 0x00000000001c8947 */ /* 0x002fea0003800000 */
[----:B------:R-:W-:-:S04]  /*5ae0*/  MOV R2, R4 ;  /* 0x0000000400027202 */ /* 0x000fc80000000f00 */
[----:B------:R-:W-:-:S07]  /*5af0*/  MOV R0, R2 ;  /* 0x0000000200007202 */ /* 0x000fce0000000f00 */
.L_x_552:
[----:B------:R-:W0:Y:S02]  /*5b00*/  LDS R2, [R0+0x4] ;  /* 0x0000040000027984 */ /* 0x000e240000000800 */
[----:B0-----:R-:W-:-:S05]  /*5b10*/  HFMA2 R3, R2, 1, 1, R52 ;  /* 0x3c003c0002037831 */ /* 0x001fca0000000034 */
[----:B------:R-:W0:Y:S02]  /*5b20*/  ATOMS.CAST.SPIN P0, [R0+0x4], R2, R3 ;  /* 0x000004020000758d */ /* 0x000e240001800003 */
[----:B0-----:R-:W-:Y:S05]  /*5b30*/  @!P0 BRA `(.L_x_552) ;  /* 0xfffffffc00f08947 */ /* 0x001fea000383ffff */
[----:B------:R-:W-:Y:S05]  /*5b40*/  EXIT ;  /* 0x000000000000794d */ /* 0x000fea0003800000 */
.L_x_551:
[----:B------:R-:W0:Y:S02]  /*5b50*/  LD.E R0, desc[UR14][R4.64+0x4] ;  /* 0x0000040e04007980 */ /* 0x000e24000c101900 */
[----:B0-----:R-:W-:-:S05]  /*5b60*/  IADD3 R3, PT, PT, R52, R0, RZ ;  /* 0x0000000034037210 */ /* 0x001fca0007ffe0ff */
[----:B------:R-:W-:Y:S01]  /*5b70*/  ST.E desc[UR14][R4.64+0x4], R3 ;  /* 0x0000040304007985 */ /* 0x000fe2000c10190e */
[----:B------:R-:W-:Y:S05]  /*5b80*/  EXIT ;  /* 0x000000000000794d */ /* 0x000fea0003800000 */
.L_x_553:
        /* <DEDUP_REMOVED lines=15> */
.L_x_3572:


//--------------------- .text._Z23gemm_half_q_half_kernelILi4ELi2ELb0ELb0ELi64EEvPK6__halfPKjS4_S2_PS0_iiiiPKtS7_iiiiiibS2_i --------------------------
	.section	.text._Z23gemm_half_q_half_kernelILi4ELi2ELb0ELb0ELi64EEvPK6__halfPKjS4_S2_PS0_iiiiPKtS7_iiiiiibS2_i,"ax",@progbits
	.align	128
        .global         _Z23gemm_half_q_half_kernelILi4ELi2ELb0ELb0ELi64EEvPK6__halfPKjS4_S2_PS0_iiiiPKtS7_iiiiiibS2_i
        .type           _Z23gemm_half_q_half_kernelILi4ELi2ELb0ELb0ELi64EEvPK6__halfPKjS4_S2_PS0_iiiiPKtS7_iiiiiibS2_i,@function
        .size           _Z23gemm_half_q_half_kernelILi4ELi2ELb0ELb0ELi64EEvPK6__halfPKjS4_S2_PS0_iiiiPKtS7_iiiiiibS2_i,(.L_x_3573 - _Z23gemm_half_q_half_kernelILi4ELi2ELb0ELb0ELi64EEvPK6__halfPKjS4_S2_PS0_iiiiPKtS7_iiiiiibS2_i)
        .other          _Z23gemm_half_q_half_kernelILi4ELi2ELb0ELb0ELi64EEvPK6__halfPKjS4_S2_PS0_iiiiPKtS7_iiiiiibS2_i,@"STO_CUDA_ENTRY STV_DEFAULT"
_Z23gemm_half_q_half_kernelILi4ELi2ELb0ELb0ELi64EEvPK6__halfPKjS4_S2_PS0_iiiiPKtS7_iiiiiibS2_i:
.text._Z23gemm_half_q_half_kernelILi4ELi2ELb0ELb0ELi64EEvPK6__halfPKjS4_S2_PS0_iiiiPKtS7_iiiiiibS2_i:
[----:B------:R-:W0:Y:S08]  /*0000*/  LDC R1, c[0x0][0x37c] ;  /* 0x0000df00ff017b82 */ /* 0x000e300000000800 */
[----:B------:R-:W1:Y:S01]  /*0010*/  S2UR UR18, SR_CTAID.Z ;  /* 0x00000000001279c3 */ /* 0x000e620000002700 */
[----:B------:R-:W2:Y:S01]  /*0020*/  S2R R4, SR_TID.X ;  /* 0x0000000000047919 */ /* 0x000ea20000002100 */
[----:B------:R-:W3:Y:S01]  /*0030*/  LDCU UR6, c[0x0][0x3a8] ;  /* 0x00007500ff0677ac */ /* 0x000ee20008000800 */
[----:B0-----:R-:W-:Y:S01]  /*0040*/  VIADD R1, R1, 0xfffffff0 ;  /* 0xfffffff001017836 */ /* 0x001fe20000000000 */
[----:B------:R-:W-:Y:S01]  /*0050*/  BSSY.RECONVERGENT B0, `(.L_x_554) ;  /* 0x00000c7000007945 */ /* 0x000fe20003800200 */
[----:B------:R-:W0:Y:S03]  /*0060*/  LDCU.64 UR16, c[0x0][0x358] ;  /* 0x00006b00ff1077ac */ /* 0x000e260008000a00 */
[----:B------:R-:W3:Y:S01]  /*0070*/  S2UR UR20, SR_CTAID.Y ;  /* 0x00000000001479c3 */ /* 0x000ee20000002600 */
[----:B------:R-:W-:-:S07]  /*0080*/  R2UR UR19, R1 ;  /* 0x00000000011372ca */ /* 0x000fce00000e0000 */
[----:B------:R-:W4:Y:S08]  /*0090*/  LDC R2, c[0x0][0x3b0] ;  /* 0x0000ec00ff027b82 */ /* 0x000f300000000800 */
[----:B------:R-:W5:Y:S01]  /*00a0*/  S2UR UR4, SR_CTAID.X ;  /* 0x00000000000479c3 */ /* 0x000f620000002500 */
[----:B-1----:R-:W-:-:S06]  /*00b0*/  USHF.L.U32 UR5, UR18, 0x6, URZ ;  /* 0x0000000612057899 */ /* 0x002fcc00080006ff */
[----:B------:R-:W-:Y:S01]  /*00c0*/  IMAD.U32 R45, RZ, RZ, UR5 ;  /* 0x00000005ff2d7e24 */ /* 0x000fe2000f8e00ff */
[----:B---3--:R-:W-:Y:S01]  /*00d0*/  UIMAD UR6, UR20, -0x4, UR6 ;  /* 0xfffffffc140678a4 */ /* 0x008fe2000f8e0206 */
[----:B--2---:R-:W-:-:S03]  /*00e0*/  IADD3 R0, PT, PT, R4, UR5, RZ ;  /* 0x0000000504007c10 */ /* 0x004fc6000fffe0ff */
[----:B------:R-:W-:Y:S01]  /*00f0*/  UISETP.GE.AND UP0, UPT, UR6, 0x1, UPT ;  /* 0x000000010600788c */ /* 0x000fe2000bf06270 */
[----:B----4-:R-:W-:-:S05]  /*0100*/  VIADDMNMX R45, R45, 0x40, R2, PT ;  /* 0x000000402d2d7846 */ /* 0x010fca0003800102 */
[----:B------:R-:W-:Y:S01]  /*0110*/  PLOP3.LUT P0, PT, PT, PT, UP0, 0x80, 0x8 ;  /* 0x000000000008781c */ /* 0x000fe20003f0f008 */
[----:B------:R-:W-:-:S03]  /*0120*/  UISETP.LT.AND UP0, UPT, UR6, 0x4, UPT ;  /* 0x000000040600788c */ /* 0x000fc6000bf01270 */
[----:B------:R-:W-:Y:S01]  /*0130*/  ISETP.GE.OR P0, PT, R0, R45, !P0 ;  /* 0x0000002d0000720c */ /* 0x000fe20004706670 */
[----:B------:R-:W-:Y:S02]  /*0140*/  USEL UR9, UR6, 0x4, UP0 ;  /* 0x0000000406097887 */ /* 0x000fe40008000000 */
[----:B-----5:R-:W-:-:S06]  /*0150*/  USHF.L.U32 UR4, UR4, 0x8, URZ ;  /* 0x0000000804047899 */ /* 0x020fcc00080006ff */
[----:B------:R-:W-:-:S04]  /*0160*/  LEA R3, R4, UR4, 0x2 ;  /* 0x0000000404037c11 */ /* 0x000fc8000f8e10ff */
        /* <DEDUP_REMOVED lines=10> */
[----:B------:R-:W-:-:S04]  /*0210*/  IMAD R6, R2, UR20, RZ ;  /* 0x0000001402067c24 */ /* 0x000fc8000f8e02ff */
[----:B------:R-:W-:-:S05]  /*0220*/  IMAD.SHL.U32 R9, R6, 0x4, RZ ;  /* 0x0000000406097824 */ /* 0x000fca00078e00ff */
        /* <DEDUP_REMOVED lines=12> */
[----:B------:R-:W-:Y:S01]  /*02f0*/  VIADD R14, R5, 0x80 ;  /* 0x00000080050e7836 */ /* 0x000fe20000000000 */
[----:B0-----:R-:W-:-:S07]  /*0300*/  IADD3 R5, PT, PT, R9, R2, RZ ;  /* 0x0000000209057210 */ /* 0x001fce0007ffe0ff */
[----:B------:R-:W-:Y:S05]  /*0310*/  BRA.U UP0, `(.L_x_557) ;  /* 0x0000000100ec7547 */ /* 0x000fea000b800000 */
[----:B------:R-:W-:Y:S01]  /*0320*/  UIADD3 UR8, UPT, UPT, URZ, -UR7, URZ ;  /* 0x80000007ff087290 */ /* 0x000fe2000fffe0ff */
[----:B------:R-:W-:-:S03]  /*0330*/  PLOP3.LUT P0, PT, PT, PT, PT, 0x80, 0x8 ;  /* 0x000000000008781c */ /* 0x000fc60003f0f070 */
[----:B------:R-:W-:-:S09]  /*0340*/  UISETP.GT.AND UP0, UPT, UR8, 0x3, UPT ;  /* 0x000000030800788c */ /* 0x000fd2000bf04270 */
[----:B------:R-:W-:Y:S05]  /*0350*/  BRA.U !UP0, `(.L_x_558) ;  /* 0x0000000108847547 */ /* 0x000fea000b800000 */
[----:B------:R-:W-:-:S13]  /*0360*/  PLOP3.LUT P0, PT, PT, PT, PT, 0x8, 0x80 ;  /* 0x000000000080781c */ /* 0x000fda0003f0e170 */
.L_x_559:
[----:B------:R-:W-:Y:S01]  /*0370*/  IADD3 R7, P1, PT, R0, R5, RZ ;  /* 0x0000000500077210 */ /* 0x000fe20007f3e0ff */
[----:B------:R-:W-:-:S03]  /*0380*/  IMAD.IADD R9, R5, 0x1, R2 ;  /* 0x0000000105097824 */ /* 0x000fc600078e0202 */
[----:B------:R-:W-:Y:S01]  /*0390*/  LEA.HI.X.SX32 R8, R5, RZ, 0x1, P1 ;  /* 0x000000ff05087211 */ /* 0x000fe200008f0eff */
[----:B------:R-:W-:Y:S01]  /*03a0*/  IMAD.IADD R5, R9, 0x1, R2 ;  /* 0x0000000109057824 */ /* 0x000fe200078e0202 */
[----:B------:R-:W-:Y:S02]  /*03b0*/  LEA R6, P1, R7, UR10, 0x1 ;  /* 0x0000000a07067c11 */ /* 0x000fe4000f8208ff */
[----:B------:R-:W-:Y:S02]  /*03c0*/  IADD3 R12, P2, PT, R0, R9, RZ ;  /* 0x00000009000c7210 */ /* 0x000fe40007f5e0ff */
[----:B------:R-:W-:Y:S02]  /*03d0*/  IADD3 R15, PT, PT, R5, R2, RZ ;  /* 0x00000002050f7210 */ /* 0x000fe40007ffe0ff */
[----:B------:R-:W-:Y:S02]  /*03e0*/  LEA.HI.X R7, R7, UR11, R8, 0x1, P1 ;  /* 0x0000000b07077c11 */ /* 0x000fe400088f0c08 */
[----:B------:R-:W-:-:S02]  /*03f0*/  LEA.HI.X.SX32 R9, R9, RZ, 0x1, P2 ;  /* 0x000000ff09097211 */ /* 0x000fc400010f0eff */
[----:B------:R-:W-:Y:S02]  /*0400*/  IADD3 R11, P3, PT, R0, R5, RZ ;  /* 0x00000005000b7210 */ /* 0x000fe40007f7e0ff */
[----:B------:R-:W-:Y:S01]  /*0410*/  LEA R8, P2, R12, UR10, 0x1 ;  /* 0x0000000a0c087c11 */ /* 0x000fe2000f8408ff */
[----:B------:R-:W2:Y:S01]  /*0420*/  LDG.E.U16.CONSTANT R7, desc[UR16][R6.64] ;  /* 0x0000001006077981 */ /* 0x000ea2000c1e9500 */
[----:B------:R-:W-:Y:S02]  /*0430*/  IADD3 R13, P1, PT, R0, R15, RZ ;  /* 0x0000000f000d7210 */ /* 0x000fe40007f3e0ff */
[----:B------:R-:W-:Y:S02]  /*0440*/  LEA.HI.X.SX32 R18, R5, RZ, 0x1, P3 ;  /* 0x000000ff05127211 */ /* 0x000fe400018f0eff */
[----:B------:R-:W-:Y:S02]  /*0450*/  LEA.HI.X R9, R12, UR11, R9, 0x1, P2 ;  /* 0x0000000b0c097c11 */ /* 0x000fe400090f0c09 */
[----:B------:R-:W-:-:S02]  /*0460*/  LEA.HI.X.SX32 R16, R15, RZ, 0x1, P1 ;  /* 0x000000ff0f107211 */ /* 0x000fc400008f0eff */
        /* <DEDUP_REMOVED lines=9> */
[----:B------:R-:W-:Y:S01]  /*0500*/  IMAD.IADD R5, R15, 0x1, R2 ;  /* 0x000000010f057824 */ /* 0x000fe200078e0202 */
[----:B--2---:R-:W-:Y:S04]  /*0510*/  STS.U16 [R14], R7 ;  /* 0x000000070e007388 */ /* 0x004fe80000000400 */
[----:B---3--:R-:W-:Y:S04]  /*0520*/  STS.U16 [R14+0x80], R9 ;  /* 0x000080090e007388 */ /* 0x008fe80000000400 */
[----:B----4-:R-:W-:Y:S04]  /*0530*/  STS.U16 [R14+0x100], R11 ;  /* 0x0001000b0e007388 */ /* 0x010fe80000000400 */
[----:B-----5:R0:W-:Y:S02]  /*0540*/  STS.U16 [R14+0x180], R13 ;  /* 0x0001800d0e007388 */ /* 0x0201e40000000400 */
[----:B0-----:R-:W-:Y:S01]  /*0550*/  VIADD R14, R14, 0x200 ;  /* 0x000002000e0e7836 */ /* 0x001fe20000000000 */
[----:B------:R-:W-:Y:S06]  /*0560*/  BRA.U !UP0, `(.L_x_559) ;  /* 0xfffffffd08807547 */ /* 0x000fec000b83ffff */
.L_x_558:
        /* <DEDUP_REMOVED lines=19> */
[----:B0-----:R-:W-:-:S07]  /*06a0*/  VIADD R14, R14, 0x100 ;  /* 0x000001000e0e7836 */ /* 0x001fce0000000000 */
.L_x_560:
[----:B------:R-:W-:-:S13]  /*06b0*/  ISETP.EQ.AND P1, PT, RZ, UR7, PT ;  /* 0x00000007ff007c0c */ /* 0x000fda000bf22270 */
[----:B------:R-:W-:Y:S05]  /*06c0*/  @!P0 BRA P1, `(.L_x_555) ;  /* 0x00000004007c8947 */ /* 0x000fea0000800000 */
.L_x_557:
        /* <DEDUP_REMOVED lines=9> */
[----:B0-----:R-:W-:-:S06]  /*0760*/  VIADD R14, R14, 0x80 ;  /* 0x000000800e0e7836 */ /* 0x001fcc0000000000 */
[----:B------:R-:W-:Y:S05]  /*0770*/  BRA.U UP0, `(.L_x_557) ;  /* 0xfffffffd00d47547 */ /* 0x000fea000b83ffff */
[----:B------:R-:W-:Y:S05]  /*0780*/  BRA `(.L_x_555) ;  /* 0x00000004004c7947 */ /* 0x000fea0003800000 */
.L_x_556:
[C---:B------:R-:W-:Y:S01]  /*0790*/  LEA R6, P0, R0.reuse, UR10, 0x1 ;  /* 0x0000000a00067c11 */ /* 0x040fe2000f8008ff */
[----:B------:R-:W-:Y:S01]  /*07a0*/  UISETP.LT.AND UP0, UPT, UR9, 0x1, UPT ;  /* 0x000000010900788c */ /* 0x000fe2000bf01270 */
[----:B------:R-:W0:Y:S02]  /*07b0*/  LDCU.64 UR12, c[0x0][0x380] ;  /* 0x00007000ff0c77ac */ /* 0x000e240008000a00 */
[----:B------:R-:W-:-:S05]  /*07c0*/  LEA.HI.X R7, R0, UR11, RZ, 0x1, P0 ;  /* 0x0000000b00077c11 */ /* 0x000fca00080f0cff */
[----:B------:R1:W5:Y:S01]  /*07d0*/  LDG.E.U16.CONSTANT R0, desc[UR16][R6.64] ;  /* 0x0000001006007981 */ /* 0x000362000c1e9500 */
[----:B------:R-:W-:Y:S01]  /*07e0*/  USEL UR7, UR9, 0x1, !UP0 ;  /* 0x0000000109077887 */ /* 0x000fe2000c000000 */
[----:B------:R-:W-:-:S03]  /*07f0*/  IMAD R15, R2, UR20, RZ ;  /* 0x00000014020f7c24 */ /* 0x000fc6000f8e02ff */
[----:B------:R-:W-:Y:S01]  /*0800*/  UIADD3 UR7, UPT, UPT, URZ, -UR7, URZ ;  /* 0x80000007ff077290 */ /* 0x000fe2000fffe0ff */
[----:B------:R-:W-:-:S03]  /*0810*/  IMAD.SHL.U32 R15, R15, 0x4, RZ ;  /* 0x000000040f0f7824 */ /* 0x000fc600078e00ff */
        /* <DEDUP_REMOVED lines=8> */
.L_x_563:
[----:B------:R-:W-:Y:S02]  /*08a0*/  IADD3 R9, PT, PT, R15, R2, RZ ;  /* 0x000000020f097210 */ /* 0x000fe40007ffe0ff */
[C---:B-----5:R-:W-:Y:S02]  /*08b0*/  IADD3 R7, P0, PT, R0.reuse, R15, RZ ;  /* 0x0000000f00077210 */ /* 0x060fe40007f1e0ff */
[----:B------:R-:W-:Y:S01]  /*08c0*/  IADD3 R12, P1, PT, R0, R9, RZ ;  /* 0x00000009000c7210 */ /* 0x000fe20007f3e0ff */
[--C-:B------:R-:W-:Y:S01]  /*08d0*/  IMAD.IADD R11, R9, 0x1, R2.reuse ;  /* 0x00000001090b7824 */ /* 0x100fe200078e0202 */
[----:B------:R-:W-:Y:S02]  /*08e0*/  LEA.HI.X.SX32 R8, R15, RZ, 0x1, P0 ;  /* 0x000000ff0f087211 */ /* 0x000fe400000f0eff */
[----:B0-----:R-:W-:Y:S01]  /*08f0*/  LEA R6, P0, R7, UR10, 0x1 ;  /* 0x0000000a07067c11 */ /* 0x001fe2000f8008ff */
[----:B------:R-:W-:Y:S01]  /*0900*/  IMAD.IADD R15, R11, 0x1, R2 ;  /* 0x000000010b0f7824 */ /* 0x000fe200078e0202 */
[----:B------:R-:W-:-:S02]  /*0910*/  LEA.HI.X.SX32 R9, R9, RZ, 0x1, P1 ;  /* 0x000000ff09097211 */ /* 0x000fc400008f0eff */
[----:B------:R-:W-:Y:S02]  /*0920*/  LEA.HI.X R7, R7, UR11, R8, 0x1, P0 ;  /* 0x0000000b07077c11 */ /* 0x000fe400080f0c08 */
[----:B------:R-:W-:Y:S02]  /*0930*/  LEA R8, P0, R12, UR10, 0x1 ;  /* 0x0000000a0c087c11 */ /* 0x000fe4000f8008ff */
[C---:B------:R-:W-:Y:S01]  /*0940*/  IADD3 R16, P2, PT, R0.reuse, R11, RZ ;  /* 0x0000000b00107210 */ /* 0x040fe20007f5e0ff */
[----:B------:R-:W2:Y:S01]  /*0950*/  LDG.E.U16.CONSTANT R6, desc[UR16][R6.64] ;  /* 0x0000001006067981 */ /* 0x000ea2000c1e9500 */
[----:B------:R-:W-:Y:S02]  /*0960*/  IADD3 R13, P3, PT, R0, R15, RZ ;  /* 0x0000000f000d7210 */ /* 0x000fe40007f7e0ff */
[----:B------:R-:W-:Y:S02]  /*0970*/  LEA.HI.X R9, R12, UR11, R9, 0x1, P0 ;  /* 0x0000000b0c097c11 */ /* 0x000fe400080f0c09 */
[----:B------:R-:W-:-:S02]  /*0980*/  LEA.HI.X.SX32 R11, R11, RZ, 0x1, P2 ;  /* 0x000000ff0b0b7211 */ /* 0x000fc400010f0eff */
        /* <DEDUP_REMOVED lines=17> */
.L_x_562:
[----:B------:R-:W-:-:S04]  /*0aa0*/  UIADD3 UR8, UPT, UPT, URZ, -UR7, URZ ;  /* 0x80000007ff087290 */ /* 0x000fc8000fffe0ff */
[----:B------:R-:W-:-:S09]  /*0ab0*/  UISETP.GT.AND UP1, UPT, UR8, 0x1, UPT ;  /* 0x000000010800788c */ /* 0x000fd2000bf24270 */
[----:B------:R-:W-:Y:S05]  /*0ac0*/  BRA.U !UP1, `(.L_x_564) ;  /* 0x0000000109487547 */ /* 0x000fea000b800000 */
[----:B------:R-:W0:Y:S01]  /*0ad0*/  LDCU.64 UR10, c[0x0][0x380] ;  /* 0x00007000ff0a77ac */ /* 0x000e220008000a00 */
[----:B------:R-:W-:Y:S01]  /*0ae0*/  IMAD.IADD R11, R15, 0x1, R2 ;  /* 0x000000010f0b7824 */ /* 0x000fe200078e0202 */
[----:B-----5:R-:W-:-:S04]  /*0af0*/  IADD3 R7, P0, PT, R0, R15, RZ ;  /* 0x0000000f00077210 */ /* 0x020fc80007f1e0ff */
[----:B------:R-:W-:Y:S02]  /*0b00*/  IADD3 R9, P1, PT, R0, R11, RZ ;  /* 0x0000000b00097210 */ /* 0x000fe40007f3e0ff */
[----:B------:R-:W-:Y:S02]  /*0b10*/  LEA.HI.X.SX32 R12, R15, RZ, 0x1, P0 ;  /* 0x000000ff0f0c7211 */ /* 0x000fe400000f0eff */
[----:B------:R-:W-:Y:S02]  /*0b20*/  LEA.HI.X.SX32 R10, R11, RZ, 0x1, P1 ;  /* 0x000000ff0b0a7211 */ /* 0x000fe400008f0eff */
[----:B0-----:R-:W-:Y:S02]  /*0b30*/  LEA R6, P0, R7, UR10, 0x1 ;  /* 0x0000000a07067c11 */ /* 0x001fe4000f8008ff */
[----:B------:R-:W-:Y:S02]  /*0b40*/  LEA R8, P1, R9, UR10, 0x1 ;  /* 0x0000000a09087c11 */ /* 0x000fe4000f8208ff */
[----:B------:R-:W-:-:S02]  /*0b50*/  LEA.HI.X R7, R7, UR11, R12, 0x1, P0 ;  /* 0x0000000b07077c11 */ /* 0x000fc400080f0c0c */
        /* <DEDUP_REMOVED lines=9> */
.L_x_564:
[----:B------:R-:W-:-:S09]  /*0bf0*/  UISETP.NE.OR UP0, UPT, UR7, URZ, UP0 ;  /* 0x000000ff0700728c */ /* 0x000fd20008705670 */
[----:B------:R-:W-:Y:S05]  /*0c00*/  BRA.U !UP0, `(.L_x_555) ;  /* 0x00000001082c7547 */ /* 0x000fea000b800000 */
.L_x_561:
[----:B-----5:R-:W-:-:S04]  /*0c10*/  IADD3 R7, P0, PT, R0, R15, RZ ;  /* 0x0000000f00077210 */ /* 0x020fc80007f1e0ff */
[----:B------:R-:W-:Y:S02]  /*0c20*/  LEA.HI.X.SX32 R8, R15, RZ, 0x1, P0 ;  /* 0x000000ff0f087211 */ /* 0x000fe400000f0eff */
[----:B------:R-:W-:-:S04]  /*0c30*/  LEA R6, P0, R7, UR12, 0x1 ;  /* 0x0000000c07067c11 */ /* 0x000fc8000f8008ff */
[----:B------:R-:W-:-:S05]  /*0c40*/  LEA.HI.X R7, R7, UR13, R8, 0x1, P0 ;  /* 0x0000000d07077c11 */ /* 0x000fca00080f0c08 */
[----:B------:R-:W2:Y:S01]  /*0c50*/  LDG.E.U16.CONSTANT R6, desc[UR16][R6.64] ;  /* 0x0000001006067981 */ /* 0x000ea2000c1e9500 */
[----:B------:R-:W-:Y:S01]  /*0c60*/  UIADD3 UR7, UPT, UPT, UR7, 0x1, URZ ;  /* 0x0000000107077890 */ /* 0x000fe2000fffe0ff */
[----:B------:R-:W-:-:S03]  /*0c70*/  IMAD.IADD R15, R15, 0x1, R2 ;  /* 0x000000010f0f7824 */ /* 0x000fc600078e0202 */
[----:B------:R-:W-:Y:S01]  /*0c80*/  UISETP.NE.AND UP0, UPT, UR7, URZ, UPT ;  /* 0x000000ff0700728c */ /* 0x000fe2000bf05270 */
[----:B--2---:R0:W-:Y:S02]  /*0c90*/  STS.U16 [R5], R6 ;  /* 0x0000000605007388 */ /* 0x0041e40000000400 */
[----:B0-----:R-:W-:-:S06]  /*0ca0*/  IADD3 R5, PT, PT, R5, 0x80, RZ ;  /* 0x0000008005057810 */ /* 0x001fcc0007ffe0ff */
[----:B------:R-:W-:Y:S05]  /*0cb0*/  BRA.U UP0, `(.L_x_561) ;  /* 0xfffffffd00d47547 */ /* 0x000fea000b83ffff */
.L_x_555:
[----:B------:R-:W-:Y:S05]  /*0cc0*/  BSYNC.RECONVERGENT B0 ;  /* 0x0000000000007941 */ /* 0x000fea0003800200 */
.L_x_554:
[----:B------:R-:W1:Y:S02]  /*0cd0*/  LDCU UR7, c[0x0][0x3ac] ;  /* 0x00007580ff0777ac */ /* 0x000e640008000800 */
[----:B-1---5:R-:W-:-:S05]  /*0ce0*/  IMAD.U32 R0, RZ, RZ, UR7 ;  /* 0x00000007ff007e24 */ /* 0x022fca000f8e00ff */
        /* <DEDUP_REMOVED lines=20> */
[----:B------:R-:W0:Y:S01]  /*0e30*/  LDC.64 R14, c[0x0][0x3a0] ;  /* 0x0000e800ff0e7b82 */ /* 0x000e220000000a00 */
[----:B------:R-:W-:-:S11]  /*0e40*/  UPLOP3.LUT UP0, UPT, UPT, UPT, UPT, 0x40, 0x4 ;  /* 0x000000000004789c */ /* 0x000fd60003f0e870 */
.L_x_568:
[C---:B-1----:R-:W-:Y:S01]  /*0e50*/  IMAD.IADD R9, R5.reuse, 0x1, R0 ;  /* 0x0000000105097824 */ /* 0x042fe200078e0200 */
[----:B------:R-:W-:Y:S01]  /*0e60*/  UIADD3 UR7, UPT, UPT, UR7, 0x4, URZ ;  /* 0x0000000407077890 */ /* 0x000fe2000fffe0ff */
[----:B0-----:R-:W-:-:S03]  /*0e70*/  IMAD.WIDE R6, R5, 0x2, R14 ;  /* 0x0000000205067825 */ /* 0x001fc600078e020e */
[C---:B------:R-:W-:Y:S01]  /*0e80*/  IADD3 R11, PT, PT, R9.reuse, R0, RZ ;  /* 0x00000000090b7210 */ /* 0x040fe20007ffe0ff */
[----:B------:R-:W-:Y:S01]  /*0e90*/  IMAD.WIDE R8, R9, 0x2, R14 ;  /* 0x0000000209087825 */ /* 0x000fe200078e020e */
[----:B------:R1:W-:Y:S01]  /*0ea0*/  STG.E.64 desc[UR16][R6.64], RZ ;  /* 0x000000ff06007986 */ /* 0x0003e2000c101b10 */
[----:B------:R-:W-:Y:S02]  /*0eb0*/  UISETP.GE.AND UP1, UPT, UR7, -0x3, UPT ;  /* 0xfffffffd0700788c */ /* 0x000fe4000bf26270 */
[C---:B------:R-:W-:Y:S01]  /*0ec0*/  IMAD.IADD R17, R11.reuse, 0x1, R0 ;  /* 0x000000010b117824 */ /* 0x040fe200078e0200 */
[----:B------:R1:W-:Y:S01]  /*0ed0*/  STG.E.64 desc[UR16][R8.64], RZ ;  /* 0x000000ff08007986 */ /* 0x0003e2000c101b10 */
[----:B------:R-:W-:-:S03]  /*0ee0*/  IMAD.WIDE R10, R11, 0x2, R14 ;  /* 0x000000020b0a7825 */ /* 0x000fc600078e020e */
[C---:B------:R-:W-:Y:S01]  /*0ef0*/  IADD3 R5, PT, PT, R17.reuse, R0, RZ ;  /* 0x0000000011057210 */ /* 0x040fe20007ffe0ff */
[----:B------:R-:W-:Y:S01]  /*0f00*/  IMAD.WIDE R12, R17, 0x2, R14 ;  /* 0x00000002110c7825 */ /* 0x000fe200078e020e */
[----:B------:R1:W-:Y:S04]  /*0f10*/  STG.E.64 desc[UR16][R10.64], RZ ;  /* 0x000000ff0a007986 */ /* 0x0003e8000c101b10 */
[----:B------:R1:W-:Y:S01]  /*0f20*/  STG.E.64 desc[UR16][R12.64], RZ ;  /* 0x000000ff0c007986 */ /* 0x0003e2000c101b10 */
[----:B------:R-:W-:Y:S05]  /*0f30*/  BRA.U !UP1, `(.L_x_568) ;  /* 0xfffffffd09c47547 */ /* 0x000fea000b83ffff */
.L_x_567:
[----:B------:R-:W-:-:S04]  /*0f40*/  UIADD3 UR4, UPT, UPT, URZ, -UR7, URZ ;  /* 0x80000007ff047290 */ /* 0x000fc8000fffe0ff */
[----:B------:R-:W-:-:S09]  /*0f50*/  UISETP.GT.AND UP1, UPT, UR4, 0x1, UPT ;  /* 0x000000010400788c */ /* 0x000fd2000bf24270 */
[----:B------:R-:W-:Y:S05]  /*0f60*/  BRA.U !UP1, `(.L_x_569) ;  /* 0x0000000109247547 */ /* 0x000fea000b800000 */
[----:B-1----:R-:W0:Y:S01]  /*0f70*/  LDC.64 R8, c[0x0][0x3a0] ;  /* 0x0000e800ff087b82 */ /* 0x002e220000000a00 */
[C---:B------:R-:W-:Y:S01]  /*0f80*/  IMAD.IADD R11, R5.reuse, 0x1, R0 ;  /* 0x00000001050b7824 */ /* 0x040fe200078e0200 */
[----:B------:R-:W-:Y:S02]  /*0f90*/  UIADD3 UR7, UPT, UPT, UR7, 0x2, URZ ;  /* 0x0000000207077890 */ /* 0x000fe4000fffe0ff */
[----:B------:R-:W-:Y:S01]  /*0fa0*/  UPLOP3.LUT UP0, UPT, UPT, UPT, UPT, 0x40, 0x4 ;  /* 0x000000000004789c */ /* 0x000fe20003f0e870 */
[----:B0-----:R-:W-:Y:S01]  /*0fb0*/  IMAD.WIDE R6, R5, 0x2, R8 ;  /* 0x0000000205067825 */ /* 0x001fe200078e0208 */
[----:B------:R-:W-:-:S03]  /*0fc0*/  IADD3 R5, PT, PT, R11, R0, RZ ;  /* 0x000000000b057210 */ /* 0x000fc60007ffe0ff */
[----:B------:R-:W-:Y:S01]  /*0fd0*/  IMAD.WIDE R8, R11, 0x2, R8 ;  /* 0x000000020b087825 */ /* 0x000fe200078e0208 */
[----:B------:R0:W-:Y:S04]  /*0fe0*/  STG.E.64 desc[UR16][R6.64], RZ ;  /* 0x000000ff06007986 */ /* 0x0001e8000c101b10 */
[----:B------:R0:W-:Y:S02]  /*0ff0*/  STG.E.64 desc[UR16][R8.64], RZ ;  /* 0x000000ff08007986 */ /* 0x0001e4000c101b10 */
.L_x_569:
[----:B------:R-:W-:-:S09]  /*1000*/  UISETP.NE.OR UP0, UPT, UR7, URZ, UP0 ;  /* 0x000000ff0700728c */ /* 0x000fd20008705670 */
[----:B------:R-:W-:Y:S05]  /*1010*/  BRA.U !UP0, `(.L_x_565) ;  /* 0x00000001081c7547 */ /* 0x000fea000b800000 */
.L_x_566:
[----:B01----:R-:W0:Y:S02]  /*1020*/  LDC.64 R6, c[0x0][0x3a0] ;  /* 0x0000e800ff067b82 */ /* 0x003e240000000a00 */
.L_x_570:
[----:B0-----:R-:W-:Y:S01]  /*1030*/  IMAD.WIDE R8, R5, 0x2, R6 ;  /* 0x0000000205087825 */ /* 0x001fe200078e0206 */
[----:B------:R-:W-:-:S03]  /*1040*/  UIADD3 UR7, UPT, UPT, UR7, 0x1, URZ ;  /* 0x0000000107077890 */ /* 0x000fc6000fffe0ff */
[----:B------:R-:W-:Y:S01]  /*1050*/  IMAD.IADD R5, R5, 0x1, R0 ;  /* 0x0000000105057824 */ /* 0x000fe200078e0200 */
[----:B------:R2:W-:Y:S01]  /*1060*/  STG.E.64 desc[UR16][R8.64], RZ ;  /* 0x000000ff08007986 */ /* 0x0005e2000c101b10 */
[----:B------:R-:W-:-:S09]  /*1070*/  UISETP.NE.AND UP0, UPT, UR7, URZ, UPT ;  /* 0x000000ff0700728c */ /* 0x000fd2000bf05270 */
[----:B--2---:R-:W-:Y:S05]  /*1080*/  BRA.U UP0, `(.L_x_570) ;  /* 0xfffffffd00e87547 */ /* 0x004fea000b83ffff */
.L_x_565:
[----:B------:R-:W2:Y:S01]  /*1090*/  LDCU UR15, c[0x0][0x3c8] ;  /* 0x00007900ff0f77ac */ /* 0x000ea20008000800 */
[----:B------:R-:W-:Y:S01]  /*10a0*/  ISETP.LE.AND P0, PT, R2, UR5, PT ;  /* 0x0000000502007c0c */ /* 0x000fe2000bf03270 */
[----:B------:R-:W3:Y:S01]  /*10b0*/  LDCU UR21, c[0x0][0x3cc] ;  /* 0x00007980ff1577ac */ /* 0x000ee20008000800 */
[----:B------:R-:W4:Y:S01]  /*10c0*/  LDCU UR22, c[0x0][0x3d0] ;  /* 0x00007a00ff1677ac */ /* 0x000f220008000800 */
[----:B------:R-:W5:Y:S01]  /*10d0*/  LDCU UR23, c[0x0][0x3d4] ;  /* 0x00007a80ff1777ac */ /* 0x000f620008000800 */
[----:B------:R-:W0:Y:S01]  /*10e0*/  LDCU UR24, c[0x0][0x3d8] ;  /* 0x00007b00ff1877ac */ /* 0x000e220008000800 */
[----:B------:R-:W1:Y:S01]  /*10f0*/  LDCU.64 UR12, c[0x0][0x3b8] ;  /* 0x00007700ff0c77ac */ /* 0x000e620008000a00 */
[----:B--2---:R-:W-:Y:S02]  /*1100*/  UISETP.LT.AND UP0, UPT, UR5, UR15, UPT ;  /* 0x0000000f0500728c */ /* 0x004fe4000bf01270 */
[----:B------:R-:W-:Y:S02]  /*1110*/  USHF.L.U32 UR8, UR18, 0x7, URZ ;  /* 0x0000000712087899 */ /* 0x000fe400080006ff */
[----:B------:R-:W-:Y:S01]  /*1120*/  USEL UR4, UR5, UR15, UP0 ;  /* 0x0000000f05047287 */ /* 0x000fe20008000000 */
[----:B------:R-:W2:Y:S03]  /*1130*/  LDCU UR25, c[0x0][0x3dc] ;  /* 0x00007b80ff1977ac */ /* 0x000ea60008000800 */
[----:B------:R-:W-:-:S02]  /*1140*/  USHF.R.S32.HI UR7, URZ, 0x1f, UR4 ;  /* 0x0000001fff077899 */ /* 0x000fc40008011404 */
[----:B---3--:R-:W-:Y:S02]  /*1150*/  UISETP.GT.AND UP0, UPT, UR5, UR21, UPT ;  /* 0x000000150500728c */ /* 0x008fe4000bf04270 */
[----:B----4-:R-:W-:Y:S02]  /*1160*/  UISETP.GT.AND UP1, UPT, UR5, UR22, UPT ;  /* 0x000000160500728c */ /* 0x010fe4000bf24270 */
[----:B-----5:R-:W-:Y:S02]  /*1170*/  UISETP.GT.AND UP2, UPT, UR5, UR23, UPT ;  /* 0x000000170500728c */ /* 0x020fe4000bf44270 */
[----:B0-----:R-:W-:Y:S02]  /*1180*/  UISETP.GT.AND UP3, UPT, UR5, UR24, UPT ;  /* 0x000000180500728c */ /* 0x001fe4000bf64270 */
[----:B------:R-:W-:Y:S02]  /*1190*/  ULEA.HI UR14, UR7, UR4, URZ, 0x5 ;  /* 0x00000004070e7291 */ /* 0x000fe4000f8f28ff */
[----:B-1----:R-:W-:Y:S01]  /*11a0*/  UIMAD.WIDE.U32 UR8, UR8, 0x2, UR12 ;  /* 0x00000002080878a5 */ /* 0x002fe2000f8e000c */
        /* <DEDUP_REMOVED lines=9> */
[----:B------:R-:W3:Y:S01]  /*1240*/  LDC.64 R8, c[0x0][0x398] ;  /* 0x0000e600ff087b82 */ /* 0x000ee20000000a00 */
[----:B------:R-:W-:Y:S01]  /*1250*/  LEA.HI R12, R12, R3, RZ, 0x3 ;  /* 0x000000030c0c7211 */ /* 0x000fe200078f18ff */
[----:B------:R-:W-:Y:S01]  /*1260*/  UMOV UR7, UR5 ;  /* 0x0000000500077c82 */ /* 0x000fe20008000000 */
[----:B------:R-:W-:-:S02]  /*1270*/  LOP3.LUT R15, R4, 0x10, RZ, 0xc0, !PT ;  /* 0x00000010040f7812 */ /* 0x000fc400078ec0ff */
[----:B------:R-:W-:-:S07]  /*1280*/  SHF.R.S32.HI R16, RZ, 0x3, R12 ;  /* 0x00000003ff107819 */ /* 0x000fce000001140c */
.L_x_572:
[----:B-1---5:R-:W-:-:S04]  /*1290*/  VIADD R11, R14, UR4 ;  /* 0x000000040e0b7c36 */ /* 0x022fc80008000000 */
[----:B------:R-:W-:-:S05]  /*12a0*/  IMAD R4, R11, R0, RZ ;  /* 0x000000000b047224 */ /* 0x000fca00078e02ff */
[----:B------:R-:W-:-:S04]  /*12b0*/  SHF.R.S32.HI R5, RZ, 0x1f, R4 ;  /* 0x0000001fff057819 */ /* 0x000fc80000011404 */
[----:B------:R-:W-:-:S04]  /*12c0*/  LEA.HI R5, R5, R4, RZ, 0x3 ;  /* 0x0000000405057211 */ /* 0x000fc800078f18ff */
[----:B------:R-:W-:-:S05]  /*12d0*/  LEA.HI.SX32 R5, R5, R16, 0x1d ;  /* 0x0000001005057211 */ /* 0x000fca00078feaff */
[----:B0-----:R-:W-:-:S06]  /*12e0*/  IMAD.WIDE R4, R5, 0x4, R6 ;  /* 0x0000000405047825 */ /* 0x001fcc00078e0206 */
[----:B----4-:R-:W4:Y:S01]  /*12f0*/  LDG.E.CONSTANT R4, desc[UR16][R4.64] ;  /* 0x0000001004047981 */ /* 0x010f22000c1e9900 */
[----:B------:R-:W-:Y:S01]  /*1300*/  USHF.L.U32 UR10, UR7, 0x1, URZ ;  /* 0x00000001070a7899 */ /* 0x000fe200080006ff */
[----:B---3--:R-:W-:-:S03]  /*1310*/  IMAD.WIDE.U32 R10, R11, 0x2, R8 ;  /* 0x000000020b0a7825 */ /* 0x008fc600078e0008 */
[----:B------:R-:W-:-:S03]  /*1320*/  UIMAD.WIDE.U32 UR10, UR10, 0x2, UR12 ;  /* 0x000000020a0a78a5 */ /* 0x000fc6000f8e000c */
[----:B------:R-:W3:Y:S03]  /*1330*/  LDG.E.U16.CONSTANT R10, desc[UR16][R10.64] ;  /* 0x000000100a0a7981 */ /* 0x000ee6000c1e9500 */
[----:B------:R-:W-:Y:S01]  /*1340*/  MOV R12, UR10 ;  /* 0x0000000a000c7c02 */ /* 0x000fe20008000f00 */
[----:B------:R-:W-:-:S05]  /*1350*/  IMAD.U32 R13, RZ, RZ, UR11 ;  /* 0x0000000bff0d7e24 */ /* 0x000fca000f8e00ff */
[----:B------:R-:W2:Y:S01]  /*1360*/  LDG.E.U16.CONSTANT R12, desc[UR16][R12.64+0x2] ;  /* 0x000002100c0c7981 */ /* 0x000ea2000c1e9500 */
[----:B------:R-:W-:Y:S02]  /*1370*/  ULEA UR11, UR4, UR19, 0x3 ;  /* 0x00000013040b7291 */ /* 0x000fe4000f8e18ff */
[----:B------:R-:W-:Y:S01]  /*1380*/  UIADD3 UR4, UPT, UPT, UR4, 0x1, URZ ;  /* 0x0000000104047890 */ /* 0x000fe2000fffe0ff */
[----:B----4-:R-:W-:-:S04]  /*1390*/  SHF.R.U32.HI R17, RZ, R15, R4 ;  /* 0x0000000fff117219 */ /* 0x010fc80000011604 */
        /* <DEDUP_REMOVED lines=12> */
[----:B------:R-:W-:Y:S01]  /*1460*/  IMAD R4, R17, R17, R17 ;  /* 0x0000001111047224 */ /* 0x000fe200078e0211 */
[----:B--2---:R-:W-:Y:S02]  /*1470*/  R2UR UR10, R12 ;  /* 0x000000000c0a72ca */ /* 0x004fe400000e0000 */
[----:B------:R-:W-:Y:S02]  /*1480*/  IADD3 R18, PT, PT, R19, 0x1, R18 ;  /* 0x0000000113127810 */ /* 0x000fe40007ffe012 */
[----:B------:R-:W-:Y:S01]  /*1490*/  IADD3 R4, PT, PT, R17, 0x1, R4 ;  /* 0x0000000111047810 */ /* 0x000fe20007ffe004 */
[----:B------:R-:W-:Y:S08]  /*14a0*/  I2F.F16 R21, R21 ;  /* 0x0000001500157306 */ /* 0x000ff00000200c00 */
[----:B------:R-:W0:Y:S01]  /*14b0*/  I2F.F16 R18, R18 ;  /* 0x0000001200127306 */ /* 0x000e220000200c00 */
[----:B------:R-:W-:-:S07]  /*14c0*/  UIADD3 UR7, UPT, UPT, UR10, UR7, URZ ;  /* 0x000000070a077290 */ /* 0x000fce000fffe0ff */
[----:B------:R-:W-:Y:S08]  /*14d0*/  I2F.F16 R5, R5 ;  /* 0x0000000500057306 */ /* 0x000ff00000200c00 */
[----:B------:R-:W1:Y:S01]  /*14e0*/  I2F.F16 R4, R4 ;  /* 0x0000000400047306 */ /* 0x000e620000200c00 */
[----:B------:R-:W-:Y:S02]  /*14f0*/  ISETP.LE.AND P0, PT, R45, UR7, PT ;  /* 0x000000072d007c0c */ /* 0x000fe4000bf03270 */
[----:B0-----:R-:W-:-:S05]  /*1500*/  PRMT R21, R21, 0x5410, R18 ;  /* 0x0000541015157816 */ /* 0x001fca0000000012 */
[----:B---3--:R-:W-:Y:S01]  /*1510*/  HMUL2 R12, R21, R10.H0_H0 ;  /* 0x2000000a150c7232 */ /* 0x008fe20000000000 */
[----:B-1----:R-:W-:-:S05]  /*1520*/  PRMT R5, R5, 0x5410, R4 ;  /* 0x0000541005057816 */ /* 0x002fca0000000004 */
[----:B------:R-:W-:-:S05]  /*1530*/  HMUL2 R13, R5, R10.H0_H0 ;  /* 0x2000000a050d7232 */ /* 0x000fca0000000000 */
[----:B------:R4:W-:Y:S01]  /*1540*/  STL.64 [UR11], R12 ;  /* 0x0000000cff007987 */ /* 0x0009e20008100a0b */
[----:B------:R-:W-:Y:S05]  /*1550*/  @!P0 BRA `(.L_x_572) ;  /* 0xfffffffc004c8947 */ /* 0x000fea000383ffff */
.L_x_571:
[----:B------:R-:W-:Y:S01]  /*1560*/  UISETP.GT.AND UP4, UPT, UR5, UR15, UPT ;  /* 0x0000000f0500728c */ /* 0x000fe2000bf84270 */
[----:B------:R-:W-:Y:S02]  /*1570*/  HFMA2 R4, -RZ, RZ, 0, 0 ;  /* 0x00000000ff047431 */ /* 0x000fe400000001ff */
[----:B------:R-:W-:Y:S01]  /*1580*/  IMAD.MOV.U32 R7, RZ, RZ, RZ ;  /* 0x000000ffff077224 */ /* 0x000fe200078e00ff */
[----:B------:R-:W-:Y:S01]  /*1590*/  CS2R R8, SRZ ;  /* 0x0000000000087805 */ /* 0x000fe2000001ff00 */
[----:B------:R-:W-:Y:S01]  /*15a0*/  USHF.R.S32.HI UR14, URZ, 0x5, UR14 ;  /* 0x00000005ff0e7899 */ /* 0x000fe2000801140e */
[----:B------:R-:W-:-:S03]  /*15b0*/  UMOV UR4, URZ ;  /* 0x000000ff00047c82 */ /* 0x000fc60008000000 */
[----:B------:R-:W-:Y:S08]  /*15c0*/  BRA.U !UP4, `(.L_x_573) ;  /* 0x000000010c207547 */ /* 0x000ff0000b800000 */
        /* <DEDUP_REMOVED lines=8> */
.L_x_573:
[----:B------:R-:W-:Y:S05]  /*1650*/  BRA.U !UP0, `(.L_x_574) ;  /* 0x00000001081c7547 */ /* 0x000fea000b800000 */
[----:B------:R-:W0:Y:S02]  /*1660*/  LDC R4, c[0x0][0x3d0] ;  /* 0x0000f400ff047b82 */ /* 0x000e240000000800 */
[----:B0-----:R-:W-:-:S04]  /*1670*/  VIMNMX R4, PT, PT, R4, UR5, PT ;  /* 0x0000000504047c48 */ /* 0x001fc8000bfe0100 */
[----:B------:R-:W-:-:S04]  /*1680*/  IADD3 R4, PT, PT, R4, -UR21, RZ ;  /* 0x8000001504047c10 */ /* 0x000fc8000fffe0ff */
[----:B------:R-:W-:-:S04]  /*1690*/  SHF.R.S32.HI R5, RZ, 0x1f, R4 ;  /* 0x0000001fff057819 */ /* 0x000fc80000011404 */
[----:B------:R-:W-:-:S04]  /*16a0*/  LEA.HI R5, R5, R4, RZ, 0x5 ;  /* 0x0000000405057211 */ /* 0x000fc800078f28ff */
[----:B------:R-:W-:-:S05]  /*16b0*/  SHF.R.S32.HI R5, RZ, 0x5, R5 ;  /* 0x00000005ff057819 */ /* 0x000fca0000011405 */
[----:B------:R-:W-:-:S07]  /*16c0*/  IMAD R4, R5, 0x5, RZ ;  /* 0x0000000505047824 */ /* 0x000fce00078e02ff */
.L_x_574:
[----:B------:R-:W-:Y:S05]  /*16d0*/  BRA.U !UP1, `(.L_x_575) ;  /* 0x00000001091c7547 */ /* 0x000fea000b800000 */
[----:B------:R-:W0:Y:S02]  /*16e0*/  LDC R5, c[0x0][0x3d4] ;  /* 0x0000f500ff057b82 */ /* 0x000e240000000800 */
[----:B0-----:R-:W-:-:S05]  /*16f0*/  VIMNMX R5, PT, PT, R5, UR5, PT ;  /* 0x0000000505057c48 */ /* 0x001fca000bfe0100 */
[----:B------:R-:W-:-:S05]  /*1700*/  VIADD R5, R5, -UR22 ;  /* 0x8000001605057c36 */ /* 0x000fca0008000000 */
[----:B------:R-:W-:-:S04]  /*1710*/  SHF.R.S32.HI R6, RZ, 0x1f, R5 ;  /* 0x0000001fff067819 */ /* 0x000fc80000011405 */
[----:B------:R-:W-:-:S04]  /*1720*/  LEA.HI R6, R6, R5, RZ, 0x5 ;  /* 0x0000000506067211 */ /* 0x000fc800078f28ff */
[----:B------:R-:W-:-:S04]  /*1730*/  SHF.R.S32.HI R6, RZ, 0x5, R6 ;  /* 0x00000005ff067819 */ /* 0x000fc80000011406 */
[----:B------:R-:W-:-:S07]  /*1740*/  SHF.L.U32 R7, R6, 0x2, RZ ;  /* 0x0000000206077819 */ /* 0x000fce00000006ff */
.L_x_575:
[----:B------:R-:W-:Y:S05]  /*1750*/  BRA.U !UP2, `(.L_x_576) ;  /* 0x000000010a1c7547 */ /* 0x000fea000b800000 */
[----:B------:R-:W0:Y:S02]  /*1760*/  LDC R5, c[0x0][0x3d8] ;  /* 0x0000f600ff057b82 */ /* 0x000e240000000800 */
[----:B0-----:R-:W-:-:S05]  /*1770*/  VIMNMX R5, PT, PT, R5, UR5, PT ;  /* 0x0000000505057c48 */ /* 0x001fca000bfe0100 */
[----:B------:R-:W-:-:S05]  /*1780*/  VIADD R5, R5, -UR23 ;  /* 0x8000001705057c36 */ /* 0x000fca0008000000 */
[----:B------:R-:W-:-:S04]  /*1790*/  SHF.R.S32.HI R6, RZ, 0x1f, R5 ;  /* 0x0000001fff067819 */ /* 0x000fc80000011405 */
[----:B------:R-:W-:-:S04]  /*17a0*/  LEA.HI R6, R6, R5, RZ, 0x5 ;  /* 0x0000000506067211 */ /* 0x000fc800078f28ff */
[----:B------:R-:W-:-:S05]  /*17b0*/  SHF.R.S32.HI R6, RZ, 0x5, R6 ;  /* 0x00000005ff067819 */ /* 0x000fca0000011406 */
[----:B------:R-:W-:-:S07]  /*17c0*/  IMAD R8, R6, 0x3, RZ ;  /* 0x0000000306087824 */ /* 0x000fce00078e02ff */
.L_x_576:
[----:B------:R-:W-:Y:S05]  /*17d0*/  BRA.U !UP3, `(.L_x_577) ;  /* 0x000000010b1c7547 */ /* 0x000fea000b800000 */
[----:B------:R-:W0:Y:S02]  /*17e0*/  LDC R5, c[0x0][0x3dc] ;  /* 0x0000f700ff057b82 */ /* 0x000e240000000800 */
[----:B0-----:R-:W-:-:S04]  /*17f0*/  VIMNMX R5, PT, PT, R5, UR5, PT ;  /* 0x0000000505057c48 */ /* 0x001fc8000bfe0100 */
[----:B------:R-:W-:-:S04]  /*1800*/  IADD3 R5, PT, PT, R5, -UR24, RZ ;  /* 0x8000001805057c10 */ /* 0x000fc8000fffe0ff */
[----:B------:R-:W-:-:S04]  /*1810*/  SHF.R.S32.HI R6, RZ, 0x1f, R5 ;  /* 0x0000001fff067819 */ /* 0x000fc80000011405 */
[----:B------:R-:W-:-:S04]  /*1820*/  LEA.HI R6, R6, R5, RZ, 0x5 ;  /* 0x0000000506067211 */ /* 0x000fc800078f28ff */
[----:B------:R-:W-:-:S05]  /*1830*/  SHF.R.S32.HI R6, RZ, 0x5, R6 ;  /* 0x00000005ff067819 */ /* 0x000fca0000011406 */
[----:B------:R-:W-:-:S07]  /*1840*/  IMAD.SHL.U32 R9, R6, 0x2, RZ ;  /* 0x0000000206097824 */ /* 0x000fce00078e00ff */
.L_x_577:
[----:B--2---:R-:W-:Y:S01]  /*1850*/  VIMNMX R2, PT, PT, R2, UR25, PT ;  /* 0x0000001902027c48 */ /* 0x004fe2000bfe0100 */
[----:B------:R-:W-:Y:S01]  /*1860*/  ULEA UR4, UR14, UR4, 0x3 ;  /* 0x000000040e047291 */ /* 0x000fe2000f8e18ff */
[----:B------:R-:W-:Y:S02]  /*1870*/  PRMT R31, RZ, 0x5410, RZ ;  /* 0x00005410ff1f7816 */ /* 0x000fe400000000ff */
[----:B------:R-:W-:Y:S02]  /*1880*/  ISETP.GT.AND P0, PT, R2, UR5, PT ;  /* 0x0000000502007c0c */ /* 0x000fe4000bf04270 */
[----:B------:R-:W-:Y:S02]  /*1890*/  PRMT R30, RZ, 0x5410, RZ ;  /* 0x00005410ff1e7816 */ /* 0x000fe400000000ff */
[----:B------:R-:W-:Y:S02]  /*18a0*/  IADD3 R4, PT, PT, R7, UR4, R4 ;  /* 0x0000000407047c10 */ /* 0x000fe4000fffe004 */
[----:B------:R-:W-:-:S02]  /*18b0*/  PRMT R29, RZ, 0x5410, RZ ;  /* 0x00005410ff1d7816 */ /* 0x000fc400000000ff */
[----:B------:R-:W-:Y:S02]  /*18c0*/  IADD3 R9, PT, PT, R9, R4, R8 ;  /* 0x0000000409097210 */ /* 0x000fe40007ffe008 */
[----:B------:R-:W-:Y:S02]  /*18d0*/  PRMT R28, RZ, 0x5410, RZ ;  /* 0x00005410ff1c7816 */ /* 0x000fe400000000ff */
[----:B------:R-:W-:Y:S01]  /*18e0*/  PRMT R27, RZ, 0x5410, RZ ;  /* 0x00005410ff1b7816 */ /* 0x000fe200000000ff */
[----:B------:R-:W-:Y:S01]  /*18f0*/  IMAD R2, R9, R0, RZ ;  /* 0x0000000009027224 */ /* 0x000fe200078e02ff */
[----:B------:R-:W-:Y:S02]  /*1900*/  PRMT R26, RZ, 0x5410, RZ ;  /* 0x00005410ff1a7816 */ /* 0x000fe400000000ff */
[----:B------:R-:W-:Y:S02]  /*1910*/  PRMT R25, RZ, 0x5410, RZ ;  /* 0x00005410ff197816 */ /* 0x000fe400000000ff */
[----:B------:R-:W-:Y:S01]  /*1920*/  PRMT R15, RZ, 0x5410, RZ ;  /* 0x00005410ff0f7816 */ /* 0x000fe200000000ff */
[----:B------:R-:W-:Y:S06]  /*1930*/  @!P0 BRA `(.L_x_578) ;  /* 0x0000001400308947 */ /* 0x000fec0003800000 */
[----:B------:R-:W-:Y:S01]  /*1940*/  MOV R4, UR8 ;  /* 0x0000000800047c02 */ /* 0x000fe20008000f00 */
[----:B------:R-:W-:Y:S01]  /*1950*/  IMAD.U32 R5, RZ, RZ, UR9 ;  /* 0x00000009ff057e24 */ /* 0x000fe2000f8e00ff */
[----:B------:R-:W2:Y:S01]  /*1960*/  LDL.64 R48, [R1] ;  /* 0x0000000001307983 */ /* 0x000ea20000100a00 */
[----:B------:R-:W0:Y:S03]  /*1970*/  LDCU.64 UR14, c[0x0][0x388] ;  /* 0x00007100ff0e77ac */ /* 0x000e260008000a00 */
[----:B------:R-:W3:Y:S01]  /*1980*/  LDG.E.U16.CONSTANT R4, desc[UR16][R4.64+0x2] ;  /* 0x0000021004047981 */ /* 0x000ee2000c1e9500 */
[----:B------:R-:W1:Y:S01]  /*1990*/  S2UR UR9, SR_CgaCtaId ;  /* 0x00000000000979c3 */ /* 0x000e620000008800 */
[----:B------:R-:W-:Y:S02]  /*19a0*/  SHF.R.S32.HI R0, RZ, 0x1f, R2 ;  /* 0x0000001fff007819 */ /* 0x000fe40000011402 */
[----:B------:R-:W-:Y:S01]  /*19b0*/  IADD3 R2, P0, PT, R3, R2, RZ ;  /* 0x0000000203027210 */ /* 0x000fe20007f1e0ff */
[----:B------:R-:W-:Y:S01]  /*19c0*/  UIMAD.WIDE.U32 UR6, UR18, 0x100, UR12 ;  /* 0x00000100120678a5 */ /* 0x000fe2000f8e000c */
[----:B------:R-:W-:-:S02]  /*19d0*/  UMOV UR8, 0x400 ;  /* 0x0000040000087882 */ /* 0x000fc40000000000 */
[----:B------:R-:W-:Y:S01]  /*19e0*/  LEA.HI.X.SX32 R3, R3, R0, 0x1, P0 ;  /* 0x0000000003037211 */ /* 0x000fe200000f0eff */
[----:B------:R-:W-:Y:S01]  /*19f0*/  UIADD3 UR10, UP0, UPT, UR6, 0x2, URZ ;  /* 0x00000002060a7890 */ /* 0x000fe2000ff1e0ff */
[----:B------:R-:W-:Y:S01]  /*1a00*/  VIMNMX R45, PT, PT, R45, UR25, PT ;  /* 0x000000192d2d7c48 */ /* 0x000fe2000bfe0100 */
[----:B------:R-:W2:Y:S01]  /*1a10*/  LDCU UR13, c[0x0][0x3a8] ;  /* 0x00007500ff0d77ac */ /* 0x000ea20008000800 */
[C---:B0-----:R-:W-:Y:S02]  /*1a20*/  LEA R54, P0, R2.reuse, UR14, 0x2 ;  /* 0x0000000e02367c11 */ /* 0x041fe4000f8010ff */
[----:B------:R-:W-:Y:S02]  /*1a30*/  PRMT R31, RZ, 0x7610, R31 ;  /* 0x00007610ff1f7816 */ /* 0x000fe4000000001f */
[----:B------:R-:W-:Y:S01]  /*1a40*/  LEA.HI.X R55, R2, UR15, R3, 0x2, P0 ;  /* 0x0000000f02377c11 */ /* 0x000fe200080f1403 */
[----:B------:R-:W-:Y:S02]  /*1a50*/  UIADD3.X UR11, UPT, UPT, URZ, UR7, URZ, UP0, !UPT ;  /* 0x00000007ff0b7290 */ /* 0x000fe400087fe4ff */
[----:B-1----:R-:W-:-:S04]  /*1a60*/  ULEA UR9, UR9, UR8, 0x18 ;  /* 0x0000000809097291 */ /* 0x002fc8000f8ec0ff */
[----:B------:R-:W-:Y:S01]  /*1a70*/  UIADD3 UR9, UPT, UPT, UR9, 0x100, URZ ;  /* 0x0000010009097890 */ /* 0x000fe2000fffe0ff */
[----:B---3--:R-:W-:Y:S02]  /*1a80*/  R2UR UR4, R4 ;  /* 0x00000000040472ca */ /* 0x008fe400000e0000 */
[----:B--2---:R-:W-:-:S11]  /*1a90*/  PRMT R46, R49, 0x7610, R49 ;  /* 0x00007610312e7816 */ /* 0x004fd60000000031 */
[----:B------:R-:W-:-:S03]  /*1aa0*/  UIADD3 UR8, UPT, UPT, UR5, UR4, URZ ;  /* 0x0000000405087290 */ /* 0x000fc6000fffe0ff */
[----:B------:R-:W-:-:S09]  /*1ab0*/  UMOV UR4, URZ ;  /* 0x000000ff00047c82 */ /* 0x000fd20008000000 */
.L_x_580:
[----:B------:R-:W-:-:S06]  /*1ac0*/  UISETP.NE.AND UP0, UPT, UR5, UR8, UPT ;  /* 0x000000080500728c */ /* 0x000fcc000bf05270 */
[----:B------:R-:W-:-:S05]  /*1ad0*/  PLOP3.LUT P0, PT, PT, PT, UP0, 0x80, 0x8 ;  /* 0x000000000008781c */ /* 0x000fca0003f0f008 */
[----:B------:R-:W-:Y:S01]  /*1ae0*/  @!UP0 UMOV UR6, UR10 ;  /* 0x0000000a00068c82 */ /* 0x000fe20008000000 */
[----:B------:R-:W-:Y:S01]  /*1af0*/  @!UP0 UMOV UR7, UR11 ;  /* 0x0000000b00078c82 */ /* 0x000fe20008000000 */
[----:B------:R-:W-:Y:S01]  /*1b00*/  MOV R2, UR6 ;  /* 0x0000000600027c02 */ /* 0x000fe20008000f00 */
[----:B------:R-:W-:Y:S01]  /*1b10*/  IMAD.U32 R3, RZ, RZ, UR7 ;  /* 0x00000007ff037e24 */ /* 0x000fe2000f8e00ff */
[----:B------:R-:W-:-:S04]  /*1b20*/  @!UP0 ULEA UR6, UR4, UR19, 0x3 ;  /* 0x0000001304068291 */ /* 0x000fc8000f8e18ff */
[----:B------:R-:W2:Y:S05]  /*1b30*/  @!P0 LDG.E.U16.CONSTANT R2, desc[UR16][R2.64] ;  /* 0x0000001002028981 */ /* 0x000eaa000c1e9500 */
[----:B------:R-:W3:Y:S01]  /*1b40*/  @!P0 LDL.64 R4, [UR6+0x8] ;  /* 0x00000806ff048983 */ /* 0x000ee20008100a00 */
[----:B------:R-:W0:Y:S01]  /*1b50*/  S2UR UR20, SR_CTAID.Y ;  /* 0x00000000001479c3 */ /* 0x000e220000002600 */
[----:B------:R-:W-:-:S07]  /*1b60*/  @!UP0 UIADD3 UR7, UPT, UPT, UR4, 0x1, URZ ;  /* 0x0000000104078890 */ /* 0x000fce000fffe0ff */
        /* <DEDUP_REMOVED lines=10> */
[----:B------:R-:W2:Y:S01]  /*1c10*/  LDG.E.128.CONSTANT R4, desc[UR16][R54.64] ;  /* 0x0000001036047981 */ /* 0x000ea2000c1e9d00 */
[----:B------:R-:W-:Y:S02]  /*1c20*/  HFMA2 R3, -RZ, RZ, 0, 0.25 ;  /* 0x00003400ff037431 */ /* 0x000fe400000001ff */
[----:B------:R-:W-:Y:S01]  /*1c30*/  IMAD.MOV.U32 R0, RZ, RZ, 0x2c00 ;  /* 0x00002c00ff007424 */ /* 0x000fe200078e00ff */
[----:B------:R-:W-:Y:S01]  /*1c40*/  MOV R36, 0x2400 ;  /* 0x0000240000247802 */ /* 0x000fe20000000f00 */
[----:B------:R-:W-:-:S03]  /*1c50*/  UISETP.NE.AND UP0, UPT, UR6, 0x1, UPT ;  /* 0x000000010600788c */ /* 0x000fc6000bf05270 */
[----:B------:R-:W-:Y:S02]  /*1c60*/  PRMT R3, R0, 0x5410, R3 ;  /* 0x0000541000037816 */ /* 0x000fe40000000003 */
[C---:B--2---:R-:W-:Y:S02]  /*1c70*/  LOP3.LUT R8, R4.reuse, 0xc000c, RZ, 0xc0, !PT ;  /* 0x000c000c04087812 */ /* 0x044fe400078ec0ff */
[----:B------:R-:W-:Y:S02]  /*1c80*/  SHF.R.U32.HI R47, RZ, 0x8, R4 ;  /* 0x00000008ff2f7819 */ /* 0x000fe40000011604 */
[C---:B----4-:R-:W-:Y:S02]  /*1c90*/  LOP3.LUT R13, R4.reuse, 0x300030, RZ, 0xc0, !PT ;  /* 0x00300030040d7812 */ /* 0x050fe400078ec0ff */
[C---:B------:R-:W-:Y:S02]  /*1ca0*/  LOP3.LUT R32, R4.reuse, 0xc000c0, RZ, 0xc0, !PT ;  /* 0x00c000c004207812 */ /* 0x040fe400078ec0ff */
[----:B------:R-:W-:-:S02]  /*1cb0*/  LOP3.LUT R43, R4, 0x30003, RZ, 0xc0, !PT ;  /* 0x00030003042b7812 */ /* 0x000fc400078ec0ff */
[C---:B------:R-:W-:Y:S02]  /*1cc0*/  LOP3.LUT R10, R5.reuse, 0xc000c, RZ, 0xc0, !PT ;  /* 0x000c000c050a7812 */ /* 0x040fe400078ec0ff */
[----:B------:R-:W-:Y:S02]  /*1cd0*/  SHF.R.U32.HI R49, RZ, 0x8, R5 ;  /* 0x00000008ff317819 */ /* 0x000fe40000011605 */
[C---:B------:R-:W-:Y:S02]  /*1ce0*/  LOP3.LUT R11, R5.reuse, 0x300030, RZ, 0xc0, !PT ;  /* 0x00300030050b7812 */ /* 0x040fe400078ec0ff */
[C---:B------:R-:W-:Y:S02]  /*1cf0*/  LOP3.LUT R4, R5.reuse, 0xc000c0, RZ, 0xc0, !PT ;  /* 0x00c000c005047812 */ /* 0x040fe400078ec0ff */
[----:B------:R-:W-:Y:S02]  /*1d00*/  LOP3.LUT R33, R5, 0x30003, RZ, 0xc0, !PT ;  /* 0x0003000305217812 */ /* 0x000fe400078ec0ff */
[----:B------:R-:W-:-:S02]  /*1d10*/  LOP3.LUT R12, R6, 0xc000c, RZ, 0xc0, !PT ;  /* 0x000c000c060c7812 */ /* 0x000fc400078ec0ff */
[----:B------:R-:W-:Y:S02]  /*1d20*/  SHF.R.U32.HI R50, RZ, 0x8, R6 ;  /* 0x00000008ff327819 */ /* 0x000fe40000011606 */
[C---:B------:R-:W-:Y:S02]  /*1d30*/  LOP3.LUT R5, R6.reuse, 0x300030, RZ, 0xc0, !PT ;  /* 0x0030003006057812 */ /* 0x040fe400078ec0ff */
[C---:B------:R-:W-:Y:S02]  /*1d40*/  LOP3.LUT R2, R6.reuse, 0xc000c0, RZ, 0xc0, !PT ;  /* 0x00c000c006027812 */ /* 0x040fe400078ec0ff */
[----:B------:R-:W-:Y:S02]  /*1d50*/  LOP3.LUT R35, R6, 0x30003, RZ, 0xc0, !PT ;  /* 0x0003000306237812 */ /* 0x000fe400078ec0ff */
[----:B------:R-:W-:Y:S02]  /*1d60*/  LOP3.LUT R6, R7, 0xc000c, RZ, 0xc0, !PT ;  /* 0x000c000c07067812 */ /* 0x000fe400078ec0ff */
[----:B------:R-:W-:-:S02]  /*1d70*/  SHF.R.U32.HI R51, RZ, 0x8, R7 ;  /* 0x00000008ff337819 */ /* 0x000fc40000011607 */
[----:B------:R-:W-:Y:S02]  /*1d80*/  LOP3.LUT R8, R8, 0x64006400, RZ, 0xfc, !PT ;  /* 0x6400640008087812 */ /* 0x000fe400078efcff */
[----:B------:R-:W-:Y:S02]  /*1d90*/  LOP3.LUT R18, R6, 0x64006400, RZ, 0xfc, !PT ;  /* 0x6400640006127812 */ /* 0x000fe400078efcff */
[----:B------:R-:W-:Y:S01]  /*1da0*/  LOP3.LUT R6, R47, 0xc000c, RZ, 0xc0, !PT ;  /* 0x000c000c2f067812 */ /* 0x000fe200078ec0ff */
[----:B------:R-:W-:Y:S01]  /*1db0*/  HFMA2 R44, R8, R3.H1_H1, -258, -258 ;  /* 0xdc08dc08082c7431 */ /* 0x000fe20000060003 */
        /* <DEDUP_REMOVED lines=10> */
[C---:B------:R-:W-:Y:S01]  /*1e60*/  LOP3.LUT R9, R7.reuse, 0x300030, RZ, 0xc0, !PT ;  /* 0x0030003007097812 */ /* 0x040fe200078ec0ff */
[-C--:B------:R-:W-:Y:S01]  /*1e70*/  HFMA2 R6, R16, R3.reuse.H1_H1, -258, -258 ;  /* 0xdc08dc0810067431 */ /* 0x080fe20000060003 */
[C---:B------:R-:W-:Y:S01]  /*1e80*/  LOP3.LUT R0, R7.reuse, 0xc000c0, RZ, 0xc0, !PT ;  /* 0x00c000c007007812 */ /* 0x040fe200078ec0ff */
[----:B------:R-:W0:Y:S01]  /*1e90*/  LDS.128 R16, [UR9+-0x100] ;  /* 0xffff0009ff107984 */ /* 0x000e220008000c00 */
[----:B------:R-:W-:Y:S01]  /*1ea0*/  LOP3.LUT R37, R7, 0x30003, RZ, 0xc0, !PT ;  /* 0x0003000307257812 */ /* 0x000fe200078ec0ff */
[-C--:B------:R-:W-:Y:S01]  /*1eb0*/  HFMA2 R24, R10, R3.reuse.H1_H1, -258, -258 ;  /* 0xdc08dc080a187431 */ /* 0x080fe20000060003 */
[----:B------:R-:W-:Y:S01]  /*1ec0*/  LOP3.LUT R7, R49, 0xc000c, RZ, 0xc0, !PT ;  /* 0x000c000c31077812 */ /* 0x000fe200078ec0ff */
[----:B------:R-:W-:Y:S01]  /*1ed0*/  HFMA2 R8, R8, R3.H1_H1, -258, -258 ;  /* 0xdc08dc0808087431 */ /* 0x000fe20000060003 */
[----:B------:R-:W-:-:S02]  /*1ee0*/  LOP3.LUT R20, R13, 0x64006400, RZ, 0xfc, !PT ;  /* 0x640064000d147812 */ /* 0x000fc400078efcff */
[----:B------:R-:W-:Y:S02]  /*1ef0*/  LOP3.LUT R22, R11, 0x64006400, RZ, 0xfc, !PT ;  /* 0x640064000b167812 */ /* 0x000fe400078efcff */
[----:B------:R-:W-:Y:S01]  /*1f00*/  LOP3.LUT R10, R7, 0x64006400, RZ, 0xfc, !PT ;  /* 0x64006400070a7812 */ /* 0x000fe200078efcff */
[-C--:B------:R-:W-:Y:S01]  /*1f10*/  HFMA2 R41, R20, R3.reuse.H0_H0, -66, -66 ;  /* 0xd420d42014297431 */ /* 0x080fe20000040003 */
[----:B------:R-:W-:Y:S01]  /*1f20*/  LOP3.LUT R34, R5, 0x64006400, RZ, 0xfc, !PT ;  /* 0x6400640005227812 */ /* 0x000fe200078efcff */
[-C--:B------:R-:W-:Y:S01]  /*1f30*/  HFMA2 R13, R22, R3.reuse.H0_H0, -66, -66 ;  /* 0xd420d420160d7431 */ /* 0x080fe20000040003 */
[----:B------:R-:W-:Y:S01]  /*1f40*/  LOP3.LUT R5, R47, 0x300030, RZ, 0xc0, !PT ;  /* 0x003000302f057812 */ /* 0x000fe200078ec0ff */
[-C--:B------:R-:W-:Y:S01]  /*1f50*/  HFMA2 R10, R10, R3.reuse.H1_H1, -258, -258 ;  /* 0xdc08dc080a0a7431 */ /* 0x080fe20000060003 */
        /* <DEDUP_REMOVED lines=8> */
[----:B------:R-:W-:Y:S01]  /*1fe0*/  HFMA2 R7, R22, R3.H0_H0, -66, -66 ;  /* 0xd420d42016077431 */ /* 0x000fe20000040003 */
[----:B------:R-:W-:Y:S01]  /*1ff0*/  LOP3.LUT R9, R50, 0x300030, RZ, 0xc0, !PT ;  /* 0x0030003032097812 */ /* 0x000fe200078ec0ff */
[----:B------:R-:W1:Y:S01]  /*2000*/  LDS.128 R20, [UR9+-0xf0] ;  /* 0xffff1009ff147984 */ /* 0x000e620008000c00 */
[----:B------:R-:W-:-:S02]  /*2010*/  LOP3.LUT R57, R32, 0x64006400, RZ, 0xfc, !PT ;  /* 0x6400640020397812 */ /* 0x000fc400078efcff */
[----:B------:R-:W-:Y:S01]  /*2020*/  LOP3.LUT R34, R9, 0x64006400, RZ, 0xfc, !PT ;  /* 0x6400640009227812 */ /* 0x000fe200078efcff */
[-C--:B------:R-:W-:Y:S01]  /*2030*/  HFMA2 R9, R38, R3.reuse.H0_H0, -66, -66 ;  /* 0xd420d42026097431 */ /* 0x080fe20000040003 */
[----:B------:R-:W-:Y:S02]  /*2040*/  LOP3.LUT R53, R4, 0x64006400, RZ, 0xfc, !PT ;  /* 0x6400640004357812 */ /* 0x000fe400078efcff */
[----:B------:R-:W-:Y:S01]  /*2050*/  LOP3.LUT R59, R2, 0x64006400, RZ, 0xfc, !PT ;  /* 0x64006400023b7812 */ /* 0x000fe200078efcff */
[-C--:B------:R-:W-:Y:S01]  /*2060*/  HFMA2 R5, R34, R3.reuse.H0_H0, -66, -66 ;  /* 0xd420d42022057431 */ /* 0x080fe20000040003 */
[----:B------:R-:W-:Y:S01]  /*2070*/  LOP3.LUT R2, R47, 0xc000c0, RZ, 0xc0, !PT ;  /* 0x00c000c02f027812 */ /* 0x000fe200078ec0ff */
[----:B------:R-:W-:Y:S01]  /*2080*/  HFMA2 R3, R42, R3.H0_H0, -66, -66 ;  /* 0xd420d4202a037431 */ /* 0x000fe20000040003 */
[----:B------:R-:W-:Y:S01]  /*2090*/  LOP3.LUT R32, R49, 0xc000c0, RZ, 0xc0, !PT ;  /* 0x00c000c031207812 */ /* 0x000fe200078ec0ff */
[-C--:B------:R-:W-:Y:S01]  /*20a0*/  HFMA2 R42, R57, R36.reuse.H0_H0, -18, -18 ;  /* 0xcc80cc80392a7431 */ /* 0x080fe20000040024 */
[----:B------:R-:W-:Y:S01]  /*20b0*/  LOP3.LUT R33, R33, 0x64006400, RZ, 0xfc, !PT ;  /* 0x6400640021217812 */ /* 0x000fe200078efcff */
[----:B------:R-:W-:Y:S01]  /*20c0*/  HFMA2 R4, R53, R36.H0_H0, -18, -18 ;  /* 0xcc80cc8035047431 */ /* 0x000fe20000040024 */
[----:B------:R-:W-:-:S02]  /*20d0*/  LOP3.LUT R61, R0, 0x64006400, RZ, 0xfc, !PT ;  /* 0x64006400003d7812 */ /* 0x000fc400078efcff */
[----:B------:R-:W-:Y:S01]  /*20e0*/  LOP3.LUT R34, R50, 0xc000c0, RZ, 0xc0, !PT ;  /* 0x00c000c032227812 */ /* 0x000fe200078ec0ff */
[----:B------:R-:W-:Y:S01]  /*20f0*/  HADD2 R33, R33, -1026, -1026 ;  /* 0xe402e40221217430 */ /* 0x000fe20000000000 */
[----:B------:R-:W-:Y:S02]  /*2100*/  LOP3.LUT R0, R51, 0xc000c0, RZ, 0xc0, !PT ;  /* 0x00c000c033007812 */ /* 0x000fe400078ec0ff */
[----:B------:R-:W-:Y:S02]  /*2110*/  LOP3.LUT R43, R43, 0x64006400, RZ, 0xfc, !PT ;  /* 0x640064002b2b7812 */ /* 0x000fe400078efcff */
[----:B------:R-:W-:Y:S02]  /*2120*/  LOP3.LUT R35, R35, 0x64006400, RZ, 0xfc, !PT ;  /* 0x6400640023237812 */ /* 0x000fe400078efcff */
        /* <DEDUP_REMOVED lines=9> */
[----:B------:R-:W-:-:S02]  /*21c0*/  HFMA2 R32, R53, R36.H0_H0, -18, -18 ;  /* 0xcc80cc8035207431 */ /* 0x000fc40000040024 */
[-C--:B0-----:R-:W-:Y:S02]  /*21d0*/  HFMA2 R56, R35, R16.reuse, RZ ;  /* 0x0000001023387231 */ /* 0x081fe400000000ff */
[----:B------:R-:W-:Y:S01]  /*21e0*/  HFMA2 R53, R33, R16, RZ.H0_H0 ;  /* 0x0000001021357231 */ /* 0x000fe200000400ff */
[----:B------:R-:W-:Y:S01]  /*21f0*/  LOP3.LUT R49, R49, 0x30003, RZ, 0xc0, !PT ;  /* 0x0003000331317812 */ /* 0x000fe200078ec0ff */
[-C--:B------:R-:W-:Y:S01]  /*2200*/  HFMA2 R0, R61, R36.reuse.H0_H0, -18, -18 ;  /* 0xcc80cc803d007431 */ /* 0x080fe20000040024 */
[----:B------:R-:W-:Y:S01]  /*2210*/  LOP3.LUT R50, R50, 0x30003, RZ, 0xc0, !PT ;  /* 0x0003000332327812 */ /* 0x000fe200078ec0ff */
[-C--:B------:R-:W-:Y:S02]  /*2220*/  HFMA2 R38, R57, R36.reuse.H0_H0, -18, -18 ;  /* 0xcc80cc8039267431 */ /* 0x080fe40000040024 */
[-C--:B------:R-:W-:Y:S02]  /*2230*/  HFMA2 R34, R59, R36.reuse.H0_H0, -18, -18 ;  /* 0xcc80cc803b227431 */ /* 0x080fe40000040024 */
[----:B------:R-:W-:-:S02]  /*2240*/  HFMA2 R36, R52, R36.H0_H0, -18, -18 ;  /* 0xcc80cc8034247431 */ /* 0x000fc40000040024 */
[-C--:B------:R-:W-:Y:S02]  /*2250*/  HFMA2 R52, R43, R16.reuse, RZ ;  /* 0x000000102b347231 */ /* 0x080fe400000000ff */
[----:B------:R-:W-:Y:S02]  /*2260*/  HFMA2 R57, R37, R16, RZ.H0_H0 ;  /* 0x0000001025397231 */ /* 0x000fe400000400ff */
[-C--:B------:R-:W-:Y:S02]  /*2270*/  HFMA2 R16, R14, R17.reuse, R56 ;  /* 0x000000110e107231 */ /* 0x080fe40000000038 */
[-C--:B------:R-:W-:Y:S02]  /*2280*/  HFMA2 R53, R24, R17.reuse, R53 ;  /* 0x0000001118357231 */ /* 0x080fe40000000035 */
[-C--:B------:R-:W-:Y:S02]  /*2290*/  HFMA2 R52, R44, R17.reuse, R52 ;  /* 0x000000112c347231 */ /* 0x080fe40000000034 */
[----:B------:R-:W-:-:S02]  /*22a0*/  HFMA2 R57, R12, R17, R57 ;  /* 0x000000110c397231 */ /* 0x000fc40000000039 */
[-C--:B------:R-:W-:Y:S02]  /*22b0*/  HFMA2 R16, R11, R18.reuse, R16 ;  /* 0x000000120b107231 */ /* 0x080fe40000000010 */
[-C--:B------:R-:W-:Y:S01]  /*22c0*/  HFMA2 R17, R13, R18.reuse, R53 ;  /* 0x000000120d117231 */ /* 0x080fe20000000035 */
[----:B------:R-:W-:Y:S01]  /*22d0*/  LOP3.LUT R53, R47, 0x30003, RZ, 0xc0, !PT ;  /* 0x000300032f357812 */ /* 0x000fe200078ec0ff */
[-C--:B------:R-:W-:Y:S01]  /*22e0*/  HFMA2 R52, R41, R18.reuse, R52 ;  /* 0x0000001229347231 */ /* 0x080fe20000000034 */
[----:B------:R-:W-:Y:S01]  /*22f0*/  LOP3.LUT R47, R51, 0x30003, RZ, 0xc0, !PT ;  /* 0x00030003332f7812 */ /* 0x000fe200078ec0ff */
[----:B------:R-:W-:Y:S01]  /*2300*/  HFMA2 R18, R9, R18, R57 ;  /* 0x0000001209127231 */ /* 0x000fe20000000039 */
[----:B------:R-:W-:Y:S01]  /*2310*/  LOP3.LUT R53, R53, 0x64006400, RZ, 0xfc, !PT ;  /* 0x6400640035357812 */ /* 0x000fe200078efcff */
[-C--:B------:R-:W-:Y:S01]  /*2320*/  HFMA2 R17, R4, R19.reuse, R17 ;  /* 0x0000001304117231 */ /* 0x080fe20000000011 */
[----:B------:R-:W-:Y:S01]  /*2330*/  LOP3.LUT R51, R49, 0x64006400, RZ, 0xfc, !PT ;  /* 0x6400640031337812 */ /* 0x000fe200078efcff */
[-C--:B------:R-:W-:Y:S01]  /*2340*/  HFMA2 R16, R2, R19.reuse, R16 ;  /* 0x0000001302107231 */ /* 0x080fe20000000010 */
[----:B------:R-:W-:Y:S01]  /*2350*/  LOP3.LUT R49, R50, 0x64006400, RZ, 0xfc, !PT ;  /* 0x6400640032317812 */ /* 0x000fe200078efcff */
[----:B------:R-:W-:Y:S01]  /*2360*/  HFMA2 R50, R42, R19, R52 ;  /* 0x000000132a327231 */ /* 0x000fe20000000034 */
[----:B------:R-:W-:Y:S01]  /*2370*/  LOP3.LUT R47, R47, 0x64006400, RZ, 0xfc, !PT ;  /* 0x640064002f2f7812 */ /* 0x000fe200078efcff */
[----:B------:R-:W-:-:S02]  /*2380*/  HADD2 R53, R53, -1026, -1026 ;  /* 0xe402e40235357430 */ /* 0x000fc40000000000 */
[----:B------:R-:W-:Y:S02]  /*2390*/  HADD2 R51, R51, -1026, -1026 ;  /* 0xe402e40233337430 */ /* 0x000fe40000000000 */
[----:B------:R-:W-:Y:S02]  /*23a0*/  HADD2 R49, R49, -1026, -1026 ;  /* 0xe402e40231317430 */ /* 0x000fe40000000000 */
[-C--:B-1----:R-:W-:Y:S02]  /*23b0*/  HFMA2 R50, R53, R20.reuse, R50 ;  /* 0x0000001435327231 */ /* 0x082fe40000000032 */
[----:B------:R-:W-:Y:S02]  /*23c0*/  HFMA2 R18, R0, R19, R18 ;  /* 0x0000001300127231 */ /* 0x000fe40000000012 */
[----:B------:R-:W-:Y:S02]  /*23d0*/  HADD2 R47, R47, -1026, -1026 ;  /* 0xe402e4022f2f7430 */ /* 0x000fe40000000000 */
[----:B------:R-:W-:-:S02]  /*23e0*/  HFMA2 R16, R49, R20, R16 ;  /* 0x0000001431107231 */ /* 0x000fc40000000010 */
[-C--:B------:R-:W-:Y:S02]  /*23f0*/  HFMA2 R17, R51, R20.reuse, R17 ;  /* 0x0000001433117231 */ /* 0x080fe40000000011 */
[-C--:B------:R-:W-:Y:S02]  /*2400*/  HFMA2 R50, R40, R21.reuse, R50 ;  /* 0x0000001528327231 */ /* 0x080fe40000000032 */
[----:B------:R-:W-:Y:S02]  /*2410*/  HFMA2 R20, R47, R20, R18 ;  /* 0x000000142f147231 */ /* 0x000fe40000000012 */
[-C--:B------:R-:W-:Y:S02]  /*2420*/  HFMA2 R18, R8, R21.reuse, R16 ;  /* 0x0000001508127231 */ /* 0x080fe40000000010 */
[----:B------:R-:W-:Y:S02]  /*2430*/  HFMA2 R17, R10, R21, R17 ;  /* 0x000000150a117231 */ /* 0x000fe40000000011 */
[----:B------:R-:W-:-:S02]  /*2440*/  HFMA2 R19, R39, R22, R50 ;  /* 0x0000001627137231 */ /* 0x000fc40000000032 */
[----:B------:R-:W-:Y:S02]  /*2450*/  HFMA2 R20, R6, R21, R20 ;  /* 0x0000001506147231 */ /* 0x000fe40000000014 */
        /* <DEDUP_REMOVED lines=146> */
.L_x_579:
[----:B------:R-:W0:Y:S01]  /*2d80*/  LDC R0, c[0x0][0x3ac] ;  /* 0x0000eb00ff007b82 */ /* 0x000e220000000800 */
[----:B------:R-:W-:Y:S02]  /*2d90*/  UIADD3 UR5, UPT, UPT, UR5, 0x10, URZ ;  /* 0x0000001005057890 */ /* 0x000fe4000fffe0ff */
[----:B------:R-:W-:Y:S02]  /*2da0*/  UIADD3 UR10, UP0, UPT, UR10, 0x40, URZ ;  /* 0x000000400a0a7890 */ /* 0x000fe4000ff1e0ff */
[----:B------:R-:W-:Y:S02]  /*2db0*/  UIADD3 UR9, UPT, UPT, UR9, 0x20, URZ ;  /* 0x0000002009097890 */ /* 0x000fe4000fffe0ff */
[----:B------:R-:W-:Y:S01]  /*2dc0*/  ISETP.LE.AND P0, PT, R45, UR5, PT ;  /* 0x000000052d007c0c */ /* 0x000fe2000bf03270 */
[----:B------:R-:W-:Y:S01]  /*2dd0*/  UIADD3.X UR11, UPT, UPT, URZ, UR11, URZ, UP0, !UPT ;  /* 0x0000000bff0b7290 */ /* 0x000fe200087fe4ff */
[----:B0-----:R-:W-:-:S11]  /*2de0*/  IMAD.WIDE R54, R0, 0x4, R54 ;  /* 0x0000000400367825 */ /* 0x001fd600078e0236 */
[----:B------:R-:W-:Y:S05]  /*2df0*/  @!P0 BRA `(.L_x_580) ;  /* 0xffffffec00308947 */ /* 0x000fea000383ffff */
.L_x_578:
[----:B------:R-:W-:-:S13]  /*2e00*/  ISETP.LT.AND P0, PT, RZ, UR6, PT ;  /* 0x00000006ff007c0c */ /* 0x000fda000bf01270 */
[----:B------:R-:W-:Y:S05]  /*2e10*/  @!P0 EXIT ;  /* 0x000000000000894d */ /* 0x000fea0003800000 */
[----:B------:R-:W0:Y:S01]  /*2e20*/  S2R R3, SR_CTAID.X ;  /* 0x0000000000037919 */ /* 0x000e220000002500 */
[----:B------:R-:W1:Y:S01]  /*2e30*/  LDC.64 R4, c[0x0][0x3a0] ;  /* 0x0000e800ff047b82 */ /* 0x000e620000000a00 */
[----:B------:R-:W0:Y:S02]  /*2e40*/  S2R R2, SR_TID.X ;  /* 0x0000000000027919 */ /* 0x000e240000002100 */
[----:B0-----:R-:W-:-:S04]  /*2e50*/  IMAD R3, R3, 0x40, R2 ;  /* 0x0000004003037824 */ /* 0x001fc800078e0202 */
        /* <DEDUP_REMOVED lines=8> */
[----:B------:R-:W-:-:S05]  /*2ee0*/  IMAD.MOV.U32 R2, RZ, RZ, R4 ;  /* 0x000000ffff027224 */ /* 0x000fca00078e0004 */
[----:B------:R-:W-:-:S07]  /*2ef0*/  MOV R6, R2 ;  /* 0x0000000200067202 */ /* 0x000fce0000000f00 */
.L_x_584:
[----:B------:R-:W0:Y:S02]  /*2f00*/  LDS R2, [R6] ;  /* 0x0000000006027984 */ /* 0x000e240000000800 */
[----:B0-----:R-:W-:-:S05]  /*2f10*/  HADD2 R3, R2, R31 ;  /* 0x0000001f02037230 */ /* 0x001fca0000000000 */
[----:B------:R-:W0:Y:S02]  /*2f20*/  ATOMS.CAST.SPIN P0, [R6], R2, R3 ;  /* 0x000000020600758d */ /* 0x000e240001800003 */
[----:B0-----:R-:W-:Y:S05]  /*2f30*/  @!P0 BRA `(.L_x_584) ;  /* 0xfffffffc00f08947 */ /* 0x001fea000383ffff */
[----:B------:R-:W-:Y:S05]  /*2f40*/  BRA `(.L_x_582) ;  /* 0x00000000000c7947 */ /* 0x000fea0003800000 */
.L_x_583:
[----:B------:R-:W2:Y:S02]  /*2f50*/  LD.E R2, desc[UR16][R4.64] ;  /* 0x0000001004027980 */ /* 0x000ea4000c101900 */
[----:B--2---:R-:W-:-:S05]  /*2f60*/  IADD3 R3, PT, PT, R31, R2, RZ ;  /* 0x000000021f037210 */ /* 0x004fca0007ffe0ff */
[----:B------:R0:W-:Y:S02]  /*2f70*/  ST.E desc[UR16][R4.64], R3 ;  /* 0x0000000304007985 */ /* 0x0001e4000c101910 */
.L_x_582:
[----:B------:R-:W-:Y:S05]  /*2f80*/  BSYNC.RECONVERGENT B0 ;  /* 0x0000000000007941 */ /* 0x000fea0003800200 */
.L_x_581:
[----:B------:R1:W-:Y:S01]  /*2f90*/  ATOM.E.ADD.F16x2.RN.STRONG.GPU P0, RZ, desc[UR16][R4.64+0x4], R30 ;  /* 0x8000041e04ff79a2 */ /* 0x0003e2000c10e110 */
[----:B------:R-:W-:Y:S04]  /*2fa0*/  BSSY.RECONVERGENT B0, `(.L_x_585) ;  /* 0x000000e000007945 */ /* 0x000fe80003800200 */
[----:B-1----:R-:W-:Y:S05]  /*2fb0*/  @P0 BRA `(.L_x_586) ;  /* 0x0000000000300947 */ /* 0x002fea0003800000 */
[----:B------:R-:W1:Y:S02]  /*2fc0*/  QSPC.E.S P0, RZ, [R4+0x4] ;  /* 0x0000040004ff73aa */ /* 0x000e640000000500 */
[----:B-1----:R-:W-:Y:S05]  /*2fd0*/  @!P0 BRA `(.L_x_587) ;  /* 0x00000000001c8947 */ /* 0x002fea0003800000 */
[----:B------:R-:W-:-:S05]  /*2fe0*/  IMAD.MOV.U32 R2, RZ, RZ, R4 ;  /* 0x000000ffff027224 */ /* 0x000fca00078e0004 */
[----:B------:R-:W-:-:S07]  /*2ff0*/  MOV R6, R2 ;  /* 0x0000000200067202 */ /* 0x000fce0000000f00 */
.L_x_588:
[----:B------:R-:W0:Y:S02]  /*3000*/  LDS R2, [R6+0x4] ;  /* 0x0000040006027984 */ /* 0x000e240000000800 */
[----:B0-----:R-:W-:-:S05]  /*3010*/  HFMA2 R3, R2, 1, 1, R30 ;  /* 0x3c003c0002037831 */ /* 0x001fca000000001e */
[----:B------:R-:W0:Y:S02]  /*3020*/  ATOMS.CAST.SPIN P0, [R6+0x4], R2, R3 ;  /* 0x000004020600758d */ /* 0x000e240001800003 */
[----:B0-----:R-:W-:Y:S05]  /*3030*/  @!P0 BRA `(.L_x_588) ;  /* 0xfffffffc00f08947 */ /* 0x001fea000383ffff */
[----:B------:R-:W-:Y:S05]  /*3040*/  BRA `(.L_x_586) ;  /* 0x00000000000c7947 */ /* 0x000fea0003800000 */
.L_x_587:
[----:B------:R-:W0:Y:S02]  /*3050*/  LD.E R2, desc[UR16][R4.64+0x4] ;  /* 0x0000041004027980 */ /* 0x000e24000c101900 */
[----:B0-----:R-:W-:-:S05]  /*3060*/  IADD3 R3, PT, PT, R30, R2, RZ ;  /* 0x000000021e037210 */ /* 0x001fca0007ffe0ff */
[----:B------:R1:W-:Y:S02]  /*3070*/  ST.E desc[UR16][R4.64+0x4], R3 ;  /* 0x0000040304007985 */ /* 0x0003e4000c101910 */
.L_x_586:
[----:B------:R-:W-:Y:S05]  /*3080*/  BSYNC.RECONVERGENT B0 ;  /* 0x0000000000007941 */ /* 0x000fea0003800200 */
.L_x_585:
        /* <DEDUP_REMOVED lines=9> */
[----:B------:R-:W-:-:S05]  /*3120*/  IMAD.MOV.U32 R2, RZ, RZ, R4 ;  /* 0x000000ffff027224 */ /* 0x000fca00078e0004 */
[----:B------:R-:W-:-:S07]  /*3130*/  MOV R6, R2 ;  /* 0x0000000200067202 */ /* 0x000fce0000000f00 */
.L_x_592:
[----:B------:R-:W0:Y:S02]  /*3140*/  LDS R2, [R6] ;  /* 0x0000000006027984 */ /* 0x000e240000000800 */
[----:B0-----:R-:W-:-:S05]  /*3150*/  HADD2 R3, R2, R29 ;  /* 0x0000001d02037230 */ /* 0x001fca0000000000 */
[----:B------:R-:W0:Y:S02]  /*3160*/  ATOMS.CAST.SPIN P0, [R6], R2, R3 ;  /* 0x000000020600758d */ /* 0x000e240001800003 */
[----:B0-----:R-:W-:Y:S05]  /*3170*/  @!P0 BRA `(.L_x_592) ;  /* 0xfffffffc00f08947 */ /* 0x001fea000383ffff */
[----:B------:R-:W-:Y:S05]  /*3180*/  BRA `(.L_x_590) ;  /* 0x00000000000c7947 */ /* 0x000fea0003800000 */
.L_x_591:
[----:B------:R-:W2:Y:S02]  /*3190*/  LD.E R2, desc[UR16][R4.64] ;  /* 0x0000001004027980 */ /* 0x000ea4000c101900 */
[----:B--2---:R-:W-:-:S05]  /*31a0*/  IADD3 R3, PT, PT, R29, R2, RZ ;  /* 0x000000021d037210 */ /* 0x004fca0007ffe0ff */
[----:B------:R0:W-:Y:S02]  /*31b0*/  ST.E desc[UR16][R4.64], R3 ;  /* 0x0000000304007985 */ /* 0x0001e4000c101910 */
.L_x_590:
[----:B------:R-:W-:Y:S05]  /*31c0*/  BSYNC.RECONVERGENT B0 ;  /* 0x0000000000007941 */ /* 0x000fea0003800200 */
.L_x_589:
[----:B------:R1:W-:Y:S01]  /*31d0*/  ATOM.E.ADD.F16x2.RN.STRONG.GPU P0, RZ, desc[UR16][R4.64+0x4], R28 ;  /* 0x8000041c04ff79a2 */ /* 0x0003e2000c10e110 */
[----:B------:R-:W-:Y:S04]  /*31e0*/  BSSY.RECONVERGENT B0, `(.L_x_593) ;  /* 0x000000e000007945 */ /* 0x000fe80003800200 */
[----:B-1----:R-:W-:Y:S05]  /*31f0*/  @P0 BRA `(.L_x_594) ;  /* 0x0000000000300947 */ /* 0x002fea0003800000 */
[----:B------:R-:W1:Y:S02]  /*3200*/  QSPC.E.S P0, RZ, [R4+0x4] ;  /* 0x0000040004ff73aa */ /* 0x000e640000000500 */
[----:B-1----:R-:W-:Y:S05]  /*3210*/  @!P0 BRA `(.L_x_595) ;  /* 0x00000000001c8947 */ /* 0x002fea0003800000 */
[----:B------:R-:W-:-:S05]  /*3220*/  IMAD.MOV.U32 R2, RZ, RZ, R4 ;  /* 0x000000ffff027224 */ /* 0x000fca00078e0004 */
[----:B------:R-:W-:-:S07]  /*3230*/  MOV R6, R2 ;  /* 0x0000000200067202 */ /* 0x000fce0000000f00 */
.L_x_596:
[----:B------:R-:W0:Y:S02]  /*3240*/  LDS R2, [R6+0x4] ;  /* 0x0000040006027984 */ /* 0x000e240000000800 */
[----:B0-----:R-:W-:-:S05]  /*3250*/  HFMA2 R3, R2, 1, 1, R28 ;  /* 0x3c003c0002037831 */ /* 0x001fca000000001c */
[----:B------:R-:W0:Y:S02]  /*3260*/  ATOMS.CAST.SPIN P0, [R6+0x4], R2, R3 ;  /* 0x000004020600758d */ /* 0x000e240001800003 */
[----:B0-----:R-:W-:Y:S05]  /*3270*/  @!P0 BRA `(.L_x_596) ;  /* 0xfffffffc00f08947 */ /* 0x001fea000383ffff */
[----:B------:R-:W-:Y:S05]  /*3280*/  BRA `(.L_x_594) ;  /* 0x00000000000c7947 */ /* 0x000fea0003800000 */
.L_x_595:
[----:B------:R-:W0:Y:S02]  /*3290*/  LD.E R2, desc[UR16][R4.64+0x4] ;  /* 0x0000041004027980 */ /* 0x000e24000c101900 */
[----:B0-----:R-:W-:-:S05]  /*32a0*/  IADD3 R3, PT, PT, R28, R2, RZ ;  /* 0x000000021c037210 */ /* 0x001fca0007ffe0ff */
[----:B------:R1:W-:Y:S02]  /*32b0*/  ST.E desc[UR16][R4.64+0x4], R3 ;  /* 0x0000040304007985 */ /* 0x0003e4000c101910 */
.L_x_594:
[----:B------:R-:W-:Y:S05]  /*32c0*/  BSYNC.RECONVERGENT B0 ;  /* 0x0000000000007941 */ /* 0x000fea0003800200 */
.L_x_593:
        /* <DEDUP_REMOVED lines=11> */
.L_x_600:
[----:B------:R-:W0:Y:S02]  /*3380*/  LDS R2, [R6] ;  /* 0x0000000006027984 */ /* 0x000e240000000800 */
[----:B0-----:R-:W-:-:S05]  /*3390*/  HADD2 R3, R2, R27 ;  /* 0x0000001b02037230 */ /* 0x001fca0000000000 */
[----:B------:R-:W0:Y:S02]  /*33a0*/  ATOMS.CAST.SPIN P0, [R6], R2, R3 ;  /* 0x000000020600758d */ /* 0x000e240001800003 */
[----:B0-----:R-:W-:Y:S05]  /*33b0*/  @!P0 BRA `(.L_x_600) ;  /* 0xfffffffc00f08947 */ /* 0x001fea000383ffff */
[----:B------:R-:W-:Y:S05]  /*33c0*/  BRA `(.L_x_598) ;  /* 0x00000000000c7947 */ /* 0x000fea0003800000 */
.L_x_599:
[----:B------:R-:W2:Y:S02]  /*33d0*/  LD.E R2, desc[UR16][R4.64] ;  /* 0x0000001004027980 */ /* 0x000ea4000c101900 */
[----:B--2---:R-:W-:-:S05]  /*33e0*/  IADD3 R3, PT, PT, R27, R2, RZ ;  /* 0x000000021b037210 */ /* 0x004fca0007ffe0ff */
[----:B------:R0:W-:Y:S02]  /*33f0*/  ST.E desc[UR16][R4.64], R3 ;  /* 0x0000000304007985 */ /* 0x0001e4000c101910 */
.L_x_598:
[----:B------:R-:W-:Y:S05]  /*3400*/  BSYNC.RECONVERGENT B0 ;  /* 0x0000000000007941 */ /* 0x000fea0003800200 */
.L_x_597:
[----:B------:R1:W-:Y:S01]  /*3410*/  ATOM.E.ADD.F16x2.RN.STRONG.GPU P0, RZ, desc[UR16][R4.64+0x4], R26 ;  /* 0x8000041a04ff79a2 */ /* 0x0003e2000c10e110 */
[----:B------:R-:W-:Y:S04]  /*3420*/  BSSY.RECONVERGENT B0, `(.L_x_601) ;  /* 0x000000e000007945 */ /* 0x000fe80003800200 */
[----:B-1----:R-:W-:Y:S05]  /*3430*/  @P0 BRA `(.L_x_602) ;  /* 0x0000000000300947 */ /* 0x002fea0003800000 */
[----:B------:R-:W1:Y:S02]  /*3440*/  QSPC.E.S P0, RZ, [R4+0x4] ;  /* 0x0000040004ff73aa */ /* 0x000e640000000500 */
[----:B-1----:R-:W-:Y:S05]  /*3450*/  @!P0 BRA `(.L_x_603) ;  /* 0x00000000001c8947 */ /* 0x002fea0003800000 */
[----:B------:R-:W-:-:S05]  /*3460*/  IMAD.MOV.U32 R2, RZ, RZ, R4 ;  /* 0x000000ffff027224 */ /* 0x000fca00078e0004 */
[----:B------:R-:W-:-:S07]  /*3470*/  MOV R6, R2 ;  /* 0x0000000200067202 */ /* 0x000fce0000000f00 */
.L_x_604:
[----:B------:R-:W0:Y:S02]  /*3480*/  LDS R2, [R6+0x4] ;  /* 0x0000040006027984 */ /* 0x000e240000000800 */
[----:B0-----:R-:W-:-:S05]  /*3490*/  HFMA2 R3, R2, 1, 1, R26 ;  /* 0x3c003c0002037831 */ /* 0x001fca000000001a */
[----:B------:R-:W0:Y:S02]  /*34a0*/  ATOMS.CAST.SPIN P0, [R6+0x4], R2, R3 ;  /* 0x000004020600758d */ /* 0x000e240001800003 */
[----:B0-----:R-:W-:Y:S05]  /*34b0*/  @!P0 BRA `(.L_x_604) ;  /* 0xfffffffc00f08947 */ /* 0x001fea000383ffff */
[----:B------:R-:W-:Y:S05]  /*34c0*/  BRA `(.L_x_602) ;  /* 0x00000000000c7947 */ /* 0x000fea0003800000 */
.L_x_603:
[----:B------:R-:W0:Y:S02]  /*34d0*/  LD.E R2, desc[UR16][R4.64+0x4] ;  /* 0x0000041004027980 */ /* 0x000e24000c101900 */
[----:B0-----:R-:W-:-:S05]  /*34e0*/  IADD3 R3, PT, PT, R26, R2, RZ ;  /* 0x000000021a037210 */ /* 0x001fca0007ffe0ff */
[----:B------:R1:W-:Y:S02]  /*34f0*/  ST.E desc[UR16][R4.64+0x4], R3 ;  /* 0x0000040304007985 */ /* 0x0003e4000c101910 */
.L_x_602:
[----:B------:R-:W-:Y:S05]  /*3500*/  BSYNC.RECONVERGENT B0 ;  /* 0x0000000000007941 */ /* 0x000fea0003800200 */
.L_x_601:
        /* <DEDUP_REMOVED lines=11> */
.L_x_608:
[----:B------:R-:W0:Y:S02]  /*35c0*/  LDS R2, [R0] ;  /* 0x0000000000027984 */ /* 0x000e240000000800 */
[----:B0-----:R-:W-:-:S05]  /*35d0*/  HADD2 R3, R2, R25 ;  /* 0x0000001902037230 */ /* 0x001fca0000000000 */
[----:B------:R-:W0:Y:S02]  /*35e0*/  ATOMS.CAST.SPIN P0, [R0], R2, R3 ;  /* 0x000000020000758d */ /* 0x000e240001800003 */
[----:B0-----:R-:W-:Y:S05]  /*35f0*/  @!P0 BRA `(.L_x_608) ;  /* 0xfffffffc00f08947 */ /* 0x001fea000383ffff */
[----:B------:R-:W-:Y:S05]  /*3600*/  BRA `(.L_x_606) ;  /* 0x00000000000c7947 */ /* 0x000fea0003800000 */
.L_x_607:
[----:B------:R-:W2:Y:S02]  /*3610*/  LD.E R0, desc[UR16][R4.64] ;  /* 0x0000001004007980 */ /* 0x000ea4000c101900 */
[----:B--2---:R-:W-:-:S05]  /*3620*/  IADD3 R3, PT, PT, R25, R0, RZ ;  /* 0x0000000019037210 */ /* 0x004fca0007ffe0ff */
[----:B------:R0:W-:Y:S02]  /*3630*/  ST.E desc[UR16][R4.64], R3 ;  /* 0x0000000304007985 */ /* 0x0001e4000c101910 */
.L_x_606:
[----:B------:R-:W-:Y:S05]  /*3640*/  BSYNC.RECONVERGENT B0 ;  /* 0x0000000000007941 */ /* 0x000fea0003800200 */
.L_x_605:
[----:B------:R1:W-:Y:S02]  /*3650*/  ATOM.E.ADD.F16x2.RN.STRONG.GPU P0, RZ, desc[UR16][R4.64+0x4], R15 ;  /* 0x8000040f04ff79a2 */ /* 0x0003e4000c10e110 */
[----:B-1----:R-:W-:Y:S05]  /*3660*/  @P0 EXIT ;  /* 0x000000000000094d */ /* 0x002fea0003800000 */
[----:B------:R-:W1:Y:S02]  /*3670*/  QSPC.E.S P0, RZ, [R4+0x4] ;  /* 0x0000040004ff73aa */ /* 0x000e640000000500 */
[----:B-1----:R-:W-:Y:S05]  /*3680*/  @!P0 BRA `(.L_x_609) ;  /* 0x00000000001c8947 */ /* 0x002fea0003800000 */
[----:B------:R-:W-:-:S05]  /*3690*/  IMAD.MOV.U32 R2, RZ, RZ, R4 ;  /* 0x000000ffff027224 */ /* 0x000fca00078e0004 */
[----:B------:R-:W-:-:S07]  /*36a0*/  MOV R0, R2 ;  /* 0x0000000200007202 */ /* 0x000fce0000000f00 */
.L_x_610:
[----:B------:R-:W0:Y:S02]  /*36b0*/  LDS R2, [R0+0x4] ;  /* 0x0000040000027984 */ /* 0x000e240000000800 */
[----:B0-----:R-:W-:-:S05]  /*36c0*/  HFMA2 R3, R2, 1, 1, R15 ;  /* 0x3c003c0002037831 */ /* 0x001fca000000000f */
[----:B------:R-:W0:Y:S02]  /*36d0*/  ATOMS.CAST.SPIN P0, [R0+0x4], R2, R3 ;  /* 0x000004020000758d */ /* 0x000e240001800003 */
[----:B0-----:R-:W-:Y:S05]  /*36e0*/  @!P0 BRA `(.L_x_610) ;  /* 0xfffffffc00f08947 */ /* 0x001fea000383ffff */
[----:B------:R-:W-:Y:S05]  /*36f0*/  EXIT ;  /* 0x000000000000794d */ /* 0x000fea0003800000 */
.L_x_609:
[----:B------:R-:W0:Y:S02]  /*3700*/  LD.E R0, desc[UR16][R4.64+0x4] ;  /* 0x0000041004007980 */ /* 0x000e24000c101900 */
[----:B0-----:R-:W-:-:S05]  /*3710*/  IADD3 R3, PT, PT, R15, R0, RZ ;  /* 0x000000000f037210 */ /* 0x001fca0007ffe0ff */
[----:B------:R-:W-:Y:S01]  /*3720*/  ST.E desc[UR16][R4.64+0x4], R3 ;  /* 0x0000040304007985 */ /* 0x000fe2000c101910 */
[----:B------:R-:W-:Y:S05]  /*3730*/  EXIT ;  /* 0x000000000000794d */ /* 0x000fea0003800000 */
.L_x_611:
        /* <DEDUP_REMOVED lines=12> */
.L_x_3573:


//--------------------- .text._Z23gemm_half_q_half_kernelILi4ELi32ELb0ELb0ELi32EEvPK6__halfPKjS4_S2_PS0_iiiiPKtS7_iiiiiibS2_i --------------------------
	.section	.text._Z23gemm_half_q_half_kernelILi4ELi32ELb0ELb0ELi32EEvPK6__halfPKjS4_S2_PS0_iiiiPKtS7_iiiiiibS2_i,"ax",@progbits
	.align	128
        .global         _Z23gemm_half_q_half_kernelILi4ELi32ELb0ELb0ELi32EEvPK6__halfPKjS4_S2_PS0_iiiiPKtS7_iiiiiibS2_i
        .type           _Z23gemm_half_q_half_kernelILi4ELi32ELb0ELb0ELi32EEvPK6__halfPKjS4_S2_PS0_iiiiPKtS7_iiiiiibS2_i,@function
        .size           _Z23gemm_half_q_half_kernelILi4ELi32ELb0ELb0ELi32EEvPK6__halfPKjS4_S2_PS0_iiiiPKtS7_iiiiiibS2_i,(.L_x_3574 - _Z23gemm_half_q_half_kernelILi4ELi32ELb0ELb0ELi32EEvPK6__halfPKjS4_S2_PS0_iiiiPKtS7_iiiiiibS2_i)
        .other          _Z23gemm_half_q_half_kernelILi4ELi32ELb0ELb0ELi32EEvPK6__halfPKjS4_S2_PS0_iiiiPKtS7_iiiiiibS2_i,@"STO_CUDA_ENTRY STV_DEFAULT"
_Z23gemm_half_q_half_kernelILi4ELi32ELb0ELb0ELi32EEvPK6__halfPKjS4_S2_PS0_iiiiPKtS7_iiiiiibS2_i:
.text._Z23gemm_half_q_half_kernelILi4ELi32ELb0ELb0ELi32EEvPK6__halfPKjS4_S2_PS0_iiiiPKtS7_iiiiiibS2_i:
[----:B------:R-:W-:Y:S01]  /*0000*/  LDC R1, c[0x0][0x37c] ;  /* 0x0000df00ff017b82 */ /* 0x000fe20000000800 */
[----:B------:R-:W0:Y:S07]  /*0010*/  S2R R7, SR_CTAID.Z ;  /* 0x0000000000077919 */ /* 0x000e2e0000002700 */
[----:B------:R-:W1:Y:S01]  /*0020*/  LDC R9, c[0x0][0x3a8] ;  /* 0x0000ea00ff097b82 */ /* 0x000e620000000800 */
[----:B------:R-:W2:Y:S01]  /*0030*/  LDCU.64 UR6, c[0x0][0x358] ;  /* 0x00006b00ff0677ac */ /* 0x000ea20008000a00 */
[----:B------:R-:W-:Y:S01]  /*0040*/  BSSY.RECONVERGENT B0, `(.L_x_612) ;  /* 0x00000c2000007945 */ /* 0x000fe20003800200 */
[----:B------:R-:W1:Y:S01]  /*0050*/  S2R R0, SR_CTAID.Y ;  /* 0x0000000000007919 */ /* 0x000e620000002600 */
[----:B------:R-:W3:Y:S04]  /*0060*/  S2R R5, SR_TID.X ;  /* 0x0000000000057919 */ /* 0x000ee80000002100 */
[----:B------:R-:W4:Y:S01]  /*0070*/  LDC R3, c[0x0][0x3b0] ;  /* 0x0000ec00ff037b82 */ /* 0x000f220000000800 */
[----:B------:R-:W5:Y:S01]  /*0080*/  S2R R26, SR_CTAID.X ;  /* 0x00000000001a7919 */ /* 0x000f620000002500 */
[----:B0-----:R-:W-:-:S02]  /*0090*/  IMAD.SHL.U32 R2, R7, 0x20, RZ ;  /* 0x0000002007027824 */ /* 0x001fc400078e00ff */
[----:B-1----:R-:W-:-:S03]  /*00a0*/  IMAD R28, R0, -0x4, R9 ;  /* 0xfffffffc001c7824 */ /* 0x002fc600078e0209 */
[C---:B----4-:R-:W-:Y:S01]  /*00b0*/  VIADDMNMX R4, R2.reuse, 0x20, R3, PT ;  /* 0x0000002002047846 */ /* 0x050fe20003800103 */
[----:B---3--:R-:W-:Y:S01]  /*00c0*/  IMAD.IADD R11, R2, 0x1, R5 ;  /* 0x00000001020b7824 */ /* 0x008fe200078e0205 */
[C---:B------:R-:W-:Y:S02]  /*00d0*/  ISETP.GE.AND P1, PT, R28.reuse, 0x1, PT ;  /* 0x000000011c00780c */ /* 0x040fe40003f26270 */
[----:B------:R-:W-:Y:S02]  /*00e0*/  VIMNMX R9, PT, PT, R28, 0x4, PT ;  /* 0x000000041c097848 */ /* 0x000fe40003fe0100 */
[----:B------:R-:W-:Y:S02]  /*00f0*/  ISETP.GE.OR P0, PT, R11, R4, !P1 ;  /* 0x000000040b00720c */ /* 0x000fe40004f06670 */
[----:B-----5:R-:W-:-:S05]  /*0100*/  SHF.L.U32 R8, R26, 0x7, RZ ;  /* 0x000000071a087819 */ /* 0x020fca00000006ff */
[----:B------:R-:W-:-:S06]  /*0110*/  IMAD R6, R5, 0x4, R8 ;  /* 0x0000000405067824 */ /* 0x000fcc00078e0208 */
[----:B--2---:R-:W-:Y:S05]  /*0120*/  @P0 BRA `(.L_x_613) ;  /* 0x0000000800cc0947 */ /* 0x004fea0003800000 */
        /* <DEDUP_REMOVED lines=9> */
[----:B------:R-:W-:-:S04]  /*01c0*/  IMAD R12, R0, R3, RZ ;  /* 0x00000003000c7224 */ /* 0x000fc800078e02ff */
[----:B------:R-:W-:-:S05]  /*01d0*/  IMAD.SHL.U32 R16, R12, 0x4, RZ ;  /* 0x000000040c107824 */ /* 0x000fca00078e00ff */
[----:B------:R-:W-:-:S04]  /*01e0*/  IADD3 R13, P0, PT, R11, R16, RZ ;  /* 0x000000100b0d7210 */ /* 0x000fc80007f1e0ff */
[----:B------:R-:W-:Y:S02]  /*01f0*/  LEA.HI.X.SX32 R14, R16, RZ, 0x1, P0 ;  /* 0x000000ff100e7211 */ /* 0x000fe400000f0eff */
[----:B0-----:R-:W-:-:S04]  /*0200*/  LEA R12, P0, R13, UR4, 0x1 ;  /* 0x000000040d0c7c11 */ /* 0x001fc8000f8008ff */
[----:B------:R-:W-:-:S06]  /*0210*/  LEA.HI.X R13, R13, UR5, R14, 0x1, P0 ;  /* 0x000000050d0d7c11 */ /* 0x000fcc00080f0c0e */
[----:B------:R-:W2:Y:S01]  /*0220*/  LDG.E.U16.CONSTANT R13, desc[UR6][R12.64] ;  /* 0x000000060c0d7981 */ /* 0x000ea2000c1e9500 */
[----:B------:R-:W-:-:S04]  /*0230*/  VIMNMX R14, PT, PT, R9, 0x1, !PT ;  /* 0x00000001090e7848 */ /* 0x000fc80007fe0100 */
[----:B------:R-:W-:-:S04]  /*0240*/  IADD3 R20, PT, PT, -R14, 0x1, RZ ;  /* 0x000000010e147810 */ /* 0x000fc80007ffe1ff */
[----:B------:R-:W-:Y:S01]  /*0250*/  ISETP.NE.AND P0, PT, R20, RZ, PT ;  /* 0x000000ff1400720c */ /* 0x000fe20003f05270 */
[----:B--2---:R0:W-:-:S12]  /*0260*/  STS.U16 [R10], R13 ;  /* 0x0000000d0a007388 */ /* 0x0041d80000000400 */
[----:B------:R-:W-:Y:S05]  /*0270*/  @!P0 BRA `(.L_x_613) ;  /* 0x0000000800788947 */ /* 0x000fea0003800000 */
[----:B------:R-:W-:Y:S02]  /*0280*/  ISETP.GE.AND P0, PT, R20, RZ, PT ;  /* 0x000000ff1400720c */ /* 0x000fe40003f06270 */
[----:B------:R-:W-:Y:S01]  /*0290*/  IADD3 R21, PT, PT, R10, 0x40, RZ ;  /* 0x000000400a157810 */ /* 0x000fe20007ffe0ff */
[----:B0-----:R-:W-:-:S10]  /*02a0*/  IMAD.IADD R10, R16, 0x1, R3 ;  /* 0x00000001100a7824 */ /* 0x001fd400078e0203 */
[----:B------:R-:W-:Y:S05]  /*02b0*/  @P0 BRA `(.L_x_615) ;  /* 0x0000000000ec0947 */ /* 0x000fea0003800000 */
[----:B------:R-:W-:Y:S01]  /*02c0*/  IMAD.MOV R12, RZ, RZ, -R20 ;  /* 0x000000ffff0c7224 */ /* 0x000fe200078e0a14 */
[----:B------:R-:W-:-:S04]  /*02d0*/  PLOP3.LUT P0, PT, PT, PT, PT, 0x80, 0x8 ;  /* 0x000000000008781c */ /* 0x000fc80003f0f070 */
[----:B------:R-:W-:-:S13]  /*02e0*/  ISETP.GT.AND P2, PT, R12, 0x3, PT ;  /* 0x000000030c00780c */ /* 0x000fda0003f44270 */
[----:B------:R-:W-:Y:S05]  /*02f0*/  @!P2 BRA `(.L_x_616) ;  /* 0x000000000084a947 */ /* 0x000fea0003800000 */
[----:B------:R-:W-:-:S13]  /*0300*/  PLOP3.LUT P0, PT, PT, PT, PT, 0x8, 0x80 ;  /* 0x000000000080781c */ /* 0x000fda0003f0e170 */
.L_x_617:
[----:B------:R-:W-:Y:S02]  /*0310*/  IADD3 R13, P2, PT, R11, R10, RZ ;  /* 0x0000000a0b0d7210 */ /* 0x000fe40007f5e0ff */
[C---:B------:R-:W-:Y:S02]  /*0320*/  IADD3 R14, PT, PT, R10.reuse, R3, RZ ;  /* 0x000000030a0e7210 */ /* 0x040fe40007ffe0ff */
[----:B------:R-:W-:Y:S02]  /*0330*/  LEA.HI.X.SX32 R16, R10, RZ, 0x1, P2 ;  /* 0x000000ff0a107211 */ /* 0x000fe400010f0eff */
[----:B------:R-:W-:Y:S01]  /*0340*/  LEA R12, P2, R13, UR4, 0x1 ;  /* 0x000000040d0c7c11 */ /* 0x000fe2000f8408ff */
[--C-:B------:R-:W-:Y:S01]  /*0350*/  IMAD.IADD R10, R14, 0x1, R3.reuse ;  /* 0x000000010e0a7824 */ /* 0x100fe200078e0203 */
[----:B------:R-:W-:Y:S02]  /*0360*/  IADD3 R15, P3, PT, R11, R14, RZ ;  /* 0x0000000e0b0f7210 */ /* 0x000fe40007f7e0ff */
[----:B------:R-:W-:Y:S01]  /*0370*/  LEA.HI.X R13, R13, UR5, R16, 0x1, P2 ;  /* 0x000000050d0d7c11 */ /* 0x000fe200090f0c10 */
[----:B------:R-:W-:Y:S01]  /*0380*/  IMAD.IADD R22, R10, 0x1, R3 ;  /* 0x000000010a167824 */ /* 0x000fe200078e0203 */
[----:B------:R-:W-:-:S02]  /*0390*/  LEA.HI.X.SX32 R18, R14, RZ, 0x1, P3 ;  /* 0x000000ff0e127211 */ /* 0x000fc400018f0eff */
[----:B------:R-:W-:Y:S01]  /*03a0*/  IADD3 R17, P4, PT, R11, R10, RZ ;  /* 0x0000000a0b117210 */ /* 0x000fe20007f9e0ff */
[----:B------:R-:W2:Y:S01]  /*03b0*/  LDG.E.U16.CONSTANT R12, desc[UR6][R12.64] ;  /* 0x000000060c0c7981 */ /* 0x000ea2000c1e9500 */
[----:B------:R-:W-:Y:S02]  /*03c0*/  LEA R14, P2, R15, UR4, 0x1 ;  /* 0x000000040f0e7c11 */ /* 0x000fe4000f8408ff */
[----:B------:R-:W-:Y:S02]  /*03d0*/  IADD3 R19, P5, PT, R11, R22, RZ ;  /* 0x000000160b137210 */ /* 0x000fe40007fbe0ff */
[----:B------:R-:W-:Y:S02]  /*03e0*/  LEA.HI.X.SX32 R24, R10, RZ, 0x1, P4 ;  /* 0x000000ff0a187211 */ /* 0x000fe400020f0eff */
[----:B------:R-:W-:Y:S02]  /*03f0*/  LEA.HI.X R15, R15, UR5, R18, 0x1, P2 ;  /* 0x000000050f0f7c11 */ /* 0x000fe400090f0c12 */
[----:B------:R-:W-:-:S02]  /*0400*/  LEA R16, P3, R17, UR4, 0x1 ;  /* 0x0000000411107c11 */ /* 0x000fc4000f8608ff */
[----:B------:R-:W-:Y:S01]  /*0410*/  LEA.HI.X.SX32 R10, R22, RZ, 0x1, P5 ;  /* 0x000000ff160a7211 */ /* 0x000fe200028f0eff */
[----:B------:R-:W3:Y:S01]  /*0420*/  LDG.E.U16.CONSTANT R14, desc[UR6][R14.64] ;  /* 0x000000060e0e7981 */ /* 0x000ee2000c1e9500 */
[----:B------:R-:W-:Y:S02]  /*0430*/  LEA R18, P2, R19, UR4, 0x1 ;  /* 0x0000000413127c11 */ /* 0x000fe4000f8408ff */
[----:B------:R-:W-:Y:S02]  /*0440*/  LEA.HI.X R17, R17, UR5, R24, 0x1, P3 ;  /* 0x0000000511117c11 */ /* 0x000fe400098f0c18 */
[----:B------:R-:W-:-:S03]  /*0450*/  LEA.HI.X R19, R19, UR5, R10, 0x1, P2 ;  /* 0x0000000513137c11 */ /* 0x000fc600090f0c0a */
[----:B------:R-:W4:Y:S04]  /*0460*/  LDG.E.U16.CONSTANT R16, desc[UR6][R16.64] ;  /* 0x0000000610107981 */ /* 0x000f28000c1e9500 */
[----:B------:R-:W5:Y:S01]  /*0470*/  LDG.E.U16.CONSTANT R18, desc[UR6][R18.64] ;  /* 0x0000000612127981 */ /* 0x000f62000c1e9500 */
[----:B------:R-:W-:-:S04]  /*0480*/  IADD3 R20, PT, PT, R20, 0x4, RZ ;  /* 0x0000000414147810 */ /* 0x000fc80007ffe0ff */
[----:B------:R-:W-:Y:S01]  /*0490*/  ISETP.GE.AND P2, PT, R20, -0x3, PT ;  /* 0xfffffffd1400780c */ /* 0x000fe20003f46270 */
[----:B------:R-:W-:Y:S01]  /*04a0*/  IMAD.IADD R10, R22, 0x1, R3 ;  /* 0x00000001160a7824 */ /* 0x000fe200078e0203 */
[----:B--2---:R-:W-:Y:S04]  /*04b0*/  STS.U16 [R21], R12 ;  /* 0x0000000c15007388 */ /* 0x004fe80000000400 */
[----:B---3--:R-:W-:Y:S04]  /*04c0*/  STS.U16 [R21+0x40], R14 ;  /* 0x0000400e15007388 */ /* 0x008fe80000000400 */
[----:B----4-:R-:W-:Y:S04]  /*04d0*/  STS.U16 [R21+0x80], R16 ;  /* 0x0000801015007388 */ /* 0x010fe80000000400 */
[----:B-----5:R0:W-:Y:S02]  /*04e0*/  STS.U16 [R21+0xc0], R18 ;  /* 0x0000c01215007388 */ /* 0x0201e40000000400 */
[----:B0-----:R-:W-:Y:S01]  /*04f0*/  VIADD R21, R21, 0x100 ;  /* 0x0000010015157836 */ /* 0x001fe20000000000 */
[----:B------:R-:W-:Y:S06]  /*0500*/  @!P2 BRA `(.L_x_617) ;  /* 0xfffffffc0080a947 */ /* 0x000fec000383ffff */
.L_x_616:
[----:B------:R-:W-:-:S04]  /*0510*/  IADD3 R12, PT, PT, RZ, -R20, RZ ;  /* 0x80000014ff0c7210 */ /* 0x000fc80007ffe0ff */
[----:B------:R-:W-:-:S13]  /*0520*/  ISETP.GT.AND P2, PT, R12, 0x1, PT ;  /* 0x000000010c00780c */ /* 0x000fda0003f44270 */
[----:B------:R-:W-:Y:S05]  /*0530*/  @!P2 BRA `(.L_x_618) ;  /* 0x000000000044a947 */ /* 0x000fea0003800000 */
[----:B------:R-:W-:Y:S01]  /*0540*/  IMAD.IADD R16, R10, 0x1, R3 ;  /* 0x000000010a107824 */ /* 0x000fe200078e0203 */
[----:B------:R-:W-:-:S04]  /*0550*/  IADD3 R13, P0, PT, R11, R10, RZ ;  /* 0x0000000a0b0d7210 */ /* 0x000fc80007f1e0ff */
[----:B------:R-:W-:Y:S02]  /*0560*/  IADD3 R15, P2, PT, R11, R16, RZ ;  /* 0x000000100b0f7210 */ /* 0x000fe40007f5e0ff */
[----:B------:R-:W-:Y:S02]  /*0570*/  LEA.HI.X.SX32 R18, R10, RZ, 0x1, P0 ;  /* 0x000000ff0a127211 */ /* 0x000fe400000f0eff */
[----:B------:R-:W-:Y:S02]  /*0580*/  LEA.HI.X.SX32 R10, R16, RZ, 0x1, P2 ;  /* 0x000000ff100a7211 */ /* 0x000fe400010f0eff */
[----:B------:R-:W-:Y:S02]  /*0590*/  LEA R12, P0, R13, UR4, 0x1 ;  /* 0x000000040d0c7c11 */ /* 0x000fe4000f8008ff */
[----:B------:R-:W-:Y:S02]  /*05a0*/  LEA R14, P2, R15, UR4, 0x1 ;  /* 0x000000040f0e7c11 */ /* 0x000fe4000f8408ff */
[----:B------:R-:W-:-:S02]  /*05b0*/  LEA.HI.X R13, R13, UR5, R18, 0x1, P0 ;  /* 0x000000050d0d7c11 */ /* 0x000fc400080f0c12 */
[----:B------:R-:W-:-:S03]  /*05c0*/  LEA.HI.X R15, R15, UR5, R10, 0x1, P2 ;  /* 0x000000050f0f7c11 */ /* 0x000fc600090f0c0a */
[----:B------:R-:W2:Y:S04]  /*05d0*/  LDG.E.U16.CONSTANT R12, desc[UR6][R12.64] ;  /* 0x000000060c0c7981 */ /* 0x000ea8000c1e9500 */
[----:B------:R-:W3:Y:S01]  /*05e0*/  LDG.E.U16.CONSTANT R14, desc[UR6][R14.64] ;  /* 0x000000060e0e7981 */ /* 0x000ee2000c1e9500 */
[----:B------:R-:W-:Y:S01]  /*05f0*/  PLOP3.LUT P0, PT, PT, PT, PT, 0x8, 0x80 ;  /* 0x000000000080781c */ /* 0x000fe20003f0e170 */
[----:B------:R-:W-:Y:S01]  /*0600*/  VIADD R20, R20, 0x2 ;  /* 0x0000000214147836 */ /* 0x000fe20000000000 */
[----:B------:R-:W-:Y:S01]  /*0610*/  IADD3 R10, PT, PT, R16, R3, RZ ;  /* 0x00000003100a7210 */ /* 0x000fe20007ffe0ff */
[----:B--2---:R-:W-:Y:S04]  /*0620*/  STS.U16 [R21], R12 ;  /* 0x0000000c15007388 */ /* 0x004fe80000000400 */
[----:B---3--:R0:W-:Y:S02]  /*0630*/  STS.U16 [R21+0x40], R14 ;  /* 0x0000400e15007388 */ /* 0x0081e40000000400 */
[----:B0-----:R-:W-:-:S07]  /*0640*/  VIADD R21, R21, 0x80 ;  /* 0x0000008015157836 */ /* 0x001fce0000000000 */
.L_x_618:
[----:B------:R-:W-:-:S13]  /*0650*/  ISETP.EQ.AND P2, PT, R20, RZ, PT ;  /* 0x000000ff1400720c */ /* 0x000fda0003f42270 */
[----:B------:R-:W-:Y:S05]  /*0660*/  @!P0 BRA P2, `(.L_x_613) ;  /* 0x00000004007c8947 */ /* 0x000fea0001000000 */
.L_x_615:
[----:B------:R-:W-:-:S04]  /*0670*/  IADD3 R13, P0, PT, R11, R10, RZ ;  /* 0x0000000a0b0d7210 */ /* 0x000fc80007f1e0ff */
[----:B------:R-:W-:Y:S02]  /*0680*/  LEA.HI.X.SX32 R14, R10, RZ, 0x1, P0 ;  /* 0x000000ff0a0e7211 */ /* 0x000fe400000f0eff */
[----:B------:R-:W-:-:S04]  /*0690*/  LEA R12, P0, R13, UR4, 0x1 ;  /* 0x000000040d0c7c11 */ /* 0x000fc8000f8008ff */
[----:B------:R-:W-:-:S05]  /*06a0*/  LEA.HI.X R13, R13, UR5, R14, 0x1, P0 ;  /* 0x000000050d0d7c11 */ /* 0x000fca00080f0c0e */
[----:B------:R-:W2:Y:S01]  /*06b0*/  LDG.E.U16.CONSTANT R12, desc[UR6][R12.64] ;  /* 0x000000060c0c7981 */ /* 0x000ea2000c1e9500 */
[----:B------:R-:W-:Y:S01]  /*06c0*/  VIADD R20, R20, 0x1 ;  /* 0x0000000114147836 */ /* 0x000fe20000000000 */
[----:B------:R-:W-:-:S04]  /*06d0*/  IADD3 R10, PT, PT, R10, R3, RZ ;  /* 0x000000030a0a7210 */ /* 0x000fc80007ffe0ff */
[----:B------:R-:W-:Y:S01]  /*06e0*/  ISETP.NE.AND P0, PT, R20, RZ, PT ;  /* 0x000000ff1400720c */ /* 0x000fe20003f05270 */
[----:B--2---:R0:W-:Y:S02]  /*06f0*/  STS.U16 [R21], R12 ;  /* 0x0000000c15007388 */ /* 0x0041e40000000400 */
[----:B0-----:R-:W-:-:S10]  /*0700*/  VIADD R21, R21, 0x40 ;  /* 0x0000004015157836 */ /* 0x001fd40000000000 */
[----:B------:R-:W-:Y:S05]  /*0710*/  @P0 BRA `(.L_x_615) ;  /* 0xfffffffc00d40947 */ /* 0x000fea000383ffff */
[----:B------:R-:W-:Y:S05]  /*0720*/  BRA `(.L_x_613) ;  /* 0x00000004004c7947 */ /* 0x000fea0003800000 */
.L_x_614:
[----:B------:R-:W-:-:S04]  /*0730*/  LEA R12, P0, R11, UR8, 0x1 ;  /* 0x000000080b0c7c11 */ /* 0x000fc8000f8008ff */
[----:B------:R-:W-:Y:S02]  /*0740*/  LEA.HI.X R13, R11, UR9, RZ, 0x1, P0 ;  /* 0x000000090b0d7c11 */ /* 0x000fe400080f0cff */
[----:B------:R-:W-:Y:S01]  /*0750*/  VIMNMX R20, PT, PT, R9, 0x1, !PT ;  /* 0x0000000109147848 */ /* 0x000fe20007fe0100 */
[----:B------:R-:W-:Y:S01]  /*0760*/  IMAD R22, R0, R3, RZ ;  /* 0x0000000300167224 */ /* 0x000fe200078e02ff */
[----:B------:R-:W0:Y:S01]  /*0770*/  LDCU.64 UR8, c[0x0][0x380] ;  /* 0x00007000ff0877ac */ /* 0x000e220008000a00 */
[----:B------:R1:W5:Y:S02]  /*0780*/  LDG.E.U16.CONSTANT R11, desc[UR6][R12.64] ;  /* 0x000000060c0b7981 */ /* 0x000364000c1e9500 */
[----:B------:R-:W-:Y:S01]  /*0790*/  IMAD.MOV R20, RZ, RZ, -R20 ;  /* 0x000000ffff147224 */ /* 0x000fe200078e0a14 */
[----:B------:R-:W-:-:S04]  /*07a0*/  SHF.L.U32 R22, R22, 0x2, RZ ;  /* 0x0000000216167819 */ /* 0x000fc800000006ff */
[----:B------:R-:W-:-:S13]  /*07b0*/  ISETP.GE.AND P0, PT, R20, RZ, PT ;  /* 0x000000ff1400720c */ /* 0x000fda0003f06270 */
[----:B01----:R-:W-:Y:S05]  /*07c0*/  @P0 BRA `(.L_x_619) ;  /* 0x0000000000f80947 */ /* 0x003fea0003800000 */
[----:B------:R-:W-:Y:S01]  /*07d0*/  IMAD.MOV R12, RZ, RZ, -R20 ;  /* 0x000000ffff0c7224 */ /* 0x000fe200078e0a14 */
[----:B------:R-:W-:-:S04]  /*07e0*/  PLOP3.LUT P0, PT, PT, PT, PT, 0x80, 0x8 ;  /* 0x000000000008781c */ /* 0x000fc80003f0f070 */
[----:B------:R-:W-:-:S13]  /*07f0*/  ISETP.GT.AND P2, PT, R12, 0x3, PT ;  /* 0x000000030c00780c */ /* 0x000fda0003f44270 */
[----:B------:R-:W-:Y:S05]  /*0800*/  @!P2 BRA `(.L_x_620) ;  /* 0x00000000008ca947 */ /* 0x000fea0003800000 */
[----:B------:R-:W-:Y:S01]  /*0810*/  PLOP3.LUT P0, PT, PT, PT, PT, 0x8, 0x80 ;  /* 0x000000000080781c */ /* 0x000fe20003f0e170 */
[----:B------:R-:W0:Y:S01]  /*0820*/  LDCU.64 UR4, c[0x0][0x380] ;  /* 0x00007000ff0477ac */ /* 0x000e220008000a00 */
[----:B------:R-:W-:-:S11]  /*0830*/  NOP ;  /* 0x0000000000007918 */ /* 0x000fd60000000000 */
.L_x_621:
[----:B-----5:R-:W-:Y:S01]  /*0840*/  IADD3 R13, P2, PT, R11, R22, RZ ;  /* 0x000000160b0d7210 */ /* 0x020fe20007f5e0ff */
[----:B------:R-:W-:-:S03]  /*0850*/  IMAD.IADD R14, R22, 0x1, R3 ;  /* 0x00000001160e7824 */ /* 0x000fc600078e0203 */
[----:B------:R-:W-:Y:S02]  /*0860*/  LEA.HI.X.SX32 R22, R22, RZ, 0x1, P2 ;  /* 0x000000ff16167211 */ /* 0x000fe400010f0eff */
[----:B0-----:R-:W-:Y:S02]  /*0870*/  LEA R12, P2, R13, UR4, 0x1 ;  /* 0x000000040d0c7c11 */ /* 0x001fe4000f8408ff */
[----:B------:R-:W-:Y:S02]  /*0880*/  IADD3 R16, PT, PT, R14, R3, RZ ;  /* 0x000000030e107210 */ /* 0x000fe40007ffe0ff */
[----:B------:R-:W-:Y:S02]  /*0890*/  IADD3 R15, P3, PT, R11, R14, RZ ;  /* 0x0000000e0b0f7210 */ /* 0x000fe40007f7e0ff */
[----:B------:R-:W-:Y:S01]  /*08a0*/  LEA.HI.X R13, R13, UR5, R22, 0x1, P2 ;  /* 0x000000050d0d7c11 */ /* 0x000fe200090f0c16 */
[----:B------:R-:W-:Y:S01]  /*08b0*/  IMAD.IADD R22, R16, 0x1, R3 ;  /* 0x0000000110167824 */ /* 0x000fe200078e0203 */
[----:B------:R-:W-:-:S02]  /*08c0*/  LEA.HI.X.SX32 R18, R14, RZ, 0x1, P3 ;  /* 0x000000ff0e127211 */ /* 0x000fc400018f0eff */
[----:B------:R-:W-:Y:S02]  /*08d0*/  IADD3 R17, P4, PT, R11, R16, RZ ;  /* 0x000000100b117210 */ /* 0x000fe40007f9e0ff */
[----:B------:R-:W-:Y:S01]  /*08e0*/  LEA R14, P2, R15, UR4, 0x1 ;  /* 0x000000040f0e7c11 */ /* 0x000fe2000f8408ff */
[----:B------:R-:W2:Y:S01]  /*08f0*/  LDG.E.U16.CONSTANT R13, desc[UR6][R12.64] ;  /* 0x000000060c0d7981 */ /* 0x000ea2000c1e9500 */
[----:B------:R-:W-:Y:S02]  /*0900*/  IADD3 R19, P5, PT, R11, R22, RZ ;  /* 0x000000160b137210 */ /* 0x000fe40007fbe0ff */
[----:B------:R-:W-:Y:S02]  /*0910*/  LEA.HI.X.SX32 R30, R16, RZ, 0x1, P4 ;  /* 0x000000ff101e7211 */ /* 0x000fe400020f0eff */
[----:B------:R-:W-:Y:S02]  /*0920*/  LEA.HI.X R15, R15, UR5, R18, 0x1, P2 ;  /* 0x000000050f0f7c11 */ /* 0x000fe400090f0c12 */
[----:B------:R-:W-:-:S02]  /*0930*/  LEA R16, P3, R17, UR4, 0x1 ;  /* 0x0000000411107c11 */ /* 0x000fc4000f8608ff */
[----:B------:R-:W-:Y:S02]  /*0940*/  LEA.HI.X.SX32 R24, R22, RZ, 0x1, P5 ;  /* 0x000000ff16187211 */ /* 0x000fe400028f0eff */
[----:B------:R-:W-:Y:S01]  /*0950*/  LEA R18, P2, R19, UR4, 0x1 ;  /* 0x0000000413127c11 */ /* 0x000fe2000f8408ff */
[----:B------:R-:W3:Y:S01]  /*0960*/  LDG.E.U16.CONSTANT R15, desc[UR6][R14.64] ;  /* 0x000000060e0f7981 */ /* 0x000ee2000c1e9500 */
[----:B------:R-:W-:Y:S02]  /*0970*/  LEA.HI.X R17, R17, UR5, R30, 0x1, P3 ;  /* 0x0000000511117c11 */ /* 0x000fe400098f0c1e */
[----:B------:R-:W-:-:S04]  /*0980*/  LEA.HI.X R19, R19, UR5, R24, 0x1, P2 ;  /* 0x0000000513137c11 */ /* 0x000fc800090f0c18 */
[----:B------:R-:W4:Y:S04]  /*0990*/  LDG.E.U16.CONSTANT R17, desc[UR6][R16.64] ;  /* 0x0000000610117981 */ /* 0x000f28000c1e9500 */
[----:B------:R-:W4:Y:S01]  /*09a0*/  LDG.E.U16.CONSTANT R19, desc[UR6][R18.64] ;  /* 0x0000000612137981 */ /* 0x000f22000c1e9500 */
[----:B------:R-:W-:-:S05]  /*09b0*/  VIADD R20, R20, 0x4 ;  /* 0x0000000414147836 */ /* 0x000fca0000000000 */
[----:B------:R-:W-:Y:S02]  /*09c0*/  ISETP.GE.AND P2, PT, R20, -0x3, PT ;  /* 0xfffffffd1400780c */ /* 0x000fe40003f46270 */
[----:B------:R-:W-:Y:S01]  /*09d0*/  IADD3 R22, PT, PT, R22, R3, RZ ;  /* 0x0000000316167210 */ /* 0x000fe20007ffe0ff */
[----:B--2---:R-:W-:Y:S04]  /*09e0*/  STS.U16 [R10], R13 ;  /* 0x0000000d0a007388 */ /* 0x004fe80000000400 */
[----:B---3--:R-:W-:Y:S04]  /*09f0*/  STS.U16 [R10+0x40], R15 ;  /* 0x0000400f0a007388 */ /* 0x008fe80000000400 */
[----:B----4-:R-:W-:Y:S04]  /*0a00*/  STS.U16 [R10+0x80], R17 ;  /* 0x000080110a007388 */ /* 0x010fe80000000400 */
[----:B------:R0:W-:Y:S02]  /*0a10*/  STS.U16 [R10+0xc0], R19 ;  /* 0x0000c0130a007388 */ /* 0x0001e40000000400 */
[----:B0-----:R-:W-:Y:S01]  /*0a20*/  VIADD R10, R10, 0x100 ;  /* 0x000001000a0a7836 */ /* 0x001fe20000000000 */
[----:B------:R-:W-:Y:S06]  /*0a30*/  @!P2 BRA `(.L_x_621) ;  /* 0xfffffffc0080a947 */ /* 0x000fec000383ffff */
.L_x_620:
[----:B------:R-:W-:-:S04]  /*0a40*/  IADD3 R12, PT, PT, RZ, -R20, RZ ;  /* 0x80000014ff0c7210 */ /* 0x000fc80007ffe0ff */
[----:B------:R-:W-:-:S13]  /*0a50*/  ISETP.GT.AND P2, PT, R12, 0x1, PT ;  /* 0x000000010c00780c */ /* 0x000fda0003f44270 */
[----:B------:R-:W-:Y:S05]  /*0a60*/  @!P2 BRA `(.L_x_622) ;  /* 0x000000000048a947 */ /* 0x000fea0003800000 */
        /* <DEDUP_REMOVED lines=9> */
[----:B------:R-:W-:-:S04]  /*0b00*/  LEA.HI.X R15, R15, UR5, R18, 0x1, P2 ;  /* 0x000000050f0f7c11 */ /* 0x000fc800090f0c12 */
[----:B------:R-:W2:Y:S04]  /*0b10*/  LDG.E.U16.CONSTANT R13, desc[UR6][R12.64] ;  /* 0x000000060c0d7981 */ /* 0x000ea8000c1e9500 */
[----:B------:R-:W3:Y:S01]  /*0b20*/  LDG.E.U16.CONSTANT R15, desc[UR6][R14.64] ;  /* 0x000000060e0f7981 */ /* 0x000ee2000c1e9500 */
[----:B------:R-:W-:Y:S01]  /*0b30*/  PLOP3.LUT P0, PT, PT, PT, PT, 0x8, 0x80 ;  /* 0x000000000080781c */ /* 0x000fe20003f0e170 */
[----:B------:R-:W-:Y:S01]  /*0b40*/  IMAD.IADD R22, R16, 0x1, R3 ;  /* 0x0000000110167824 */ /* 0x000fe200078e0203 */
[----:B------:R-:W-:Y:S01]  /*0b50*/  IADD3 R20, PT, PT, R20, 0x2, RZ ;  /* 0x0000000214147810 */ /* 0x000fe20007ffe0ff */
[----:B--2---:R-:W-:Y:S04]  /*0b60*/  STS.U16 [R10], R13 ;  /* 0x0000000d0a007388 */ /* 0x004fe80000000400 */
[----:B---3--:R0:W-:Y:S02]  /*0b70*/  STS.U16 [R10+0x40], R15 ;  /* 0x0000400f0a007388 */ /* 0x0081e40000000400 */
[----:B0-----:R-:W-:-:S07]  /*0b80*/  IADD3 R10, PT, PT, R10, 0x80, RZ ;  /* 0x000000800a0a7810 */ /* 0x001fce0007ffe0ff */
.L_x_622:
[----:B------:R-:W-:-:S13]  /*0b90*/  ISETP.NE.OR P0, PT, R20, RZ, P0 ;  /* 0x000000ff1400720c */ /* 0x000fda0000705670 */
[----:B------:R-:W-:Y:S05]  /*0ba0*/  @!P0 BRA `(.L_x_613) ;  /* 0x00000000002c8947 */ /* 0x000fea0003800000 */
.L_x_619:
[----:B-----5:R-:W-:-:S04]  /*0bb0*/  IADD3 R13, P0, PT, R11, R22, RZ ;  /* 0x000000160b0d7210 */ /* 0x020fc80007f1e0ff */
[----:B------:R-:W-:Y:S02]  /*0bc0*/  LEA.HI.X.SX32 R14, R22, RZ, 0x1, P0 ;  /* 0x000000ff160e7211 */ /* 0x000fe400000f0eff */
[----:B------:R-:W-:-:S04]  /*0bd0*/  LEA R12, P0, R13, UR8, 0x1 ;  /* 0x000000080d0c7c11 */ /* 0x000fc8000f8008ff */
[----:B------:R-:W-:-:S06]  /*0be0*/  LEA.HI.X R13, R13, UR9, R14, 0x1, P0 ;  /* 0x000000090d0d7c11 */ /* 0x000fcc00080f0c0e */
[----:B------:R-:W2:Y:S01]  /*0bf0*/  LDG.E.U16.CONSTANT R13, desc[UR6][R12.64] ;  /* 0x000000060c0d7981 */ /* 0x000ea2000c1e9500 */
[----:B------:R-:W-:Y:S01]  /*0c00*/  VIADD R20, R20, 0x1 ;  /* 0x0000000114147836 */ /* 0x000fe20000000000 */
[----:B------:R-:W-:-:S04]  /*0c10*/  IADD3 R22, PT, PT, R22, R3, RZ ;  /* 0x0000000316167210 */ /* 0x000fc80007ffe0ff */
[----:B------:R-:W-:Y:S01]  /*0c20*/  ISETP.NE.AND P0, PT, R20, RZ, PT ;  /* 0x000000ff1400720c */ /* 0x000fe20003f05270 */
[----:B--2---:R0:W-:Y:S02]  /*0c30*/  STS.U16 [R10], R13 ;  /* 0x0000000d0a007388 */ /* 0x0041e40000000400 */
[----:B0-----:R-:W-:-:S10]  /*0c40*/  VIADD R10, R10, 0x40 ;  /* 0x000000400a0a7836 */ /* 0x001fd40000000000 */
[----:B------:R-:W-:Y:S05]  /*0c50*/  @P0 BRA `(.L_x_619) ;  /* 0xfffffffc00d40947 */ /* 0x000fea000383ffff */
.L_x_613:
[----:B------:R-:W-:Y:S05]  /*0c60*/  BSYNC.RECONVERGENT B0 ;  /* 0x0000000000007941 */ /* 0x000fea0003800200 */
.L_x_612:
[----:B------:R-:W1:Y:S02]  /*0c70*/  LDC R27, c[0x0][0x3ac] ;  /* 0x0000eb00ff1b7b82 */ /* 0x000e640000000800 */
[----:B-1----:R-:W-:-:S13]  /*0c80*/  ISETP.GE.AND P0, PT, R6, R27, PT ;  /* 0x0000001b0600720c */ /* 0x002fda0003f06270 */
[----:B------:R-:W-:Y:S05]  /*0c90*/  @P0 EXIT ;  /* 0x000000000000094d */ /* 0x000fea0003800000 */
[----:B0-----:R-:W0:Y:S02]  /*0ca0*/  LDC.U8 R10, c[0x0][0x3e0] ;  /* 0x0000f800ff0a7b82 */ /* 0x001e240000000000 */
[----:B0-----:R-:W-:-:S04]  /*0cb0*/  PRMT R10, R10, 0x8880, RZ ;  /* 0x000088800a0a7816 */ /* 0x001fc800000000ff */
[----:B------:R-:W-:-:S04]  /*0cc0*/  ISETP.NE.AND P0, PT, R10, RZ, PT ;  /* 0x000000ff0a00720c */ /* 0x000fc80003f05270 */
[----:B------:R-:W-:-:S04]  /*0cd0*/  ISETP.NE.OR P0, PT, R7, RZ, !P0 ;  /* 0x000000ff0700720c */ /* 0x000fc80004705670 */
[----:B------:R-:W-:-:S13]  /*0ce0*/  ISETP.LT.OR P0, PT, R28, 0x1, P0 ;  /* 0x000000011c00780c */ /* 0x000fda0000701670 */
[----:B------:R-:W-:Y:S05]  /*0cf0*/  @P0 BRA `(.L_x_623) ;  /* 0x0000000000c40947 */ /* 0x000fea0003800000 */
[----:B------:R-:W-:-:S04]  /*0d00*/  VIMNMX R9, PT, PT, R9, 0x1, !PT ;  /* 0x0000000109097848 */ /* 0x000fc80007fe0100 */
[----:B------:R-:W-:Y:S01]  /*0d10*/  IADD3 R18, PT, PT, RZ, -R9, RZ ;  /* 0x80000009ff127210 */ /* 0x000fe20007ffe0ff */
[----:B------:R-:W-:-:S03]  /*0d20*/  IMAD R9, R0, R27, RZ ;  /* 0x0000001b00097224 */ /* 0x000fc600078e02ff */
[----:B------:R-:W-:Y:S01]  /*0d30*/  ISETP.GE.AND P0, PT, R18, RZ, PT ;  /* 0x000000ff1200720c */ /* 0x000fe20003f06270 */
[----:B------:R-:W-:-:S05]  /*0d40*/  IMAD R8, R9, 0x4, R8 ;  /* 0x0000000409087824 */ /* 0x000fca00078e0208 */
[----:B------:R-:W-:-:S07]  /*0d50*/  LEA R19, R5, R8, 0x2 ;  /* 0x0000000805137211 */ /* 0x000fce00078e10ff */
[----:B------:R-:W-:Y:S05]  /*0d60*/  @P0 BRA `(.L_x_624) ;  /* 0x00000000008c0947 */ /* 0x000fea0003800000 */
[----:B------:R-:W-:Y:S01]  /*0d70*/  IMAD.MOV R8, RZ, RZ, -R18 ;  /* 0x000000ffff087224 */ /* 0x000fe200078e0a12 */
[----:B------:R-:W-:-:S04]  /*0d80*/  PLOP3.LUT P0, PT, PT, PT, PT, 0x80, 0x8 ;  /* 0x000000000008781c */ /* 0x000fc80003f0f070 */
[----:B------:R-:W-:-:S13]  /*0d90*/  ISETP.GT.AND P2, PT, R8, 0x3, PT ;  /* 0x000000030800780c */ /* 0x000fda0003f44270 */
[----:B------:R-:W-:Y:S05]  /*0da0*/  @!P2 BRA `(.L_x_625) ;  /* 0x000000000044a947 */ /* 0x000fea0003800000 */
[----:B------:R-:W0:Y:S01]  /*0db0*/  LDC.64 R16, c[0x0][0x3a0] ;  /* 0x0000e800ff107b82 */ /* 0x000e220000000a00 */
[----:B------:R-:W-:-:S13]  /*0dc0*/  PLOP3.LUT P0, PT, PT, PT, PT, 0x8, 0x80 ;  /* 0x000000000080781c */ /* 0x000fda0003f0e170 */
.L_x_626:
[C---:B------:R-:W-:Y:S01]  /*0dd0*/  IADD3 R10, PT, PT, R19.reuse, R27, RZ ;  /* 0x0000001b130a7210 */ /* 0x040fe20007ffe0ff */
[----:B0-----:R-:W-:-:S04]  /*0de0*/  IMAD.WIDE R8, R19, 0x2, R16 ;  /* 0x0000000213087825 */ /* 0x001fc800078e0210 */
[C---:B------:R-:W-:Y:S01]  /*0df0*/  IMAD.IADD R12, R10.reuse, 0x1, R27 ;  /* 0x000000010a0c7824 */ /* 0x040fe200078e021b */
[----:B------:R1:W-:Y:S01]  /*0e00*/  STG.E.64 desc[UR6][R8.64], RZ ;  /* 0x000000ff08007986 */ /* 0x0003e2000c101b06 */
[----:B-----5:R-:W-:-:S03]  /*0e10*/  IMAD.WIDE R10, R10, 0x2, R16 ;  /* 0x000000020a0a7825 */ /* 0x020fc600078e0210 */
[CC--:B------:R-:W-:Y:S01]  /*0e20*/  IADD3 R20, PT, PT, R12.reuse, R27.reuse, RZ ;  /* 0x0000001b0c147210 */ /* 0x0c0fe20007ffe0ff */
[--C-:B------:R-:W-:Y:S01]  /*0e30*/  IMAD.WIDE R12, R12, 0x2, R16.reuse ;  /* 0x000000020c0c7825 */ /* 0x100fe200078e0210 */
[----:B------:R1:W-:Y:S02]  /*0e40*/  STG.E.64 desc[UR6][R10.64], RZ ;  /* 0x000000ff0a007986 */ /* 0x0003e4000c101b06 */
[C---:B------:R-:W-:Y:S01]  /*0e50*/  IADD3 R19, PT, PT, R20.reuse, R27, RZ ;  /* 0x0000001b14137210 */ /* 0x040fe20007ffe0ff */
[----:B------:R-:W-:Y:S01]  /*0e60*/  IMAD.WIDE R14, R20, 0x2, R16 ;  /* 0x00000002140e7825 */ /* 0x000fe200078e0210 */
[----:B------:R1:W-:Y:S03]  /*0e70*/  STG.E.64 desc[UR6][R12.64], RZ ;  /* 0x000000ff0c007986 */ /* 0x0003e6000c101b06 */
[----:B------:R-:W-:Y:S01]  /*0e80*/  VIADD R18, R18, 0x4 ;  /* 0x0000000412127836 */ /* 0x000fe20000000000 */
[----:B------:R1:W-:Y:S04]  /*0e90*/  STG.E.64 desc[UR6][R14.64], RZ ;  /* 0x000000ff0e007986 */ /* 0x0003e8000c101b06 */
[----:B------:R-:W-:-:S13]  /*0ea0*/  ISETP.GE.AND P2, PT, R18, -0x3, PT ;  /* 0xfffffffd1200780c */ /* 0x000fda0003f46270 */
[----:B-1----:R-:W-:Y:S05]  /*0eb0*/  @!P2 BRA `(.L_x_626) ;  /* 0xfffffffc00c4a947 */ /* 0x002fea000383ffff */
.L_x_625:
[----:B------:R-:W-:-:S05]  /*0ec0*/  IMAD.MOV R8, RZ, RZ, -R18 ;  /* 0x000000ffff087224 */ /* 0x000fca00078e0a12 */
[----:B------:R-:W-:-:S13]  /*0ed0*/  ISETP.GT.AND P2, PT, R8, 0x1, PT ;  /* 0x000000010800780c */ /* 0x000fda0003f44270 */
[----:B------:R-:W-:Y:S05]  /*0ee0*/  @!P2 BRA `(.L_x_627) ;  /* 0x000000000024a947 */ /* 0x000fea0003800000 */
[----:B-----5:R-:W0:Y:S01]  /*0ef0*/  LDC.64 R10, c[0x0][0x3a0] ;  /* 0x0000e800ff0a7b82 */ /* 0x020e220000000a00 */
[CC--:B------:R-:W-:Y:S01]  /*0f00*/  IADD3 R12, PT, PT, R19.reuse, R27.reuse, RZ ;  /* 0x0000001b130c7210 */ /* 0x0c0fe20007ffe0ff */
[----:B------:R-:W-:Y:S01]  /*0f10*/  VIADD R18, R18, 0x2 ;  /* 0x0000000212127836 */ /* 0x000fe20000000000 */
[----:B------:R-:W-:Y:S01]  /*0f20*/  PLOP3.LUT P0, PT, PT, PT, PT, 0x8, 0x80 ;  /* 0x000000000080781c */ /* 0x000fe20003f0e170 */
[----:B0-----:R-:W-:Y:S01]  /*0f30*/  IMAD.WIDE R8, R19, 0x2, R10 ;  /* 0x0000000213087825 */ /* 0x001fe200078e020a */
[----:B------:R-:W-:-:S03]  /*0f40*/  IADD3 R19, PT, PT, R12, R27, RZ ;  /* 0x0000001b0c137210 */ /* 0x000fc60007ffe0ff */
[----:B------:R-:W-:Y:S01]  /*0f50*/  IMAD.WIDE R10, R12, 0x2, R10 ;  /* 0x000000020c0a7825 */ /* 0x000fe200078e020a */
[----:B------:R0:W-:Y:S04]  /*0f60*/  STG.E.64 desc[UR6][R8.64], RZ ;  /* 0x000000ff08007986 */ /* 0x0001e8000c101b06 */
[----:B------:R0:W-:Y:S03]  /*0f70*/  STG.E.64 desc[UR6][R10.64], RZ ;  /* 0x000000ff0a007986 */ /* 0x0001e6000c101b06 */
.L_x_627:
[----:B------:R-:W-:-:S13]  /*0f80*/  ISETP.NE.OR P0, PT, R18, RZ, P0 ;  /* 0x000000ff1200720c */ /* 0x000fda0000705670 */
[----:B------:R-:W-:Y:S05]  /*0f90*/  @!P0 BRA `(.L_x_623) ;  /* 0x00000000001c8947 */ /* 0x000fea0003800000 */
.L_x_624:
[----:B0-----:R-:W0:Y:S02]  /*0fa0*/  LDC.64 R8, c[0x0][0x3a0] ;  /* 0x0000e800ff087b82 */ /* 0x001e240000000a00 */
.L_x_628:
[C---:B0----5:R-:W-:Y:S01]  /*0fb0*/  IMAD.WIDE R10, R19.reuse, 0x2, R8 ;  /* 0x00000002130a7825 */ /* 0x061fe200078e0208 */
[----:B------:R-:W-:-:S03]  /*0fc0*/  IADD3 R19, PT, PT, R19, R27, RZ ;  /* 0x0000001b13137210 */ /* 0x000fc60007ffe0ff */
[----:B------:R-:W-:Y:S01]  /*0fd0*/  VIADD R18, R18, 0x1 ;  /* 0x0000000112127836 */ /* 0x000fe20000000000 */
[----:B------:R1:W-:Y:S04]  /*0fe0*/  STG.E.64 desc[UR6][R10.64], RZ ;  /* 0x000000ff0a007986 */ /* 0x0003e8000c101b06 */
[----:B------:R-:W-:-:S13]  /*0ff0*/  ISETP.NE.AND P0, PT, R18, RZ, PT ;  /* 0x000000ff1200720c */ /* 0x000fda0003f05270 */
[----:B-1----:R-:W-:Y:S05]  /*1000*/  @P0 BRA `(.L_x_628) ;  /* 0xfffffffc00e80947 */ /* 0x002fea000383ffff */
.L_x_623:
[----:B------:R-:W1:Y:S01]  /*1010*/  LDCU UR5, c[0x0][0x3c8] ;  /* 0x00007900ff0577ac */ /* 0x000e620008000800 */
[----:B------:R-:W-:Y:S01]  /*1020*/  BAR.SYNC.DEFER_BLOCKING 0x0 ;  /* 0x0000000000007b1d */ /* 0x000fe20000010000 */
[----:B------:R-:W-:-:S05]  /*1030*/  ISETP.GE.AND P0, PT, R2, R3, PT ;  /* 0x000000030200720c */ /* 0x000fca0003f06270 */
[----:B------:R-:W2:Y:S01]  /*1040*/  LDCU UR8, c[0x0][0x3cc] ;  /* 0x00007980ff0877ac */ /* 0x000ea20008000800 */
[----:B------:R-:W3:Y:S01]  /*1050*/  LDCU UR9, c[0x0][0x3d0] ;  /* 0x00007a00ff0977ac */ /* 0x000ee20008000800 */
[----:B------:R-:W4:Y:S01]  /*1060*/  LDCU UR10, c[0x0][0x3d4] ;  /* 0x00007a80ff0a77ac */ /* 0x000f220008000800 */
[----:B-1----:R-:W-:Y:S01]  /*1070*/  VIMNMX R12, PT, PT, R2, UR5, PT ;  /* 0x00000005020c7c48 */ /* 0x002fe2000bfe0100 */
[----:B------:R-:W1:Y:S04]  /*1080*/  LDCU UR11, c[0x0][0x3d8] ;  /* 0x00007b00ff0b77ac */ /* 0x000e680008000800 */
[----:B------:R-:W-:Y:S05]  /*1090*/  @P0 BRA `(.L_x_629) ;  /* 0x0000000000d40947 */ /* 0x000fea0003800000 */
[----:B0-----:R-:W0:Y:S01]  /*10a0*/  LDC.64 R8, c[0x0][0x3b8] ;  /* 0x0000ee00ff087b82 */ /* 0x001e220000000a00 */
[----:B-----5:R-:W-:-:S04]  /*10b0*/  IMAD.SHL.U32 R11, R7, 0x40, RZ ;  /* 0x00000040070b7824 */ /* 0x020fc800078e00ff */
[----:B0-----:R-:W-:-:S05]  /*10c0*/  IMAD.WIDE.U32 R10, R11, 0x2, R8 ;  /* 0x000000020b0a7825 */ /* 0x001fca00078e0008 */
[----:B------:R0:W5:Y:S01]  /*10d0*/  LDG.E.U16.CONSTANT R7, desc[UR6][R10.64] ;  /* 0x000000060a077981 */ /* 0x000162000c1e9500 */
[----:B------:R-:W-:Y:S01]  /*10e0*/  SHF.R.S32.HI R13, RZ, 0x1f, R6 ;  /* 0x0000001fff0d7819 */ /* 0x000fe20000011406 */
[----:B------:R-:W-:Y:S01]  /*10f0*/  IMAD.MOV.U32 R19, RZ, RZ, R2 ;  /* 0x000000ffff137224 */ /* 0x000fe200078e0002 */
[----:B------:R-:W-:Y:S01]  /*1100*/  SHF.L.U32 R5, R5, 0x4, RZ ;  /* 0x0000000405057819 */ /* 0x000fe200000006ff */
[----:B------:R-:W-:Y:S01]  /*1110*/  UMOV UR4, URZ ;  /* 0x000000ff00047c82 */ /* 0x000fe20008000000 */
[----:B------:R-:W-:Y:S02]  /*1120*/  LEA.HI R13, R13, R6, RZ, 0x3 ;  /* 0x000000060d0d7211 */ /* 0x000fe400078f18ff */
[----:B------:R-:W-:Y:S02]  /*1130*/  LOP3.LUT R5, R5, 0x10, RZ, 0xc0, !PT ;  /* 0x0000001005057812 */ /* 0x000fe400078ec0ff */
[----:B------:R-:W-:-:S07]  /*1140*/  SHF.R.S32.HI R13, RZ, 0x3, R13 ;  /* 0x00000003ff0d7819 */ /* 0x000fce000001140d */
.L_x_630:
[----:B0-----:R-:W0:Y:S01]  /*1150*/  LDC.64 R10, c[0x0][0x390] ;  /* 0x0000e400ff0a7b82 */ /* 0x001e220000000a00 */
[----:B-----5:R-:W-:-:S05]  /*1160*/  IADD3 R18, PT, PT, R7, UR4, RZ ;  /* 0x0000000407127c10 */ /* 0x020fca000fffe0ff */
[----:B------:R-:W-:-:S05]  /*1170*/  IMAD R14, R18, R27, RZ ;  /* 0x0000001b120e7224 */ /* 0x000fca00078e02ff */
[----:B------:R-:W-:-:S04]  /*1180*/  SHF.R.S32.HI R15, RZ, 0x1f, R14 ;  /* 0x0000001fff0f7819 */ /* 0x000fc8000001140e */
[----:B------:R-:W-:-:S04]  /*1190*/  LEA.HI R14, R15, R14, RZ, 0x3 ;  /* 0x0000000e0f0e7211 */ /* 0x000fc800078f18ff */
[----:B------:R-:W-:-:S05]  /*11a0*/  LEA.HI.SX32 R15, R14, R13, 0x1d ;  /* 0x0000000d0e0f7211 */ /* 0x000fca00078feaff */
[----:B0-----:R-:W-:Y:S02]  /*11b0*/  IMAD.WIDE R10, R15, 0x4, R10 ;  /* 0x000000040f0a7825 */ /* 0x001fe400078e020a */
[----:B------:R-:W0:Y:S04]  /*11c0*/  LDC.64 R14, c[0x0][0x398] ;  /* 0x0000e600ff0e7b82 */ /* 0x000e280000000a00 */
[----:B------:R-:W2:Y:S01]  /*11d0*/  LDG.E.CONSTANT R10, desc[UR6][R10.64] ;  /* 0x000000060a0a7981 */ /* 0x000ea2000c1e9900 */
[----:B------:R-:W-:-:S04]  /*11e0*/  IMAD.SHL.U32 R17, R19, 0x2, RZ ;  /* 0x0000000213117824 */ /* 0x000fc800078e00ff */
[----:B------:R-:W-:-:S05]  /*11f0*/  IMAD.WIDE.U32 R16, R17, 0x2, R8 ;  /* 0x0000000211107825 */ /* 0x000fca00078e0008 */
[----:B------:R1:W3:Y:S01]  /*1200*/  LDG.E.U16.CONSTANT R22, desc[UR6][R16.64+0x2] ;  /* 0x0000020610167981 */ /* 0x0002e2000c1e9500 */
[----:B0-----:R-:W-:-:S06]  /*1210*/  IMAD.WIDE.U32 R14, R18, 0x2, R14 ;  /* 0x00000002120e7825 */ /* 0x001fcc00078e000e */
[----:B------:R0:W4:Y:S01]  /*1220*/  LDG.E.U16.CONSTANT R14, desc[UR6][R14.64] ;  /* 0x000000060e0e7981 */ /* 0x000122000c1e9500 */
[----:B------:R-:W-:Y:S01]  /*1230*/  UIADD3 UR4, UPT, UPT, UR4, 0x1, URZ ;  /* 0x0000000104047890 */ /* 0x000fe2000fffe0ff */
[----:B--2---:R-:W-:-:S04]  /*1240*/  SHF.R.U32.HI R18, RZ, R5, R10 ;  /* 0x00000005ff127219 */ /* 0x004fc8000001160a */
[--C-:B------:R-:W-:Y:S02]  /*1250*/  SHF.R.U32.HI R10, RZ, 0x8, R18.reuse ;  /* 0x00000008ff0a7819 */ /* 0x100fe40000011612 */
[----:B------:R-:W-:Y:S02]  /*1260*/  LOP3.LUT R20, R18, 0xf, RZ, 0xc0, !PT ;  /* 0x0000000f12147812 */ /* 0x000fe400078ec0ff */
[----:B------:R-:W-:Y:S02]  /*1270*/  LOP3.LUT R10, R10, 0xf, RZ, 0xc0, !PT ;  /* 0x0000000f0a0a7812 */ /* 0x000fe400078ec0ff */
[----:B------:R-:W-:Y:S01]  /*1280*/  SHF.R.U32.HI R21, RZ, 0x4, R18 ;  /* 0x00000004ff157819 */ /* 0x000fe20000011612 */
[----:B------:R-:W-:Y:S01]  /*1290*/  IMAD R23, R20, R20, R20 ;  /* 0x0000001414177224 */ /* 0x000fe200078e0214 */
[----:B------:R-:W-:Y:S01]  /*12a0*/  SHF.R.U32.HI R18, RZ, 0xc, R18 ;  /* 0x0000000cff127819 */ /* 0x000fe20000011612 */
[----:B------:R-:W-:Y:S01]  /*12b0*/  IMAD R11, R10, R10, R10 ;  /* 0x0000000a0a0b7224 */ /* 0x000fe200078e020a */
[----:B------:R-:W-:-:S02]  /*12c0*/  LOP3.LUT R21, R21, 0xf, RZ, 0xc0, !PT ;  /* 0x0000000f15157812 */ /* 0x000fc400078ec0ff */
[----:B------:R-:W-:Y:S02]  /*12d0*/  LOP3.LUT R18, R18, 0xf, RZ, 0xc0, !PT ;  /* 0x0000000f12127812 */ /* 0x000fe400078ec0ff */
[----:B------:R-:W-:Y:S01]  /*12e0*/  IADD3 R23, PT, PT, R20, 0x1, R23 ;  /* 0x0000000114177810 */ /* 0x000fe20007ffe017 */
[C---:B------:R-:W-:Y:S01]  /*12f0*/  IMAD R20, R21.reuse, R21, R21 ;  /* 0x0000001515147224 */ /* 0x040fe200078e0215 */
[----:B-1----:R-:W-:Y:S01]  /*1300*/  IADD3 R16, PT, PT, R10, 0x1, R11 ;  /* 0x000000010a107810 */ /* 0x002fe20007ffe00b */
[----:B------:R-:W-:Y:S01]  /*1310*/  IMAD R11, R18, R18, R18 ;  /* 0x00000012120b7224 */ /* 0x000fe200078e0212 */
[----:B---3--:R-:W-:Y:S02]  /*1320*/  IADD3 R19, PT, PT, R22, R19, RZ ;  /* 0x0000001316137210 */ /* 0x008fe40007ffe0ff */
[----:B------:R-:W-:Y:S01]  /*1330*/  IADD3 R20, PT, PT, R21, 0x1, R20 ;  /* 0x0000000115147810 */ /* 0x000fe20007ffe014 */
[----:B------:R-:W4:Y:S01]  /*1340*/  I2F.F16 R23, R23 ;  /* 0x0000001700177306 */ /* 0x000f220000200c00 */
[----:B------:R-:W-:-:S02]  /*1350*/  IADD3 R18, PT, PT, R18, 0x1, R11 ;  /* 0x0000000112127810 */ /* 0x000fc40007ffe00b */
[----:B------:R-:W-:-:S05]  /*1360*/  ISETP.GE.AND P0, PT, R19, R4, PT ;  /* 0x000000041300720c */ /* 0x000fca0003f06270 */
[----:B0-----:R-:W0:Y:S01]  /*1370*/  I2F.F16 R15, R20 ;  /* 0x00000014000f7306 */ /* 0x001e220000200c00 */
[----:B----4-:R-:W-:-:S07]  /*1380*/  HMUL2 R10, R23.H0_H0, R14.H0_H0 ;  /* 0x2000000e170a7232 */ /* 0x010fce0000000800 */
[----:B------:R-:W1:Y:S01]  /*1390*/  I2F.F16 R17, R16 ;  /* 0x0000001000117306 */ /* 0x000e620000200c00 */
[----:B0-----:R-:W-:-:S07]  /*13a0*/  HMUL2 R11, R15.H0_H0, R14.H0_H0 ;  /* 0x2000000e0f0b7232 */ /* 0x001fce0000000800 */
[----:B------:R-:W0:Y:S01]  /*13b0*/  I2F.F16 R25, R18 ;  /* 0x0000001200197306 */ /* 0x000e220000200c00 */
[-C--:B-1----:R-:W-:Y:S02]  /*13c0*/  HMUL2 R24, R17.H0_H0, R14.reuse.H0_H0 ;  /* 0x2000000e11187232 */ /* 0x082fe40000000800 */
[----:B0-----:R-:W-:Y:S01]  /*13d0*/  HMUL2 R25, R25.H0_H0, R14.H0_H0 ;  /* 0x2000000e19197232 */ /* 0x001fe20000000800 */
[----:B------:R-:W-:Y:S06]  /*13e0*/  @!P0 BRA `(.L_x_630) ;  /* 0xfffffffc00588947 */ /* 0x000fec000383ffff */
.L_x_629:
[C---:B------:R-:W-:Y:S01]  /*13f0*/  ISETP.GT.AND P0, PT, R2.reuse, UR5, PT ;  /* 0x0000000502007c0c */ /* 0x040fe2000bf04270 */
[----:B------:R-:W-:Y:S01]  /*1400*/  IMAD.MOV.U32 R7, RZ, RZ, RZ ;  /* 0x000000ffff077224 */ /* 0x000fe200078e00ff */
[----:B------:R-:W-:Y:S01]  /*1410*/  SHF.R.S32.HI R5, RZ, 0x1f, R12 ;  /* 0x0000001fff057819 */ /* 0x000fe2000001140c */
[----:B0-----:R-:W-:Y:S01]  /*1420*/  IMAD.MOV.U32 R9, RZ, RZ, RZ ;  /* 0x000000ffff097224 */ /* 0x001fe200078e00ff */
[C---:B--2---:R-:W-:Y:S01]  /*1430*/  ISETP.GT.AND P2, PT, R2.reuse, UR8, PT ;  /* 0x0000000802007c0c */ /* 0x044fe2000bf44270 */
[----:B------:R-:W-:Y:S01]  /*1440*/  IMAD.MOV.U32 R4, RZ, RZ, RZ ;  /* 0x000000ffff047224 */ /* 0x000fe200078e00ff */
[----:B------:R-:W-:Y:S01]  /*1450*/  LEA.HI R5, R5, R12, RZ, 0x5 ;  /* 0x0000000c05057211 */ /* 0x000fe200078f28ff */
[----:B------:R-:W-:Y:S01]  /*1460*/  HFMA2 R12, -RZ, RZ, 0, 0 ;  /* 0x00000000ff0c7431 */ /* 0x000fe200000001ff */
[C---:B---3--:R-:W-:Y:S02]  /*1470*/  ISETP.GT.AND P3, PT, R2.reuse, UR9, PT ;  /* 0x0000000902007c0c */ /* 0x048fe4000bf64270 */
[----:B----4-:R-:W-:-:S02]  /*1480*/  ISETP.GT.AND P4, PT, R2, UR10, PT ;  /* 0x0000000a02007c0c */ /* 0x010fc4000bf84270 */
[----:B-1----:R-:W-:Y:S02]  /*1490*/  ISETP.GT.AND P5, PT, R2, UR11, PT ;  /* 0x0000000b02007c0c */ /* 0x002fe4000bfa4270 */
[----:B------:R-:W-:Y:S02]  /*14a0*/  MOV R14, RZ ;  /* 0x000000ff000e7202 */ /* 0x000fe40000000f00 */
[----:B------:R-:W-:Y:S01]  /*14b0*/  SHF.R.S32.HI R13, RZ, 0x5, R5 ;  /* 0x00000005ff0d7819 */ /* 0x000fe20000011405 */
[----:B------:R-:W-:Y:S08]  /*14c0*/  @!P0 BRA `(.L_x_631) ;  /* 0x00000000001c8947 */ /* 0x000ff00003800000 */
[----:B------:R-:W0:Y:S02]  /*14d0*/  LDC R5, c[0x0][0x3cc] ;  /* 0x0000f300ff057b82 */ /* 0x000e240000000800 */
[----:B0-----:R-:W-:-:S04]  /*14e0*/  VIMNMX R4, PT, PT, R2, R5, PT ;  /* 0x0000000502047248 */ /* 0x001fc80003fe0100 */
[----:B------:R-:W-:-:S04]  /*14f0*/  IADD3 R4, PT, PT, R4, -UR5, RZ ;  /* 0x8000000504047c10 */ /* 0x000fc8000fffe0ff */
[----:B------:R-:W-:-:S04]  /*1500*/  SHF.R.S32.HI R5, RZ, 0x1f, R4 ;  /* 0x0000001fff057819 */ /* 0x000fc80000011404 */
[----:B------:R-:W-:-:S04]  /*1510*/  LEA.HI R5, R5, R4, RZ, 0x5 ;  /* 0x0000000405057211 */ /* 0x000fc800078f28ff */
[----:B------:R-:W-:-:S05]  /*1520*/  SHF.R.S32.HI R5, RZ, 0x5, R5 ;  /* 0x00000005ff057819 */ /* 0x000fca0000011405 */
[----:B------:R-:W-:-:S07]  /*1530*/  IMAD R4, R5, 0x6, RZ ;  /* 0x0000000605047824 */ /* 0x000fce00078e02ff */
.L_x_631:
[----:B------:R-:W-:Y:S05]  /*1540*/  @!P2 BRA `(.L_x_632) ;  /* 0x00000000001ca947 */ /* 0x000fea0003800000 */
[----:B------:R-:W0:Y:S02]  /*1550*/  LDC R5, c[0x0][0x3d0] ;  /* 0x0000f400ff057b82 */ /* 0x000e240000000800 */
[----:B0-----:R-:W-:-:S05]  /*1560*/  VIMNMX R5, PT, PT, R2, R5, PT ;  /* 0x0000000502057248 */ /* 0x001fca0003fe0100 */
[----:B------:R-:W-:-:S05]  /*1570*/  VIADD R5, R5, -UR8 ;  /* 0x8000000805057c36 */ /* 0x000fca0008000000 */
[----:B------:R-:W-:-:S04]  /*1580*/  SHF.R.S32.HI R8, RZ, 0x1f, R5 ;  /* 0x0000001fff087819 */ /* 0x000fc80000011405 */
[----:B------:R-:W-:-:S04]  /*1590*/  LEA.HI R8, R8, R5, RZ, 0x5 ;  /* 0x0000000508087211 */ /* 0x000fc800078f28ff */
[----:B------:R-:W-:-:S05]  /*15a0*/  SHF.R.S32.HI R8, RZ, 0x5, R8 ;  /* 0x00000005ff087819 */ /* 0x000fca0000011408 */
[----:B------:R-:W-:-:S07]  /*15b0*/  IMAD R7, R8, 0x5, RZ ;  /* 0x0000000508077824 */ /* 0x000fce00078e02ff */
.L_x_632:
[----:B------:R-:W-:Y:S05]  /*15c0*/  @!P3 BRA `(.L_x_633) ;  /* 0x00000000001cb947 */ /* 0x000fea0003800000 */
[----:B------:R-:W0:Y:S02]  /*15d0*/  LDC R5, c[0x0][0x3d4] ;  /* 0x0000f500ff057b82 */ /* 0x000e240000000800 */
[----:B0-----:R-:W-:-:S04]  /*15e0*/  VIMNMX R5, PT, PT, R2, R5, PT ;  /* 0x0000000502057248 */ /* 0x001fc80003fe0100 */
[----:B------:R-:W-:-:S04]  /*15f0*/  IADD3 R5, PT, PT, R5, -UR9, RZ ;  /* 0x8000000905057c10 */ /* 0x000fc8000fffe0ff */
[----:B------:R-:W-:-:S04]  /*1600*/  SHF.R.S32.HI R8, RZ, 0x1f, R5 ;  /* 0x0000001fff087819 */ /* 0x000fc80000011405 */
[----:B------:R-:W-:-:S04]  /*1610*/  LEA.HI R8, R8, R5, RZ, 0x5 ;  /* 0x0000000508087211 */ /* 0x000fc800078f28ff */
[----:B------:R-:W-:-:S05]  /*1620*/  SHF.R.S32.HI R8, RZ, 0x5, R8 ;  /* 0x00000005ff087819 */ /* 0x000fca0000011408 */
[----:B------:R-:W-:-:S07]  /*1630*/  IMAD.SHL.U32 R12, R8, 0x4, RZ ;  /* 0x00000004080c7824 */ /* 0x000fce00078e00ff */
.L_x_633:
[----:B------:R-:W-:Y:S05]  /*1640*/  @!P4 BRA `(.L_x_634) ;  /* 0x00000000001cc947 */ /* 0x000fea0003800000 */
[----:B------:R-:W0:Y:S02]  /*1650*/  LDC R5, c[0x0][0x3d8] ;  /* 0x0000f600ff057b82 */ /* 0x000e240000000800 */
[----:B0-----:R-:W-:-:S04]  /*1660*/  VIMNMX R5, PT, PT, R2, R5, PT ;  /* 0x0000000502057248 */ /* 0x001fc80003fe0100 */
[----:B------:R-:W-:-:S04]  /*1670*/  IADD3 R5, PT, PT, R5, -UR10, RZ ;  /* 0x8000000a05057c10 */ /* 0x000fc8000fffe0ff */
[----:B------:R-:W-:-:S04]  /*1680*/  SHF.R.S32.HI R8, RZ, 0x1f, R5 ;  /* 0x0000001fff087819 */ /* 0x000fc80000011405 */
[----:B------:R-:W-:-:S04]  /*1690*/  LEA.HI R8, R8, R5, RZ, 0x5 ;  /* 0x0000000508087211 */ /* 0x000fc800078f28ff */
[----:B------:R-:W-:-:S05]  /*16a0*/  SHF.R.S32.HI R8, RZ, 0x5, R8 ;  /* 0x00000005ff087819 */ /* 0x000fca0000011408 */
[----:B------:R-:W-:-:S07]  /*16b0*/  IMAD R9, R8, 0x3, RZ ;  /* 0x0000000308097824 */ /* 0x000fce00078e02ff */
.L_x_634:
[----:B------:R-:W-:Y:S05]  /*16c0*/  @!P5 BRA `(.L_x_635) ;  /* 0x00000000001cd947 */ /* 0x000fea0003800000 */
[----:B------:R-:W0:Y:S02]  /*16d0*/  LDC R5, c[0x0][0x3dc] ;  /* 0x0000f700ff057b82 */ /* 0x000e240000000800 */
[----:B0-----:R-:W-:-:S05]  /*16e0*/  VIMNMX R5, PT, PT, R2, R5, PT ;  /* 0x0000000502057248 */ /* 0x001fca0003fe0100 */
[----:B------:R-:W-:-:S05]  /*16f0*/  VIADD R5, R5, -UR11 ;  /* 0x8000000b05057c36 */ /* 0x000fca0008000000 */
[----:B------:R-:W-:-:S04]  /*1700*/  SHF.R.S32.HI R8, RZ, 0x1f, R5 ;  /* 0x0000001fff087819 */ /* 0x000fc80000011405 */
[----:B------:R-:W-:-:S04]  /*1710*/  LEA.HI R8, R8, R5, RZ, 0x5 ;  /* 0x0000000508087211 */ /* 0x000fc800078f28ff */
[----:B------:R-:W-:-:S04]  /*1720*/  SHF.R.S32.HI R8, RZ, 0x5, R8 ;  /* 0x00000005ff087819 */ /* 0x000fc80000011408 */
[----:B------:R-:W-:-:S07]  /*1730*/  SHF.L.U32 R14, R8, 0x1, RZ ;  /* 0x00000001080e7819 */ /* 0x000fce00000006ff */
.L_x_635:
[----:B------:R-:W-:Y:S01]  /*1740*/  IMAD R4, R13, 0x8, R4 ;  /* 0x000000080d047824 */ /* 0x000fe200078e0204 */
[----:B------:R-:W0:Y:S01]  /*1750*/  LDCU.64 UR4, c[0x0][0x388] ;  /* 0x00007100ff0477ac */ /* 0x000e220008000a00 */
[----:B------:R-:W-:Y:S02]  /*1760*/  VIMNMX R3, PT, PT, R3, UR8, PT ;  /* 0x0000000803037c48 */ /* 0x000fe4000bfe0100 */
[----:B------:R-:W-:Y:S02]  /*1770*/  PRMT R8, RZ, 0x5410, RZ ;  /* 0x00005410ff087816 */ /* 0x000fe400000000ff */
[----:B------:R-:W-:Y:S02]  /*1780*/  IADD3 R4, PT, PT, R12, R4, R7 ;  /* 0x000000040c047210 */ /* 0x000fe40007ffe007 */
[----:B------:R-:W-:Y:S02]  /*1790*/  PRMT R7, RZ, 0x5410, RZ ;  /* 0x00005410ff077816 */ /* 0x000fe400000000ff */
[----:B------:R-:W-:-:S02]  /*17a0*/  IADD3 R4, PT, PT, R14, R4, R9 ;  /* 0x000000040e047210 */ /* 0x000fc40007ffe009 */
[----:B------:R-:W-:-:S03]  /*17b0*/  PRMT R9, RZ, 0x5410, RZ ;  /* 0x00005410ff097816 */ /* 0x000fc600000000ff */
[----:B------:R-:W-:Y:S01]  /*17c0*/  IMAD R5, R4, R27, RZ ;  /* 0x0000001b04057224 */ /* 0x000fe200078e02ff */
[----:B------:R-:W-:-:S04]  /*17d0*/  SHF.R.S32.HI R4, RZ, 0x1f, R6 ;  /* 0x0000001fff047819 */ /* 0x000fc80000011406 */
[----:B------:R-:W-:-:S04]  /*17e0*/  IADD3 R6, P0, PT, R6, R5, RZ ;  /* 0x0000000506067210 */ /* 0x000fc80007f1e0ff */
[----:B------:R-:W-:Y:S02]  /*17f0*/  LEA.HI.X.SX32 R5, R5, R4, 0x1, P0 ;  /* 0x0000000405057211 */ /* 0x000fe400000f0eff */
[----:B------:R-:W-:Y:S02]  /*1800*/  ISETP.GT.AND P0, PT, R3, R2, PT ;  /* 0x000000020300720c */ /* 0x000fe40003f04270 */
[C---:B0-----:R-:W-:Y:S02]  /*1810*/  LEA R12, P2, R6.reuse, UR4, 0x2 ;  /* 0x00000004060c7c11 */ /* 0x041fe4000f8410ff */
[----:B------:R-:W-:Y:S02]  /*1820*/  PRMT R2, RZ, 0x5410, RZ ;  /* 0x00005410ff027816 */ /* 0x000fe400000000ff */
[----:B------:R-:W-:Y:S02]  /*1830*/  LEA.HI.X R13, R6, UR5, R5, 0x2, P2 ;  /* 0x00000005060d7c11 */ /* 0x000fe400090f1405 */
[----:B------:R-:W-:-:S02]  /*1840*/  PRMT R3, RZ, 0x5410, RZ ;  /* 0x00005410ff037816 */ /* 0x000fc400000000ff */
[----:B------:R-:W-:Y:S02]  /*1850*/  PRMT R4, RZ, 0x5410, RZ ;  /* 0x00005410ff047816 */ /* 0x000fe400000000ff */
[----:B------:R-:W-:Y:S02]  /*1860*/  PRMT R5, RZ, 0x5410, RZ ;  /* 0x00005410ff057816 */ /* 0x000fe400000000ff */
[----:B------:R-:W-:Y:S01]  /*1870*/  PRMT R6, RZ, 0x5410, RZ ;  /* 0x00005410ff067816 */ /* 0x000fe200000000ff */
[----:B------:R-:W-:Y:S06]  /*1880*/  @!P0 BRA `(.L_x_636) ;  /* 0x0000002800408947 */ /* 0x000fec0003800000 */
[C---:B------:R-:W-:Y:S02]  /*1890*/  IMAD.WIDE R20, R27.reuse, 0x4, R12 ;  /* 0x000000041b147825 */ /* 0x040fe400078e020c */
[----:B------:R-:W2:Y:S02]  /*18a0*/  LDG.E.128.CONSTANT R12, desc[UR6][R12.64] ;  /* 0x000000060c0c7981 */ /* 0x000ea4000c1e9d00 */
[----:B------:R-:W-:Y:S02]  /*18b0*/  IMAD.WIDE R58, R27, 0x4, R20 ;  /* 0x000000041b3a7825 */ /* 0x000fe400078e0214 */
[----:B------:R-:W3:Y:S04]  /*18c0*/  LDG.E.128.CONSTANT R20, desc[UR6][R20.64] ;  /* 0x0000000614147981 */ /* 0x000ee8000c1e9d00 */
[----:B------:R0:W4:Y:S01]  /*18d0*/  LDG.E.128.CONSTANT R16, desc[UR6][R58.64] ;  /* 0x000000063a107981 */ /* 0x000122000c1e9d00 */
[----:B------:R-:W-:-:S02]  /*18e0*/  ISETP.GT.AND P0, PT, R28, RZ, PT ;  /* 0x000000ff1c00720c */ /* 0x000fc40003f04270 */
[----:B------:R-:W-:Y:S01]  /*18f0*/  PRMT R2, R2, 0x5410, RZ ;  /* 0x0000541002027816 */ /* 0x000fe200000000ff */
[----:B0-----:R-:W-:Y:S01]  /*1900*/  IMAD.WIDE R58, R27, 0x4, R58 ;  /* 0x000000041b3a7825 */ /* 0x001fe200078e023a */
[----:B--2---:R-:W-:Y:S02]  /*1910*/  SHF.R.U32.HI R31, RZ, 0xc, R14 ;  /* 0x0000000cff1f7819 */ /* 0x004fe4000001160e */
[----:B------:R-:W-:Y:S02]  /*1920*/  SHF.R.U32.HI R33, RZ, 0xc, R15 ;  /* 0x0000000cff217819 */ /* 0x000fe4000001160f */
[----:B------:R-:W-:Y:S02]  /*1930*/  SHF.R.U32.HI R29, RZ, 0xc, R12 ;  /* 0x0000000cff1d7819 */ /* 0x000fe4000001160c */
[----:B------:R-:W-:Y:S02]  /*1940*/  LOP3.LUT R32, R31, 0xf000f, RZ, 0xc0, !PT ;  /* 0x000f000f1f207812 */ /* 0x000fe400078ec0ff */
[----:B------:R-:W-:-:S02]  /*1950*/  LOP3.LUT R31, R33, 0xf000f, RZ, 0xc0, !PT ;  /* 0x000f000f211f7812 */ /* 0x000fc400078ec0ff */
[----:B------:R-:W-:Y:S02]  /*1960*/  SHF.R.U32.HI R30, RZ, 0xc, R13 ;  /* 0x0000000cff1e7819 */ /* 0x000fe4000001160d */
[----:B------:R-:W-:Y:S02]  /*1970*/  LOP3.LUT R29, R29, 0xf000f, RZ, 0xc0, !PT ;  /* 0x000f000f1d1d7812 */ /* 0x000fe400078ec0ff */
[----:B----4-:R-:W-:Y:S02]  /*1980*/  SHF.R.U32.HI R56, RZ, 0x8, R16 ;  /* 0x00000008ff387819 */ /* 0x010fe40000011610 */
[----:B------:R-:W-:Y:S02]  /*1990*/  SHF.R.U32.HI R33, RZ, 0x8, R18 ;  /* 0x00000008ff217819 */ /* 0x000fe40000011612 */
[----:B------:R-:W-:Y:S02]  /*19a0*/  SHF.R.U32.HI R50, RZ, 0x8, R19 ;  /* 0x00000008ff327819 */ /* 0x000fe40000011613 */
[----:B------:R-:W-:-:S02]  /*19b0*/  LOP3.LUT R30, R30, 0xf000f, RZ, 0xc0, !PT ;  /* 0x000f000f1e1e7812 */ /* 0x000fc400078ec0ff */
[----:B------:R-:W-:Y:S02]  /*19c0*/  SHF.R.U32.HI R53, RZ, 0x8, R17 ;  /* 0x00000008ff357819 */ /* 0x000fe40000011611 */
[----:B------:R-:W-:Y:S02]  /*19d0*/  LOP3.LUT R56, R29, 0x300030, R56, 0xf8, !PT ;  /* 0x003000301d387812 */ /* 0x000fe400078ef838 */
[----:B------:R-:W-:Y:S02]  /*19e0*/  LOP3.LUT R33, R32, 0x300030, R33, 0xf8, !PT ;  /* 0x0030003020217812 */ /* 0x000fe400078ef821 */
[----:B------:R-:W-:Y:S02]  /*19f0*/  LOP3.LUT R50, R31, 0x300030, R50, 0xf8, !PT ;  /* 0x003000301f327812 */ /* 0x000fe400078ef832 */
[----:B---3--:R-:W-:Y:S02]  /*1a00*/  SHF.R.U32.HI R29, RZ, 0xc, R20 ;  /* 0x0000000cff1d7819 */ /* 0x008fe40000011614 */
[----:B------:R-:W-:-:S02]  /*1a10*/  SHF.R.U32.HI R31, RZ, 0xc, R21 ;  /* 0x0000000cff1f7819 */ /* 0x000fc40000011615 */
[----:B------:R-:W-:Y:S02]  /*1a20*/  SHF.R.U32.HI R32, RZ, 0xc, R22 ;  /* 0x0000000cff207819 */ /* 0x000fe40000011616 */
[----:B------:R-:W-:Y:S02]  /*1a30*/  SHF.R.U32.HI R34, RZ, 0xc, R23 ;  /* 0x0000000cff227819 */ /* 0x000fe40000011617 */
[----:B------:R-:W-:Y:S02]  /*1a40*/  LOP3.LUT R53, R30, 0x300030, R53, 0xf8, !PT ;  /* 0x003000301e357812 */ /* 0x000fe400078ef835 */
[----:B------:R-:W-:Y:S02]  /*1a50*/  SHF.R.U32.HI R55, RZ, 0xa, R16 ;  /* 0x0000000aff377819 */ /* 0x000fe40000011610 */
[----:B------:R-:W-:Y:S02]  /*1a60*/  SHF.R.U32.HI R52, RZ, 0xa, R17 ;  /* 0x0000000aff347819 */ /* 0x000fe40000011611 */
[----:B------:R-:W-:-:S02]  /*1a70*/  SHF.R.U32.HI R51, RZ, 0xa, R18 ;  /* 0x0000000aff337819 */ /* 0x000fc40000011612 */
[----:B------:R-:W-:Y:S02]  /*1a80*/  SHF.R.U32.HI R49, RZ, 0xa, R19 ;  /* 0x0000000aff317819 */ /* 0x000fe40000011613 */
[----:B------:R-:W-:Y:S02]  /*1a90*/  LOP3.LUT R30, R29, 0xf000f, RZ, 0xc0, !PT ;  /* 0x000f000f1d1e7812 */ /* 0x000fe400078ec0ff */
[----:B------:R-:W-:Y:S02]  /*1aa0*/  LOP3.LUT R31, R31, 0xf000f, RZ, 0xc0, !PT ;  /* 0x000f000f1f1f7812 */ /* 0x000fe400078ec0ff */
[----:B------:R-:W-:Y:S02]  /*1ab0*/  LOP3.LUT R32, R32, 0xf000f, RZ, 0xc0, !PT ;  /* 0x000f000f20207812 */ /* 0x000fe400078ec0ff */
[----:B------:R-:W-:Y:S02]  /*1ac0*/  LOP3.LUT R34, R34, 0xf000f, RZ, 0xc0, !PT ;  /* 0x000f000f22227812 */ /* 0x000fe400078ec0ff */
[----:B------:R-:W-:-:S02]  /*1ad0*/  LOP3.LUT R55, R30, 0x300030, R55, 0xf8, !PT ;  /* 0x003000301e377812 */ /* 0x000fc400078ef837 */
[----:B------:R-:W-:Y:S02]  /*1ae0*/  LOP3.LUT R52, R31, 0x300030, R52, 0xf8, !PT ;  /* 0x003000301f347812 */ /* 0x000fe400078ef834 */
[----:B------:R-:W-:Y:S02]  /*1af0*/  LOP3.LUT R51, R32, 0x300030, R51, 0xf8, !PT ;  /* 0x0030003020337812 */ /* 0x000fe400078ef833 */
[----:B------:R-:W-:Y:S01]  /*1b00*/  LOP3.LUT R49, R34, 0x300030, R49, 0xf8, !PT ;  /* 0x0030003022317812 */ /* 0x000fe200078ef831 */
[----:B------:R-:W-:Y:S06]  /*1b10*/  @!P0 BRA `(.L_x_637) ;  /* 0x0000001000908947 */ /* 0x000fec0003800000 */
[----:B------:R-:W0:Y:S01]  /*1b20*/  S2UR UR5, SR_CgaCtaId ;  /* 0x00000000000579c3 */ /* 0x000e220000008800 */
[----:B------:R-:W-:Y:S01]  /*1b30*/  UMOV UR4, 0x400 ;  /* 0x0000040000047882 */ /* 0x000fe20000000000 */
[----:B------:R-:W-:Y:S02]  /*1b40*/  LOP3.LUT R36, R12, 0x3f003f, RZ, 0xc0, !PT ;  /* 0x003f003f0c247812 */ /* 0x000fe400078ec0ff */
[----:B------:R-:W-:Y:S02]  /*1b50*/  SHF.R.U32.HI R37, RZ, 0x6, R12 ;  /* 0x00000006ff257819 */ /* 0x000fe4000001160c */
[----:B------:R-:W-:Y:S02]  /*1b60*/  LOP3.LUT R38, R13, 0x3f003f, RZ, 0xc0, !PT ;  /* 0x003f003f0d267812 */ /* 0x000fe400078ec0ff */
[----:B------:R-:W-:Y:S02]  /*1b70*/  LOP3.LUT R39, R14, 0x3f003f, RZ, 0xc0, !PT ;  /* 0x003f003f0e277812 */ /* 0x000fe400078ec0ff */
[----:B------:R-:W-:-:S02]  /*1b80*/  SHF.R.U32.HI R13, RZ, 0x6, R13 ;  /* 0x00000006ff0d7819 */ /* 0x000fc4000001160d */
[----:B------:R-:W-:Y:S02]  /*1b90*/  SHF.R.U32.HI R14, RZ, 0x6, R14 ;  /* 0x00000006ff0e7819 */ /* 0x000fe4000001160e */
[----:B------:R-:W-:Y:S02]  /*1ba0*/  LOP3.LUT R40, R15, 0x3f003f, RZ, 0xc0, !PT ;  /* 0x003f003f0f287812 */ /* 0x000fe400078ec0ff */
[----:B------:R-:W-:Y:S02]  /*1bb0*/  LOP3.LUT R12, R22, 0x3f003f, RZ, 0xc0, !PT ;  /* 0x003f003f160c7812 */ /* 0x000fe400078ec0ff */
[----:B------:R-:W-:Y:S02]  /*1bc0*/  SHF.R.U32.HI R42, RZ, 0x6, R15 ;  /* 0x00000006ff2a7819 */ /* 0x000fe4000001160f */
[----:B------:R-:W-:Y:S02]  /*1bd0*/  LOP3.LUT R39, R39, 0x64006400, RZ, 0xfc, !PT ;  /* 0x6400640027277812 */ /* 0x000fe400078efcff */
[----:B------:R-:W-:Y:S01]  /*1be0*/  LOP3.LUT R37, R37, 0x3f003f, RZ, 0xc0, !PT ;  /* 0x003f003f25257812 */ /* 0x000fe200078ec0ff */
[----:B0-----:R-:W-:Y:S01]  /*1bf0*/  ULEA UR4, UR5, UR4, 0x18 ;  /* 0x0000000405047291 */ /* 0x001fe2000f8ec0ff */
[----:B------:R-:W-:-:S02]  /*1c00*/  LOP3.LUT R13, R13, 0x3f003f, RZ, 0xc0, !PT ;  /* 0x003f003f0d0d7812 */ /* 0x000fc400078ec0ff */
[----:B------:R-:W-:Y:S02]  /*1c10*/  LOP3.LUT R14, R14, 0x3f003f, RZ, 0xc0, !PT ;  /* 0x003f003f0e0e7812 */ /* 0x000fe400078ec0ff */
[----:B------:R-:W-:Y:S01]  /*1c20*/  LOP3.LUT R15, R40, 0x64006400, RZ, 0xfc, !PT ;  /* 0x64006400280f7812 */ /* 0x000fe200078efcff */
[----:B------:R-:W-:Y:S01]  /*1c30*/  HADD2 R40, R39, -1056, -1056 ;  /* 0xe420e42027287430 */ /* 0x000fe20000000000 */
[----:B------:R-:W-:Y:S02]  /*1c40*/  LOP3.LUT R12, R12, 0x64006400, RZ, 0xfc, !PT ;  /* 0x640064000c0c7812 */ /* 0x000fe400078efcff */
[----:B------:R-:W0:Y:S01]  /*1c50*/  LDS.128 R4, [UR4] ;  /* 0x00000004ff047984 */ /* 0x000e220008000c00 */
[----:B------:R-:W-:Y:S01]  /*1c60*/  LOP3.LUT R29, R20, 0x3f003f, RZ, 0xc0, !PT ;  /* 0x003f003f141d7812 */ /* 0x000fe200078ec0ff */
[----:B------:R-:W-:Y:S01]  /*1c70*/  HADD2 R39, R15, -1056, -1056 ;  /* 0xe420e4200f277430 */ /* 0x000fe20000000000 */
[----:B------:R-:W-:Y:S02]  /*1c80*/  SHF.R.U32.HI R30, RZ, 0x6, R20 ;  /* 0x00000006ff1e7819 */ /* 0x000fe40000011614 */
[----:B------:R-:W-:-:S02]  /*1c90*/  LOP3.LUT R31, R21, 0x3f003f, RZ, 0xc0, !PT ;  /* 0x003f003f151f7812 */ /* 0x000fc400078ec0ff */
[----:B------:R-:W-:Y:S02]  /*1ca0*/  SHF.R.U32.HI R34, RZ, 0x6, R21 ;  /* 0x00000006ff227819 */ /* 0x000fe40000011615 */
[----:B------:R-:W-:Y:S02]  /*1cb0*/  SHF.R.U32.HI R9, RZ, 0x6, R22 ;  /* 0x00000006ff097819 */ /* 0x000fe40000011616 */
[----:B------:R-:W-:Y:S01]  /*1cc0*/  LOP3.LUT R21, R38, 0x64006400, RZ, 0xfc, !PT ;  /* 0x6400640026157812 */ /* 0x000fe200078efcff */
[----:B------:R-:W-:Y:S01]  /*1cd0*/  HADD2 R38, R12, -1056, -1056 ;  /* 0xe420e4200c267430 */ /* 0x000fe20000000000 */
[----:B------:R-:W-:Y:S02]  /*1ce0*/  LOP3.LUT R20, R37, 0x64006400, RZ, 0xfc, !PT ;  /* 0x6400640025147812 */ /* 0x000fe400078efcff */
[----:B------:R-:W-:Y:S01]  /*1cf0*/  LOP3.LUT R22, R13, 0x64006400, RZ, 0xfc, !PT ;  /* 0x640064000d167812 */ /* 0x000fe200078efcff */
[----:B------:R-:W-:Y:S01]  /*1d00*/  HADD2 R21, R21, -1056, -1056 ;  /* 0xe420e42015157430 */ /* 0x000fe20000000000 */
[----:B------:R-:W-:Y:S01]  /*1d10*/  LOP3.LUT R37, R14, 0x64006400, RZ, 0xfc, !PT ;  /* 0x640064000e257812 */ /* 0x000fe200078efcff */
[----:B------:R-:W-:Y:S01]  /*1d20*/  HADD2 R20, R20, -1056, -1056 ;  /* 0xe420e42014147430 */ /* 0x000fe20000000000 */
[----:B------:R-:W1:Y:S01]  /*1d30*/  LDS.128 R12, [UR4+0x10] ;  /* 0x00001004ff0c7984 */ /* 0x000e620008000c00 */
[----:B------:R-:W-:Y:S01]  /*1d40*/  LOP3.LUT R32, R23, 0x3f003f, RZ, 0xc0, !PT ;  /* 0x003f003f17207812 */ /* 0x000fe200078ec0ff */
[----:B------:R-:W-:Y:S01]  /*1d50*/  HADD2 R22, R22, -1056, -1056 ;  /* 0xe420e42016167430 */ /* 0x000fe20000000000 */
[----:B------:R-:W-:Y:S01]  /*1d60*/  SHF.R.U32.HI R35, RZ, 0x6, R23 ;  /* 0x00000006ff237819 */ /* 0x000fe20000011617 */
[----:B------:R-:W-:Y:S01]  /*1d70*/  HADD2 R37, R37, -1056, -1056 ;  /* 0xe420e42025257430 */ /* 0x000fe20000000000 */
[----:B------:R-:W-:-:S02]  /*1d80*/  LOP3.LUT R23, R36, 0x64006400, RZ, 0xfc, !PT ;  /* 0x6400640024177812 */ /* 0x000fc400078efcff */
[----:B------:R-:W-:Y:S02]  /*1d90*/  LOP3.LUT R42, R42, 0x3f003f, RZ, 0xc0, !PT ;  /* 0x003f003f2a2a7812 */ /* 0x000fe400078ec0ff */
[----:B------:R-:W-:Y:S01]  /*1da0*/  LOP3.LUT R41, R18, 0x3f003f, RZ, 0xc0, !PT ;  /* 0x003f003f12297812 */ /* 0x000fe200078ec0ff */
[----:B------:R-:W-:Y:S01]  /*1db0*/  HADD2 R23, R23, -1056, -1056 ;  /* 0xe420e42017177430 */ /* 0x000fe20000000000 */
[----:B------:R-:W-:Y:S02]  /*1dc0*/  LOP3.LUT R36, R42, 0x64006400, RZ, 0xfc, !PT ;  /* 0x640064002a247812 */ /* 0x000fe400078efcff */
[----:B------:R-:W-:Y:S02]  /*1dd0*/  LOP3.LUT R29, R29, 0x64006400, RZ, 0xfc, !PT ;  /* 0x640064001d1d7812 */ /* 0x000fe400078efcff */
[----:B------:R-:W-:Y:S01]  /*1de0*/  LOP3.LUT R30, R30, 0x3f003f, RZ, 0xc0, !PT ;  /* 0x003f003f1e1e7812 */ /* 0x000fe200078ec0ff */
[----:B------:R-:W-:Y:S01]  /*1df0*/  HADD2 R36, R36, -1056, -1056 ;  /* 0xe420e42024247430 */ /* 0x000fe20000000000 */
[----:B------:R-:W-:Y:S01]  /*1e00*/  LOP3.LUT R31, R31, 0x64006400, RZ, 0xfc, !PT ;  /* 0x640064001f1f7812 */ /* 0x000fe200078efcff */
[----:B------:R-:W-:Y:S01]  /*1e10*/  HADD2 R29, R29, -1056, -1056 ;  /* 0xe420e4201d1d7430 */ /* 0x000fe20000000000 */
[----:B------:R-:W-:Y:S01]  /*1e20*/  LOP3.LUT R35, R35, 0x3f003f, RZ, 0xc0, !PT ;  /* 0x003f003f23237812 */ /* 0x000fe200078ec0ff */
[----:B0-----:R-:W-:-:S02]  /*1e30*/  HFMA2 R44, R23, R4, RZ ;  /* 0x00000004172c7231 */ /* 0x001fc400000000ff */
[-C--:B------:R-:W-:Y:S02]  /*1e40*/  HFMA2 R42, R40, R4.reuse, RZ.H0_H0 ;  /* 0x00000004282a7231 */ /* 0x080fe400000400ff */
[-C--:B------:R-:W-:Y:S02]  /*1e50*/  HFMA2 R45, R39, R4.reuse, RZ ;  /* 0x00000004272d7231 */ /* 0x080fe400000000ff */
[----:B------:R-:W-:Y:S01]  /*1e60*/  HFMA2 R43, R21, R4, RZ.H0_H0 ;  /* 0x00000004152b7231 */ /* 0x000fe200000400ff */
[----:B------:R-:W-:Y:S01]  /*1e70*/  LOP3.LUT R30, R30, 0x64006400, RZ, 0xfc, !PT ;  /* 0x640064001e1e7812 */ /* 0x000fe200078efcff */
[-C--:B------:R-:W-:Y:S02]  /*1e80*/  HFMA2 R4, R37, R5.reuse, R42 ;  /* 0x0000000525047231 */ /* 0x080fe4000000002a */
[-C--:B------:R-:W-:Y:S02]  /*1e90*/  HFMA2 R44, R20, R5.reuse, R44 ;  /* 0x00000005142c7231 */ /* 0x080fe4000000002c */
[----:B------:R-:W-:-:S02]  /*1ea0*/  HFMA2 R43, R22, R5, R43 ;  /* 0x00000005162b7231 */ /* 0x000fc4000000002b */
[----:B------:R-:W-:Y:S01]  /*1eb0*/  HFMA2 R5, R36, R5, R45 ;  /* 0x0000000524057231 */ /* 0x000fe2000000002d */
[----:B------:R-:W-:Y:S01]  /*1ec0*/  LOP3.LUT R45, R32, 0x64006400, RZ, 0xfc, !PT ;  /* 0x64006400202d7812 */ /* 0x000fe200078efcff */
[----:B------:R-:W-:Y:S01]  /*1ed0*/  HADD2 R31, R31, -1056, -1056 ;  /* 0xe420e4201f1f7430 */ /* 0x000fe20000000000 */
[----:B------:R-:W-:Y:S01]  /*1ee0*/  LOP3.LUT R42, R9, 0x3f003f, RZ, 0xc0, !PT ;  /* 0x003f003f092a7812 */ /* 0x000fe200078ec0ff */
[----:B------:R-:W-:Y:S01]  /*1ef0*/  HADD2 R30, R30, -1056, -1056 ;  /* 0xe420e4201e1e7430 */ /* 0x000fe20000000000 */
[----:B------:R-:W-:Y:S01]  /*1f00*/  LOP3.LUT R32, R34, 0x3f003f, RZ, 0xc0, !PT ;  /* 0x003f003f22207812 */ /* 0x000fe200078ec0ff */
[-C--:B------:R-:W-:Y:S01]  /*1f10*/  HFMA2 R34, R31, R6.reuse, R43 ;  /* 0x000000061f227231 */ /* 0x080fe2000000002b */
[----:B------:R-:W-:Y:S01]  /*1f20*/  LOP3.LUT R9, R41, 0x64006400, RZ, 0xfc, !PT ;  /* 0x6400640029097812 */ /* 0x000fe200078efcff */
[-C--:B------:R-:W-:Y:S01]  /*1f30*/  HFMA2 R4, R38, R6.reuse, R4 ;  /* 0x0000000626047231 */ /* 0x080fe20000000004 */
        /* <DEDUP_REMOVED lines=9> */
[----:B------:R-:W-:Y:S01]  /*1fd0*/  HFMA2 R46, R42, R6, R5 ;  /* 0x000000062a2e7231 */ /* 0x000fe20000000005 */
[----:B------:R-:W-:Y:S01]  /*1fe0*/  SHF.R.U32.HI R17, RZ, 0x6, R17 ;  /* 0x00000006ff117819 */ /* 0x000fe20000011611 */
[-C--:B------:R-:W-:Y:S01]  /*1ff0*/  HFMA2 R5, R32, R7.reuse, R34 ;  /* 0x0000000720057231 */ /* 0x080fe20000000022 */
[----:B------:R-:W-:Y:S01]  /*2000*/  SHF.R.U32.HI R16, RZ, 0x6, R16 ;  /* 0x00000006ff107819 */ /* 0x000fe20000011610 */
[----:B------:R-:W-:Y:S01]  /*2010*/  HFMA2 R4, R41, R7, R4 ;  /* 0x0000000729047231 */ /* 0x000fe20000000004 */
[----:B------:R-:W-:-:S02]  /*2020*/  LOP3.LUT R8, R19, 0x3f003f, RZ, 0xc0, !PT ;  /* 0x003f003f13087812 */ /* 0x000fc400078ec0ff */
[----:B------:R-:W-:Y:S01]  /*2030*/  LOP3.LUT R45, R35, 0x64006400, RZ, 0xfc, !PT ;  /* 0x64006400232d7812 */ /* 0x000fe200078efcff */
[----:B------:R-:W-:Y:S01]  /*2040*/  HFMA2 R35, R29, R6, R44 ;  /* 0x000000061d237231 */ /* 0x000fe2000000002c */
[----:B------:R-:W-:Y:S01]  /*2050*/  SHF.R.U32.HI R19, RZ, 0x6, R19 ;  /* 0x00000006ff137819 */ /* 0x000fe20000011613 */
[----:B-1----:R-:W-:Y:S01]  /*2060*/  HFMA2 R4, R43, R12, R4 ;  /* 0x0000000c2b047231 */ /* 0x002fe20000000004 */
[----:B------:R-:W-:Y:S01]  /*2070*/  LOP3.LUT R18, R18, 0x3f003f, RZ, 0xc0, !PT ;  /* 0x003f003f12127812 */ /* 0x000fe200078ec0ff */
[----:B------:R-:W-:Y:S01]  /*2080*/  HADD2 R44, R45, -1056, -1056 ;  /* 0xe420e4202d2c7430 */ /* 0x000fe20000000000 */
[----:B------:R-:W-:Y:S01]  /*2090*/  LOP3.LUT R3, R3, 0x64006400, RZ, 0xfc, !PT ;  /* 0x6400640003037812 */ /* 0x000fe200078efcff */
[-C--:B------:R-:W-:Y:S01]  /*20a0*/  HFMA2 R6, R30, R7.reuse, R35 ;  /* 0x000000071e067231 */ /* 0x080fe20000000023 */
[----:B------:R-:W-:Y:S01]  /*20b0*/  LOP3.LUT R2, R2, 0x64006400, RZ, 0xfc, !PT ;  /* 0x6400640002027812 */ /* 0x000fe200078efcff */
[----:B------:R-:W-:Y:S01]  /*20c0*/  HFMA2 R7, R44, R7, R46 ;  /* 0x000000072c077231 */ /* 0x000fe2000000002e */
[----:B------:R-:W-:Y:S01]  /*20d0*/  LOP3.LUT R17, R17, 0x3f003f, RZ, 0xc0, !PT ;  /* 0x003f003f11117812 */ /* 0x000fe200078ec0ff */
[----:B------:R-:W-:Y:S01]  /*20e0*/  HADD2 R35, R3, -1056, -1056 ;  /* 0xe420e42003237430 */ /* 0x000fe20000000000 */
[----:B------:R-:W-:-:S02]  /*20f0*/  LOP3.LUT R16, R16, 0x3f003f, RZ, 0xc0, !PT ;  /* 0x003f003f10107812 */ /* 0x000fc400078ec0ff */
[----:B------:R-:W-:Y:S01]  /*2100*/  LOP3.LUT R8, R8, 0x64006400, RZ, 0xfc, !PT ;  /* 0x6400640008087812 */ /* 0x000fe200078efcff */
[-C--:B------:R-:W-:Y:S01]  /*2110*/  HFMA2 R3, R35, R12.reuse, R6 ;  /* 0x0000000c23037231 */ /* 0x080fe20000000006 */
        /* <DEDUP_REMOVED lines=17> */
[-C--:B------:R-:W-:Y:S01]  /*2230*/  HFMA2 R2, R45, R13.reuse, R4 ;  /* 0x0000000d2d027231 */ /* 0x080fe20000000004 */
[----:B------:R-:W-:Y:S01]  /*2240*/  LOP3.LUT R50, R52, 0x64006400, RZ, 0xfc, !PT ;  /* 0x6400640034327812 */ /* 0x000fe200078efcff */
[-C--:B------:R-:W-:Y:S02]  /*2250*/  HFMA2 R7, R34, R13.reuse, R17 ;  /* 0x0000000d22077231 */ /* 0x080fe40000000011 */
[-C--:B------:R-:W-:Y:S01]  /*2260*/  HFMA2 R3, R54, R13.reuse, R3 ;  /* 0x0000000d36037231 */ /* 0x080fe20000000003 */
[----:B------:R-:W-:Y:S01]  /*2270*/  LOP3.LUT R4, R55, 0x64006400, RZ, 0xfc, !PT ;  /* 0x6400640037047812 */ /* 0x000fe200078efcff */
[----:B------:R-:W-:Y:S01]  /*2280*/  HADD2 R47, R47, -1056, -1056 ;  /* 0xe420e4202f2f7430 */ /* 0x000fe20000000000 */
[----:B------:R-:W-:Y:S01]  /*2290*/  LOP3.LUT R5, R51, 0x64006400, RZ, 0xfc, !PT ;  /* 0x6400640033057812 */ /* 0x000fe200078efcff */
[----:B------:R-:W-:Y:S01]  /*22a0*/  HFMA2 R13, R48, R13, R12 ;  /* 0x0000000d300d7231 */ /* 0x000fe2000000000c */
[----:B------:R-:W-:Y:S01]  /*22b0*/  LOP3.LUT R52, R49, 0x64006400, RZ, 0xfc, !PT ;  /* 0x6400640031347812 */ /* 0x000fe200078efcff */
[----:B------:R-:W-:-:S02]  /*22c0*/  HADD2 R51, R6, -1056, -1056 ;  /* 0xe420e42006337430 */ /* 0x000fc40000000000 */
[-C--:B------:R-:W-:Y:S02]  /*22d0*/  HFMA2 R2, R47, R14.reuse, R2 ;  /* 0x0000000e2f027231 */ /* 0x080fe40000000002 */
[----:B------:R-:W-:Y:S01]  /*22e0*/  HADD2 R55, R56, -1056, -1056 ;  /* 0xe420e42038377430 */ /* 0x000fe20000000000 */
[----:B------:R-:W-:Y:S01]  /*22f0*/  ISETP.NE.AND P0, PT, R28, 0x1, PT ;  /* 0x000000011c00780c */ /* 0x000fe20003f05270 */
[----:B------:R-:W-:Y:S01]  /*2300*/  HADD2 R53, R53, -1056, -1056 ;  /* 0xe420e42035357430 */ /* 0x000fe20000000000 */
[----:B-----5:R-:W-:Y:S01]  /*2310*/  PRMT R10, R10, 0x5410, R11 ;  /* 0x000054100a0a7816 */ /* 0x020fe2000000000b */
[----:B------:R-:W-:Y:S02]  /*2320*/  HADD2 R50, R50, -1056, -1056 ;  /* 0xe420e42032327430 */ /* 0x000fe40000000000 */
[-C--:B------:R-:W-:Y:S02]  /*2330*/  HFMA2 R3, R55, R14.reuse, R3 ;  /* 0x0000000e37037231 */ /* 0x080fe40000000003 */
[----:B------:R-:W-:Y:S01]  /*2340*/  HADD2 R49, R5, -1056, -1056 ;  /* 0xe420e42005317430 */ /* 0x000fe20000000000 */
[----:B------:R-:W-:Y:S01]  /*2350*/  PRMT R24, R24, 0x5410, R25 ;  /* 0x0000541018187816 */ /* 0x000fe20000000019 */
[-C--:B------:R-:W-:Y:S01]  /*2360*/  HFMA2 R7, R53, R14.reuse, R7 ;  /* 0x0000000e35077231 */ /* 0x080fe20000000007 */
[----:B------:R-:W-:Y:S01]  /*2370*/  PRMT R5, RZ, 0x5410, RZ ;  /* 0x00005410ff057816 */ /* 0x000fe200000000ff */
[----:B------:R-:W-:Y:S01]  /*2380*/  HFMA2 R13, R51, R14, R13 ;  /* 0x0000000e330d7231 */ /* 0x000fe2000000000d */
[----:B------:R-:W-:Y:S01]  /*2390*/  PRMT R6, RZ, 0x5410, RZ ;  /* 0x00005410ff067816 */ /* 0x000fe200000000ff */
[----:B------:R-:W-:-:S02]  /*23a0*/  HADD2 R56, R4, -1056, -1056 ;  /* 0xe420e42004387430 */ /* 0x000fc40000000000 */
[-C--:B------:R-:W-:Y:S02]  /*23b0*/  HFMA2 R7, R50, R15.reuse, R7 ;  /* 0x0000000f32077231 */ /* 0x080fe40000000007 */
[----:B------:R-:W-:Y:S01]  /*23c0*/  HADD2 R52, R52, -1056, -1056 ;  /* 0xe420e42034347430 */ /* 0x000fe20000000000 */
[----:B------:R-:W-:Y:S01]  /*23d0*/  PRMT R4, RZ, 0x5410, RZ ;  /* 0x00005410ff047816 */ /* 0x000fe200000000ff */
[-C--:B------:R-:W-:Y:S02]  /*23e0*/  HFMA2 R2, R49, R15.reuse, R2 ;  /* 0x0000000f31027231 */ /* 0x080fe40000000002 */
[-C--:B------:R-:W-:Y:S02]  /*23f0*/  HFMA2 R3, R56, R15.reuse, R3 ;  /* 0x0000000f38037231 */ /* 0x080fe40000000003 */
[----:B------:R-:W-:Y:S02]  /*2400*/  HFMA2 R13, R52, R15, R13 ;  /* 0x0000000f340d7231 */ /* 0x000fe4000000000d */
[----:B------:R-:W-:-:S02]  /*2410*/  HADD2 R7, R7.H0_H0, R7.H1_H1 ;  /* 0x3000000707077230 */ /* 0x000fc40000000800 */
[----:B------:R-:W-:Y:S02]  /*2420*/  HADD2 R3, R3.H0_H0, R3.H1_H1 ;  /* 0x3000000303037230 */ /* 0x000fe40000000800 */
[----:B------:R-:W-:Y:S02]  /*2430*/  HADD2 R2, R2.H0_H0, R2.H1_H1 ;  /* 0x3000000202027230 */ /* 0x000fe40000000800 */
[----:B------:R-:W-:Y:S01]  /*2440*/  HADD2 R13, R13.H0_H0, R13.H1_H1 ;  /* 0x3000000d0d0d7230 */ /* 0x000fe20000000800 */
[----:B------:R-:W-:Y:S02]  /*2450*/  PRMT R3, R3, 0x5410, R7 ;  /* 0x0000541003037816 */ /* 0x000fe40000000007 */
[----:B------:R-:W-:Y:S02]  /*2460*/  PRMT R7, RZ, 0x5410, RZ ;  /* 0x00005410ff077816 */ /* 0x000fe400000000ff */
[----:B------:R-:W-:Y:S01]  /*2470*/  PRMT R2, R2, 0x5410, R13 ;  /* 0x0000541002027816 */ /* 0x000fe2000000000d */
[----:B------:R-:W-:Y:S01]  /*2480*/  HFMA2 R9, R3, R10, RZ ;  /* 0x0000000a03097231 */ /* 0x000fe200000000ff */
[----:B------:R-:W-:-:S03]  /*2490*/  PRMT R3, RZ, 0x5410, RZ ;  /* 0x00005410ff037816 */ /* 0x000fc600000000ff */
[----:B------:R-:W-:Y:S01]  /*24a0*/  HFMA2 R8, R2, R24, RZ.H0_H0 ;  /* 0x0000001802087231 */ /* 0x000fe200000400ff */
[----:B------:R-:W-:Y:S01]  /*24b0*/  PRMT R2, RZ, 0x5410, RZ ;  /* 0x00005410ff027816 */ /* 0x000fe200000000ff */
[----:B------:R-:W-:Y:S06]  /*24c0*/  @!P0 BRA `(.L_x_637) ;  /* 0x0000000800248947 */ /* 0x000fec0003800000 */
[----:B------:R-:W0:Y:S01]  /*24d0*/  LDS.128 R12, [UR4+0x40] ;  /* 0x00004004ff0c7984 */ /* 0x000e220008000c00 */
[----:B------:R-:W-:Y:S02]  /*24e0*/  ISETP.NE.AND P0, PT, R28, 0x2, PT ;  /* 0x000000021c00780c */ /* 0x000fe40003f05270 */
[----:B------:R-:W-:Y:S01]  /*24f0*/  PRMT R10, R10, 0x5410, R11 ;  /* 0x000054100a0a7816 */ /* 0x000fe2000000000b */
[----:B------:R-:W1:Y:S01]  /*2500*/  LDS.128 R16, [UR4+0x50] ;  /* 0x00005004ff107984 */ /* 0x000e620008000c00 */
[----:B------:R-:W-:Y:S02]  /*2510*/  PRMT R24, R24, 0x5410, R25 ;  /* 0x0000541018187816 */ /* 0x000fe40000000019 */
[----:B------:R-:W-:Y:S01]  /*2520*/  PRMT R2, R2, 0x5410, RZ ;  /* 0x0000541002027816 */ /* 0x000fe200000000ff */
[-C--:B0-----:R-:W-:Y:S02]  /*2530*/  HFMA2 R6, R40, R12.reuse, RZ ;  /* 0x0000000c28067231 */ /* 0x081fe400000000ff */
[----:B------:R-:W-:-:S02]  /*2540*/  HFMA2 R7, R23, R12, RZ.H0_H0 ;  /* 0x0000000c17077231 */ /* 0x000fc400000400ff */
[-C--:B------:R-:W-:Y:S02]  /*2550*/  HFMA2 R60, R39, R12.reuse, RZ ;  /* 0x0000000c273c7231 */ /* 0x080fe400000000ff */
[----:B------:R-:W-:Y:S02]  /*2560*/  HFMA2 R57, R21, R12, RZ ;  /* 0x0000000c15397231 */ /* 0x000fe400000000ff */
        /* <DEDUP_REMOVED lines=34> */
[----:B------:R-:W-:-:S04]  /*2790*/  HFMA2 R7, R7, R10, RZ ;  /* 0x0000000a07077231 */ /* 0x000fc800000000ff */
[----:B------:R-:W-:Y:S01]  /*27a0*/  HFMA2 R6, R6, R24, RZ.H0_H0 ;  /* 0x0000001806067231 */ /* 0x000fe200000400ff */
[----:B------:R-:W-:Y:S06]  /*27b0*/  @!P0 BRA `(.L_x_637) ;  /* 0x0000000400688947 */ /* 0x000fec0003800000 */
[----:B------:R-:W0:Y:S01]  /*27c0*/  LDS.128 R12, [UR4+0x80] ;  /* 0x00008004ff0c7984 */ /* 0x000e220008000c00 */
[----:B------:R-:W-:Y:S02]  /*27d0*/  ISETP.NE.AND P0, PT, R28, 0x3, PT ;  /* 0x000000031c00780c */ /* 0x000fe40003f05270 */
[----:B------:R-:W-:Y:S01]  /*27e0*/  PRMT R10, R10, 0x5410, R11 ;  /* 0x000054100a0a7816 */ /* 0x000fe2000000000b */
[----:B------:R-:W1:Y:S01]  /*27f0*/  LDS.128 R16, [UR4+0x90] ;  /* 0x00009004ff107984 */ /* 0x000e620008000c00 */
[----:B------:R-:W-:Y:S01]  /*2800*/  PRMT R24, R24, 0x5410, R25 ;  /* 0x0000541018187816 */ /* 0x000fe20000000019 */
[-C--:B0-----:R-:W-:Y:S02]  /*2810*/  HFMA2 R4, R23, R12.reuse, RZ ;  /* 0x0000000c17047231 */ /* 0x081fe400000000ff */
[-C--:B------:R-:W-:Y:S02]  /*2820*/  HFMA2 R2, R21, R12.reuse, RZ.H0_H0 ;  /* 0x0000000c15027231 */ /* 0x080fe400000400ff */
[----:B------:R-:W-:-:S02]  /*2830*/  HFMA2 R3, R40, R12, RZ ;  /* 0x0000000c28037231 */ /* 0x000fc400000000ff */
        /* <DEDUP_REMOVED lines=13> */
[-C--:B-1----:R-:W-:Y:S02]  /*2910*/  HFMA2 R4, R35, R16.reuse, R4 ;  /* 0x0000001023047231 */ /* 0x082fe40000000004 */
        /* <DEDUP_REMOVED lines=25> */
[----:B------:R-:W-:Y:S06]  /*2ab0*/  @!P0 BRA `(.L_x_637) ;  /* 0x0000000000a88947 */ /* 0x000fec0003800000 */
        /* <DEDUP_REMOVED lines=40> */
[----:B------:R-:W-:-:S04]  /*2d40*/  HFMA2 R3, R28, R10, RZ ;  /* 0x0000000a1c037231 */ /* 0x000fc800000000ff */
[----:B------:R-:W-:-:S07]  /*2d50*/  HFMA2 R2, R40, R24, RZ.H0_H0 ;  /* 0x0000001828027231 */ /* 0x000fce00000400ff */
.L_x_637:
[----:B------:R-:W-:Y:S05]  /*2d60*/  @!P1 BRA `(.L_x_636) ;  /* 0x0000001400089947 */ /* 0x000fea0003800000 */
[----:B------:R-:W2:Y:S01]  /*2d70*/  LDG.E.128.CONSTANT R20, desc[UR6][R58.64] ;  /* 0x000000063a147981 */ /* 0x000ea2000c1e9d00 */
[----:B------:R-:W-:-:S04]  /*2d80*/  IMAD.WIDE R16, R27, 0x4, R58 ;  /* 0x000000041b107825 */ /* 0x000fc800078e023a */
[----:B------:R-:W-:Y:S02]  /*2d90*/  IMAD.WIDE R12, R27, 0x4, R16 ;  /* 0x000000041b0c7825 */ /* 0x000fe400078e0210 */
[----:B------:R-:W3:Y:S04]  /*2da0*/  LDG.E.128.CONSTANT R16, desc[UR6][R16.64] ;  /* 0x0000000610107981 */ /* 0x000ee8000c1e9d00 */
[----:B------:R-:W4:Y:S01]  /*2db0*/  LDG.E.128.CONSTANT R12, desc[UR6][R12.64] ;  /* 0x000000060c0c7981 */ /* 0x000f22000c1e9d00 */
[----:B------:R-:W0:Y:S01]  /*2dc0*/  S2UR UR5, SR_CgaCtaId ;  /* 0x00000000000579c3 */ /* 0x000e220000008800 */
[----:B------:R-:W-:Y:S02]  /*2dd0*/  UMOV UR4, 0x400 ;  /* 0x0000040000047882 */ /* 0x000fe40000000000 */
[----:B0-----:R-:W-:Y:S01]  /*2de0*/  ULEA UR4, UR5, UR4, 0x18 ;  /* 0x0000000405047291 */ /* 0x001fe2000f8ec0ff */
[----:B-----5:R-:W-:-:S02]  /*2df0*/  PRMT R10, R10, 0x5410, R11 ;  /* 0x000054100a0a7816 */ /* 0x020fc4000000000b */
[----:B------:R-:W-:Y:S02]  /*2e00*/  PRMT R24, R24, 0x5410, R25 ;  /* 0x0000541018187816 */ /* 0x000fe40000000019 */
[--C-:B--2---:R-:W-:Y:S02]  /*2e10*/  SHF.R.U32.HI R36, RZ, 0xc, R21.reuse ;  /* 0x0000000cff247819 */ /* 0x104fe40000011615 */
[----:B------:R-:W-:Y:S02]  /*2e20*/  LOP3.LUT R27, R21, 0x3f003f, RZ, 0xc0, !PT ;  /* 0x003f003f151b7812 */ /* 0x000fe400078ec0ff */
[----:B------:R-:W-:Y:S02]  /*2e30*/  SHF.R.U32.HI R32, RZ, 0x6, R21 ;  /* 0x00000006ff207819 */ /* 0x000fe40000011615 */
[----:B------:R-:W-:Y:S02]  /*2e40*/  SHF.R.U32.HI R21, RZ, 0xc, R20 ;  /* 0x0000000cff157819 */ /* 0x000fe40000011614 */
[----:B------:R-:W-:-:S02]  /*2e50*/  LOP3.LUT R29, R20, 0x3f003f, RZ, 0xc0, !PT ;  /* 0x003f003f141d7812 */ /* 0x000fc400078ec0ff */
[----:B------:R-:W-:Y:S02]  /*2e60*/  SHF.R.U32.HI R30, RZ, 0x6, R20 ;  /* 0x00000006ff1e7819 */ /* 0x000fe40000011614 */
[--C-:B------:R-:W-:Y:S02]  /*2e70*/  SHF.R.U32.HI R38, RZ, 0xc, R22.reuse ;  /* 0x0000000cff267819 */ /* 0x100fe40000011616 */
[----:B------:R-:W-:Y:S02]  /*2e80*/  LOP3.LUT R35, R22, 0x3f003f, RZ, 0xc0, !PT ;  /* 0x003f003f16237812 */ /* 0x000fe400078ec0ff */
[----:B------:R-:W-:Y:S02]  /*2e90*/  SHF.R.U32.HI R34, RZ, 0x6, R22 ;  /* 0x00000006ff227819 */ /* 0x000fe40000011616 */
[----:B------:R-:W-:Y:S02]  /*2ea0*/  SHF.R.U32.HI R43, RZ, 0xc, R23 ;  /* 0x0000000cff2b7819 */ /* 0x000fe40000011617 */
[----:B------:R-:W-:-:S02]  /*2eb0*/  LOP3.LUT R28, R23, 0x3f003f, RZ, 0xc0, !PT ;  /* 0x003f003f171c7812 */ /* 0x000fc400078ec0ff */
[----:B------:R-:W-:Y:S02]  /*2ec0*/  SHF.R.U32.HI R33, RZ, 0x6, R23 ;  /* 0x00000006ff217819 */ /* 0x000fe40000011617 */
[----:B------:R-:W-:Y:S02]  /*2ed0*/  LOP3.LUT R41, R21, 0xf000f, RZ, 0xc0, !PT ;  /* 0x000f000f15297812 */ /* 0x000fe400078ec0ff */
[----:B------:R-:W0:Y:S01]  /*2ee0*/  LDS.128 R20, [UR4+0x20] ;  /* 0x00002004ff147984 */ /* 0x000e220008000c00 */
[--C-:B----4-:R-:W-:Y:S02]  /*2ef0*/  SHF.R.U32.HI R50, RZ, 0x8, R12.reuse ;  /* 0x00000008ff327819 */ /* 0x110fe4000001160c */
[--C-:B------:R-:W-:Y:S02]  /*2f00*/  SHF.R.U32.HI R52, RZ, 0xa, R12.reuse ;  /* 0x0000000aff347819 */ /* 0x100fe4000001160c */
[----:B------:R-:W-:Y:S02]  /*2f10*/  LOP3.LUT R40, R12, 0x3f003f, RZ, 0xc0, !PT ;  /* 0x003f003f0c287812 */ /* 0x000fe400078ec0ff */
[----:B------:R-:W-:-:S02]  /*2f20*/  SHF.R.U32.HI R46, RZ, 0x6, R12 ;  /* 0x00000006ff2e7819 */ /* 0x000fc4000001160c */
[----:B---3--:R-:W-:Y:S02]  /*2f30*/  SHF.R.U32.HI R12, RZ, 0xc, R16 ;  /* 0x0000000cff0c7819 */ /* 0x008fe40000011610 */
[--C-:B------:R-:W-:Y:S02]  /*2f40*/  SHF.R.U32.HI R49, RZ, 0x8, R13.reuse ;  /* 0x00000008ff317819 */ /* 0x100fe4000001160d */
[--C-:B------:R-:W-:Y:S02]  /*2f50*/  SHF.R.U32.HI R53, RZ, 0xa, R13.reuse ;  /* 0x0000000aff357819 */ /* 0x100fe4000001160d */
[----:B------:R-:W-:Y:S02]  /*2f60*/  LOP3.LUT R37, R13, 0x3f003f, RZ, 0xc0, !PT ;  /* 0x003f003f0d257812 */ /* 0x000fe400078ec0ff */
[----:B------:R-:W-:Y:S02]  /*2f70*/  SHF.R.U32.HI R42, RZ, 0x6, R13 ;  /* 0x00000006ff2a7819 */ /* 0x000fe4000001160d */
[----:B------:R-:W-:-:S02]  /*2f80*/  SHF.R.U32.HI R45, RZ, 0x8, R14 ;  /* 0x00000008ff2d7819 */ /* 0x000fc4000001160e */
[--C-:B------:R-:W-:Y:S02]  /*2f90*/  SHF.R.U32.HI R54, RZ, 0xa, R14.reuse ;  /* 0x0000000aff367819 */ /* 0x100fe4000001160e */
[----:B------:R-:W-:Y:S02]  /*2fa0*/  LOP3.LUT R31, R14, 0x3f003f, RZ, 0xc0, !PT ;  /* 0x003f003f0e1f7812 */ /* 0x000fe400078ec0ff */
[----:B------:R-:W-:Y:S02]  /*2fb0*/  SHF.R.U32.HI R47, RZ, 0x6, R14 ;  /* 0x00000006ff2f7819 */ /* 0x000fe4000001160e */
[----:B------:R-:W-:Y:S02]  /*2fc0*/  SHF.R.U32.HI R51, RZ, 0x8, R15 ;  /* 0x00000008ff337819 */ /* 0x000fe4000001160f */
[----:B------:R-:W-:Y:S02]  /*2fd0*/  LOP3.LUT R14, R43, 0xf000f, RZ, 0xc0, !PT ;  /* 0x000f000f2b0e7812 */ /* 0x000fe400078ec0ff */
[----:B------:R-:W-:-:S02]  /*2fe0*/  LOP3.LUT R13, R12, 0xf000f, RZ, 0xc0, !PT ;  /* 0x000f000f0c0d7812 */ /* 0x000fc400078ec0ff */
[----:B------:R-:W-:Y:S02]  /*2ff0*/  LOP3.LUT R38, R38, 0xf000f, RZ, 0xc0, !PT ;  /* 0x000f000f26267812 */ /* 0x000fe400078ec0ff */
[----:B------:R-:W-:Y:S02]  /*3000*/  LOP3.LUT R36, R36, 0xf000f, RZ, 0xc0, !PT ;  /* 0x000f000f24247812 */ /* 0x000fe400078ec0ff */
[----:B------:R-:W-:Y:S02]  /*3010*/  LOP3.LUT R51, R14, 0x300030, R51, 0xf8, !PT ;  /* 0x003000300e337812 */ /* 0x000fe400078ef833 */
[----:B------:R-:W-:Y:S02]  /*3020*/  LOP3.LUT R52, R13, 0x300030, R52, 0xf8, !PT ;  /* 0x003000300d347812 */ /* 0x000fe400078ef834 */
[----:B------:R-:W-:Y:S02]  /*3030*/  SHF.R.U32.HI R12, RZ, 0xc, R17 ;  /* 0x0000000cff0c7819 */ /* 0x000fe40000011611 */
[----:B------:R-:W-:-:S02]  /*3040*/  SHF.R.U32.HI R13, RZ, 0xc, R18 ;  /* 0x0000000cff0d7819 */ /* 0x000fc40000011612 */
[----:B------:R-:W-:Y:S02]  /*3050*/  SHF.R.U32.HI R14, RZ, 0xc, R19 ;  /* 0x0000000cff0e7819 */ /* 0x000fe40000011613 */
[----:B------:R-:W-:Y:S02]  /*3060*/  LOP3.LUT R50, R41, 0x300030, R50, 0xf8, !PT ;  /* 0x0030003029327812 */ /* 0x000fe400078ef832 */
[----:B------:R-:W-:Y:S02]  /*3070*/  LOP3.LUT R45, R38, 0x300030, R45, 0xf8, !PT ;  /* 0x00300030262d7812 */ /* 0x000fe400078ef82d */
        /* <DEDUP_REMOVED lines=8> */
[----:B------:R-:W-:-:S02]  /*3100*/  LOP3.LUT R49, R36, 0x300030, R49, 0xf8, !PT ;  /* 0x0030003024317812 */ /* 0x000fc400078ef831 */
[----:B------:R-:W-:Y:S02]  /*3110*/  LOP3.LUT R12, R12, 0xf000f, RZ, 0xc0, !PT ;  /* 0x000f000f0c0c7812 */ /* 0x000fe400078ec0ff */
[----:B------:R-:W-:Y:S02]  /*3120*/  LOP3.LUT R13, R13, 0xf000f, RZ, 0xc0, !PT ;  /* 0x000f000f0d0d7812 */ /* 0x000fe400078ec0ff */
[----:B------:R-:W-:Y:S02]  /*3130*/  LOP3.LUT R14, R14, 0xf000f, RZ, 0xc0, !PT ;  /* 0x000f000f0e0e7812 */ /* 0x000fe400078ec0ff */
[----:B------:R-:W-:Y:S02]  /*3140*/  LOP3.LUT R36, R18, 0x3f003f, RZ, 0xc0, !PT ;  /* 0x003f003f12247812 */ /* 0x000fe400078ec0ff */
[----:B------:R-:W-:Y:S02]  /*3150*/  SHF.R.U32.HI R39, RZ, 0xa, R15 ;  /* 0x0000000aff277819 */ /* 0x000fe4000001160f */
[----:B------:R-:W-:-:S02]  /*3160*/  LOP3.LUT R43, R19, 0x3f003f, RZ, 0xc0, !PT ;  /* 0x003f003f132b7812 */ /* 0x000fc400078ec0ff */
        /* <DEDUP_REMOVED lines=8> */
[----:B------:R-:W-:Y:S02]  /*31f0*/  LOP3.LUT R36, R36, 0x64006400, RZ, 0xfc, !PT ;  /* 0x6400640024247812 */ /* 0x000fe400078efcff */
[----:B------:R-:W-:-:S02]  /*3200*/  LOP3.LUT R48, R15, 0x3f003f, RZ, 0xc0, !PT ;  /* 0x003f003f0f307812 */ /* 0x000fc400078ec0ff */
[----:B------:R-:W-:Y:S02]  /*3210*/  SHF.R.U32.HI R55, RZ, 0x6, R15 ;  /* 0x00000006ff377819 */ /* 0x000fe4000001160f */
[----:B------:R-:W-:Y:S02]  /*3220*/  LOP3.LUT R53, R12, 0x300030, R53, 0xf8, !PT ;  /* 0x003000300c357812 */ /* 0x000fe400078ef835 */
[----:B------:R-:W-:Y:S02]  /*3230*/  LOP3.LUT R54, R13, 0x300030, R54, 0xf8, !PT ;  /* 0x003000300d367812 */ /* 0x000fe400078ef836 */
[----:B------:R-:W-:Y:S02]  /*3240*/  LOP3.LUT R39, R14, 0x300030, R39, 0xf8, !PT ;  /* 0x003000300e277812 */ /* 0x000fe400078ef827 */
[----:B------:R-:W-:Y:S01]  /*3250*/  LOP3.LUT R43, R43, 0x64006400, RZ, 0xfc, !PT ;  /* 0x640064002b2b7812 */ /* 0x000fe200078efcff */
[----:B------:R-:W1:Y:S01]  /*3260*/  LDS.128 R12, [UR4+0x30] ;  /* 0x00003004ff0c7984 */ /* 0x000e620008000c00 */
[----:B------:R-:W-:-:S02]  /*3270*/  HADD2 R34, R34, -1056, -1056 ;  /* 0xe420e42022227430 */ /* 0x000fc40000000000 */
[-C--:B0-----:R-:W-:Y:S02]  /*3280*/  HFMA2 R57, R35, R20.reuse, RZ ;  /* 0x0000001423397231 */ /* 0x081fe400000000ff */
[----:B------:R-:W-:Y:S02]  /*3290*/  HADD2 R28, R28, -1056, -1056 ;  /* 0xe420e4201c1c7430 */ /* 0x000fe40000000000 */
[-C--:B------:R-:W-:Y:S02]  /*32a0*/  HFMA2 R44, R27, R20.reuse, RZ ;  /* 0x000000141b2c7231 */ /* 0x080fe400000000ff */
[----:B------:R-:W-:Y:S02]  /*32b0*/  HADD2 R30, R30, -1056, -1056 ;  /* 0xe420e4201e1e7430 */ /* 0x000fe40000000000 */
[----:B------:R-:W-:Y:S02]  /*32c0*/  HFMA2 R41, R29, R20, RZ ;  /* 0x000000141d297231 */ /* 0x000fe400000000ff */
[----:B------:R-:W-:-:S02]  /*32d0*/  HADD2 R32, R32, -1056, -1056 ;  /* 0xe420e42020207430 */ /* 0x000fc40000000000 */
[----:B------:R-:W-:Y:S02]  /*32e0*/  HFMA2 R56, R33, R20, RZ.H0_H0 ;  /* 0x0000001421387231 */ /* 0x000fe400000400ff */
[----:B------:R-:W-:Y:S02]  /*32f0*/  HADD2 R38, R36, -1056, -1056 ;  /* 0xe420e42024267430 */ /* 0x000fe40000000000 */
[----:B------:R-:W-:Y:S02]  /*3300*/  HADD2 R36, R43, -1056, -1056 ;  /* 0xe420e4202b247430 */ /* 0x000fe40000000000 */
[-C--:B------:R-:W-:Y:S02]  /*3310*/  HFMA2 R43, R30, R21.reuse, R41 ;  /* 0x000000151e2b7231 */ /* 0x080fe40000000029 */
[-C--:B------:R-:W-:Y:S01]  /*3320*/  HFMA2 R57, R34, R21.reuse, R57 ;  /* 0x0000001522397231 */ /* 0x080fe20000000039 */
[----:B------:R-:W-:Y:S01]  /*3330*/  LOP3.LUT R41, R17, 0x3f003f, RZ, 0xc0, !PT ;  /* 0x003f003f11297812 */ /* 0x000fe200078ec0ff */
[-C--:B------:R-:W-:Y:S01]  /*3340*/  HFMA2 R20, R28, R21.reuse, R44 ;  /* 0x000000151c147231 */ /* 0x080fe2000000002c */
[----:B------:R-:W-:Y:S01]  /*3350*/  SHF.R.U32.HI R44, RZ, 0x6, R18 ;  /* 0x00000006ff2c7819 */ /* 0x000fe20000011612 */
[----:B------:R-:W-:Y:S01]  /*3360*/  HFMA2 R56, R32, R21, R56 ;  /* 0x0000001520387231 */ /* 0x000fe20000000038 */
[----:B------:R-:W-:-:S02]  /*3370*/  LOP3.LUT R21, R16, 0x3f003f, RZ, 0xc0, !PT ;  /* 0x003f003f10157812 */ /* 0x000fc400078ec0ff */
[----:B------:R-:W-:Y:S02]  /*3380*/  SHF.R.U32.HI R17, RZ, 0x6, R17 ;  /* 0x00000006ff117819 */ /* 0x000fe40000011611 */
[----:B------:R-:W-:Y:S02]  /*3390*/  SHF.R.U32.HI R58, RZ, 0x6, R19 ;  /* 0x00000006ff3a7819 */ /* 0x000fe40000011613 */
[----:B------:R-:W-:Y:S02]  /*33a0*/  SHF.R.U32.HI R16, RZ, 0x6, R16 ;  /* 0x00000006ff107819 */ /* 0x000fe40000011610 */
[----:B------:R-:W-:Y:S02]  /*33b0*/  LOP3.LUT R18, R41, 0x64006400, RZ, 0xfc, !PT ;  /* 0x6400640029127812 */ /* 0x000fe400078efcff */
        /* <DEDUP_REMOVED lines=8> */
[----:B------:R-:W-:Y:S02]  /*3440*/  LOP3.LUT R41, R44, 0x64006400, RZ, 0xfc, !PT ;  /* 0x640064002c297812 */ /* 0x000fe400078efcff */
[----:B------:R-:W-:-:S02]  /*3450*/  LOP3.LUT R17, R17, 0x64006400, RZ, 0xfc, !PT ;  /* 0x6400640011117812 */ /* 0x000fc400078efcff */
[----:B------:R-:W-:Y:S02]  /*3460*/  LOP3.LUT R44, R58, 0x64006400, RZ, 0xfc, !PT ;  /* 0x640064003a2c7812 */ /* 0x000fe400078efcff */
[----:B------:R-:W-:Y:S01]  /*3470*/  LOP3.LUT R58, R19, 0x64006400, RZ, 0xfc, !PT ;  /* 0x64006400133a7812 */ /* 0x000fe200078efcff */
[-C--:B------:R-:W-:Y:S02]  /*3480*/  HFMA2 R57, R38, R22.reuse, R57 ;  /* 0x0000001626397231 */ /* 0x080fe40000000039 */
[-C--:B------:R-:W-:Y:S02]  /*3490*/  HFMA2 R56, R36, R22.reuse, R56 ;  /* 0x0000001624387231 */ /* 0x080fe40000000038 */
[-C--:B------:R-:W-:Y:S02]  /*34a0*/  HFMA2 R18, R31, R22.reuse, R20 ;  /* 0x000000161f127231 */ /* 0x080fe40000000014 */
[----:B------:R-:W-:Y:S02]  /*34b0*/  HFMA2 R19, R21, R22, R43 ;  /* 0x0000001615137231 */ /* 0x000fe4000000002b */
[----:B------:R-:W-:-:S02]  /*34c0*/  HADD2 R22, R17, -1056, -1056 ;  /* 0xe420e42011167430 */ /* 0x000fc40000000000 */
[----:B------:R-:W-:Y:S01]  /*34d0*/  HADD2 R20, R58, -1056, -1056 ;  /* 0xe420e4203a147430 */ /* 0x000fe20000000000 */
[----:B------:R-:W-:Y:S01]  /*34e0*/  LOP3.LUT R55, R55, 0x3f003f, RZ, 0xc0, !PT ;  /* 0x003f003f37377812 */ /* 0x000fe200078ec0ff */
[-C--:B------:R-:W-:Y:S02]  /*34f0*/  HFMA2 R17, R22, R23.reuse, R18 ;  /* 0x0000001716117231 */ /* 0x080fe40000000012 */
[-C--:B------:R-:W-:Y:S01]  /*3500*/  HFMA2 R18, R20, R23.reuse, R19 ;  /* 0x0000001714127231 */ /* 0x080fe20000000013 */
        /* <DEDUP_REMOVED lines=8> */
[----:B------:R-:W0:Y:S01]  /*3590*/  LDC R55, c[0x0][0x3a8] ;  /* 0x0000ea00ff377b82 */ /* 0x000e220000000800 */
[----:B------:R-:W-:Y:S01]  /*35a0*/  HFMA2 R56, R44, R23, R56 ;  /* 0x000000172c387231 */ /* 0x000fe20000000038 */
[----:B------:R-:W-:-:S02]  /*35b0*/  LOP3.LUT R47, R47, 0x3f003f, RZ, 0xc0, !PT ;  /* 0x003f003f2f2f7812 */ /* 0x000fc400078ec0ff */
        /* <DEDUP_REMOVED lines=9> */
[-C--:B-1----:R-:W-:Y:S02]  /*3650*/  HFMA2 R16, R43, R12.reuse, R16 ;  /* 0x0000000c2b107231 */ /* 0x082fe40000000010 */
[----:B------:R-:W-:Y:S02]  /*3660*/  HADD2 R45, R19, -1056, -1056 ;  /* 0xe420e420132d7430 */ /* 0x000fe40000000000 */
[-C--:B------:R-:W-:Y:S02]  /*3670*/  HFMA2 R17, R23, R12.reuse, R17 ;  /* 0x0000000c17117231 */ /* 0x080fe40000000011 */
[----:B------:R-:W-:Y:S02]  /*3680*/  HFMA2 R18, R37, R12, R18 ;  /* 0x0000000c25127231 */ /* 0x000fe40000000012 */
[----:B------:R-:W-:Y:S02]  /*3690*/  HADD2 R40, R40, -1056, -1056 ;  /* 0xe420e42028287430 */ /* 0x000fe40000000000 */
[----:B------:R-:W-:-:S02]  /*36a0*/  HFMA2 R19, R45, R13, R16 ;  /* 0x0000000d2d137231 */ /* 0x000fc40000000010 */
[----:B------:R-:W-:Y:S02]  /*36b0*/  HFMA2 R56, R46, R12, R56 ;  /* 0x0000000c2e387231 */ /* 0x000fe40000000038 */
[----:B------:R-:W-:Y:S02]  /*36c0*/  HADD2 R48, R48, -1056, -1056 ;  /* 0xe420e42030307430 */ /* 0x000fe40000000000 */
[----:B------:R-:W-:Y:S01]  /*36d0*/  HADD2 R42, R42, -1056, -1056 ;  /* 0xe420e4202a2a7430 */ /* 0x000fe20000000000 */
[----:B------:R-:W-:Y:S01]  /*36e0*/  LOP3.LUT R49, R49, 0x64006400, RZ, 0xfc, !PT ;  /* 0x6400640031317812 */ /* 0x000fe200078efcff */
[----:B------:R-:W-:Y:S01]  /*36f0*/  HADD2 R47, R47, -1056, -1056 ;  /* 0xe420e4202f2f7430 */ /* 0x000fe20000000000 */
[----:B------:R-:W-:Y:S01]  /*3700*/  LOP3.LUT R50, R50, 0x64006400, RZ, 0xfc, !PT ;  /* 0x6400640032327812 */ /* 0x000fe200078efcff */
[-C--:B------:R-:W-:Y:S02]  /*3710*/  HFMA2 R12, R40, R13.reuse, R17 ;  /* 0x0000000d280c7231 */ /* 0x080fe40000000011 */
[----:B------:R-:W-:-:S02]  /*3720*/  HFMA2 R16, R42, R13, R18 ;  /* 0x0000000d2a107231 */ /* 0x000fc40000000012 */
[----:B------:R-:W-:Y:S01]  /*3730*/  HFMA2 R17, R48, R13, R56 ;  /* 0x0000000d30117231 */ /* 0x000fe20000000038 */
[----:B------:R-:W-:Y:S01]  /*3740*/  LOP3.LUT R51, R51, 0x64006400, RZ, 0xfc, !PT ;  /* 0x6400640033337812 */ /* 0x000fe200078efcff */
[----:B------:R-:W-:Y:S01]  /*3750*/  HFMA2 R13, R47, R14, R19 ;  /* 0x0000000e2f0d7231 */ /* 0x000fe20000000013 */
[----:B------:R-:W-:Y:S02]  /*3760*/  LOP3.LUT R54, R54, 0x64006400, RZ, 0xfc, !PT ;  /* 0x6400640036367812 */ /* 0x000fe400078efcff */
[----:B------:R-:W-:Y:S01]  /*3770*/  LOP3.LUT R19, R53, 0x64006400, RZ, 0xfc, !PT ;  /* 0x6400640035137812 */ /* 0x000fe200078efcff */
[----:B------:R-:W-:Y:S01]  /*3780*/  HADD2 R53, R50, -1056, -1056 ;  /* 0xe420e42032357430 */ /* 0x000fe20000000000 */
[----:B------:R-:W-:Y:S02]  /*3790*/  LOP3.LUT R52, R52, 0x64006400, RZ, 0xfc, !PT ;  /* 0x6400640034347812 */ /* 0x000fe400078efcff */
[----:B------:R-:W-:Y:S01]  /*37a0*/  LOP3.LUT R18, R39, 0x64006400, RZ, 0xfc, !PT ;  /* 0x6400640027127812 */ /* 0x000fe200078efcff */
[----:B------:R-:W-:-:S02]  /*37b0*/  HADD2 R39, R49, -1056, -1056 ;  /* 0xe420e42031277430 */ /* 0x000fc40000000000 */
[----:B------:R-:W-:Y:S02]  /*37c0*/  HADD2 R51, R51, -1056, -1056 ;  /* 0xe420e42033337430 */ /* 0x000fe40000000000 */
[-C--:B------:R-:W-:Y:S02]  /*37d0*/  HFMA2 R16, R53, R14.reuse, R16 ;  /* 0x0000000e35107231 */ /* 0x080fe40000000010 */
[----:B------:R-:W-:Y:S02]  /*37e0*/  HADD2 R49, R54, -1056, -1056 ;  /* 0xe420e42036317430 */ /* 0x000fe40000000000 */
[----:B0-----:R-:W-:Y:S02]  /*37f0*/  IMAD R55, R0, -0x4, R55 ;  /* 0xfffffffc00377824 */ /* 0x001fe400078e0237 */
[----:B------:R-:W-:Y:S02]  /*3800*/  HADD2 R50, R19, -1056, -1056 ;  /* 0xe420e42013327430 */ /* 0x000fe40000000000 */
[----:B------:R-:W-:-:S02]  /*3810*/  HFMA2 R12, R39, R14, R12 ;  /* 0x0000000e270c7231 */ /* 0x000fc4000000000c */
[----:B------:R-:W-:Y:S02]  /*3820*/  HADD2 R54, R52, -1056, -1056 ;  /* 0xe420e42034367430 */ /* 0x000fe40000000000 */
[----:B------:R-:W-:Y:S02]  /*3830*/  HFMA2 R17, R51, R14, R17 ;  /* 0x0000000e33117231 */ /* 0x000fe40000000011 */
[----:B------:R-:W-:Y:S02]  /*3840*/  HADD2 R52, R18, -1056, -1056 ;  /* 0xe420e42012347430 */ /* 0x000fe40000000000 */
[-C--:B------:R-:W-:Y:S01]  /*3850*/  HFMA2 R12, R50, R15.reuse, R12 ;  /* 0x0000000f320c7231 */ /* 0x080fe2000000000c */
[----:B------:R-:W-:Y:S01]  /*3860*/  ISETP.NE.AND P0, PT, R55, 0x1, PT ;  /* 0x000000013700780c */ /* 0x000fe20003f05270 */
        /* <DEDUP_REMOVED lines=20> */
[----:B------:R-:W-:Y:S02]  /*39b0*/  HFMA2 R59, R27, R12, RZ ;  /* 0x0000000c1b3b7231 */ /* 0x000fe400000000ff */
        /* <DEDUP_REMOVED lines=125> */
.L_x_636:
[----:B-----5:R-:W0:Y:S02]  /*4190*/  LDC R11, c[0x0][0x3a8] ;  /* 0x0000ea00ff0b7b82 */ /* 0x020e240000000800 */
[----:B0-----:R-:W-:-:S05]  /*41a0*/  IMAD R10, R0, -0x4, R11 ;  /* 0xfffffffc000a7824 */ /* 0x001fca00078e020b */
[----:B------:R-:W-:-:S13]  /*41b0*/  ISETP.GT.AND P0, PT, R10, RZ, PT ;  /* 0x000000ff0a00720c */ /* 0x000fda0003f04270 */
[----:B------:R-:W-:Y:S05]  /*41c0*/  @!P0 EXIT ;  /* 0x000000000000894d */ /* 0x000fea0003800000 */
[----:B------:R-:W0:Y:S01]  /*41d0*/  S2R R15, SR_TID.X ;  /* 0x00000000000f7919 */ /* 0x000e220000002100 */
[----:B------:R-:W1:Y:S08]  /*41e0*/  LDC R11, c[0x0][0x3ac] ;  /* 0x0000eb00ff0b7b82 */ /* 0x000e700000000800 */
[----:B------:R-:W2:Y:S01]  /*41f0*/  LDC.64 R12, c[0x0][0x3a0] ;  /* 0x0000e800ff0c7b82 */ /* 0x000ea20000000a00 */
[----:B0-----:R-:W-:-:S05]  /*4200*/  LEA R26, R26, R15, 0x5 ;  /* 0x0000000f1a1a7211 */ /* 0x001fca00078e28ff */
[----:B-1----:R-:W-:-:S04]  /*4210*/  IMAD R15, R0, R11, R26 ;  /* 0x0000000b000f7224 */ /* 0x002fc800078e021a */
[----:B------:R-:W-:-:S04]  /*4220*/  IMAD.SHL.U32 R15, R15, 0x4, RZ ;  /* 0x000000040f0f7824 */ /* 0x000fc800078e00ff */
[----:B--2---:R-:W-:-:S05]  /*4230*/  IMAD.WIDE R12, R15, 0x2, R12 ;  /* 0x000000020f0c7825 */ /* 0x004fca00078e020c */
[----:B------:R0:W-:Y:S01]  /*4240*/  ATOM.E.ADD.F16x2.RN.STRONG.GPU P0, RZ, desc[UR6][R12.64], R9 ;  /* 0x800000090cff79a2 */ /* 0x0001e2000c10e106 */
[----:B------:R-:W-:Y:S04]  /*4250*/  BSSY.RECONVERGENT B0, `(.L_x_638) ;  /* 0x000000e000007945 */ /* 0x000fe80003800200 */
[----:B0-----:R-:W-:Y:S05]  /*4260*/  @P0 BRA `(.L_x_639) ;  /* 0x0000000000300947 */ /* 0x001fea0003800000 */
[----:B------:R-:W0:Y:S02]  /*4270*/  QSPC.E.S P0, RZ, [R12] ;  /* 0x000000000cff73aa */ /* 0x000e240000000500 */
[----:B0-----:R-:W-:Y:S05]  /*4280*/  @!P0 BRA `(.L_x_640) ;  /* 0x00000000001c8947 */ /* 0x001fea0003800000 */
[----:B------:R-:W-:-:S04]  /*4290*/  MOV R14, R12 ;  /* 0x0000000c000e7202 */ /* 0x000fc80000000f00 */
[----:B------:R-:W-:-:S07]  /*42a0*/  MOV R14, R14 ;  /* 0x0000000e000e7202 */ /* 0x000fce0000000f00 */
.L_x_641:
[----:B------:R-:W0:Y:S02]  /*42b0*/  LDS R16, [R14] ;  /* 0x000000000e107984 */ /* 0x000e240000000800 */
[----:B0-----:R-:W-:-:S05]  /*42c0*/  HADD2 R17, R16, R9 ;  /* 0x0000000910117230 */ /* 0x001fca0000000000 */
[----:B------:R-:W0:Y:S02]  /*42d0*/  ATOMS.CAST.SPIN P0, [R14], R16, R17 ;  /* 0x000000100e00758d */ /* 0x000e240001800011 */
[----:B0-----:R-:W-:Y:S05]  /*42e0*/  @!P0 BRA `(.L_x_641) ;  /* 0xfffffffc00f08947 */ /* 0x001fea000383ffff */
[----:B------:R-:W-:Y:S05]  /*42f0*/  BRA `(.L_x_639) ;  /* 0x00000000000c7947 */ /* 0x000fea0003800000 */
.L_x_640:
[----:B------:R-:W2:Y:S02]  /*4300*/  LD.E R0, desc[UR6][R12.64] ;  /* 0x000000060c007980 */ /* 0x000ea4000c101900 */
[----:B--2---:R-:W-:-:S05]  /*4310*/  IMAD.IADD R9, R9, 0x1, R0 ;  /* 0x0000000109097824 */ /* 0x004fca00078e0200 */
[----:B------:R0:W-:Y:S02]  /*4320*/  ST.E desc[UR6][R12.64], R9 ;  /* 0x000000090c007985 */ /* 0x0001e4000c101906 */
.L_x_639:
[----:B------:R-:W-:Y:S05]  /*4330*/  BSYNC.RECONVERGENT B0 ;  /* 0x0000000000007941 */ /* 0x000fea0003800200 */
.L_x_638:
[----:B------:R1:W-:Y:S01]  /*4340*/  ATOM.E.ADD.F16x2.RN.STRONG.GPU P0, RZ, desc[UR6][R12.64+0x4], R8 ;  /* 0x800004080cff79a2 */ /* 0x0003e2000c10e106 */
[----:B------:R-:W-:Y:S04]  /*4350*/  BSSY.RECONVERGENT B0, `(.L_x_642) ;  /* 0x000000f000007945 */ /* 0x000fe80003800200 */
[----:B-1----:R-:W-:Y:S05]  /*4360*/  @P0 BRA `(.L_x_643) ;  /* 0x0000000000340947 */ /* 0x002fea0003800000 */
[----:B------:R-:W1:Y:S02]  /*4370*/  QSPC.E.S P0, RZ, [R12+0x4] ;  /* 0x000004000cff73aa */ /* 0x000e640000000500 */
[----:B-1----:R-:W-:Y:S05]  /*4380*/  @!P0 BRA `(.L_x_644) ;  /* 0x0000000000208947 */ /* 0x002fea0003800000 */
[----:B------:R-:W-:-:S04]  /*4390*/  MOV R14, R12 ;  /* 0x0000000c000e7202 */ /* 0x000fc80000000f00 */
[----:B------:R-:W-:Y:S01]  /*43a0*/  MOV R14, R14 ;  /* 0x0000000e000e7202 */ /* 0x000fe20000000f00 */
[----:B------:R-:W-:-:S07]  /*43b0*/  IMAD.MOV.U32 R15, RZ, RZ, R8 ;  /* 0x000000ffff0f7224 */ /* 0x000fce00078e0008 */
.L_x_645:
[----:B------:R-:W0:Y:S02]  /*43c0*/  LDS R8, [R14+0x4] ;  /* 0x000004000e087984 */ /* 0x000e240000000800 */
[----:B0-----:R-:W-:-:S05]  /*43d0*/  HFMA2 R9, R8, 1, 1, R15 ;  /* 0x3c003c0008097831 */ /* 0x001fca000000000f */
[----:B------:R-:W0:Y:S02]  /*43e0*/  ATOMS.CAST.SPIN P0, [R14+0x4], R8, R9 ;  /* 0x000004080e00758d */ /* 0x000e240001800009 */
[----:B0-----:R-:W-:Y:S05]  /*43f0*/  @!P0 BRA `(.L_x_645) ;  /* 0xfffffffc00f08947 */ /* 0x001fea000383ffff */
[----:B------:R-:W-:Y:S05]  /*4400*/  BRA `(.L_x_643) ;  /* 0x00000000000c7947 */ /* 0x000fea0003800000 */
.L_x_644:
[----:B------:R-:W0:Y:S02]  /*4410*/  LD.E R0, desc[UR6][R12.64+0x4] ;  /* 0x000004060c007980 */ /* 0x000e24000c101900 */
[----:B0-----:R-:W-:-:S05]  /*4420*/  IADD3 R9, PT, PT, R8, R0, RZ ;  /* 0x0000000008097210 */ /* 0x001fca0007ffe0ff */
[----:B------:R1:W-:Y:S02]  /*4430*/  ST.E desc[UR6][R12.64+0x4], R9 ;  /* 0x000004090c007985 */ /* 0x0003e4000c101906 */
.L_x_643:
[----:B------:R-:W-:Y:S05]  /*4440*/  BSYNC.RECONVERGENT B0 ;  /* 0x0000000000007941 */ /* 0x000fea0003800200 */
.L_x_642:
[----:B------:R-:W-:-:S13]  /*4450*/  ISETP.NE.AND P0, PT, R10, 0x1, PT ;  /* 0x000000010a00780c */ /* 0x000fda0003f05270 */
        /* <DEDUP_REMOVED lines=9> */
.L_x_649:
[----:B------:R-:W0:Y:S02]  /*44f0*/  LDS R14, [R8] ;  /* 0x00000000080e7984 */ /* 0x000e240000000800 */
[----:B0-----:R-:W-:-:S05]  /*4500*/  HADD2 R15, R14, R7 ;  /* 0x000000070e0f7230 */ /* 0x001fca0000000000 */
[----:B------:R-:W0:Y:S02]  /*4510*/  ATOMS.CAST.SPIN P0, [R8], R14, R15 ;  /* 0x0000000e0800758d */ /* 0x000e24000180000f */
[----:B0-----:R-:W-:Y:S05]  /*4520*/  @!P0 BRA `(.L_x_649) ;  /* 0xfffffffc00f08947 */ /* 0x001fea000383ffff */
[----:B------:R-:W-:Y:S05]  /*4530*/  BRA `(.L_x_647) ;  /* 0x00000000000c7947 */ /* 0x000fea0003800000 */
.L_x_648:
[----:B------:R-:W2:Y:S02]  /*4540*/  LD.E R0, desc[UR6][R12.64] ;  /* 0x000000060c007980 */ /* 0x000ea4000c101900 */
[----:B--2---:R-:W-:-:S05]  /*4550*/  IADD3 R7, PT, PT, R7, R0, RZ ;  /* 0x0000000007077210 */ /* 0x004fca0007ffe0ff */
[----:B------:R0:W-:Y:S02]  /*4560*/  ST.E desc[UR6][R12.64], R7 ;  /* 0x000000070c007985 */ /* 0x0001e4000c101906 */
.L_x_647:
[----:B------:R-:W-:Y:S05]  /*4570*/  BSYNC.RECONVERGENT B0 ;  /* 0x0000000000007941 */ /* 0x000fea0003800200 */
.L_x_646:
[----:B------:R1:W-:Y:S01]  /*4580*/  ATOM.E.ADD.F16x2.RN.STRONG.GPU P0, RZ, desc[UR6][R12.64+0x4], R6 ;  /* 0x800004060cff79a2 */ /* 0x0003e2000c10e106 */
[----:B------:R-:W-:Y:S04]  /*4590*/  BSSY.RECONVERGENT B0, `(.L_x_650) ;  /* 0x000000f000007945 */ /* 0x000fe80003800200 */
[----:B-1----:R-:W-:Y:S05]  /*45a0*/  @P0 BRA `(.L_x_651) ;  /* 0x0000000000340947 */ /* 0x002fea0003800000 */
[----:B------:R-:W1:Y:S02]  /*45b0*/  QSPC.E.S P0, RZ, [R12+0x4] ;  /* 0x000004000cff73aa */ /* 0x000e640000000500 */
[----:B-1----:R-:W-:Y:S05]  /*45c0*/  @!P0 BRA `(.L_x_652) ;  /* 0x0000000000208947 */ /* 0x002fea0003800000 */
[----:B------:R-:W-:-:S05]  /*45d0*/  IMAD.MOV.U32 R8, RZ, RZ, R12 ;  /* 0x000000ffff087224 */ /* 0x000fca00078e000c */
[----:B------:R-:W-:Y:S02]  /*45e0*/  MOV R8, R8 ;  /* 0x0000000800087202 */ /* 0x000fe40000000f00 */
[----:B------:R-:W-:-:S07]  /*45f0*/  MOV R9, R6 ;  /* 0x0000000600097202 */ /* 0x000fce0000000f00 */
.L_x_653:
[----:B------:R-:W0:Y:S02]  /*4600*/  LDS R6, [R8+0x4] ;  /* 0x0000040008067984 */ /* 0x000e240000000800 */
[----:B0-----:R-:W-:-:S05]  /*4610*/  HFMA2 R7, R6, 1, 1, R9 ;  /* 0x3c003c0006077831 */ /* 0x001fca0000000009 */
[----:B------:R-:W0:Y:S02]  /*4620*/  ATOMS.CAST.SPIN P0, [R8+0x4], R6, R7 ;  /* 0x000004060800758d */ /* 0x000e240001800007 */
[----:B0-----:R-:W-:Y:S05]  /*4630*/  @!P0 BRA `(.L_x_653) ;  /* 0xfffffffc00f08947 */ /* 0x001fea000383ffff */
[----:B------:R-:W-:Y:S05]  /*4640*/  BRA `(.L_x_651) ;  /* 0x00000000000c7947 */ /* 0x000fea0003800000 */
.L_x_652:
[----:B------:R-:W0:Y:S02]  /*4650*/  LD.E R0, desc[UR6][R12.64+0x4] ;  /* 0x000004060c007980 */ /* 0x000e24000c101900 */
[----:B0-----:R-:W-:-:S05]  /*4660*/  IMAD.IADD R7, R6, 0x1, R0 ;  /* 0x0000000106077824 */ /* 0x001fca00078e0200 */
[----:B------:R1:W-:Y:S02]  /*4670*/  ST.E desc[UR6][R12.64+0x4], R7 ;  /* 0x000004070c007985 */ /* 0x0003e4000c101906 */
.L_x_651:
[----:B------:R-:W-:Y:S05]  /*4680*/  BSYNC.RECONVERGENT B0 ;  /* 0x0000000000007941 */ /* 0x000fea0003800200 */
.L_x_650:
        /* <DEDUP_REMOVED lines=8> */
[----:B------:R-:W-:-:S04]  /*4710*/  MOV R6, R12 ;  /* 0x0000000c00067202 */ /* 0x000fc80000000f00 */
[----:B------:R-:W-:-:S07]  /*4720*/  MOV R6, R6 ;  /* 0x0000000600067202 */ /* 0x000fce0000000f00 */
.L_x_657:
[----:B------:R-:W0:Y:S02]  /*4730*/  LDS R8, [R6] ;  /* 0x0000000006087984 */ /* 0x000e240000000800 */
[----:B0-----:R-:W-:-:S05]  /*4740*/  HADD2 R9, R8, R5 ;  /* 0x0000000508097230 */ /* 0x001fca0000000000 */
[----:B------:R-:W0:Y:S02]  /*4750*/  ATOMS.CAST.SPIN P0, [R6], R8, R9 ;  /* 0x000000080600758d */ /* 0x000e240001800009 */
[----:B0-----:R-:W-:Y:S05]  /*4760*/  @!P0 BRA `(.L_x_657) ;  /* 0xfffffffc00f08947 */ /* 0x001fea000383ffff */
[----:B------:R-:W-:Y:S05]  /*4770*/  BRA `(.L_x_655) ;  /* 0x00000000000c7947 */ /* 0x000fea0003800000 */
.L_x_656:
[----:B------:R-:W2:Y:S02]  /*4780*/  LD.E R0, desc[UR6][R12.64] ;  /* 0x000000060c007980 */ /* 0x000ea4000c101900 */
[----:B--2---:R-:W-:-:S05]  /*4790*/  IMAD.IADD R5, R5, 0x1, R0 ;  /* 0x0000000105057824 */ /* 0x004fca00078e0200 */
[----:B------:R0:W-:Y:S02]  /*47a0*/  ST.E desc[UR6][R12.64], R5 ;  /* 0x000000050c007985 */ /* 0x0001e4000c101906 */
.L_x_655:
[----:B------:R-:W-:Y:S05]  /*47b0*/  BSYNC.RECONVERGENT B0 ;  /* 0x0000000000007941 */ /* 0x000fea0003800200 */
.L_x_654:
        /* <DEDUP_REMOVED lines=8> */
.L_x_661:
[----:B------:R-:W0:Y:S02]  /*4840*/  LDS R4, [R6+0x4] ;  /* 0x0000040006047984 */ /* 0x000e240000000800 */
[----:B0-----:R-:W-:-:S05]  /*4850*/  HFMA2 R5, R4, 1, 1, R7 ;  /* 0x3c003c0004057831 */ /* 0x001fca0000000007 */
[----:B------:R-:W0:Y:S02]  /*4860*/  ATOMS.CAST.SPIN P0, [R6+0x4], R4, R5 ;  /* 0x000004040600758d */ /* 0x000e240001800005 */
[----:B0-----:R-:W-:Y:S05]  /*4870*/  @!P0 BRA `(.L_x_661) ;  /* 0xfffffffc00f08947 */ /* 0x001fea000383ffff */
[----:B------:R-:W-:Y:S05]  /*4880*/  BRA `(.L_x_659) ;  /* 0x00000000000c7947 */ /* 0x000fea0003800000 */
.L_x_660:
[----:B------:R-:W0:Y:S02]  /*4890*/  LD.E R0, desc[UR6][R12.64+0x4] ;  /* 0x000004060c007980 */ /* 0x000e24000c101900 */
[----:B0-----:R-:W-:-:S05]  /*48a0*/  IADD3 R5, PT, PT, R4, R0, RZ ;  /* 0x0000000004057210 */ /* 0x001fca0007ffe0ff */
[----:B------:R1:W-:Y:S02]  /*48b0*/  ST.E desc[UR6][R12.64+0x4], R5 ;  /* 0x000004050c007985 */ /* 0x0003e4000c101906 */
.L_x_659:
[----:B------:R-:W-:Y:S05]  /*48c0*/  BSYNC.RECONVERGENT B0 ;  /* 0x0000000000007941 */ /* 0x000fea0003800200 */
.L_x_658:
        /* <DEDUP_REMOVED lines=10> */
.L_x_665:
[----:B------:R-:W0:Y:S02]  /*4970*/  LDS R6, [R4] ;  /* 0x0000000004067984 */ /* 0x000e240000000800 */
[----:B0-----:R-:W-:-:S05]  /*4980*/  HADD2 R7, R6, R3 ;  /* 0x0000000306077230 */ /* 0x001fca0000000000 */
[----:B------:R-:W0:Y:S02]  /*4990*/  ATOMS.CAST.SPIN P0, [R4], R6, R7 ;  /* 0x000000060400758d */ /* 0x000e240001800007 */
[----:B0-----:R-:W-:Y:S05]  /*49a0*/  @!P0 BRA `(.L_x_665) ;  /* 0xfffffffc00f08947 */ /* 0x001fea000383ffff */
[----:B------:R-:W-:Y:S05]  /*49b0*/  BRA `(.L_x_663) ;  /* 0x00000000000c7947 */ /* 0x000fea0003800000 */
.L_x_664:
[----:B------:R-:W2:Y:S02]  /*49c0*/  LD.E R0, desc[UR6][R12.64] ;  /* 0x000000060c007980 */ /* 0x000ea4000c101900 */
[----:B--2---:R-:W-:-:S05]  /*49d0*/  IADD3 R3, PT, PT, R3, R0, RZ ;  /* 0x0000000003037210 */ /* 0x004fca0007ffe0ff */
[----:B------:R0:W-:Y:S02]  /*49e0*/  ST.E desc[UR6][R12.64], R3 ;  /* 0x000000030c007985 */ /* 0x0001e4000c101906 */
.L_x_663:
[----:B------:R-:W-:Y:S05]  /*49f0*/  BSYNC.RECONVERGENT B0 ;  /* 0x0000000000007941 */ /* 0x000fea0003800200 */
.L_x_662:
[----:B------:R1:W-:Y:S02]  /*4a00*/  ATOM.E.ADD.F16x2.RN.STRONG.GPU P0, RZ, desc[UR6][R12.64+0x4], R2 ;  /* 0x800004020cff79a2 */ /* 0x0003e4000c10e106 */
[----:B-1----:R-:W-:Y:S05]  /*4a10*/  @P0 EXIT ;  /* 0x000000000000094d */ /* 0x002fea0003800000 */
[----:B------:R-:W1:Y:S02]  /*4a20*/  QSPC.E.S P0, RZ, [R12+0x4] ;  /* 0x000004000cff73aa */ /* 0x000e640000000500 */
[----:B-1----:R-:W-:Y:S05]  /*4a30*/  @!P0 BRA `(.L_x_666) ;  /* 0x00000000001c8947 */ /* 0x002fea0003800000 */
[----:B0-----:R-:W-:Y:S01]  /*4a40*/  MOV R12, R12 ;  /* 0x0000000c000c7202 */ /* 0x001fe20000000f00 */
[----:B------:R-:W-:-:S07]  /*4a50*/  IMAD.MOV.U32 R5, RZ, RZ, R2 ;  /* 0x000000ffff057224 */ /* 0x000fce00078e0002 */
.L_x_667:
[----:B------:R-:W0:Y:S02]  /*4a60*/  LDS R2, [R12+0x4] ;  /* 0x000004000c027984 */ /* 0x000e240000000800 */
[----:B0-----:R-:W-:-:S05]  /*4a70*/  HFMA2 R3, R2, 1, 1, R5 ;  /* 0x3c003c0002037831 */ /* 0x001fca0000000005 */
[----:B------:R-:W0:Y:S02]  /*4a80*/  ATOMS.CAST.SPIN P0, [R12+0x4], R2, R3 ;  /* 0x000004020c00758d */ /* 0x000e240001800003 */
[----:B0-----:R-:W-:Y:S05]  /*4a90*/  @!P0 BRA `(.L_x_667) ;  /* 0xfffffffc00f08947 */ /* 0x001fea000383ffff */
[----:B------:R-:W-:Y:S05]  /*4aa0*/  EXIT ;  /* 0x000000000000794d */ /* 0x000fea0003800000 */
.L_x_666:
[----:B------:R-:W0:Y:S02]  /*4ab0*/  LD.E R0, desc[UR6][R12.64+0x4] ;  /* 0x000004060c007980 */ /* 0x000e24000c101900 */
[----:B0-----:R-:W-:-:S05]  /*4ac0*/  IADD3 R3, PT, PT, R2, R0, RZ ;  /* 0x0000000002037210 */ /* 0x001fca0007ffe0ff */
[----:B------:R-:W-:Y:S01]  /*4ad0*/  ST.E desc[UR6][R12.64+0x4], R3 ;  /* 0x000004030c007985 */ /* 0x000fe2000c101906 */
[----:B------:R-:W-:Y:S05]  /*4ae0*/  EXIT ;  /* 0x000000000000794d */ /* 0x000fea0003800000 */
.L_x_668:
        /* <DEDUP_REMOVED lines=9> */
.L_x_3574:


//--------------------- .text._Z23gemm_half_q_half_kernelILi4ELi48ELb0ELb0ELi32EEvPK6__halfPKjS4_S2_PS0_iiiiPKtS7_iiiiiibS2_i --------------------------
	.section	.text._Z23gemm_half_q_half_kernelILi4ELi48ELb0ELb0ELi32EEvPK6__halfPKjS4_S2_PS0_iiiiPKtS7_iiiiiibS2_i,"ax",@progbits
	.align	128
        .global         _Z23gemm_half_q_half_kernelILi4ELi48ELb0ELb0ELi32EEvPK6__halfPKjS4_S2_PS0_iiiiPKtS7_iiiiiibS2_i
        .type           _Z23gemm_half_q_half_kernelILi4ELi48ELb0ELb0ELi32EEvPK6__halfPKjS4_S2_PS0_iiiiPKtS7_iiiiiibS2_i,@function
        .size           _Z23gemm_half_q_half_kernelILi4ELi48ELb0ELb0ELi32EEvPK6__halfPKjS4_S2_PS0_iiiiPKtS7_iiiiiibS2_i,(.L_x_3575 - _Z23gemm_half_q_half_kernelILi4ELi48ELb0ELb0ELi32EEvPK6__halfPKjS4_S2_PS0_iiiiPKtS7_iiiiiibS2_i)
        .other          _Z23gemm_half_q_half_kernelILi4ELi48ELb0ELb0ELi32EEvPK6__halfPKjS4_S2_PS0_iiiiPKtS7_iiiiiibS2_i,@"STO_CUDA_ENTRY STV_DEFAULT"
_Z23gemm_half_q_half_kernelILi4ELi48ELb0ELb0ELi32EEvPK6__halfPKjS4_S2_PS0_iiiiPKtS7_iiiiiibS2_i:
.text._Z23gemm_half_q_half_kernelILi4ELi48ELb0ELb0ELi32EEvPK6__halfPKjS4_S2_PS0_iiiiPKtS7_iiiiiibS2_i:
[----:B------:R-:W-:Y:S01]  /*0000*/  LDC R1, c[0x0][0x37c] ;  /* 0x0000df00ff017b82 */ /* 0x000fe20000000800 */
[----:B------:R-:W0:Y:S07]  /*0010*/  S2R R6, SR_CTAID.Z ;  /* 0x0000000000067919 */ /* 0x000e2e0000002700 */
[----:B------:R-:W1:Y:S01]  /*0020*/  S2UR UR7, SR_CTAID.Y ;  /* 0x00000000000779c3 */ /* 0x000e620000002600 */
[----:B------:R-:W1:Y:S01]  /*0030*/  LDCU UR5, c[0x0][0x3a8] ;  /* 0x00007500ff0577ac */ /* 0x000e620008000800 */
[----:B------:R-:W-:Y:S01]  /*0040*/  BSSY.RECONVERGENT B0, `(.L_x_669) ;  /* 0x00000c4000007945 */ /* 0x000fe20003800200 */
[----:B------:R-:W2:Y:S01]  /*0050*/  S2R R7, SR_TID.X ;  /* 0x0000000000077919 */ /* 0x000ea20000002100 */
[----:B------:R-:W3:Y:S04]  /*0060*/  LDCU.64 UR8, c[0x0][0x358] ;  /* 0x00006b00ff0877ac */ /* 0x000ee80008000a00 */
[----:B------:R-:W4:Y:S08]  /*0070*/  LDC R3, c[0x0][0x3b0] ;  /* 0x0000ec00ff037b82 */ /* 0x000f300000000800 */
[----:B------:R-:W5:Y:S01]  /*0080*/  S2UR UR4, SR_CTAID.X ;  /* 0x00000000000479c3 */ /* 0x000f620000002500 */
[----:B-1----:R-:W-:-:S06]  /*0090*/  UIMAD UR5, UR7, -0x4, UR5 ;  /* 0xfffffffc070578a4 */ /* 0x002fcc000f8e0205 */
[----:B------:R-:W-:Y:S02]  /*00a0*/  MOV R45, UR5 ;  /* 0x00000005002d7c02 */ /* 0x000fe40008000f00 */
[----:B0-----:R-:W-:Y:S02]  /*00b0*/  SHF.L.U32 R46, R6, 0x5, RZ ;  /* 0x00000005062e7819 */ /* 0x001fe400000006ff */
[C---:B------:R-:W-:Y:S02]  /*00c0*/  ISETP.GE.AND P1, PT, R45.reuse, 0x1, PT ;  /* 0x000000012d00780c */ /* 0x040fe40003f26270 */
[C---:B------:R-:W-:Y:S02]  /*00d0*/  IADD3 R0, PT, PT, R46.reuse, 0x20, RZ ;  /* 0x000000202e007810 */ /* 0x040fe40007ffe0ff */
[----:B--2---:R-:W-:Y:S02]  /*00e0*/  IADD3 R16, PT, PT, R46, R7, RZ ;  /* 0x000000072e107210 */ /* 0x004fe40007ffe0ff */
[----:B----4-:R-:W-:Y:S01]  /*00f0*/  VIMNMX R43, PT, PT, R0, R3, PT ;  /* 0x00000003002b7248 */ /* 0x010fe20003fe0100 */
[----:B-----5:R-:W-:Y:S01]  /*0100*/  USHF.L.U32 UR4, UR4, 0x7, URZ ;  /* 0x0000000704047899 */ /* 0x020fe200080006ff */
[----:B------:R-:W-:-:S02]  /*0110*/  VIMNMX R4, PT, PT, R45, 0x4, PT ;  /* 0x000000042d047848 */ /* 0x000fc40003fe0100 */
[----:B------:R-:W-:-:S03]  /*0120*/  ISETP.GE.OR P0, PT, R16, R43, !P1 ;  /* 0x0000002b1000720c */ /* 0x000fc60004f06670 */
[----:B------:R-:W-:-:S10]  /*0130*/  LEA R2, R7, UR4, 0x2 ;  /* 0x0000000407027c11 */ /* 0x000fd4000f8e10ff */
[----:B---3--:R-:W-:Y:S05]  /*0140*/  @P0 BRA `(.L_x_670) ;  /* 0x0000000800cc0947 */ /* 0x008fea0003800000 */
        /* <DEDUP_REMOVED lines=16> */
[----:B------:R-:W-:-:S04]  /*0250*/  VIMNMX R10, PT, PT, R4, 0x1, !PT ;  /* 0x00000001040a7848 */ /* 0x000fc80007fe0100 */
[----:B------:R-:W-:-:S04]  /*0260*/  IADD3 R17, PT, PT, -R10, 0x1, RZ ;  /* 0x000000010a117810 */ /* 0x000fc80007ffe1ff */
[----:B------:R-:W-:Y:S01]  /*0270*/  ISETP.NE.AND P0, PT, R17, RZ, PT ;  /* 0x000000ff1100720c */ /* 0x000fe20003f05270 */
[----:B--2---:R0:W-:-:S12]  /*0280*/  STS.U16 [R5], R8 ;  /* 0x0000000805007388 */ /* 0x0041d80000000400 */
[----:B------:R-:W-:Y:S05]  /*0290*/  @!P0 BRA `(.L_x_670) ;  /* 0x0000000800788947 */ /* 0x000fea0003800000 */
[----:B------:R-:W-:Y:S02]  /*02a0*/  ISETP.GE.AND P0, PT, R17, RZ, PT ;  /* 0x000000ff1100720c */ /* 0x000fe40003f06270 */
[----:B------:R-:W-:Y:S02]  /*02b0*/  IADD3 R18, PT, PT, R5, 0x40, RZ ;  /* 0x0000004005127810 */ /* 0x000fe40007ffe0ff */
[----:B0-----:R-:W-:-:S09]  /*02c0*/  IADD3 R5, PT, PT, R11, R3, RZ ;  /* 0x000000030b057210 */ /* 0x001fd20007ffe0ff */
[----:B------:R-:W-:Y:S05]  /*02d0*/  @P0 BRA `(.L_x_672) ;  /* 0x0000000000ec0947 */ /* 0x000fea0003800000 */
[----:B------:R-:W-:Y:S02]  /*02e0*/  IADD3 R8, PT, PT, RZ, -R17, RZ ;  /* 0x80000011ff087210 */ /* 0x000fe40007ffe0ff */
[----:B------:R-:W-:Y:S02]  /*02f0*/  PLOP3.LUT P0, PT, PT, PT, PT, 0x80, 0x8 ;  /* 0x000000000008781c */ /* 0x000fe40003f0f070 */
[----:B------:R-:W-:-:S13]  /*0300*/  ISETP.GT.AND P2, PT, R8, 0x3, PT ;  /* 0x000000030800780c */ /* 0x000fda0003f44270 */
[----:B------:R-:W-:Y:S05]  /*0310*/  @!P2 BRA `(.L_x_673) ;  /* 0x000000000084a947 */ /* 0x000fea0003800000 */
[----:B------:R-:W-:-:S13]  /*0320*/  PLOP3.LUT P0, PT, PT, PT, PT, 0x8, 0x80 ;  /* 0x000000000080781c */ /* 0x000fda0003f0e170 */
.L_x_674:
[----:B------:R-:W-:Y:S02]  /*0330*/  IADD3 R9, P2, PT, R16, R5, RZ ;  /* 0x0000000510097210 */ /* 0x000fe40007f5e0ff */
[CC--:B------:R-:W-:Y:S02]  /*0340*/  IADD3 R10, PT, PT, R5.reuse, R3.reuse, RZ ;  /* 0x00000003050a7210 */ /* 0x0c0fe40007ffe0ff */
[----:B------:R-:W-:Y:S02]  /*0350*/  LEA.HI.X.SX32 R12, R5, RZ, 0x1, P2 ;  /* 0x000000ff050c7211 */ /* 0x000fe400010f0eff */
[----:B------:R-:W-:Y:S02]  /*0360*/  IADD3 R5, PT, PT, R10, R3, RZ ;  /* 0x000000030a057210 */ /* 0x000fe40007ffe0ff */
[----:B------:R-:W-:Y:S02]  /*0370*/  LEA R8, P2, R9, UR10, 0x1 ;  /* 0x0000000a09087c11 */ /* 0x000fe4000f8408ff */
[----:B------:R-:W-:-:S02]  /*0380*/  IADD3 R11, P3, PT, R16, R10, RZ ;  /* 0x0000000a100b7210 */ /* 0x000fc40007f7e0ff */
[----:B------:R-:W-:Y:S02]  /*0390*/  IADD3 R19, PT, PT, R5, R3, RZ ;  /* 0x0000000305137210 */ /* 0x000fe40007ffe0ff */
[----:B------:R-:W-:Y:S02]  /*03a0*/  LEA.HI.X R9, R9, UR11, R12, 0x1, P2 ;  /* 0x0000000b09097c11 */ /* 0x000fe400090f0c0c */
[----:B------:R-:W-:Y:S02]  /*03b0*/  LEA.HI.X.SX32 R14, R10, RZ, 0x1, P3 ;  /* 0x000000ff0a0e7211 */ /* 0x000fe400018f0eff */
[----:B------:R-:W-:Y:S02]  /*03c0*/  LEA R10, P2, R11, UR10, 0x1 ;  /* 0x0000000a0b0a7c11 */ /* 0x000fe4000f8408ff */
[C---:B------:R-:W-:Y:S01]  /*03d0*/  IADD3 R13, P4, PT, R16.reuse, R5, RZ ;  /* 0x00000005100d7210 */ /* 0x040fe20007f9e0ff */
[----:B------:R-:W2:Y:S01]  /*03e0*/  LDG.E.U16.CONSTANT R9, desc[UR8][R8.64] ;  /* 0x0000000808097981 */ /* 0x000ea2000c1e9500 */
[----:B------:R-:W-:-:S02]  /*03f0*/  IADD3 R15, P5, PT, R16, R19, RZ ;  /* 0x00000013100f7210 */ /* 0x000fc40007fbe0ff */
[----:B------:R-:W-:Y:S02]  /*0400*/  LEA.HI.X R11, R11, UR11, R14, 0x1, P2 ;  /* 0x0000000b0b0b7c11 */ /* 0x000fe400090f0c0e */
[----:B------:R-:W-:Y:S02]  /*0410*/  LEA.HI.X.SX32 R22, R5, RZ, 0x1, P4 ;  /* 0x000000ff05167211 */ /* 0x000fe400020f0eff */
[----:B------:R-:W-:Y:S02]  /*0420*/  LEA R12, P3, R13, UR10, 0x1 ;  /* 0x0000000a0d0c7c11 */ /* 0x000fe4000f8608ff */
[----:B------:R-:W-:Y:S01]  /*0430*/  LEA.HI.X.SX32 R20, R19, RZ, 0x1, P5 ;  /* 0x000000ff13147211 */ /* 0x000fe200028f0eff */
[----:B------:R-:W3:Y:S01]  /*0440*/  LDG.E.U16.CONSTANT R11, desc[UR8][R10.64] ;  /* 0x000000080a0b7981 */ /* 0x000ee2000c1e9500 */
[----:B------:R-:W-:Y:S02]  /*0450*/  LEA R14, P2, R15, UR10, 0x1 ;  /* 0x0000000a0f0e7c11 */ /* 0x000fe4000f8408ff */
[----:B------:R-:W-:-:S02]  /*0460*/  LEA.HI.X R13, R13, UR11, R22, 0x1, P3 ;  /* 0x0000000b0d0d7c11 */ /* 0x000fc400098f0c16 */
[----:B------:R-:W-:-:S04]  /*0470*/  LEA.HI.X R15, R15, UR11, R20, 0x1, P2 ;  /* 0x0000000b0f0f7c11 */ /* 0x000fc800090f0c14 */
[----:B------:R-:W4:Y:S04]  /*0480*/  LDG.E.U16.CONSTANT R13, desc[UR8][R12.64] ;  /* 0x000000080c0d7981 */ /* 0x000f28000c1e9500 */
[----:B------:R-:W5:Y:S01]  /*0490*/  LDG.E.U16.CONSTANT R15, desc[UR8][R14.64] ;  /* 0x000000080e0f7981 */ /* 0x000f62000c1e9500 */
[----:B------:R-:W-:-:S04]  /*04a0*/  IADD3 R17, PT, PT, R17, 0x4, RZ ;  /* 0x0000000411117810 */ /* 0x000fc80007ffe0ff */
[----:B------:R-:W-:Y:S02]  /*04b0*/  ISETP.GE.AND P2, PT, R17, -0x3, PT ;  /* 0xfffffffd1100780c */ /* 0x000fe40003f46270 */
[----:B------:R-:W-:Y:S01]  /*04c0*/  IADD3 R5, PT, PT, R19, R3, RZ ;  /* 0x0000000313057210 */ /* 0x000fe20007ffe0ff */
[----:B--2---:R-:W-:Y:S04]  /*04d0*/  STS.U16 [R18], R9 ;  /* 0x0000000912007388 */ /* 0x004fe80000000400 */
[----:B---3--:R-:W-:Y:S04]  /*04e0*/  STS.U16 [R18+0x40], R11 ;  /* 0x0000400b12007388 */ /* 0x008fe80000000400 */
[----:B----4-:R-:W-:Y:S04]  /*04f0*/  STS.U16 [R18+0x80], R13 ;  /* 0x0000800d12007388 */ /* 0x010fe80000000400 */
[----:B-----5:R0:W-:Y:S02]  /*0500*/  STS.U16 [R18+0xc0], R15 ;  /* 0x0000c00f12007388 */ /* 0x0201e40000000400 */
[----:B0-----:R-:W-:Y:S01]  /*0510*/  IADD3 R18, PT, PT, R18, 0x100, RZ ;  /* 0x0000010012127810 */ /* 0x001fe20007ffe0ff */
[----:B------:R-:W-:Y:S06]  /*0520*/  @!P2 BRA `(.L_x_674) ;  /* 0xfffffffc0080a947 */ /* 0x000fec000383ffff */
.L_x_673:
[----:B------:R-:W-:-:S04]  /*0530*/  IADD3 R8, PT, PT, RZ, -R17, RZ ;  /* 0x80000011ff087210 */ /* 0x000fc80007ffe0ff */
[----:B------:R-:W-:-:S13]  /*0540*/  ISETP.GT.AND P2, PT, R8, 0x1, PT ;  /* 0x000000010800780c */ /* 0x000fda0003f44270 */
[----:B------:R-:W-:Y:S05]  /*0550*/  @!P2 BRA `(.L_x_675) ;  /* 0x000000000044a947 */ /* 0x000fea0003800000 */
        /* <DEDUP_REMOVED lines=11> */
[----:B------:R-:W-:Y:S02]  /*0610*/  PLOP3.LUT P0, PT, PT, PT, PT, 0x8, 0x80 ;  /* 0x000000000080781c */ /* 0x000fe40003f0e170 */
[----:B------:R-:W-:Y:S02]  /*0620*/  IADD3 R17, PT, PT, R17, 0x2, RZ ;  /* 0x0000000211117810 */ /* 0x000fe40007ffe0ff */
[----:B------:R-:W-:Y:S01]  /*0630*/  IADD3 R5, PT, PT, R12, R3, RZ ;  /* 0x000000030c057210 */ /* 0x000fe20007ffe0ff */
[----:B--2---:R-:W-:Y:S04]  /*0640*/  STS.U16 [R18], R9 ;  /* 0x0000000912007388 */ /* 0x004fe80000000400 */
[----:B---3--:R0:W-:Y:S02]  /*0650*/  STS.U16 [R18+0x40], R11 ;  /* 0x0000400b12007388 */ /* 0x0081e40000000400 */
[----:B0-----:R-:W-:-:S07]  /*0660*/  IADD3 R18, PT, PT, R18, 0x80, RZ ;  /* 0x0000008012127810 */ /* 0x001fce0007ffe0ff */
.L_x_675:
[----:B------:R-:W-:-:S13]  /*0670*/  ISETP.EQ.AND P2, PT, R17, RZ, PT ;  /* 0x000000ff1100720c */ /* 0x000fda0003f42270 */
[----:B------:R-:W-:Y:S05]  /*0680*/  @!P0 BRA P2, `(.L_x_670) ;  /* 0x00000004007c8947 */ /* 0x000fea0001000000 */
.L_x_672:
[----:B------:R-:W-:-:S04]  /*0690*/  IADD3 R9, P0, PT, R16, R5, RZ ;  /* 0x0000000510097210 */ /* 0x000fc80007f1e0ff */
[----:B------:R-:W-:Y:S02]  /*06a0*/  LEA.HI.X.SX32 R10, R5, RZ, 0x1, P0 ;  /* 0x000000ff050a7211 */ /* 0x000fe400000f0eff */
[----:B------:R-:W-:-:S04]  /*06b0*/  LEA R8, P0, R9, UR10, 0x1 ;  /* 0x0000000a09087c11 */ /* 0x000fc8000f8008ff */
[----:B------:R-:W-:-:S06]  /*06c0*/  LEA.HI.X R9, R9, UR11, R10, 0x1, P0 ;  /* 0x0000000b09097c11 */ /* 0x000fcc00080f0c0a */
[----:B------:R-:W2:Y:S01]  /*06d0*/  LDG.E.U16.CONSTANT R9, desc[UR8][R8.64] ;  /* 0x0000000808097981 */ /* 0x000ea2000c1e9500 */
[----:B------:R-:W-:Y:S02]  /*06e0*/  IADD3 R17, PT, PT, R17, 0x1, RZ ;  /* 0x0000000111117810 */ /* 0x000fe40007ffe0ff */
[----:B------:R-:W-:Y:S02]  /*06f0*/  IADD3 R5, PT, PT, R5, R3, RZ ;  /* 0x0000000305057210 */ /* 0x000fe40007ffe0ff */
[----:B------:R-:W-:Y:S01]  /*0700*/  ISETP.NE.AND P0, PT, R17, RZ, PT ;  /* 0x000000ff1100720c */ /* 0x000fe20003f05270 */
[----:B--2---:R0:W-:Y:S02]  /*0710*/  STS.U16 [R18], R9 ;  /* 0x0000000912007388 */ /* 0x0041e40000000400 */
[----:B0-----:R-:W-:-:S10]  /*0720*/  IADD3 R18, PT, PT, R18, 0x40, RZ ;  /* 0x0000004012127810 */ /* 0x001fd40007ffe0ff */
[----:B------:R-:W-:Y:S05]  /*0730*/  @P0 BRA `(.L_x_672) ;  /* 0xfffffffc00d40947 */ /* 0x000fea000383ffff */
[----:B------:R-:W-:Y:S05]  /*0740*/  BRA `(.L_x_670) ;  /* 0x00000004004c7947 */ /* 0x000fea0003800000 */
.L_x_671:
[C---:B------:R-:W-:Y:S01]  /*0750*/  LEA R8, P0, R16.reuse, UR10, 0x1 ;  /* 0x0000000a10087c11 */ /* 0x040fe2000f8008ff */
[----:B------:R-:W0:Y:S03]  /*0760*/  LDCU.64 UR12, c[0x0][0x380] ;  /* 0x00007000ff0c77ac */ /* 0x000e260008000a00 */
[----:B------:R-:W-:-:S05]  /*0770*/  LEA.HI.X R9, R16, UR11, RZ, 0x1, P0 ;  /* 0x0000000b10097c11 */ /* 0x000fca00080f0cff */
[----:B------:R1:W5:Y:S01]  /*0780*/  LDG.E.U16.CONSTANT R16, desc[UR8][R8.64] ;  /* 0x0000000808107981 */ /* 0x000362000c1e9500 */
[----:B------:R-:W-:Y:S01]  /*0790*/  VIMNMX R17, PT, PT, R4, 0x1, !PT ;  /* 0x0000000104117848 */ /* 0x000fe20007fe0100 */
[----:B------:R-:W-:-:S03]  /*07a0*/  IMAD R18, R3, UR7, RZ ;  /* 0x0000000703127c24 */ /* 0x000fc6000f8e02ff */
[----:B------:R-:W-:Y:S02]  /*07b0*/  IADD3 R17, PT, PT, RZ, -R17, RZ ;  /* 0x80000011ff117210 */ /* 0x000fe40007ffe0ff */
[----:B------:R-:W-:Y:S02]  /*07c0*/  SHF.L.U32 R18, R18, 0x2, RZ ;  /* 0x0000000212127819 */ /* 0x000fe400000006ff */
[----:B------:R-:W-:-:S13]  /*07d0*/  ISETP.GE.AND P0, PT, R17, RZ, PT ;  /* 0x000000ff1100720c */ /* 0x000fda0003f06270 */
[----:B01----:R-:W-:Y:S05]  /*07e0*/  @P0 BRA `(.L_x_676) ;  /* 0x0000000000f80947 */ /* 0x003fea0003800000 */
[----:B------:R-:W-:Y:S02]  /*07f0*/  IADD3 R8, PT, PT, RZ, -R17, RZ ;  /* 0x80000011ff087210 */ /* 0x000fe40007ffe0ff */
[----:B------:R-:W-:Y:S02]  /*0800*/  PLOP3.LUT P0, PT, PT, PT, PT, 0x80, 0x8 ;  /* 0x000000000008781c */ /* 0x000fe40003f0f070 */
[----:B------:R-:W-:-:S13]  /*0810*/  ISETP.GT.AND P2, PT, R8, 0x3, PT ;  /* 0x000000030800780c */ /* 0x000fda0003f44270 */
[----:B------:R-:W-:Y:S05]  /*0820*/  @!P2 BRA `(.L_x_677) ;  /* 0x00000000008ca947 */ /* 0x000fea0003800000 */
[----:B------:R-:W-:Y:S01]  /*0830*/  PLOP3.LUT P0, PT, PT, PT, PT, 0x8, 0x80 ;  /* 0x000000000080781c */ /* 0x000fe20003f0e170 */
[----:B------:R-:W0:Y:S01]  /*0840*/  LDCU.64 UR10, c[0x0][0x380] ;  /* 0x00007000ff0a77ac */ /* 0x000e220008000a00 */
[----:B------:R-:W-:-:S11]  /*0850*/  NOP ;  /* 0x0000000000007918 */ /* 0x000fd60000000000 */
.L_x_678:
        /* <DEDUP_REMOVED lines=23> */
[----:B------:R-:W-:-:S04]  /*09d0*/  IADD3 R17, PT, PT, R17, 0x4, RZ ;  /* 0x0000000411117810 */ /* 0x000fc80007ffe0ff */
[----:B------:R-:W-:Y:S02]  /*09e0*/  ISETP.GE.AND P2, PT, R17, -0x3, PT ;  /* 0xfffffffd1100780c */ /* 0x000fe40003f46270 */
[----:B------:R-:W-:Y:S01]  /*09f0*/  IADD3 R18, PT, PT, R18, R3, RZ ;  /* 0x0000000312127210 */ /* 0x000fe20007ffe0ff */
[----:B--2---:R-:W-:Y:S04]  /*0a00*/  STS.U16 [R5], R8 ;  /* 0x0000000805007388 */ /* 0x004fe80000000400 */
[----:B---3--:R-:W-:Y:S04]  /*0a10*/  STS.U16 [R5+0x40], R10 ;  /* 0x0000400a05007388 */ /* 0x008fe80000000400 */
[----:B----4-:R-:W-:Y:S04]  /*0a20*/  STS.U16 [R5+0x80], R12 ;  /* 0x0000800c05007388 */ /* 0x010fe80000000400 */
[----:B------:R0:W-:Y:S02]  /*0a30*/  STS.U16 [R5+0xc0], R14 ;  /* 0x0000c00e05007388 */ /* 0x0001e40000000400 */
[----:B0-----:R-:W-:Y:S01]  /*0a40*/  IADD3 R5, PT, PT, R5, 0x100, RZ ;  /* 0x0000010005057810 */ /* 0x001fe20007ffe0ff */
[----:B------:R-:W-:Y:S06]  /*0a50*/  @!P2 BRA `(.L_x_678) ;  /* 0xfffffffc0080a947 */ /* 0x000fec000383ffff */
.L_x_677:
[----:B------:R-:W-:-:S04]  /*0a60*/  IADD3 R8, PT, PT, RZ, -R17, RZ ;  /* 0x80000011ff087210 */ /* 0x000fc80007ffe0ff */
[----:B------:R-:W-:-:S13]  /*0a70*/  ISETP.GT.AND P2, PT, R8, 0x1, PT ;  /* 0x000000010800780c */ /* 0x000fda0003f44270 */
[----:B------:R-:W-:Y:S05]  /*0a80*/  @!P2 BRA `(.L_x_679) ;  /* 0x000000000048a947 */ /* 0x000fea0003800000 */
        /* <DEDUP_REMOVED lines=18> */
.L_x_679:
[----:B------:R-:W-:-:S13]  /*0bb0*/  ISETP.NE.OR P0, PT, R17, RZ, P0 ;  /* 0x000000ff1100720c */ /* 0x000fda0000705670 */
[----:B------:R-:W-:Y:S05]  /*0bc0*/  @!P0 BRA `(.L_x_670) ;  /* 0x00000000002c8947 */ /* 0x000fea0003800000 */
.L_x_676:
[----:B-----5:R-:W-:-:S04]  /*0bd0*/  IADD3 R9, P0, PT, R16, R18, RZ ;  /* 0x0000001210097210 */ /* 0x020fc80007f1e0ff */
[----:B------:R-:W-:Y:S02]  /*0be0*/  LEA.HI.X.SX32 R10, R18, RZ, 0x1, P0 ;  /* 0x000000ff120a7211 */ /* 0x000fe400000f0eff */
[----:B------:R-:W-:-:S04]  /*0bf0*/  LEA R8, P0, R9, UR12, 0x1 ;  /* 0x0000000c09087c11 */ /* 0x000fc8000f8008ff */
[----:B------:R-:W-:-:S05]  /*0c00*/  LEA.HI.X R9, R9, UR13, R10, 0x1, P0 ;  /* 0x0000000d09097c11 */ /* 0x000fca00080f0c0a */
[----:B------:R-:W2:Y:S01]  /*0c10*/  LDG.E.U16.CONSTANT R8, desc[UR8][R8.64] ;  /* 0x0000000808087981 */ /* 0x000ea2000c1e9500 */
[----:B------:R-:W-:Y:S02]  /*0c20*/  IADD3 R17, PT, PT, R17, 0x1, RZ ;  /* 0x0000000111117810 */ /* 0x000fe40007ffe0ff */
[----:B------:R-:W-:Y:S02]  /*0c30*/  IADD3 R18, PT, PT, R18, R3, RZ ;  /* 0x0000000312127210 */ /* 0x000fe40007ffe0ff */
[----:B------:R-:W-:Y:S01]  /*0c40*/  ISETP.NE.AND P0, PT, R17, RZ, PT ;  /* 0x000000ff1100720c */ /* 0x000fe20003f05270 */
[----:B--2---:R0:W-:Y:S02]  /*0c50*/  STS.U16 [R5], R8 ;  /* 0x0000000805007388 */ /* 0x0041e40000000400 */
[----:B0-----:R-:W-:-:S10]  /*0c60*/  IADD3 R5, PT, PT, R5, 0x40, RZ ;  /* 0x0000004005057810 */ /* 0x001fd40007ffe0ff */
[----:B------:R-:W-:Y:S05]  /*0c70*/  @P0 BRA `(.L_x_676) ;  /* 0xfffffffc00d40947 */ /* 0x000fea000383ffff */
.L_x_670:
[----:B------:R-:W-:Y:S05]  /*0c80*/  BSYNC.RECONVERGENT B0 ;  /* 0x0000000000007941 */ /* 0x000fea0003800200 */
.L_x_669:
[----:B------:R-:W1:Y:S02]  /*0c90*/  LDCU UR5, c[0x0][0x3ac] ;  /* 0x00007580ff0577ac */ /* 0x000e640008000800 */
[----:B-1----:R-:W-:-:S04]  /*0ca0*/  MOV R41, UR5 ;  /* 0x0000000500297c02 */ /* 0x002fc80008000f00 */
[----:B------:R-:W-:-:S13]  /*0cb0*/  ISETP.GE.AND P0, PT, R2, R41, PT ;  /* 0x000000290200720c */ /* 0x000fda0003f06270 */
        /* <DEDUP_REMOVED lines=8> */
[----:B-----5:R-:W-:Y:S01]  /*0d40*/  IADD3 R16, PT, PT, RZ, -R4, RZ ;  /* 0x80000004ff107210 */ /* 0x020fe20007ffe0ff */
[----:B------:R-:W-:-:S03]  /*0d50*/  IMAD R4, R41, UR7, RZ ;  /* 0x0000000729047c24 */ /* 0x000fc6000f8e02ff */
[----:B------:R-:W-:Y:S02]  /*0d60*/  ISETP.GE.AND P0, PT, R16, RZ, PT ;  /* 0x000000ff1000720c */ /* 0x000fe40003f06270 */
[----:B------:R-:W-:-:S04]  /*0d70*/  LEA R4, R4, UR4, 0x2 ;  /* 0x0000000404047c11 */ /* 0x000fc8000f8e10ff */
[----:B------:R-:W-:-:S07]  /*0d80*/  LEA R17, R7, R4, 0x2 ;  /* 0x0000000407117211 */ /* 0x000fce00078e10ff */
[----:B------:R-:W-:Y:S05]  /*0d90*/  @P0 BRA `(.L_x_681) ;  /* 0x00000000008c0947 */ /* 0x000fea0003800000 */
[----:B------:R-:W-:Y:S02]  /*0da0*/  IADD3 R4, PT, PT, RZ, -R16, RZ ;  /* 0x80000010ff047210 */ /* 0x000fe40007ffe0ff */
[----:B------:R-:W-:Y:S02]  /*0db0*/  PLOP3.LUT P0, PT, PT, PT, PT, 0x80, 0x8 ;  /* 0x000000000008781c */ /* 0x000fe40003f0f070 */
[----:B------:R-:W-:-:S13]  /*0dc0*/  ISETP.GT.AND P2, PT, R4, 0x3, PT ;  /* 0x000000030400780c */ /* 0x000fda0003f44270 */
[----:B------:R-:W-:Y:S05]  /*0dd0*/  @!P2 BRA `(.L_x_682) ;  /* 0x000000000044a947 */ /* 0x000fea0003800000 */
[----:B------:R-:W0:Y:S01]  /*0de0*/  LDC.64 R14, c[0x0][0x3a0] ;  /* 0x0000e800ff0e7b82 */ /* 0x000e220000000a00 */
[----:B------:R-:W-:-:S13]  /*0df0*/  PLOP3.LUT P0, PT, PT, PT, PT, 0x8, 0x80 ;  /* 0x000000000080781c */ /* 0x000fda0003f0e170 */
.L_x_683:
[CC--:B-1----:R-:W-:Y:S01]  /*0e00*/  IADD3 R8, PT, PT, R17.reuse, R41.reuse, RZ ;  /* 0x0000002911087210 */ /* 0x0c2fe20007ffe0ff */
[--C-:B0-----:R-:W-:Y:S01]  /*0e10*/  IMAD.WIDE R4, R17, 0x2, R14.reuse ;  /* 0x0000000211047825 */ /* 0x101fe200078e020e */
[----:B------:R-:W-:Y:S02]  /*0e20*/  IADD3 R16, PT, PT, R16, 0x4, RZ ;  /* 0x0000000410107810 */ /* 0x000fe40007ffe0ff */
[CC--:B------:R-:W-:Y:S01]  /*0e30*/  IADD3 R10, PT, PT, R8.reuse, R41.reuse, RZ ;  /* 0x00000029080a7210 */ /* 0x0c0fe20007ffe0ff */
[--C-:B------:R-:W-:Y:S01]  /*0e40*/  IMAD.WIDE R8, R8, 0x2, R14.reuse ;  /* 0x0000000208087825 */ /* 0x100fe200078e020e */
[----:B------:R1:W-:Y:S01]  /*0e50*/  STG.E.64 desc[UR8][R4.64], RZ ;  /* 0x000000ff04007986 */ /* 0x0003e2000c101b08 */
[----:B------:R-:W-:Y:S02]  /*0e60*/  ISETP.GE.AND P2, PT, R16, -0x3, PT ;  /* 0xfffffffd1000780c */ /* 0x000fe40003f46270 */
[CC--:B------:R-:W-:Y:S01]  /*0e70*/  IADD3 R18, PT, PT, R10.reuse, R41.reuse, RZ ;  /* 0x000000290a127210 */ /* 0x0c0fe20007ffe0ff */
[--C-:B------:R-:W-:Y:S01]  /*0e80*/  IMAD.WIDE R10, R10, 0x2, R14.reuse ;  /* 0x000000020a0a7825 */ /* 0x100fe200078e020e */
[----:B------:R1:W-:Y:S02]  /*0e90*/  STG.E.64 desc[UR8][R8.64], RZ ;  /* 0x000000ff08007986 */ /* 0x0003e4000c101b08 */
[C---:B------:R-:W-:Y:S01]  /*0ea0*/  IADD3 R17, PT, PT, R18.reuse, R41, RZ ;  /* 0x0000002912117210 */ /* 0x040fe20007ffe0ff */
[----:B------:R-:W-:Y:S01]  /*0eb0*/  IMAD.WIDE R12, R18, 0x2, R14 ;  /* 0x00000002120c7825 */ /* 0x000fe200078e020e */
[----:B------:R1:W-:Y:S04]  /*0ec0*/  STG.E.64 desc[UR8][R10.64], RZ ;  /* 0x000000ff0a007986 */ /* 0x0003e8000c101b08 */
[----:B------:R1:W-:Y:S01]  /*0ed0*/  STG.E.64 desc[UR8][R12.64], RZ ;  /* 0x000000ff0c007986 */ /* 0x0003e2000c101b08 */
[----:B------:R-:W-:Y:S05]  /*0ee0*/  @!P2 BRA `(.L_x_683) ;  /* 0xfffffffc00c4a947 */ /* 0x000fea000383ffff */
.L_x_682:
[----:B-1----:R-:W-:-:S04]  /*0ef0*/  IADD3 R4, PT, PT, RZ, -R16, RZ ;  /* 0x80000010ff047210 */ /* 0x002fc80007ffe0ff */
[----:B------:R-:W-:-:S13]  /*0f00*/  ISETP.GT.AND P2, PT, R4, 0x1, PT ;  /* 0x000000010400780c */ /* 0x000fda0003f44270 */
[----:B------:R-:W-:Y:S05]  /*0f10*/  @!P2 BRA `(.L_x_684) ;  /* 0x000000000024a947 */ /* 0x000fea0003800000 */
[----:B------:R-:W0:Y:S01]  /*0f20*/  LDC.64 R8, c[0x0][0x3a0] ;  /* 0x0000e800ff087b82 */ /* 0x000e220000000a00 */
[CC--:B------:R-:W-:Y:S02]  /*0f30*/  IADD3 R10, PT, PT, R17.reuse, R41.reuse, RZ ;  /* 0x00000029110a7210 */ /* 0x0c0fe40007ffe0ff */
[----:B------:R-:W-:Y:S02]  /*0f40*/  PLOP3.LUT P0, PT, PT, PT, PT, 0x8, 0x80 ;  /* 0x000000000080781c */ /* 0x000fe40003f0e170 */
[----:B------:R-:W-:Y:S01]  /*0f50*/  IADD3 R16, PT, PT, R16, 0x2, RZ ;  /* 0x0000000210107810 */ /* 0x000fe20007ffe0ff */
[----:B0-----:R-:W-:Y:S01]  /*0f60*/  IMAD.WIDE R4, R17, 0x2, R8 ;  /* 0x0000000211047825 */ /* 0x001fe200078e0208 */
[----:B------:R-:W-:-:S03]  /*0f70*/  IADD3 R17, PT, PT, R10, R41, RZ ;  /* 0x000000290a117210 */ /* 0x000fc60007ffe0ff */
[----:B------:R-:W-:Y:S01]  /*0f80*/  IMAD.WIDE R8, R10, 0x2, R8 ;  /* 0x000000020a087825 */ /* 0x000fe200078e0208 */
[----:B------:R0:W-:Y:S04]  /*0f90*/  STG.E.64 desc[UR8][R4.64], RZ ;  /* 0x000000ff04007986 */ /* 0x0001e8000c101b08 */
[----:B------:R0:W-:Y:S02]  /*0fa0*/  STG.E.64 desc[UR8][R8.64], RZ ;  /* 0x000000ff08007986 */ /* 0x0001e4000c101b08 */
.L_x_684:
[----:B------:R-:W-:-:S13]  /*0fb0*/  ISETP.NE.OR P0, PT, R16, RZ, P0 ;  /* 0x000000ff1000720c */ /* 0x000fda0000705670 */
[----:B------:R-:W-:Y:S05]  /*0fc0*/  @!P0 BRA `(.L_x_680) ;  /* 0x00000000001c8947 */ /* 0x000fea0003800000 */
.L_x_681:
[----:B0-----:R-:W0:Y:S02]  /*0fd0*/  LDC.64 R4, c[0x0][0x3a0] ;  /* 0x0000e800ff047b82 */ /* 0x001e240000000a00 */
.L_x_685:
[C---:B0-----:R-:W-:Y:S01]  /*0fe0*/  IMAD.WIDE R8, R17.reuse, 0x2, R4 ;  /* 0x0000000211087825 */ /* 0x041fe200078e0204 */
[----:B------:R-:W-:Y:S02]  /*0ff0*/  IADD3 R16, PT, PT, R16, 0x1, RZ ;  /* 0x0000000110107810 */ /* 0x000fe40007ffe0ff */
[----:B------:R-:W-:Y:S02]  /*1000*/  IADD3 R17, PT, PT, R17, R41, RZ ;  /* 0x0000002911117210 */ /* 0x000fe40007ffe0ff */
[----:B------:R1:W-:Y:S01]  /*1010*/  STG.E.64 desc[UR8][R8.64], RZ ;  /* 0x000000ff08007986 */ /* 0x0003e2000c101b08 */
[----:B------:R-:W-:-:S13]  /*1020*/  ISETP.NE.AND P0, PT, R16, RZ, PT ;  /* 0x000000ff1000720c */ /* 0x000fda0003f05270 */
[----:B-1----:R-:W-:Y:S05]  /*1030*/  @P0 BRA `(.L_x_685) ;  /* 0xfffffffc00e80947 */ /* 0x002fea000383ffff */
.L_x_680:
        /* <DEDUP_REMOVED lines=10> */
[----:B------:R-:W-:-:S05]  /*10e0*/  SHF.L.U32 R9, R6, 0x6, RZ ;  /* 0x0000000606097819 */ /* 0x000fca00000006ff */
[----:B0-----:R-:W-:-:S05]  /*10f0*/  IMAD.WIDE.U32 R8, R9, 0x2, R4 ;  /* 0x0000000209087825 */ /* 0x001fca00078e0004 */
[----:B------:R0:W5:Y:S01]  /*1100*/  LDG.E.U16.CONSTANT R12, desc[UR8][R8.64] ;  /* 0x00000008080c7981 */ /* 0x000162000c1e9500 */
[----:B------:R-:W-:Y:S01]  /*1110*/  SHF.R.S32.HI R11, RZ, 0x1f, R2 ;  /* 0x0000001fff0b7819 */ /* 0x000fe20000011402 */
[----:B------:R-:W-:Y:S01]  /*1120*/  UMOV UR4, URZ ;  /* 0x000000ff00047c82 */ /* 0x000fe20008000000 */
[----:B------:R-:W-:Y:S02]  /*1130*/  SHF.L.U32 R7, R7, 0x4, RZ ;  /* 0x0000000407077819 */ /* 0x000fe400000006ff */
[----:B------:R-:W-:Y:S02]  /*1140*/  LEA.HI R11, R11, R2, RZ, 0x3 ;  /* 0x000000020b0b7211 */ /* 0x000fe400078f18ff */
[----:B------:R-:W-:Y:S02]  /*1150*/  MOV R20, R46 ;  /* 0x0000002e00147202 */ /* 0x000fe40000000f00 */
[----:B------:R-:W-:Y:S02]  /*1160*/  LOP3.LUT R17, R7, 0x10, RZ, 0xc0, !PT ;  /* 0x0000001007117812 */ /* 0x000fe400078ec0ff */
[----:B0-----:R-:W-:-:S07]  /*1170*/  SHF.R.S32.HI R18, RZ, 0x3, R11 ;  /* 0x00000003ff127819 */ /* 0x001fce000001140b */
.L_x_687:
[----:B------:R-:W0:Y:S01]  /*1180*/  LDC.64 R6, c[0x0][0x390] ;  /* 0x0000e400ff067b82 */ /* 0x000e220000000a00 */
[----:B-----5:R-:W-:-:S05]  /*1190*/  IADD3 R13, PT, PT, R12, UR4, RZ ;  /* 0x000000040c0d7c10 */ /* 0x020fca000fffe0ff */
[----:B------:R-:W-:-:S05]  /*11a0*/  IMAD R8, R13, R41, RZ ;  /* 0x000000290d087224 */ /* 0x000fca00078e02ff */
[----:B------:R-:W-:-:S04]  /*11b0*/  SHF.R.S32.HI R9, RZ, 0x1f, R8 ;  /* 0x0000001fff097819 */ /* 0x000fc80000011408 */
[----:B------:R-:W-:-:S04]  /*11c0*/  LEA.HI R9, R9, R8, RZ, 0x3 ;  /* 0x0000000809097211 */ /* 0x000fc800078f18ff */
[----:B------:R-:W-:-:S05]  /*11d0*/  LEA.HI.SX32 R9, R9, R18, 0x1d ;  /* 0x0000001209097211 */ /* 0x000fca00078feaff */
[----:B0-----:R-:W-:Y:S01]  /*11e0*/  IMAD.WIDE R6, R9, 0x4, R6 ;  /* 0x0000000409067825 */ /* 0x001fe200078e0206 */
[----:B------:R-:W-:Y:S01]  /*11f0*/  SHF.L.U32 R11, R20, 0x1, RZ ;  /* 0x00000001140b7819 */ /* 0x000fe200000006ff */
[----:B------:R-:W0:Y:S04]  /*1200*/  LDC.64 R8, c[0x0][0x398] ;  /* 0x0000e600ff087b82 */ /* 0x000e280000000a00 */
[----:B------:R-:W2:Y:S01]  /*1210*/  LDG.E.CONSTANT R6, desc[UR8][R6.64] ;  /* 0x0000000806067981 */ /* 0x000ea2000c1e9900 */
[----:B------:R-:W-:-:S06]  /*1220*/  IMAD.WIDE.U32 R10, R11, 0x2, R4 ;  /* 0x000000020b0a7825 */ /* 0x000fcc00078e0004 */
[----:B------:R-:W3:Y:S01]  /*1230*/  LDG.E.U16.CONSTANT R11, desc[UR8][R10.64+0x2] ;  /* 0x000002080a0b7981 */ /* 0x000ee2000c1e9500 */
[----:B0-----:R-:W-:-:S06]  /*1240*/  IMAD.WIDE.U32 R8, R13, 0x2, R8 ;  /* 0x000000020d087825 */ /* 0x001fcc00078e0008 */
[----:B------:R-:W4:Y:S01]  /*1250*/  LDG.E.U16.CONSTANT R8, desc[UR8][R8.64] ;  /* 0x0000000808087981 */ /* 0x000f22000c1e9500 */
[----:B------:R-:W-:Y:S01]  /*1260*/  UIADD3 UR4, UPT, UPT, UR4, 0x1, URZ ;  /* 0x0000000104047890 */ /* 0x000fe2000fffe0ff */
[----:B--2---:R-:W-:-:S04]  /*1270*/  SHF.R.U32.HI R13, RZ, R17, R6 ;  /* 0x00000011ff0d7219 */ /* 0x004fc80000011606 */
[--C-:B------:R-:W-:Y:S02]  /*1280*/  SHF.R.U32.HI R6, RZ, 0x8, R13.reuse ;  /* 0x00000008ff067819 */ /* 0x100fe4000001160d */
[----:B------:R-:W-:Y:S02]  /*1290*/  LOP3.LUT R14, R13, 0xf, RZ, 0xc0, !PT ;  /* 0x0000000f0d0e7812 */ /* 0x000fe400078ec0ff */
[----:B------:R-:W-:Y:S02]  /*12a0*/  LOP3.LUT R6, R6, 0xf, RZ, 0xc0, !PT ;  /* 0x0000000f06067812 */ /* 0x000fe400078ec0ff */
[--C-:B------:R-:W-:Y:S01]  /*12b0*/  SHF.R.U32.HI R15, RZ, 0x4, R13.reuse ;  /* 0x00000004ff0f7819 */ /* 0x100fe2000001160d */
[----:B------:R-:W-:Y:S01]  /*12c0*/  IMAD R19, R14, R14, R14 ;  /* 0x0000000e0e137224 */ /* 0x000fe200078e020e */
[----:B------:R-:W-:Y:S01]  /*12d0*/  SHF.R.U32.HI R13, RZ, 0xc, R13 ;  /* 0x0000000cff0d7819 */ /* 0x000fe2000001160d */
[----:B------:R-:W-:Y:S01]  /*12e0*/  IMAD R7, R6, R6, R6 ;  /* 0x0000000606077224 */ /* 0x000fe200078e0206 */
[----:B------:R-:W-:-:S02]  /*12f0*/  LOP3.LUT R15, R15, 0xf, RZ, 0xc0, !PT ;  /* 0x0000000f0f0f7812 */ /* 0x000fc400078ec0ff */
[----:B------:R-:W-:Y:S02]  /*1300*/  LOP3.LUT R13, R13, 0xf, RZ, 0xc0, !PT ;  /* 0x0000000f0d0d7812 */ /* 0x000fe400078ec0ff */
[----:B------:R-:W-:Y:S01]  /*1310*/  IADD3 R19, PT, PT, R14, 0x1, R19 ;  /* 0x000000010e137810 */ /* 0x000fe20007ffe013 */
[----:B------:R-:W-:Y:S01]  /*1320*/  IMAD R14, R15, R15, R15 ;  /* 0x0000000f0f0e7224 */ /* 0x000fe200078e020f */
[----:B------:R-:W-:Y:S01]  /*1330*/  IADD3 R7, PT, PT, R6, 0x1, R7 ;  /* 0x0000000106077810 */ /* 0x000fe20007ffe007 */
[----:B------:R-:W-:Y:S01]  /*1340*/  IMAD R6, R13, R13, R13 ;  /* 0x0000000d0d067224 */ /* 0x000fe200078e020d */
[----:B---3--:R-:W-:Y:S02]  /*1350*/  IADD3 R20, PT, PT, R11, R20, RZ ;  /* 0x000000140b147210 */ /* 0x008fe40007ffe0ff */
[----:B------:R-:W-:Y:S01]  /*1360*/  IADD3 R14, PT, PT, R15, 0x1, R14 ;  /* 0x000000010f0e7810 */ /* 0x000fe20007ffe00e */
[----:B------:R-:W4:Y:S01]  /*1370*/  I2F.F16 R19, R19 ;  /* 0x0000001300137306 */ /* 0x000f220000200c00 */
[----:B------:R-:W-:-:S02]  /*1380*/  IADD3 R6, PT, PT, R13, 0x1, R6 ;  /* 0x000000010d067810 */ /* 0x000fc40007ffe006 */
[----:B------:R-:W-:-:S05]  /*1390*/  ISETP.GE.AND P0, PT, R20, R43, PT ;  /* 0x0000002b1400720c */ /* 0x000fca0003f06270 */
[----:B------:R-:W0:Y:S01]  /*13a0*/  I2F.F16 R15, R14 ;  /* 0x0000000e000f7306 */ /* 0x000e220000200c00 */
[----:B----4-:R-:W-:-:S07]  /*13b0*/  HMUL2 R16, R19.H0_H0, R8.H0_H0 ;  /* 0x2000000813107232 */ /* 0x010fce0000000800 */
[----:B------:R-:W2:Y:S01]  /*13c0*/  I2F.F16 R7, R7 ;  /* 0x0000000700077306 */ /* 0x000ea20000200c00 */
[----:B0-----:R-:W-:-:S07]  /*13d0*/  HMUL2 R15, R15.H0_H0, R8.H0_H0 ;  /* 0x200000080f0f7232 */ /* 0x001fce0000000800 */
[----:B------:R-:W0:Y:S01]  /*13e0*/  I2F.F16 R13, R6 ;  /* 0x00000006000d7306 */ /* 0x000e220000200c00 */
[-C--:B--2---:R-:W-:Y:S02]  /*13f0*/  HMUL2 R14, R7.H0_H0, R8.reuse.H0_H0 ;  /* 0x20000008070e7232 */ /* 0x084fe40000000800 */
[----:B0-----:R-:W-:Y:S01]  /*1400*/  HMUL2 R13, R13.H0_H0, R8.H0_H0 ;  /* 0x200000080d0d7232 */ /* 0x001fe20000000800 */
[----:B------:R-:W-:Y:S06]  /*1410*/  @!P0 BRA `(.L_x_687) ;  /* 0xfffffffc00588947 */ /* 0x000fec000383ffff */
.L_x_686:
[C---:B------:R-:W-:Y:S01]  /*1420*/  ISETP.GT.AND P0, PT, R46.reuse, UR5, PT ;  /* 0x000000052e007c0c */ /* 0x040fe2000bf04270 */
[----:B0-----:R-:W-:Y:S01]  /*1430*/  HFMA2 R9, -RZ, RZ, 0, 0 ;  /* 0x00000000ff097431 */ /* 0x001fe200000001ff */
[----:B------:R-:W-:Y:S02]  /*1440*/  SHF.R.S32.HI R4, RZ, 0x1f, R21 ;  /* 0x0000001fff047819 */ /* 0x000fe40000011415 */
[----:B------:R-:W-:Y:S02]  /*1450*/  CS2R R6, SRZ ;  /* 0x0000000000067805 */ /* 0x000fe4000001ff00 */
[----:B--2---:R-:W-:Y:S02]  /*1460*/  ISETP.GT.AND P2, PT, R46, UR6, PT ;  /* 0x000000062e007c0c */ /* 0x004fe4000bf44270 */
[----:B------:R-:W-:Y:S02]  /*1470*/  LEA.HI R4, R4, R21, RZ, 0x5 ;  /* 0x0000001504047211 */ /* 0x000fe400078f28ff */
[----:B---3--:R-:W-:-:S02]  /*1480*/  ISETP.GT.AND P3, PT, R46, UR12, PT ;  /* 0x0000000c2e007c0c */ /* 0x008fc4000bf64270 */
[C---:B----4-:R-:W-:Y:S02]  /*1490*/  ISETP.GT.AND P4, PT, R46.reuse, UR10, PT ;  /* 0x0000000a2e007c0c */ /* 0x050fe4000bf84270 */
[----:B-1----:R-:W-:Y:S02]  /*14a0*/  ISETP.GT.AND P5, PT, R46, UR11, PT ;  /* 0x0000000b2e007c0c */ /* 0x002fe4000bfa4270 */
[----:B------:R-:W-:Y:S01]  /*14b0*/  SHF.R.S32.HI R11, RZ, 0x5, R4 ;  /* 0x00000005ff0b7819 */ /* 0x000fe20000011404 */
[----:B------:R-:W-:Y:S01]  /*14c0*/  HFMA2 R4, -RZ, RZ, 0, 0 ;  /* 0x00000000ff047431 */ /* 0x000fe200000001ff */
[----:B------:R-:W-:Y:S01]  /*14d0*/  MOV R10, RZ ;  /* 0x000000ff000a7202 */ /* 0x000fe20000000f00 */
        /* <DEDUP_REMOVED lines=8> */
.L_x_688:
[----:B------:R-:W-:Y:S05]  /*1560*/  @!P2 BRA `(.L_x_689) ;  /* 0x00000000001ca947 */ /* 0x000fea0003800000 */
[----:B------:R-:W0:Y:S02]  /*1570*/  LDC R5, c[0x0][0x3d0] ;  /* 0x0000f400ff057b82 */ /* 0x000e240000000800 */
[----:B0-----:R-:W-:-:S04]  /*1580*/  VIMNMX R5, PT, PT, R46, R5, PT ;  /* 0x000000052e057248 */ /* 0x001fc80003fe0100 */
[----:B------:R-:W-:-:S04]  /*1590*/  IADD3 R5, PT, PT, R5, -UR6, RZ ;  /* 0x8000000605057c10 */ /* 0x000fc8000fffe0ff */
[----:B------:R-:W-:-:S04]  /*15a0*/  SHF.R.S32.HI R6, RZ, 0x1f, R5 ;  /* 0x0000001fff067819 */ /* 0x000fc80000011405 */
[----:B------:R-:W-:-:S04]  /*15b0*/  LEA.HI R6, R6, R5, RZ, 0x5 ;  /* 0x0000000506067211 */ /* 0x000fc800078f28ff */
[----:B------:R-:W-:-:S04]  /*15c0*/  SHF.R.S32.HI R6, RZ, 0x5, R6 ;  /* 0x00000005ff067819 */ /* 0x000fc80000011406 */
[----:B------:R-:W-:-:S07]  /*15d0*/  LEA R6, R6, R6, 0x2 ;  /* 0x0000000606067211 */ /* 0x000fce00078e10ff */
.L_x_689:
[----:B------:R-:W-:Y:S05]  /*15e0*/  @!P3 BRA `(.L_x_690) ;  /* 0x00000000001cb947 */ /* 0x000fea0003800000 */
[----:B------:R-:W0:Y:S02]  /*15f0*/  LDC R5, c[0x0][0x3d4] ;  /* 0x0000f500ff057b82 */ /* 0x000e240000000800 */
[----:B0-----:R-:W-:-:S04]  /*1600*/  VIMNMX R5, PT, PT, R46, R5, PT ;  /* 0x000000052e057248 */ /* 0x001fc80003fe0100 */
[----:B------:R-:W-:-:S04]  /*1610*/  IADD3 R5, PT, PT, R5, -UR12, RZ ;  /* 0x8000000c05057c10 */ /* 0x000fc8000fffe0ff */
[----:B------:R-:W-:-:S04]  /*1620*/  SHF.R.S32.HI R8, RZ, 0x1f, R5 ;  /* 0x0000001fff087819 */ /* 0x000fc80000011405 */
[----:B------:R-:W-:-:S04]  /*1630*/  LEA.HI R8, R8, R5, RZ, 0x5 ;  /* 0x0000000508087211 */ /* 0x000fc800078f28ff */
[----:B------:R-:W-:-:S04]  /*1640*/  SHF.R.S32.HI R8, RZ, 0x5, R8 ;  /* 0x00000005ff087819 */ /* 0x000fc80000011408 */
[----:B------:R-:W-:-:S07]  /*1650*/  SHF.L.U32 R7, R8, 0x2, RZ ;  /* 0x0000000208077819 */ /* 0x000fce00000006ff */
.L_x_690:
        /* <DEDUP_REMOVED lines=8> */
.L_x_691:
        /* <DEDUP_REMOVED lines=8> */
.L_x_692:
[----:B------:R-:W-:Y:S01]  /*1760*/  LEA R4, R11, R4, 0x3 ;  /* 0x000000040b047211 */ /* 0x000fe200078e18ff */
[----:B------:R-:W0:Y:S01]  /*1770*/  S2UR UR5, SR_CgaCtaId ;  /* 0x00000000000579c3 */ /* 0x000e220000008800 */
[----:B------:R-:W1:Y:S01]  /*1780*/  LDCU.64 UR10, c[0x0][0x388] ;  /* 0x00007100ff0a77ac */ /* 0x000e620008000a00 */
[----:B------:R-:W-:Y:S02]  /*1790*/  VIMNMX R3, PT, PT, R3, UR6, PT ;  /* 0x0000000603037c48 */ /* 0x000fe4000bfe0100 */
[----:B------:R-:W-:Y:S01]  /*17a0*/  IADD3 R4, PT, PT, R7, R4, R6 ;  /* 0x0000000407047210 */ /* 0x000fe20007ffe006 */
[----:B------:R-:W-:Y:S01]  /*17b0*/  UMOV UR4, 0x400 ;  /* 0x0000040000047882 */ /* 0x000fe20000000000 */
[----:B------:R-:W-:Y:S02]  /*17c0*/  PRMT R12, RZ, 0x5410, RZ ;  /* 0x00005410ff0c7816 */ /* 0x000fe400000000ff */
[----:B------:R-:W-:Y:S02]  /*17d0*/  IADD3 R4, PT, PT, R10, R4, R9 ;  /* 0x000000040a047210 */ /* 0x000fe40007ffe009 */
[----:B------:R-:W-:-:S02]  /*17e0*/  PRMT R11, RZ, 0x5410, RZ ;  /* 0x00005410ff0b7816 */ /* 0x000fc400000000ff */
[----:B------:R-:W-:Y:S01]  /*17f0*/  PRMT R10, RZ, 0x5410, RZ ;  /* 0x00005410ff0a7816 */ /* 0x000fe200000000ff */
[----:B------:R-:W-:Y:S01]  /*1800*/  IMAD R5, R4, R41, RZ ;  /* 0x0000002904057224 */ /* 0x000fe200078e02ff */
[----:B------:R-:W-:Y:S02]  /*1810*/  SHF.R.S32.HI R4, RZ, 0x1f, R2 ;  /* 0x0000001fff047819 */ /* 0x000fe40000011402 */
[----:B------:R-:W-:Y:S02]  /*1820*/  PRMT R9, RZ, 0x5410, RZ ;  /* 0x00005410ff097816 */ /* 0x000fe400000000ff */
[----:B------:R-:W-:Y:S02]  /*1830*/  IADD3 R2, P0, PT, R2, R5, RZ ;  /* 0x0000000502027210 */ /* 0x000fe40007f1e0ff */
[----:B------:R-:W-:Y:S02]  /*1840*/  PRMT R8, RZ, 0x5410, RZ ;  /* 0x00005410ff087816 */ /* 0x000fe400000000ff */
[----:B------:R-:W-:-:S02]  /*1850*/  LEA.HI.X.SX32 R5, R5, R4, 0x1, P0 ;  /* 0x0000000405057211 */ /* 0x000fc400000f0eff */
[----:B------:R-:W-:Y:S01]  /*1860*/  ISETP.GT.AND P0, PT, R3, R46, PT ;  /* 0x0000002e0300720c */ /* 0x000fe20003f04270 */
[----:B0-----:R-:W-:Y:S01]  /*1870*/  ULEA UR5, UR5, UR4, 0x18 ;  /* 0x0000000405057291 */ /* 0x001fe2000f8ec0ff */
[C---:B-1----:R-:W-:Y:S02]  /*1880*/  LEA R36, P2, R2.reuse, UR10, 0x2 ;  /* 0x0000000a02247c11 */ /* 0x042fe4000f8410ff */
[----:B------:R-:W-:Y:S02]  /*1890*/  PRMT R7, RZ, 0x5410, RZ ;  /* 0x00005410ff077816 */ /* 0x000fe400000000ff */
[----:B------:R-:W-:Y:S02]  /*18a0*/  LEA.HI.X R37, R2, UR11, R5, 0x2, P2 ;  /* 0x0000000b02257c11 */ /* 0x000fe400090f1405 */
[----:B------:R-:W-:Y:S01]  /*18b0*/  UMOV UR4, UR5 ;  /* 0x0000000500047c82 */ /* 0x000fe20008000000 */
[----:B------:R-:W-:Y:S02]  /*18c0*/  PRMT R6, RZ, 0x5410, RZ ;  /* 0x00005410ff067816 */ /* 0x000fe400000000ff */
[----:B------:R-:W-:-:S02]  /*18d0*/  PRMT R4, RZ, 0x5410, RZ ;  /* 0x00005410ff047816 */ /* 0x000fc400000000ff */
[----:B------:R-:W-:Y:S05]  /*18e0*/  @!P0 BRA `(.L_x_693) ;  /* 0x0000002800588947 */ /* 0x000fea0003800000 */
[C---:B------:R-:W-:Y:S02]  /*18f0*/  IMAD.WIDE R20, R41.reuse, 0x4, R36 ;  /* 0x0000000429147825 */ /* 0x040fe400078e0224 */
[----:B------:R-:W2:Y:S02]  /*1900*/  LDG.E.128.CONSTANT R36, desc[UR8][R36.64] ;  /* 0x0000000824247981 */ /* 0x000ea4000c1e9d00 */
[----:B------:R-:W-:Y:S02]  /*1910*/  IMAD.WIDE R2, R41, 0x4, R20 ;  /* 0x0000000429027825 */ /* 0x000fe400078e0214 */
[----:B------:R-:W3:Y:S04]  /*1920*/  LDG.E.128.CONSTANT R20, desc[UR8][R20.64] ;  /* 0x0000000814147981 */ /* 0x000ee8000c1e9d00 */
[----:B------:R0:W4:Y:S01]  /*1930*/  LDG.E.128.CONSTANT R24, desc[UR8][R2.64] ;  /* 0x0000000802187981 */ /* 0x000122000c1e9d00 */
[----:B------:R-:W-:-:S02]  /*1940*/  ISETP.GT.AND P0, PT, R45, RZ, PT ;  /* 0x000000ff2d00720c */ /* 0x000fc40003f04270 */
[----:B------:R-:W-:Y:S01]  /*1950*/  PRMT R12, RZ, 0x7610, R12 ;  /* 0x00007610ff0c7816 */ /* 0x000fe2000000000c */
[----:B0-----:R-:W-:Y:S01]  /*1960*/  IMAD.WIDE R2, R41, 0x4, R2 ;  /* 0x0000000429027825 */ /* 0x001fe200078e0202 */
[----:B--2---:R-:W-:Y:S02]  /*1970*/  SHF.R.U32.HI R5, RZ, 0xc, R36 ;  /* 0x0000000cff057819 */ /* 0x004fe40000011624 */
[----:B------:R-:W-:Y:S02]  /*1980*/  SHF.R.U32.HI R17, RZ, 0xc, R37 ;  /* 0x0000000cff117819 */ /* 0x000fe40000011625 */
[----:B------:R-:W-:Y:S02]  /*1990*/  SHF.R.U32.HI R19, RZ, 0xc, R38 ;  /* 0x0000000cff137819 */ /* 0x000fe40000011626 */
[----:B------:R-:W-:Y:S02]  /*19a0*/  LOP3.LUT R5, R5, 0xf000f, RZ, 0xc0, !PT ;  /* 0x000f000f05057812 */ /* 0x000fe400078ec0ff */
[----:B------:R-:W-:-:S02]  /*19b0*/  LOP3.LUT R18, R17, 0xf000f, RZ, 0xc0, !PT ;  /* 0x000f000f11127812 */ /* 0x000fc400078ec0ff */
[----:B----4-:R-:W-:Y:S02]  /*19c0*/  SHF.R.U32.HI R52, RZ, 0x8, R24 ;  /* 0x00000008ff347819 */ /* 0x010fe40000011618 */
[----:B------:R-:W-:Y:S02]  /*19d0*/  SHF.R.U32.HI R47, RZ, 0x8, R25 ;  /* 0x00000008ff2f7819 */ /* 0x000fe40000011619 */
[----:B------:R-:W-:Y:S02]  /*19e0*/  LOP3.LUT R28, R19, 0xf000f, RZ, 0xc0, !PT ;  /* 0x000f000f131c7812 */ /* 0x000fe400078ec0ff */
[----:B------:R-:W-:Y:S02]  /*19f0*/  LOP3.LUT R52, R5, 0x300030, R52, 0xf8, !PT ;  /* 0x0030003005347812 */ /* 0x000fe400078ef834 */
[----:B------:R-:W-:Y:S02]  /*1a00*/  LOP3.LUT R47, R18, 0x300030, R47, 0xf8, !PT ;  /* 0x00300030122f7812 */ /* 0x000fe400078ef82f */
[----:B------:R-:W-:-:S02]  /*1a10*/  SHF.R.U32.HI R29, RZ, 0xc, R39 ;  /* 0x0000000cff1d7819 */ /* 0x000fc40000011627 */
[----:B---3--:R-:W-:Y:S02]  /*1a20*/  SHF.R.U32.HI R5, RZ, 0xc, R20 ;  /* 0x0000000cff057819 */ /* 0x008fe40000011614 */
[----:B------:R-:W-:Y:S02]  /*1a30*/  SHF.R.U32.HI R17, RZ, 0xc, R21 ;  /* 0x0000000cff117819 */ /* 0x000fe40000011615 */
[----:B------:R-:W-:Y:S02]  /*1a40*/  SHF.R.U32.HI R18, RZ, 0xc, R22 ;  /* 0x0000000cff127819 */ /* 0x000fe40000011616 */
[----:B------:R-:W-:Y:S02]  /*1a50*/  SHF.R.U32.HI R19, RZ, 0xc, R23 ;  /* 0x0000000cff137819 */ /* 0x000fe40000011617 */
[----:B------:R-:W-:Y:S02]  /*1a60*/  LOP3.LUT R30, R29, 0xf000f, RZ, 0xc0, !PT ;  /* 0x000f000f1d1e7812 */ /* 0x000fe400078ec0ff */
[----:B------:R-:W-:-:S02]  /*1a70*/  SHF.R.U32.HI R33, RZ, 0x8, R26 ;  /* 0x00000008ff217819 */ /* 0x000fc4000001161a */
[----:B------:R-:W-:Y:S02]  /*1a80*/  SHF.R.U32.HI R51, RZ, 0x8, R27 ;  /* 0x00000008ff337819 */ /* 0x000fe4000001161b */
[----:B------:R-:W-:Y:S02]  /*1a90*/  SHF.R.U32.HI R50, RZ, 0xa, R24 ;  /* 0x0000000aff327819 */ /* 0x000fe40000011618 */
[----:B------:R-:W-:Y:S02]  /*1aa0*/  SHF.R.U32.HI R48, RZ, 0xa, R25 ;  /* 0x0000000aff307819 */ /* 0x000fe40000011619 */
[----:B------:R-:W-:Y:S02]  /*1ab0*/  SHF.R.U32.HI R49, RZ, 0xa, R26 ;  /* 0x0000000aff317819 */ /* 0x000fe4000001161a */
[----:B------:R-:W-:Y:S02]  /*1ac0*/  SHF.R.U32.HI R44, RZ, 0xa, R27 ;  /* 0x0000000aff2c7819 */ /* 0x000fe4000001161b */
[----:B------:R-:W-:-:S02]  /*1ad0*/  LOP3.LUT R5, R5, 0xf000f, RZ, 0xc0, !PT ;  /* 0x000f000f05057812 */ /* 0x000fc400078ec0ff */
[----:B------:R-:W-:Y:S02]  /*1ae0*/  LOP3.LUT R17, R17, 0xf000f, RZ, 0xc0, !PT ;  /* 0x000f000f11117812 */ /* 0x000fe400078ec0ff */
[----:B------:R-:W-:Y:S02]  /*1af0*/  LOP3.LUT R18, R18, 0xf000f, RZ, 0xc0, !PT ;  /* 0x000f000f12127812 */ /* 0x000fe400078ec0ff */
[----:B------:R-:W-:Y:S02]  /*1b00*/  LOP3.LUT R19, R19, 0xf000f, RZ, 0xc0, !PT ;  /* 0x000f000f13137812 */ /* 0x000fe400078ec0ff */
[----:B------:R-:W-:Y:S02]  /*1b10*/  LOP3.LUT R33, R28, 0x300030, R33, 0xf8, !PT ;  /* 0x003000301c217812 */ /* 0x000fe400078ef821 */
[----:B------:R-:W-:Y:S02]  /*1b20*/  LOP3.LUT R51, R30, 0x300030, R51, 0xf8, !PT ;  /* 0x003000301e337812 */ /* 0x000fe400078ef833 */
[----:B------:R-:W-:-:S02]  /*1b30*/  LOP3.LUT R50, R5, 0x300030, R50, 0xf8, !PT ;  /* 0x0030003005327812 */ /* 0x000fc400078ef832 */
[----:B------:R-:W-:Y:S02]  /*1b40*/  LOP3.LUT R48, R17, 0x300030, R48, 0xf8, !PT ;  /* 0x0030003011307812 */ /* 0x000fe400078ef830 */
[----:B------:R-:W-:Y:S02]  /*1b50*/  LOP3.LUT R49, R18, 0x300030, R49, 0xf8, !PT ;  /* 0x0030003012317812 */ /* 0x000fe400078ef831 */
[----:B------:R-:W-:Y:S01]  /*1b60*/  LOP3.LUT R44, R19, 0x300030, R44, 0xf8, !PT ;  /* 0x00300030132c7812 */ /* 0x000fe200078ef82c */
[----:B------:R-:W-:Y:S06]  /*1b70*/  @!P0 BRA `(.L_x_694) ;  /* 0x0000001000a08947 */ /* 0x000fec0003800000 */
[----:B------:R-:W0:Y:S01]  /*1b80*/  LDS.128 R8, [UR5] ;  /* 0x00000005ff087984 */ /* 0x000e220008000c00 */
[----:B------:R-:W-:Y:S02]  /*1b90*/  LOP3.LUT R17, R36, 0x3f003f, RZ, 0xc0, !PT ;  /* 0x003f003f24117812 */ /* 0x000fe400078ec0ff */
[----:B------:R-:W-:Y:S01]  /*1ba0*/  LOP3.LUT R19, R37, 0x3f003f, RZ, 0xc0, !PT ;  /* 0x003f003f25137812 */ /* 0x000fe200078ec0ff */
[----:B------:R-:W1:Y:S01]  /*1bb0*/  LDS.128 R4, [UR5+0x10] ;  /* 0x00001005ff047984 */ /* 0x000e620008000c00 */
[----:B------:R-:W-:Y:S02]  /*1bc0*/  SHF.R.U32.HI R28, RZ, 0x6, R37 ;  /* 0x00000006ff1c7819 */ /* 0x000fe40000011625 */
[----:B------:R-:W-:Y:S02]  /*1bd0*/  LOP3.LUT R40, R38, 0x3f003f, RZ, 0xc0, !PT ;  /* 0x003f003f26287812 */ /* 0x000fe400078ec0ff */
[----:B------:R-:W-:Y:S02]  /*1be0*/  SHF.R.U32.HI R42, RZ, 0x6, R38 ;  /* 0x00000006ff2a7819 */ /* 0x000fe40000011626 */
[----:B------:R-:W-:-:S02]  /*1bf0*/  LOP3.LUT R37, R20, 0x3f003f, RZ, 0xc0, !PT ;  /* 0x003f003f14257812 */ /* 0x000fc400078ec0ff */
[----:B------:R-:W-:Y:S02]  /*1c00*/  SHF.R.U32.HI R38, RZ, 0x6, R20 ;  /* 0x00000006ff267819 */ /* 0x000fe40000011614 */
[----:B------:R-:W-:Y:S02]  /*1c10*/  SHF.R.U32.HI R18, RZ, 0x6, R36 ;  /* 0x00000006ff127819 */ /* 0x000fe40000011624 */
[----:B------:R-:W-:Y:S02]  /*1c20*/  LOP3.LUT R53, R39, 0x3f003f, RZ, 0xc0, !PT ;  /* 0x003f003f27357812 */ /* 0x000fe400078ec0ff */
[----:B------:R-:W-:Y:S02]  /*1c30*/  LOP3.LUT R12, R24, 0x3f003f, RZ, 0xc0, !PT ;  /* 0x003f003f180c7812 */ /* 0x000fe400078ec0ff */
[----:B------:R-:W-:Y:S02]  /*1c40*/  SHF.R.U32.HI R20, RZ, 0x6, R24 ;  /* 0x00000006ff147819 */ /* 0x000fe40000011618 */
[----:B------:R-:W-:-:S02]  /*1c50*/  LOP3.LUT R17, R17, 0x64006400, RZ, 0xfc, !PT ;  /* 0x6400640011117812 */ /* 0x000fc400078efcff */
[----:B------:R-:W-:Y:S02]  /*1c60*/  LOP3.LUT R24, R19, 0x64006400, RZ, 0xfc, !PT ;  /* 0x6400640013187812 */ /* 0x000fe400078efcff */
[----:B------:R-:W-:Y:S01]  /*1c70*/  SHF.R.U32.HI R54, RZ, 0x6, R39 ;  /* 0x00000006ff367819 */ /* 0x000fe20000011627 */
[----:B------:R-:W-:Y:S01]  /*1c80*/  HADD2 R19, R17, -1056, -1056 ;  /* 0xe420e42011137430 */ /* 0x000fe20000000000 */
[----:B------:R-:W-:Y:S01]  /*1c90*/  LOP3.LUT R32, R21, 0x3f003f, RZ, 0xc0, !PT ;  /* 0x003f003f15207812 */ /* 0x000fe200078ec0ff */
[----:B------:R-:W-:Y:S01]  /*1ca0*/  HADD2 R17, R24, -1056, -1056 ;  /* 0xe420e42018117430 */ /* 0x000fe20000000000 */
        /* <DEDUP_REMOVED lines=15> */
[-C--:B0-----:R-:W-:Y:S01]  /*1da0*/  HFMA2 R55, R27, R8.reuse, RZ ;  /* 0x000000081b377231 */ /* 0x081fe200000000ff */
[----:B------:R-:W-:Y:S01]  /*1db0*/  LOP3.LUT R31, R26, 0x3f003f, RZ, 0xc0, !PT ;  /* 0x003f003f1a1f7812 */ /* 0x000fe200078ec0ff */
[----:B------:R-:W-:Y:S01]  /*1dc0*/  HADD2 R40, R24, -1056, -1056 ;  /* 0xe420e42018287430 */ /* 0x000fe20000000000 */
[----:B------:R-:W-:Y:S01]  /*1dd0*/  SHF.R.U32.HI R34, RZ, 0x6, R26 ;  /* 0x00000006ff227819 */ /* 0x000fe2000001161a */
[----:B------:R-:W-:Y:S01]  /*1de0*/  HFMA2 R24, R19, R8, RZ ;  /* 0x0000000813187231 */ /* 0x000fe200000000ff */
[----:B------:R-:W-:-:S02]  /*1df0*/  LOP3.LUT R18, R18, 0x64006400, RZ, 0xfc, !PT ;  /* 0x6400640012127812 */ /* 0x000fc400078efcff */
[----:B------:R-:W-:Y:S02]  /*1e00*/  LOP3.LUT R26, R28, 0x64006400, RZ, 0xfc, !PT ;  /* 0x640064001c1a7812 */ /* 0x000fe400078efcff */
[----:B------:R-:W-:Y:S01]  /*1e10*/  SHF.R.U32.HI R46, RZ, 0x6, R22 ;  /* 0x00000006ff2e7819 */ /* 0x000fe20000011616 */
[----:B------:R-:W-:Y:S01]  /*1e20*/  HADD2 R28, R18, -1056, -1056 ;  /* 0xe420e420121c7430 */ /* 0x000fe20000000000 */
[----:B------:R-:W-:Y:S01]  /*1e30*/  LOP3.LUT R54, R54, 0x64006400, RZ, 0xfc, !PT ;  /* 0x6400640036367812 */ /* 0x000fe200078efcff */
[----:B------:R-:W-:Y:S01]  /*1e40*/  HADD2 R18, R26, -1056, -1056 ;  /* 0xe420e4201a127430 */ /* 0x000fe20000000000 */
[----:B------:R-:W-:Y:S02]  /*1e50*/  LOP3.LUT R35, R25, 0x3f003f, RZ, 0xc0, !PT ;  /* 0x003f003f19237812 */ /* 0x000fe400078ec0ff */
[----:B------:R-:W-:Y:S01]  /*1e60*/  SHF.R.U32.HI R22, RZ, 0x6, R25 ;  /* 0x00000006ff167819 */ /* 0x000fe20000011619 */
[----:B------:R-:W-:Y:S01]  /*1e70*/  HADD2 R26, R54, -1056, -1056 ;  /* 0xe420e420361a7430 */ /* 0x000fe20000000000 */
[----:B------:R-:W-:Y:S01]  /*1e80*/  LOP3.LUT R25, R39, 0x64006400, RZ, 0xfc, !PT ;  /* 0x6400640027197812 */ /* 0x000fe200078efcff */
[-C--:B------:R-:W-:Y:S01]  /*1e90*/  HFMA2 R39, R42, R8.reuse, RZ.H0_H0 ;  /* 0x000000082a277231 */ /* 0x080fe200000400ff */
[----:B------:R-:W-:Y:S01]  /*1ea0*/  LOP3.LUT R46, R46, 0x3f003f, RZ, 0xc0, !PT ;  /* 0x003f003f2e2e7812 */ /* 0x000fe200078ec0ff */
[----:B------:R-:W-:Y:S01]  /*1eb0*/  HFMA2 R8, R17, R8, RZ.H0_H0 ;  /* 0x0000000811087231 */ /* 0x000fe200000400ff */
[----:B------:R-:W-:Y:S01]  /*1ec0*/  LOP3.LUT R37, R37, 0x64006400, RZ, 0xfc, !PT ;  /* 0x6400640025257812 */ /* 0x000fe200078efcff */
[----:B------:R-:W-:-:S02]  /*1ed0*/  HADD2 R25, R25, -1056, -1056 ;  /* 0xe420e42019197430 */ /* 0x000fc40000000000 */
[-C--:B------:R-:W-:Y:S02]  /*1ee0*/  HFMA2 R54, R40, R9.reuse, R39 ;  /* 0x0000000928367231 */ /* 0x080fe40000000027 */
[-C--:B------:R-:W-:Y:S02]  /*1ef0*/  HFMA2 R39, R28, R9.reuse, R24 ;  /* 0x000000091c277231 */ /* 0x080fe40000000018 */
[-C--:B------:R-:W-:Y:S02]  /*1f00*/  HFMA2 R53, R18, R9.reuse, R8 ;  /* 0x0000000912357231 */ /* 0x080fe40000000008 */
[----:B------:R-:W-:Y:S01]  /*1f10*/  HFMA2 R56, R26, R9, R55 ;  /* 0x000000091a387231 */ /* 0x000fe20000000037 */
[----:B------:R-:W-:Y:S01]  /*1f20*/  LOP3.LUT R38, R38, 0x3f003f, RZ, 0xc0, !PT ;  /* 0x003f003f26267812 */ /* 0x000fe200078ec0ff */
[----:B------:R-:W-:Y:S01]  /*1f30*/  HFMA2 R55, R25, R10, R54 ;  /* 0x0000000a19377231 */ /* 0x000fe20000000036 */
        /* <DEDUP_REMOVED lines=16> */
[----:B------:R-:W-:Y:S01]  /*2040*/  HADD2 R32, R32, -1056, -1056 ;  /* 0xe420e42020207430 */ /* 0x000fe20000000000 */
[----:B------:R-:W-:Y:S01]  /*2050*/  LOP3.LUT R35, R35, 0x64006400, RZ, 0xfc, !PT ;  /* 0x6400640023237812 */ /* 0x000fe200078efcff */
[----:B------:R-:W-:Y:S01]  /*2060*/  HADD2 R30, R30, -1056, -1056 ;  /* 0xe420e4201e1e7430 */ /* 0x000fe20000000000 */
[----:B------:R-:W-:Y:S01]  /*2070*/  LOP3.LUT R22, R22, 0x3f003f, RZ, 0xc0, !PT ;  /* 0x003f003f16167812 */ /* 0x000fe200078ec0ff */
[----:B------:R-:W-:Y:S01]  /*2080*/  HFMA2 R56, R46, R10, R56 ;  /* 0x0000000a2e387231 */ /* 0x000fe20000000038 */
[----:B------:R-:W-:Y:S01]  /*2090*/  LOP3.LUT R12, R12, 0x64006400, RZ, 0xfc, !PT ;  /* 0x640064000c0c7812 */ /* 0x000fe200078efcff */
[----:B------:R-:W-:Y:S01]  /*20a0*/  HADD2 R53, R9, -1056, -1056 ;  /* 0xe420e42009357430 */ /* 0x000fe20000000000 */
[----:B------:R-:W-:Y:S01]  /*20b0*/  LOP3.LUT R20, R20, 0x3f003f, RZ, 0xc0, !PT ;  /* 0x003f003f14147812 */ /* 0x000fe200078ec0ff */
[----:B------:R-:W-:Y:S02]  /*20c0*/  HADD2 R24, R24, -1056, -1056 ;  /* 0xe420e42018187430 */ /* 0x000fe40000000000 */
[-C--:B------:R-:W-:Y:S01]  /*20d0*/  HFMA2 R55, R54, R11.reuse, R55 ;  /* 0x0000000b36377231 */ /* 0x080fe20000000037 */
        /* <DEDUP_REMOVED lines=8> */
[----:B-1----:R-:W-:Y:S01]  /*2160*/  HFMA2 R9, R24, R4, R55 ;  /* 0x0000000418097231 */ /* 0x002fe20000000037 */
        /* <DEDUP_REMOVED lines=9> */
[----:B------:R-:W-:Y:S01]  /*2200*/  HADD2 R36, R22, -1056, -1056 ;  /* 0xe420e42016247430 */ /* 0x000fe20000000000 */
[----:B------:R-:W-:Y:S01]  /*2210*/  LOP3.LUT R51, R51, 0x64006400, RZ, 0xfc, !PT ;  /* 0x6400640033337812 */ /* 0x000fe200078efcff */
[----:B------:R-:W-:Y:S01]  /*2220*/  HADD2 R34, R20, -1056, -1056 ;  /* 0xe420e42014227430 */ /* 0x000fe20000000000 */
[----:B------:R-:W-:Y:S01]  /*2230*/  LOP3.LUT R38, R50, 0x64006400, RZ, 0xfc, !PT ;  /* 0x6400640032267812 */ /* 0x000fe200078efcff */
[----:B------:R-:W-:Y:S02]  /*2240*/  HFMA2 R11, R55, R4, R11 ;  /* 0x00000004370b7231 */ /* 0x000fe4000000000b */
[----:B------:R-:W-:-:S02]  /*2250*/  HFMA2 R4, R58, R5, R9 ;  /* 0x000000053a047231 */ /* 0x000fc40000000009 */
[-C--:B------:R-:W-:Y:S02]  /*2260*/  HFMA2 R9, R36, R5.reuse, R8 ;  /* 0x0000000524097231 */ /* 0x080fe40000000008 */
[-C--:B------:R-:W-:Y:S02]  /*2270*/  HFMA2 R8, R34, R5.reuse, R39 ;  /* 0x0000000522087231 */ /* 0x080fe40000000027 */
[----:B------:R-:W-:Y:S01]  /*2280*/  HADD2 R57, R21, -1056, -1056 ;  /* 0xe420e42015397430 */ /* 0x000fe20000000000 */
[----:B------:R-:W-:Y:S01]  /*2290*/  LOP3.LUT R39, R52, 0x64006400, RZ, 0xfc, !PT ;  /* 0x6400640034277812 */ /* 0x000fe200078efcff */
[----:B------:R-:W-:Y:S01]  /*22a0*/  HADD2 R56, R56, -1056, -1056 ;  /* 0xe420e42038387430 */ /* 0x000fe20000000000 */
[----:B------:R-:W-:Y:S01]  /*22b0*/  LOP3.LUT R48, R48, 0x64006400, RZ, 0xfc, !PT ;  /* 0x6400640030307812 */ /* 0x000fe200078efcff */
[----:B------:R-:W-:Y:S01]  /*22c0*/  HFMA2 R11, R57, R5, R11 ;  /* 0x00000005390b7231 */ /* 0x000fe2000000000b */
[----:B------:R-:W-:Y:S01]  /*22d0*/  LOP3.LUT R49, R49, 0x64006400, RZ, 0xfc, !PT ;  /* 0x6400640031317812 */ /* 0x000fe200078efcff */
[----:B------:R-:W-:Y:S01]  /*22e0*/  HFMA2 R5, R56, R6, R4 ;  /* 0x0000000638057231 */ /* 0x000fe20000000004 */
[----:B------:R-:W-:Y:S01]  /*22f0*/  LOP3.LUT R4, R44, 0x64006400, RZ, 0xfc, !PT ;  /* 0x640064002c047812 */ /* 0x000fe200078efcff */
[----:B------:R-:W-:Y:S01]  /*2300*/  HADD2 R39, R39, -1056, -1056 ;  /* 0xe420e42027277430 */ /* 0x000fe20000000000 */
[----:B------:R-:W-:Y:S01]  /*2310*/  ISETP.NE.AND P0, PT, R45, 0x1, PT ;  /* 0x000000012d00780c */ /* 0x000fe20003f05270 */
[----:B------:R-:W-:Y:S01]  /*2320*/  HADD2 R37, R37, -1056, -1056 ;  /* 0xe420e42025257430 */ /* 0x000fe20000000000 */
[----:B-----5:R-:W-:Y:S01]  /*2330*/  PRMT R16, R16, 0x5410, R15 ;  /* 0x0000541010107816 */ /* 0x020fe2000000000f */
[----:B------:R-:W-:-:S02]  /*2340*/  HADD2 R47, R51, -1056, -1056 ;  /* 0xe420e420332f7430 */ /* 0x000fc40000000000 */
[-C--:B------:R-:W-:Y:S02]  /*2350*/  HFMA2 R8, R39, R6.reuse, R8 ;  /* 0x0000000627087231 */ /* 0x080fe40000000008 */
[----:B------:R-:W-:Y:S01]  /*2360*/  HADD2 R48, R48, -1056, -1056 ;  /* 0xe420e42030307430 */ /* 0x000fe20000000000 */
[----:B------:R-:W-:Y:S01]  /*2370*/  PRMT R14, R14, 0x5410, R13 ;  /* 0x000054100e0e7816 */ /* 0x000fe2000000000d */
[----:B------:R-:W-:Y:S01]  /*2380*/  HADD2 R44, R49, -1056, -1056 ;  /* 0xe420e420312c7430 */ /* 0x000fe20000000000 */
[----:B------:R-:W-:Y:S01]  /*2390*/  PRMT R10, RZ, 0x5410, RZ ;  /* 0x00005410ff0a7816 */ /* 0x000fe200000000ff */
[-C--:B------:R-:W-:Y:S02]  /*23a0*/  HFMA2 R9, R37, R6.reuse, R9 ;  /* 0x0000000625097231 */ /* 0x080fe40000000009 */
[----:B------:R-:W-:Y:S02]  /*23b0*/  HADD2 R38, R38, -1056, -1056 ;  /* 0xe420e42026267430 */ /* 0x000fe40000000000 */
[----:B------:R-:W-:-:S02]  /*23c0*/  HFMA2 R11, R47, R6, R11 ;  /* 0x000000062f0b7231 */ /* 0x000fc4000000000b */
[-C--:B------:R-:W-:Y:S02]  /*23d0*/  HFMA2 R9, R48, R7.reuse, R9 ;  /* 0x0000000730097231 */ /* 0x080fe40000000009 */
[----:B------:R-:W-:Y:S02]  /*23e0*/  HADD2 R49, R4, -1056, -1056 ;  /* 0xe420e42004317430 */ /* 0x000fe40000000000 */
[-C--:B------:R-:W-:Y:S02]  /*23f0*/  HFMA2 R8, R38, R7.reuse, R8 ;  /* 0x0000000726087231 */ /* 0x080fe40000000008 */
[-C--:B------:R-:W-:Y:S01]  /*2400*/  HFMA2 R5, R44, R7.reuse, R5 ;  /* 0x000000072c057231 */ /* 0x080fe20000000005 */
[----:B------:R-:W-:Y:S01]  /*2410*/  PRMT R6, RZ, 0x5410, RZ ;  /* 0x00005410ff067816 */ /* 0x000fe200000000ff */
[----:B------:R-:W-:Y:S01]  /*2420*/  HFMA2 R11, R49, R7, R11 ;  /* 0x00000007310b7231 */ /* 0x000fe2000000000b */
[----:B------:R-:W-:Y:S01]  /*2430*/  PRMT R7, RZ, 0x5410, RZ ;  /* 0x00005410ff077816 */ /* 0x000fe200000000ff */
[----:B------:R-:W-:Y:S01]  /*2440*/  HADD2 R4, R9.H0_H0, R9.H1_H1 ;  /* 0x3000000909047230 */ /* 0x000fe20000000800 */
[----:B------:R-:W-:Y:S01]  /*2450*/  PRMT R9, RZ, 0x5410, RZ ;  /* 0x00005410ff097816 */ /* 0x000fe200000000ff */
[----:B------:R-:W-:-:S02]  /*2460*/  HADD2 R8, R8.H0_H0, R8.H1_H1 ;  /* 0x3000000808087230 */ /* 0x000fc40000000800 */
        /* <DEDUP_REMOVED lines=17> */
[-C--:B------:R-:W-:Y:S02]  /*2580*/  HFMA2 R10, R40, R5.reuse, R8 ;  /* 0x00000005280a7231 */ /* 0x080fe40000000008 */
[----:B------:R-:W-:Y:S02]  /*2590*/  HFMA2 R8, R19, R4, RZ.H0_H0 ;  /* 0x0000000413087231 */ /* 0x000fe400000400ff */
[-C--:B------:R-:W-:Y:S02]  /*25a0*/  HFMA2 R9, R18, R5.reuse, R9 ;  /* 0x0000000512097231 */ /* 0x080fe40000000009 */
[----:B------:R-:W-:Y:S02]  /*25b0*/  HFMA2 R10, R25, R6, R10 ;  /* 0x00000006190a7231 */ /* 0x000fe4000000000a */
[-C--:B------:R-:W-:Y:S02]  /*25c0*/  HFMA2 R50, R26, R5.reuse, R50 ;  /* 0x000000051a327231 */ /* 0x080fe40000000032 */
[----:B------:R-:W-:-:S02]  /*25d0*/  HFMA2 R8, R28, R5, R8 ;  /* 0x000000051c087231 */ /* 0x000fc40000000008 */
[-C--:B------:R-:W-:Y:S02]  /*25e0*/  HFMA2 R9, R29, R6.reuse, R9 ;  /* 0x000000061d097231 */ /* 0x080fe40000000009 */
[-C--:B------:R-:W-:Y:S02]  /*25f0*/  HFMA2 R4, R54, R7.reuse, R10 ;  /* 0x0000000736047231 */ /* 0x080fe4000000000a */
[-C--:B------:R-:W-:Y:S02]  /*2600*/  HFMA2 R50, R46, R6.reuse, R50 ;  /* 0x000000062e327231 */ /* 0x080fe40000000032 */
[----:B------:R-:W-:Y:S01]  /*2610*/  HFMA2 R8, R31, R6, R8 ;  /* 0x000000061f087231 */ /* 0x000fe20000000008 */
[----:B------:R-:W-:Y:S01]  /*2620*/  PRMT R6, RZ, 0x5410, RZ ;  /* 0x00005410ff067816 */ /* 0x000fe200000000ff */
[-C--:B------:R-:W-:Y:S02]  /*2630*/  HFMA2 R9, R30, R7.reuse, R9 ;  /* 0x000000071e097231 */ /* 0x080fe40000000009 */
[----:B------:R-:W-:-:S02]  /*2640*/  HFMA2 R50, R53, R7, R50 ;  /* 0x0000000735327231 */ /* 0x000fc40000000032 */
[-C--:B-1----:R-:W-:Y:S02]  /*2650*/  HFMA2 R4, R24, R20.reuse, R4 ;  /* 0x0000001418047231 */ /* 0x082fe40000000004 */
[----:B------:R-:W-:Y:S01]  /*2660*/  HFMA2 R10, R32, R7, R8 ;  /* 0x00000007200a7231 */ /* 0x000fe20000000008 */
[----:B------:R-:W-:Y:S01]  /*2670*/  PRMT R8, RZ, 0x5410, RZ ;  /* 0x00005410ff087816 */ /* 0x000fe200000000ff */
[-C--:B------:R-:W-:Y:S02]  /*2680*/  HFMA2 R9, R35, R20.reuse, R9 ;  /* 0x0000001423097231 */ /* 0x080fe40000000009 */
[----:B------:R-:W-:Y:S02]  /*2690*/  HFMA2 R4, R58, R21, R4 ;  /* 0x000000153a047231 */ /* 0x000fe40000000004 */
[-C--:B------:R-:W-:Y:S02]  /*26a0*/  HFMA2 R50, R55, R20.reuse, R50 ;  /* 0x0000001437327231 */ /* 0x080fe40000000032 */
[----:B------:R-:W-:-:S02]  /*26b0*/  HFMA2 R10, R33, R20, R10 ;  /* 0x00000014210a7231 */ /* 0x000fc4000000000a */
[-C--:B------:R-:W-:Y:S02]  /*26c0*/  HFMA2 R9, R36, R21.reuse, R9 ;  /* 0x0000001524097231 */ /* 0x080fe40000000009 */
[-C--:B------:R-:W-:Y:S02]  /*26d0*/  HFMA2 R4, R56, R22.reuse, R4 ;  /* 0x0000001638047231 */ /* 0x080fe40000000004 */
[-C--:B------:R-:W-:Y:S02]  /*26e0*/  HFMA2 R50, R57, R21.reuse, R50 ;  /* 0x0000001539327231 */ /* 0x080fe40000000032 */
[----:B------:R-:W-:Y:S02]  /*26f0*/  HFMA2 R10, R34, R21, R10 ;  /* 0x00000015220a7231 */ /* 0x000fe4000000000a */
[-C--:B------:R-:W-:Y:S02]  /*2700*/  HFMA2 R9, R37, R22.reuse, R9 ;  /* 0x0000001625097231 */ /* 0x080fe40000000009 */
[----:B------:R-:W-:Y:S01]  /*2710*/  HFMA2 R4, R44, R23, R4 ;  /* 0x000000172c047231 */ /* 0x000fe20000000004 */
[----:B------:R-:W-:Y:S01]  /*2720*/  PRMT R7, RZ, 0x5410, RZ ;  /* 0x00005410ff077816 */ /* 0x000fe200000000ff */
[----:B------:R-:W-:-:S02]  /*2730*/  HFMA2 R10, R39, R22, R10 ;  /* 0x00000016270a7231 */ /* 0x000fc4000000000a */
[----:B------:R-:W-:Y:S02]  /*2740*/  HFMA2 R50, R47, R22, R50 ;  /* 0x000000162f327231 */ /* 0x000fe40000000032 */
[----:B------:R-:W-:Y:S02]  /*2750*/  HADD2 R4, R4.H0_H0, R4.H1_H1 ;  /* 0x3000000404047230 */ /* 0x000fe40000000800 */
[-C--:B------:R-:W-:Y:S02]  /*2760*/  HFMA2 R9, R48, R23.reuse, R9 ;  /* 0x0000001730097231 */ /* 0x080fe40000000009 */
[-C--:B------:R-:W-:Y:S02]  /*2770*/  HFMA2 R10, R38, R23.reuse, R10 ;  /* 0x00000017260a7231 */ /* 0x080fe4000000000a */
[----:B------:R-:W-:Y:S02]  /*2780*/  HFMA2 R50, R49, R23, R50 ;  /* 0x0000001731327231 */ /* 0x000fe40000000032 */
[----:B------:R-:W-:-:S02]  /*2790*/  HADD2 R10, R10.H0_H0, R10.H1_H1 ;  /* 0x3000000a0a0a7230 */ /* 0x000fc40000000800 */
[----:B------:R-:W-:Y:S02]  /*27a0*/  HADD2 R5, R9.H0_H0, R9.H1_H1 ;  /* 0x3000000909057230 */ /* 0x000fe40000000800 */
[----:B------:R-:W-:-:S03]  /*27b0*/  HADD2 R50, R50.H0_H0, R50.H1_H1 ;  /* 0x3000003232327230 */ /* 0x000fc60000000800 */
[----:B------:R-:W-:Y:S02]  /*27c0*/  PRMT R10, R10, 0x5410, R5 ;  /* 0x000054100a0a7816 */ /* 0x000fe40000000005 */
[----:B------:R-:W-:-:S03]  /*27d0*/  PRMT R4, R4, 0x5410, R50 ;  /* 0x0000541004047816 */ /* 0x000fc60000000032 */
[----:B------:R-:W-:Y:S02]  /*27e0*/  HFMA2 R10, R10, R16, RZ ;  /* 0x000000100a0a7231 */ /* 0x000fe400000000ff */
[----:B------:R-:W-:Y:S01]  /*27f0*/  HFMA2 R9, R4, R14, RZ.H0_H0 ;  /* 0x0000000e04097231 */ /* 0x000fe200000400ff */
[----:B------:R-:W-:Y:S01]  /*2800*/  PRMT R4, RZ, 0x5410, RZ ;  /* 0x00005410ff047816 */ /* 0x000fe200000000ff */
[----:B------:R-:W-:Y:S06]  /*2810*/  @!P0 BRA `(.L_x_694) ;  /* 0x0000000400788947 */ /* 0x000fec0003800000 */
[----:B------:R-:W0:Y:S01]  /*2820*/  LDS.128 R4, [UR5+0x80] ;  /* 0x00008005ff047984 */ /* 0x000e220008000c00 */
[----:B------:R-:W-:Y:S02]  /*2830*/  MOV R51, R27 ;  /* 0x0000001b00337202 */ /* 0x000fe40000000f00 */
[----:B------:R-:W-:Y:S01]  /*2840*/  MOV R50, R26 ;  /* 0x0000001a00327202 */ /* 0x000fe20000000f00 */
[----:B------:R-:W1:Y:S01]  /*2850*/  LDS.128 R20, [UR5+0x90] ;  /* 0x00009005ff147984 */ /* 0x000e620008000c00 */
[----:B------:R-:W-:Y:S02]  /*2860*/  MOV R59, R24 ;  /* 0x00000018003b7202 */ /* 0x000fe40000000f00 */
[----:B------:R-:W-:Y:S02]  /*2870*/  ISETP.NE.AND P0, PT, R45, 0x3, PT ;  /* 0x000000032d00780c */ /* 0x000fe40003f05270 */
[----:B------:R-:W-:Y:S02]  /*2880*/  PRMT R16, R16, 0x5410, R15 ;  /* 0x0000541010107816 */ /* 0x000fe4000000000f */
[----:B------:R-:W-:Y:S01]  /*2890*/  PRMT R14, R14, 0x5410, R13 ;  /* 0x000054100e0e7816 */ /* 0x000fe2000000000d */
[----:B0-----:R-:W-:-:S02]  /*28a0*/  HFMA2 R8, R19, R4, RZ ;  /* 0x0000000413087231 */ /* 0x001fc400000000ff */
[-C--:B------:R-:W-:Y:S02]  /*28b0*/  HFMA2 R26, R17, R4.reuse, RZ.H0_H0 ;  /* 0x00000004111a7231 */ /* 0x080fe400000400ff */
[-C--:B------:R-:W-:Y:S02]  /*28c0*/  HFMA2 R27, R42, R4.reuse, RZ ;  /* 0x000000042a1b7231 */ /* 0x080fe400000000ff */
[----:B------:R-:W-:Y:S02]  /*28d0*/  HFMA2 R4, R51, R4, RZ.H0_H0 ;  /* 0x0000000433047231 */ /* 0x000fe400000400ff */
[-C--:B------:R-:W-:Y:S02]  /*28e0*/  HFMA2 R8, R28, R5.reuse, R8 ;  /* 0x000000051c087231 */ /* 0x080fe40000000008 */
[-C--:B------:R-:W-:Y:S02]  /*28f0*/  HFMA2 R26, R18, R5.reuse, R26 ;  /* 0x00000005121a7231 */ /* 0x080fe4000000001a */
[----:B------:R-:W-:-:S02]  /*2900*/  HFMA2 R27, R40, R5, R27 ;  /* 0x00000005281b7231 */ /* 0x000fc4000000001b */
[----:B------:R-:W-:Y:S01]  /*2910*/  HFMA2 R4, R50, R5, R4 ;  /* 0x0000000532047231 */ /* 0x000fe20000000004 */
[----:B------:R-:W-:Y:S01]  /*2920*/  MOV R5, R25 ;  /* 0x0000001900057202 */ /* 0x000fe20000000f00 */
        /* <DEDUP_REMOVED lines=21> */
[-C--:B------:R-:W-:Y:S01]  /*2a80*/  HFMA2 R8, R38, R23.reuse, R8 ;  /* 0x0000001726087231 */ /* 0x080fe20000000008 */
[----:B------:R-:W-:Y:S01]  /*2a90*/  PRMT R6, RZ, 0x5410, RZ ;  /* 0x00005410ff067816 */ /* 0x000fe200000000ff */
[----:B------:R-:W-:-:S02]  /*2aa0*/  HFMA2 R27, R44, R23, R27 ;  /* 0x000000172c1b7231 */ /* 0x000fc4000000001b */
[----:B------:R-:W-:Y:S02]  /*2ab0*/  HFMA2 R23, R49, R23, R4 ;  /* 0x0000001731177231 */ /* 0x000fe40000000004 */
[----:B------:R-:W-:Y:S02]  /*2ac0*/  HADD2 R8, R8.H0_H0, R8.H1_H1 ;  /* 0x3000000808087230 */ /* 0x000fe40000000800 */
[----:B------:R-:W-:Y:S02]  /*2ad0*/  HADD2 R4, R24.H0_H0, R24.H1_H1 ;  /* 0x3000001818047230 */ /* 0x000fe40000000800 */
[----:B------:R-:W-:Y:S02]  /*2ae0*/  HADD2 R27, R27.H0_H0, R27.H1_H1 ;  /* 0x3000001b1b1b7230 */ /* 0x000fe40000000800 */
[----:B------:R-:W-:Y:S01]  /*2af0*/  HADD2 R23, R23.H0_H0, R23.H1_H1 ;  /* 0x3000001717177230 */ /* 0x000fe20000000800 */
[----:B------:R-:W-:Y:S02]  /*2b00*/  PRMT R8, R8, 0x5410, R4 ;  /* 0x0000541008087816 */ /* 0x000fe40000000004 */
[----:B------:R-:W-:-:S02]  /*2b10*/  PRMT R4, RZ, 0x5410, RZ ;  /* 0x00005410ff047816 */ /* 0x000fc400000000ff */
[----:B------:R-:W-:Y:S01]  /*2b20*/  PRMT R27, R27, 0x5410, R23 ;  /* 0x000054101b1b7816 */ /* 0x000fe20000000017 */
[----:B------:R-:W-:-:S04]  /*2b30*/  HFMA2 R8, R8, R16, RZ ;  /* 0x0000001008087231 */ /* 0x000fc800000000ff */
        /* <DEDUP_REMOVED lines=44> */
.L_x_694:
[C---:B------:R-:W-:Y:S01]  /*2e00*/  IMAD.WIDE R24, R41.reuse, 0x4, R2 ;  /* 0x0000000429187825 */ /* 0x040fe200078e0202 */
[----:B------:R-:W2:Y:S03]  /*2e10*/  LDG.E.128.CONSTANT R20, desc[UR8][R2.64] ;  /* 0x0000000802147981 */ /* 0x000ea6000c1e9d00 */
[C---:B------:R-:W-:Y:S02]  /*2e20*/  IMAD.WIDE R36, R41.reuse, 0x4, R24 ;  /* 0x0000000429247825 */ /* 0x040fe400078e0218 */
[----:B------:R-:W3:Y:S04]  /*2e30*/  LDG.E.128.CONSTANT R24, desc[UR8][R24.64] ;  /* 0x0000000818187981 */ /* 0x000ee8000c1e9d00 */
[----:B------:R0:W4:Y:S01]  /*2e40*/  LDG.E.128.CONSTANT R28, desc[UR8][R36.64] ;  /* 0x00000008241c7981 */ /* 0x000122000c1e9d00 */
[----:B------:R-:W-:Y:S01]  /*2e50*/  UIADD3 UR4, UPT, UPT, UR5, 0x40, URZ ;  /* 0x0000004005047890 */ /* 0x000fe2000fffe0ff */
[----:B------:R-:W-:Y:S01]  /*2e60*/  MOV R46, R0 ;  /* 0x00000000002e7202 */ /* 0x000fe20000000f00 */
[----:B0-----:R-:W-:Y:S01]  /*2e70*/  IMAD.WIDE R36, R41, 0x4, R36 ;  /* 0x0000000429247825 */ /* 0x001fe200078e0224 */
[----:B--2---:R-:W-:-:S04]  /*2e80*/  SHF.R.U32.HI R5, RZ, 0xc, R20 ;  /* 0x0000000cff057819 */ /* 0x004fc80000011614 */
[----:B------:R-:W-:Y:S02]  /*2e90*/  LOP3.LUT R18, R5, 0xf000f, RZ, 0xc0, !PT ;  /* 0x000f000f05127812 */ /* 0x000fe400078ec0ff */
[----:B------:R-:W-:Y:S02]  /*2ea0*/  SHF.R.U32.HI R5, RZ, 0xc, R21 ;  /* 0x0000000cff057819 */ /* 0x000fe40000011615 */
[----:B---3--:R-:W-:Y:S02]  /*2eb0*/  SHF.R.U32.HI R2, RZ, 0xc, R24 ;  /* 0x0000000cff027819 */ /* 0x008fe40000011618 */
[----:B------:R-:W-:Y:S02]  /*2ec0*/  LOP3.LUT R5, R5, 0xf000f, RZ, 0xc0, !PT ;  /* 0x000f000f05057812 */ /* 0x000fe400078ec0ff */
[----:B----4-:R-:W-:Y:S02]  /*2ed0*/  SHF.R.U32.HI R54, RZ, 0xa, R28 ;  /* 0x0000000aff367819 */ /* 0x010fe4000001161c */
[----:B------:R-:W-:-:S02]  /*2ee0*/  SHF.R.U32.HI R50, RZ, 0x8, R29 ;  /* 0x00000008ff327819 */ /* 0x000fc4000001161d */
[----:B------:R-:W-:Y:S02]  /*2ef0*/  LOP3.LUT R3, R2, 0xf000f, RZ, 0xc0, !PT ;  /* 0x000f000f02037812 */ /* 0x000fe400078ec0ff */
[----:B------:R-:W-:Y:S02]  /*2f00*/  LOP3.LUT R50, R5, 0x300030, R50, 0xf8, !PT ;  /* 0x0030003005327812 */ /* 0x000fe400078ef832 */
[----:B------:R-:W-:Y:S02]  /*2f10*/  LOP3.LUT R54, R3, 0x300030, R54, 0xf8, !PT ;  /* 0x0030003003367812 */ /* 0x000fe400078ef836 */
[----:B------:R-:W-:Y:S02]  /*2f20*/  SHF.R.U32.HI R17, RZ, 0xc, R22 ;  /* 0x0000000cff117819 */ /* 0x000fe40000011616 */
[----:B------:R-:W-:Y:S02]  /*2f30*/  SHF.R.U32.HI R19, RZ, 0xc, R23 ;  /* 0x0000000cff137819 */ /* 0x000fe40000011617 */
[----:B------:R-:W-:-:S02]  /*2f40*/  SHF.R.U32.HI R2, RZ, 0xc, R25 ;  /* 0x0000000cff027819 */ /* 0x000fc40000011619 */
[----:B------:R-:W-:Y:S02]  /*2f50*/  SHF.R.U32.HI R3, RZ, 0xc, R26 ;  /* 0x0000000cff037819 */ /* 0x000fe4000001161a */
[----:B------:R-:W-:Y:S02]  /*2f60*/  SHF.R.U32.HI R5, RZ, 0xc, R27 ;  /* 0x0000000cff057819 */ /* 0x000fe4000001161b */
[----:B------:R-:W-:Y:S02]  /*2f70*/  SHF.R.U32.HI R53, RZ, 0x8, R28 ;  /* 0x00000008ff357819 */ /* 0x000fe4000001161c */
[----:B------:R-:W-:Y:S02]  /*2f80*/  LOP3.LUT R17, R17, 0xf000f, RZ, 0xc0, !PT ;  /* 0x000f000f11117812 */ /* 0x000fe400078ec0ff */
[----:B------:R-:W-:Y:S02]  /*2f90*/  LOP3.LUT R19, R19, 0xf000f, RZ, 0xc0, !PT ;  /* 0x000f000f13137812 */ /* 0x000fe400078ec0ff */
[----:B------:R-:W-:-:S02]  /*2fa0*/  SHF.R.U32.HI R40, RZ, 0x8, R30 ;  /* 0x00000008ff287819 */ /* 0x000fc4000001161e */
[----:B------:R-:W-:Y:S02]  /*2fb0*/  SHF.R.U32.HI R48, RZ, 0x8, R31 ;  /* 0x00000008ff307819 */ /* 0x000fe4000001161f */
[----:B------:R-:W-:Y:S02]  /*2fc0*/  SHF.R.U32.HI R51, RZ, 0xa, R29 ;  /* 0x0000000aff337819 */ /* 0x000fe4000001161d */
[----:B------:R-:W-:Y:S02]  /*2fd0*/  SHF.R.U32.HI R52, RZ, 0xa, R30 ;  /* 0x0000000aff347819 */ /* 0x000fe4000001161e */
[----:B------:R-:W-:Y:S02]  /*2fe0*/  SHF.R.U32.HI R44, RZ, 0xa, R31 ;  /* 0x0000000aff2c7819 */ /* 0x000fe4000001161f */
[----:B------:R-:W-:Y:S02]  /*2ff0*/  LOP3.LUT R2, R2, 0xf000f, RZ, 0xc0, !PT ;  /* 0x000f000f02027812 */ /* 0x000fe400078ec0ff */
[----:B------:R-:W-:-:S02]  /*3000*/  LOP3.LUT R3, R3, 0xf000f, RZ, 0xc0, !PT ;  /* 0x000f000f03037812 */ /* 0x000fc400078ec0ff */
[----:B------:R-:W-:Y:S02]  /*3010*/  LOP3.LUT R5, R5, 0xf000f, RZ, 0xc0, !PT ;  /* 0x000f000f05057812 */ /* 0x000fe400078ec0ff */
[----:B------:R-:W-:Y:S02]  /*3020*/  LOP3.LUT R53, R18, 0x300030, R53, 0xf8, !PT ;  /* 0x0030003012357812 */ /* 0x000fe400078ef835 */
[----:B------:R-:W-:Y:S02]  /*3030*/  LOP3.LUT R40, R17, 0x300030, R40, 0xf8, !PT ;  /* 0x0030003011287812 */ /* 0x000fe400078ef828 */
[----:B------:R-:W-:Y:S02]  /*3040*/  LOP3.LUT R48, R19, 0x300030, R48, 0xf8, !PT ;  /* 0x0030003013307812 */ /* 0x000fe400078ef830 */
[----:B------:R-:W-:Y:S02]  /*3050*/  LOP3.LUT R51, R2, 0x300030, R51, 0xf8, !PT ;  /* 0x0030003002337812 */ /* 0x000fe400078ef833 */
[----:B------:R-:W-:-:S02]  /*3060*/  LOP3.LUT R52, R3, 0x300030, R52, 0xf8, !PT ;  /* 0x0030003003347812 */ /* 0x000fc400078ef834 */
[----:B------:R-:W-:Y:S01]  /*3070*/  LOP3.LUT R44, R5, 0x300030, R44, 0xf8, !PT ;  /* 0x00300030052c7812 */ /* 0x000fe200078ef82c */
[----:B------:R-:W-:Y:S06]  /*3080*/  @!P1 BRA `(.L_x_693) ;  /* 0x0000001000709947 */ /* 0x000fec0003800000 */
[----:B------:R-:W-:Y:S02]  /*3090*/  LOP3.LUT R2, R20, 0x3f003f, RZ, 0xc0, !PT ;  /* 0x003f003f14027812 */ /* 0x000fe400078ec0ff */
[----:B------:R-:W-:Y:S02]  /*30a0*/  SHF.R.U32.HI R3, RZ, 0x6, R20 ;  /* 0x00000006ff037819 */ /* 0x000fe40000011614 */
[----:B------:R-:W-:Y:S02]  /*30b0*/  LOP3.LUT R5, R21, 0x3f003f, RZ, 0xc0, !PT ;  /* 0x003f003f15057812 */ /* 0x000fe400078ec0ff */
[----:B------:R-:W-:Y:S02]  /*30c0*/  SHF.R.U32.HI R18, RZ, 0x6, R21 ;  /* 0x00000006ff127819 */ /* 0x000fe40000011615 */
[----:B------:R-:W-:Y:S02]  /*30d0*/  LOP3.LUT R32, R22, 0x3f003f, RZ, 0xc0, !PT ;  /* 0x003f003f16207812 */ /* 0x000fe400078ec0ff */
[----:B------:R-:W-:-:S02]  /*30e0*/  SHF.R.U32.HI R33, RZ, 0x6, R22 ;  /* 0x00000006ff217819 */ /* 0x000fc40000011616 */
[----:B------:R-:W-:Y:S02]  /*30f0*/  LOP3.LUT R60, R23, 0x3f003f, RZ, 0xc0, !PT ;  /* 0x003f003f173c7812 */ /* 0x000fe400078ec0ff */
[----:B------:R-:W-:Y:S02]  /*3100*/  SHF.R.U32.HI R62, RZ, 0x6, R23 ;  /* 0x00000006ff3e7819 */ /* 0x000fe40000011617 */
[----:B------:R-:W0:Y:S01]  /*3110*/  LDS.128 R20, [UR5+0x20] ;  /* 0x00002005ff147984 */ /* 0x000e220008000c00 */
[----:B------:R-:W-:Y:S02]  /*3120*/  LOP3.LUT R34, R26, 0x3f003f, RZ, 0xc0, !PT ;  /* 0x003f003f1a227812 */ /* 0x000fe400078ec0ff */
[----:B------:R-:W-:Y:S02]  /*3130*/  SHF.R.U32.HI R59, RZ, 0x6, R26 ;  /* 0x00000006ff3b7819 */ /* 0x000fe4000001161a */
[----:B------:R-:W-:Y:S02]  /*3140*/  LOP3.LUT R39, R24, 0x3f003f, RZ, 0xc0, !PT ;  /* 0x003f003f18277812 */ /* 0x000fe400078ec0ff */
[----:B------:R-:W-:-:S02]  /*3150*/  SHF.R.U32.HI R55, RZ, 0x6, R24 ;  /* 0x00000006ff377819 */ /* 0x000fc40000011618 */
[----:B------:R-:W-:Y:S02]  /*3160*/  LOP3.LUT R35, R25, 0x3f003f, RZ, 0xc0, !PT ;  /* 0x003f003f19237812 */ /* 0x000fe400078ec0ff */
[----:B------:R-:W-:Y:S02]  /*3170*/  SHF.R.U32.HI R17, RZ, 0x6, R25 ;  /* 0x00000006ff117819 */ /* 0x000fe40000011619 */
[----:B------:R-:W-:Y:S02]  /*3180*/  LOP3.LUT R38, R27, 0x3f003f, RZ, 0xc0, !PT ;  /* 0x003f003f1b267812 */ /* 0x000fe400078ec0ff */
[----:B------:R-:W-:Y:S02]  /*3190*/  SHF.R.U32.HI R19, RZ, 0x6, R27 ;  /* 0x00000006ff137819 */ /* 0x000fe4000001161b */
[----:B------:R-:W1:Y:S01]  /*31a0*/  LDS.128 R24, [UR5+0x30] ;  /* 0x00003005ff187984 */ /* 0x000e620008000c00 */
[----:B------:R-:W-:Y:S02]  /*31b0*/  LOP3.LUT R46, R28, 0x3f003f, RZ, 0xc0, !PT ;  /* 0x003f003f1c2e7812 */ /* 0x000fe400078ec0ff */
[----:B------:R-:W-:-:S02]  /*31c0*/  SHF.R.U32.HI R47, RZ, 0x6, R28 ;  /* 0x00000006ff2f7819 */ /* 0x000fc4000001161c */
[----:B------:R-:W-:Y:S02]  /*31d0*/  LOP3.LUT R2, R2, 0x64006400, RZ, 0xfc, !PT ;  /* 0x6400640002027812 */ /* 0x000fe400078efcff */
[----:B------:R-:W-:Y:S02]  /*31e0*/  LOP3.LUT R57, R29, 0x3f003f, RZ, 0xc0, !PT ;  /* 0x003f003f1d397812 */ /* 0x000fe400078ec0ff */
[----:B------:R-:W-:Y:S02]  /*31f0*/  SHF.R.U32.HI R49, RZ, 0x6, R29 ;  /* 0x00000006ff317819 */ /* 0x000fe4000001161d */
[----:B------:R-:W-:Y:S02]  /*3200*/  LOP3.LUT R28, R30, 0x3f003f, RZ, 0xc0, !PT ;  /* 0x003f003f1e1c7812 */ /* 0x000fe400078ec0ff */
[----:B------:R-:W-:Y:S02]  /*3210*/  SHF.R.U32.HI R42, RZ, 0x6, R30 ;  /* 0x00000006ff2a7819 */ /* 0x000fe4000001161e */
[----:B------:R-:W-:-:S02]  /*3220*/  LOP3.LUT R32, R32, 0x64006400, RZ, 0xfc, !PT ;  /* 0x6400640020207812 */ /* 0x000fc400078efcff */
[----:B------:R-:W-:Y:S02]  /*3230*/  LOP3.LUT R33, R33, 0x3f003f, RZ, 0xc0, !PT ;  /* 0x003f003f21217812 */ /* 0x000fe400078ec0ff */
[----:B------:R-:W-:Y:S02]  /*3240*/  LOP3.LUT R61, R60, 0x64006400, RZ, 0xfc, !PT ;  /* 0x640064003c3d7812 */ /* 0x000fe400078efcff */
[----:B------:R-:W-:Y:S02]  /*3250*/  LOP3.LUT R3, R3, 0x3f003f, RZ, 0xc0, !PT ;  /* 0x003f003f03037812 */ /* 0x000fe400078ec0ff */
[----:B------:R-:W-:Y:S01]  /*3260*/  LOP3.LUT R29, R5, 0x64006400, RZ, 0xfc, !PT ;  /* 0x64006400051d7812 */ /* 0x000fe200078efcff */
[----:B------:R-:W-:Y:S01]  /*3270*/  HADD2 R5, R2, -1056, -1056 ;  /* 0xe420e42002057430 */ /* 0x000fe20000000000 */
[----:B------:R-:W-:Y:S02]  /*3280*/  LOP3.LUT R30, R18, 0x3f003f, RZ, 0xc0, !PT ;  /* 0x003f003f121e7812 */ /* 0x000fe400078ec0ff */
[----:B------:R-:W-:-:S02]  /*3290*/  LOP3.LUT R58, R31, 0x3f003f, RZ, 0xc0, !PT ;  /* 0x003f003f1f3a7812 */ /* 0x000fc400078ec0ff */
        /* <DEDUP_REMOVED lines=15> */
[----:B------:R-:W-:Y:S01]  /*3390*/  HADD2 R2, R2, -1056, -1056 ;  /* 0xe420e42002027430 */ /* 0x000fe20000000000 */
[----:B------:R-:W-:Y:S01]  /*33a0*/  LOP3.LUT R59, R59, 0x3f003f, RZ, 0xc0, !PT ;  /* 0x003f003f3b3b7812 */ /* 0x000fe200078ec0ff */
[----:B------:R-:W-:Y:S02]  /*33b0*/  HFMA2 R20, R3, R20, RZ.H0_H0 ;  /* 0x0000001403147231 */ /* 0x000fe400000400ff */
[----:B------:R-:W-:-:S02]  /*33c0*/  HFMA2 R61, R31, R21, R60 ;  /* 0x000000151f3d7231 */ /* 0x000fc4000000003c */
[----:B------:R-:W-:Y:S01]  /*33d0*/  HADD2 R18, R18, -1056, -1056 ;  /* 0xe420e42012127430 */ /* 0x000fe20000000000 */
[----:B------:R-:W-:Y:S01]  /*33e0*/  LOP3.LUT R39, R39, 0x64006400, RZ, 0xfc, !PT ;  /* 0x6400640027277812 */ /* 0x000fe200078efcff */
[----:B------:R-:W-:Y:S02]  /*33f0*/  HADD2 R29, R29, -1056, -1056 ;  /* 0xe420e4201d1d7430 */ /* 0x000fe40000000000 */
[-C--:B------:R-:W-:Y:S01]  /*3400*/  HFMA2 R60, R2, R21.reuse, R20 ;  /* 0x00000015023c7231 */ /* 0x080fe20000000014 */
[----:B------:R-:W-:Y:S01]  /*3410*/  LOP3.LUT R20, R55, 0x3f003f, RZ, 0xc0, !PT ;  /* 0x003f003f37147812 */ /* 0x000fe200078ec0ff */
[-C--:B------:R-:W-:Y:S01]  /*3420*/  HFMA2 R30, R18, R21.reuse, R30 ;  /* 0x00000015121e7231 */ /* 0x080fe2000000001e */
[----:B------:R-:W-:Y:S01]  /*3430*/  LOP3.LUT R35, R35, 0x64006400, RZ, 0xfc, !PT ;  /* 0x6400640023237812 */ /* 0x000fe200078efcff */
[----:B------:R-:W-:Y:S01]  /*3440*/  HFMA2 R62, R29, R21, R62 ;  /* 0x000000151d3e7231 */ /* 0x000fe2000000003e */
[----:B------:R-:W-:Y:S01]  /*3450*/  LOP3.LUT R17, R17, 0x3f003f, RZ, 0xc0, !PT ;  /* 0x003f003f11117812 */ /* 0x000fe200078ec0ff */
[----:B------:R-:W-:Y:S01]  /*3460*/  HFMA2 R61, R32, R22, R61 ;  /* 0x00000016203d7231 */ /* 0x000fe2000000003d */
[----:B------:R-:W-:-:S02]  /*3470*/  LOP3.LUT R59, R59, 0x64006400, RZ, 0xfc, !PT ;  /* 0x640064003b3b7812 */ /* 0x000fc400078efcff */
[----:B------:R-:W-:Y:S02]  /*3480*/  LOP3.LUT R55, R38, 0x64006400, RZ, 0xfc, !PT ;  /* 0x6400640026377812 */ /* 0x000fe400078efcff */
[----:B------:R-:W-:Y:S01]  /*3490*/  LOP3.LUT R21, R19, 0x3f003f, RZ, 0xc0, !PT ;  /* 0x003f003f13157812 */ /* 0x000fe200078ec0ff */
[----:B------:R-:W-:Y:S01]  /*34a0*/  HADD2 R19, R39, -1056, -1056 ;  /* 0xe420e42027137430 */ /* 0x000fe20000000000 */
        /* <DEDUP_REMOVED lines=34> */
[-C--:B-1----:R-:W-:Y:S02]  /*36d0*/  HFMA2 R20, R47, R24.reuse, R59 ;  /* 0x000000182f147231 */ /* 0x082fe4000000003b */
[----:B------:R-:W-:Y:S01]  /*36e0*/  HADD2 R40, R40, -1056, -1056 ;  /* 0xe420e42028287430 */ /* 0x000fe20000000000 */
[----:B------:R-:W-:Y:S01]  /*36f0*/  LOP3.LUT R53, R53, 0x64006400, RZ, 0xfc, !PT ;  /* 0x6400640035357812 */ /* 0x000fe200078efcff */
[----:B------:R-:W-:Y:S01]  /*3700*/  HFMA2 R60, R49, R24, R60 ;  /* 0x00000018313c7231 */ /* 0x000fe2000000003c */
[----:B------:R-:W-:Y:S01]  /*3710*/  LOP3.LUT R50, R50, 0x64006400, RZ, 0xfc, !PT ;  /* 0x6400640032327812 */ /* 0x000fe200078efcff */
[----:B------:R-:W-:Y:S01]  /*3720*/  HADD2 R42, R42, -1056, -1056 ;  /* 0xe420e4202a2a7430 */ /* 0x000fe20000000000 */
[----:B------:R-:W-:Y:S01]  /*3730*/  LOP3.LUT R48, R48, 0x64006400, RZ, 0xfc, !PT ;  /* 0x6400640030307812 */ /* 0x000fe200078efcff */
[----:B------:R-:W-:-:S02]  /*3740*/  HADD2 R59, R22, -1056, -1056 ;  /* 0xe420e420163b7430 */ /* 0x000fc40000000000 */
[-C--:B------:R-:W-:Y:S02]  /*3750*/  HFMA2 R61, R38, R24.reuse, R61 ;  /* 0x00000018263d7231 */ /* 0x080fe4000000003d */
[----:B------:R-:W-:Y:S02]  /*3760*/  HFMA2 R62, R56, R24, R62 ;  /* 0x00000018383e7231 */ /* 0x000fe4000000003e */
[-C--:B------:R-:W-:Y:S01]  /*3770*/  HFMA2 R22, R40, R25.reuse, R20 ;  /* 0x0000001928167231 */ /* 0x080fe20000000014 */
[----:B------:R-:W-:Y:S01]  /*3780*/  LOP3.LUT R54, R54, 0x64006400, RZ, 0xfc, !PT ;  /* 0x6400640036367812 */ /* 0x000fe200078efcff */
        /* <DEDUP_REMOVED lines=9> */
[-C--:B------:R-:W-:Y:S02]  /*3820*/  HFMA2 R22, R53, R26.reuse, R22 ;  /* 0x0000001a35167231 */ /* 0x080fe40000000016 */
[----:B------:R-:W-:Y:S02]  /*3830*/  HADD2 R48, R48, -1056, -1056 ;  /* 0xe420e42030307430 */ /* 0x000fe40000000000 */
[-C--:B------:R-:W-:Y:S02]  /*3840*/  HFMA2 R61, R57, R26.reuse, R61 ;  /* 0x0000001a393d7231 */ /* 0x080fe4000000003d */
[----:B------:R-:W-:Y:S01]  /*3850*/  HADD2 R50, R20, -1056, -1056 ;  /* 0xe420e42014327430 */ /* 0x000fe20000000000 */
[----:B------:R-:W-:Y:S01]  /*3860*/  ISETP.NE.AND P0, PT, R45, 0x1, PT ;  /* 0x000000012d00780c */ /* 0x000fe20003f05270 */
[----:B------:R-:W-:Y:S01]  /*3870*/  HFMA2 R60, R51, R26, R60 ;  /* 0x0000001a333c7231 */ /* 0x000fe2000000003c */
[----:B-----5:R-:W-:Y:S01]  /*3880*/  PRMT R16, R16, 0x5410, R15 ;  /* 0x0000541010107816 */ /* 0x020fe2000000000f */
[----:B------:R-:W-:Y:S01]  /*3890*/  HADD2 R44, R54, -1056, -1056 ;  /* 0xe420e420362c7430 */ /* 0x000fe20000000000 */
[----:B------:R-:W-:Y:S01]  /*38a0*/  PRMT R14, R14, 0x5410, R13 ;  /* 0x000054100e0e7816 */ /* 0x000fe2000000000d */
[----:B------:R-:W-:-:S02]  /*38b0*/  HADD2 R52, R52, -1056, -1056 ;  /* 0xe420e42034347430 */ /* 0x000fc40000000000 */
[-C--:B------:R-:W-:Y:S02]  /*38c0*/  HFMA2 R60, R50, R27.reuse, R60 ;  /* 0x0000001b323c7231 */ /* 0x080fe4000000003c */
[----:B------:R-:W-:Y:S02]  /*38d0*/  HFMA2 R62, R48, R26, R62 ;  /* 0x0000001a303e7231 */ /* 0x000fe4000000003e */
[-C--:B------:R-:W-:Y:S02]  /*38e0*/  HFMA2 R22, R44, R27.reuse, R22 ;  /* 0x0000001b2c167231 */ /* 0x080fe40000000016 */
[----:B------:R-:W-:Y:S01]  /*38f0*/  HADD2 R54, R21, -1056, -1056 ;  /* 0xe420e42015367430 */ /* 0x000fe20000000000 */
[----:B------:R-:W-:Y:S01]  /*3900*/  MOV R46, R0 ;  /* 0x00000000002e7202 */ /* 0x000fe20000000f00 */
        /* <DEDUP_REMOVED lines=17> */
[----:B------:R-:W-:Y:S02]  /*3a20*/  HFMA2 R61, R33, R20, RZ.H0_H0 ;  /* 0x00000014213d7231 */ /* 0x000fe400000400ff */
[----:B------:R-:W-:-:S02]  /*3a30*/  HFMA2 R60, R31, R21, R46 ;  /* 0x000000151f3c7231 */ /* 0x000fc4000000002e */
[-C--:B------:R-:W-:Y:S02]  /*3a40*/  HFMA2 R46, R5, R20.reuse, RZ.H0_H0 ;  /* 0x00000014052e7231 */ /* 0x080fe400000400ff */
[----:B------:R-:W-:Y:S02]  /*3a50*/  HFMA2 R20, R3, R20, RZ ;  /* 0x0000001403147231 */ /* 0x000fe400000000ff */
        /* <DEDUP_REMOVED lines=8> */
[----:B-1----:R-:W-:Y:S02]  /*3ae0*/  HFMA2 R60, R38, R24, R60 ;  /* 0x00000018263c7231 */ /* 0x002fe4000000003c */
[----:B------:R-:W-:-:S02]  /*3af0*/  HFMA2 R61, R39, R23, R61 ;  /* 0x00000017273d7231 */ /* 0x000fc4000000003d */
[-C--:B------:R-:W-:Y:S02]  /*3b00*/  HFMA2 R21, R28, R23.reuse, R20 ;  /* 0x000000171c157231 */ /* 0x080fe40000000014 */
[----:B------:R-:W-:Y:S02]  /*3b10*/  HFMA2 R46, R30, R23, R46 ;  /* 0x000000171e2e7231 */ /* 0x000fe4000000002e */
[----:B------:R-:W-:Y:S02]  /*3b20*/  HFMA2 R60, R58, R25, R60 ;  /* 0x000000193a3c7231 */ /* 0x000fe4000000003c */
[-C--:B------:R-:W-:Y:S02]  /*3b30*/  HFMA2 R61, R56, R24.reuse, R61 ;  /* 0x00000018383d7231 */ /* 0x080fe4000000003d */
[-C--:B------:R-:W-:Y:S02]  /*3b40*/  HFMA2 R20, R47, R24.reuse, R46 ;  /* 0x000000182f147231 */ /* 0x080fe4000000002e */
[----:B------:R-:W-:-:S02]  /*3b50*/  HFMA2 R21, R49, R24, R21 ;  /* 0x0000001831157231 */ /* 0x000fc40000000015 */
[-C--:B------:R-:W-:Y:S02]  /*3b60*/  HFMA2 R60, R57, R26.reuse, R60 ;  /* 0x0000001a393c7231 */ /* 0x080fe4000000003c */
[-C--:B------:R-:W-:Y:S02]  /*3b70*/  HFMA2 R61, R59, R25.reuse, R61 ;  /* 0x000000193b3d7231 */ /* 0x080fe4000000003d */
[-C--:B------:R-:W-:Y:S02]  /*3b80*/  HFMA2 R20, R40, R25.reuse, R20 ;  /* 0x0000001928147231 */ /* 0x080fe40000000014 */
[----:B------:R-:W-:Y:S02]  /*3b90*/  HFMA2 R21, R42, R25, R21 ;  /* 0x000000192a157231 */ /* 0x000fe40000000015 */
[----:B------:R-:W-:Y:S01]  /*3ba0*/  HFMA2 R60, R52, R27, R60 ;  /* 0x0000001b343c7231 */ /* 0x000fe2000000003c */
[----:B------:R-:W-:Y:S01]  /*3bb0*/  MOV R46, R0 ;  /* 0x00000000002e7202 */ /* 0x000fe20000000f00 */
[----:B------:R-:W-:-:S02]  /*3bc0*/  HFMA2 R22, R53, R26, R20 ;  /* 0x0000001a35167231 */ /* 0x000fc40000000014 */
[-C--:B------:R-:W-:Y:S02]  /*3bd0*/  HFMA2 R61, R48, R26.reuse, R61 ;  /* 0x0000001a303d7231 */ /* 0x080fe4000000003d */
[----:B------:R-:W-:Y:S02]  /*3be0*/  HFMA2 R21, R51, R26, R21 ;  /* 0x0000001a33157231 */ /* 0x000fe40000000015 */
        /* <DEDUP_REMOVED lines=48> */
[----:B------:R-:W-:Y:S01]  /*3ef0*/  HFMA2 R24, R54, R27, R24 ;  /* 0x0000001b36187231 */ /* 0x000fe20000000018 */
[----:B------:R-:W-:Y:S01]  /*3f00*/  MOV R46, R0 ;  /* 0x00000000002e7202 */ /* 0x000fe20000000f00 */
        /* <DEDUP_REMOVED lines=10> */
[----:B------:R-:W-:-:S03]  /*3fb0*/  MOV R46, R0 ;  /* 0x00000000002e7202 */ /* 0x000fc60000000f00 */
        /* <DEDUP_REMOVED lines=41> */
.L_x_693:
[----:B------:R-:W-:-:S04]  /*4250*/  VIMNMX R3, PT, PT, R43, UR12, PT ;  /* 0x0000000c2b037c48 */ /* 0x000fc8000bfe0100 */
[----:B------:R-:W-:-:S13]  /*4260*/  ISETP.GT.AND P0, PT, R3, R46, PT ;  /* 0x0000002e0300720c */ /* 0x000fda0003f04270 */
[----:B------:R-:W-:Y:S05]  /*4270*/  @!P0 BRA `(.L_x_695) ;  /* 0x00000024001c8947 */ /* 0x000fea0003800000 */
[----:B------:R-:W-:Y:S01]  /*4280*/  VIMNMX.U32 R43, PT, PT, R43, UR12, PT ;  /* 0x0000000c2b2b7c48 */ /* 0x000fe2000bfe0000 */
[----:B------:R-:W0:Y:S01]  /*4290*/  LDCU.64 UR10, c[0x0][0x3a8] ;  /* 0x00007500ff0a77ac */ /* 0x000e220008000a00 */
[----:B------:R-:W-:-:S12]  /*42a0*/  UIADD3 UR4, UPT, UPT, UR4, 0x80, URZ ;  /* 0x0000008004047890 */ /* 0x000fd8000fffe0ff */
.L_x_697:
[----:B0-----:R-:W-:-:S05]  /*42b0*/  MOV R41, UR11 ;  /* 0x0000000b00297c02 */ /* 0x001fca0008000f00 */
[C---:B------:R-:W-:Y:S02]  /*42c0*/  IMAD.WIDE R32, R41.reuse, 0x4, R36 ;  /* 0x0000000429207825 */ /* 0x040fe400078e0224 */
[----:B-----5:R-:W5:Y:S02]  /*42d0*/  LDG.E.128.CONSTANT R36, desc[UR8][R36.64] ;  /* 0x0000000824247981 */ /* 0x020f64000c1e9d00 */
[C---:B------:R-:W-:Y:S02]  /*42e0*/  IMAD.WIDE R28, R41.reuse, 0x4, R32 ;  /* 0x00000004291c7825 */ /* 0x040fe400078e0220 */
[----:B------:R-:W5:Y:S02]  /*42f0*/  LDG.E.128.CONSTANT R32, desc[UR8][R32.64] ;  /* 0x0000000820207981 */ /* 0x000f64000c1e9d00 */
[----:B------:R-:W-:Y:S02]  /*4300*/  IMAD.WIDE R2, R41, 0x4, R28 ;  /* 0x0000000429027825 */ /* 0x000fe400078e021c */
[----:B------:R-:W5:Y:S04]  /*4310*/  LDG.E.128.CONSTANT R28, desc[UR8][R28.64] ;  /* 0x000000081c1c7981 */ /* 0x000f68000c1e9d00 */
[----:B------:R0:W5:Y:S01]  /*4320*/  LDG.E.128.CONSTANT R24, desc[UR8][R2.64] ;  /* 0x0000000802187981 */ /* 0x000162000c1e9d00 */
[----:B------:R-:W-:-:S06]  /*4330*/  UIMAD UR5, UR7, -0x4, UR10 ;  /* 0xfffffffc070578a4 */ /* 0x000fcc000f8e020a */
[----:B------:R-:W-:-:S04]  /*4340*/  MOV R45, UR5 ;  /* 0x00000005002d7c02 */ /* 0x000fc80008000f00 */
[----:B------:R-:W-:Y:S01]  /*4350*/  ISETP.GE.AND P0, PT, R45, 0x1, PT ;  /* 0x000000012d00780c */ /* 0x000fe20003f06270 */
[----:B------:R-:W-:-:S12]  /*4360*/  IMAD.WIDE R100, R41, 0x4, R2 ;  /* 0x0000000429647825 */ /* 0x000fd800078e0202 */
[----:B0-----:R-:W-:Y:S05]  /*4370*/  @!P0 BRA `(.L_x_696) ;  /* 0x0000002000c88947 */ /* 0x001fea0003800000 */
[----:B------:R-:W2:Y:S01]  /*4380*/  LDG.E.128.CONSTANT R20, desc[UR8][R100.64] ;  /* 0x0000000864147981 */ /* 0x000ea2000c1e9d00 */
[----:B-----5:R-:W-:Y:S02]  /*4390*/  SHF.R.U32.HI R40, RZ, 0xf, R36 ;  /* 0x0000000fff287819 */ /* 0x020fe40000011624 */
[----:B------:R-:W-:Y:S02]  /*43a0*/  SHF.R.U32.HI R42, RZ, 0xf, R37 ;  /* 0x0000000fff2a7819 */ /* 0x000fe40000011625 */
[C---:B------:R-:W-:Y:S02]  /*43b0*/  LOP3.LUT R76, R39.reuse, 0x1f001f, RZ, 0xc0, !PT ;  /* 0x001f001f274c7812 */ /* 0x040fe400078ec0ff */
[----:B------:R-:W-:Y:S02]  /*43c0*/  LOP3.LUT R2, R39, 0x3e003e0, RZ, 0xc0, !PT ;  /* 0x03e003e027027812 */ /* 0x000fe400078ec0ff */
[--C-:B------:R-:W-:Y:S02]  /*43d0*/  SHF.R.U32.HI R52, RZ, 0xf, R39.reuse ;  /* 0x0000000fff347819 */ /* 0x100fe40000011627 */
[----:B------:R-:W-:-:S02]  /*43e0*/  SHF.R.U32.HI R57, RZ, 0xa, R39 ;  /* 0x0000000aff397819 */ /* 0x000fc40000011627 */
[----:B------:R-:W-:Y:S02]  /*43f0*/  SHF.R.U32.HI R39, RZ, 0xe, R32 ;  /* 0x0000000eff277819 */ /* 0x000fe40000011620 */
[----:B------:R-:W-:Y:S02]  /*4400*/  SHF.R.U32.HI R49, RZ, 0xe, R33 ;  /* 0x0000000eff317819 */ /* 0x000fe40000011621 */
[----:B------:R-:W-:Y:S02]  /*4410*/  LOP3.LUT R40, R40, 0x10001, RZ, 0xc0, !PT ;  /* 0x0001000128287812 */ /* 0x000fe400078ec0ff */
[----:B------:R-:W-:Y:S02]  /*4420*/  LOP3.LUT R42, R42, 0x10001, RZ, 0xc0, !PT ;  /* 0x000100012a2a7812 */ /* 0x000fe400078ec0ff */
[----:B------:R-:W-:Y:S02]  /*4430*/  SHF.R.U32.HI R44, RZ, 0xf, R38 ;  /* 0x0000000fff2c7819 */ /* 0x000fe40000011626 */
[----:B------:R-:W-:-:S02]  /*4440*/  LOP3.LUT R60, R32, 0x1f001f, RZ, 0xc0, !PT ;  /* 0x001f001f203c7812 */ /* 0x000fc400078ec0ff */
[----:B------:R-:W-:Y:S02]  /*4450*/  LOP3.LUT R3, R32, 0x3e003e0, RZ, 0xc0, !PT ;  /* 0x03e003e020037812 */ /* 0x000fe400078ec0ff */
[----:B------:R-:W-:Y:S02]  /*4460*/  SHF.R.U32.HI R53, RZ, 0xa, R32 ;  /* 0x0000000aff357819 */ /* 0x000fe40000011620 */
        /* <DEDUP_REMOVED lines=8> */
[----:B------:R-:W-:Y:S02]  /*44f0*/  LOP3.LUT R44, R44, 0x10001, RZ, 0xc0, !PT ;  /* 0x000100012c2c7812 */ /* 0x000fe400078ec0ff */
[----:B------:R-:W-:-:S02]  /*4500*/  LOP3.LUT R74, R34, 0x1f001f, RZ, 0xc0, !PT ;  /* 0x001f001f224a7812 */ /* 0x000fc400078ec0ff */
[----:B------:R-:W-:Y:S02]  /*4510*/  LOP3.LUT R19, R34, 0x3e003e0, RZ, 0xc0, !PT ;  /* 0x03e003e022137812 */ /* 0x000fe400078ec0ff */
[----:B------:R-:W-:Y:S02]  /*4520*/  SHF.R.U32.HI R55, RZ, 0xa, R34 ;  /* 0x0000000aff377819 */ /* 0x000fe40000011622 */
[----:B------:R-:W-:Y:S02]  /*4530*/  SHF.R.U32.HI R34, RZ, 0xd, R30 ;  /* 0x0000000dff227819 */ /* 0x000fe4000001161e */
[----:B------:R-:W-:Y:S02]  /*4540*/  LOP3.LUT R32, R39, 0x40004, R32, 0xf8, !PT ;  /* 0x0004000427207812 */ /* 0x000fe400078ef820 */
[----:B------:R-:W-:Y:S02]  /*4550*/  LOP3.LUT R33, R42, 0x40004, R33, 0xf8, !PT ;  /* 0x000400042a217812 */ /* 0x000fe400078ef821 */
[----:B------:R-:W-:-:S02]  /*4560*/  LOP3.LUT R51, R44, 0x20002, R51, 0xf8, !PT ;  /* 0x000200022c337812 */ /* 0x000fc400078ef833 */
[----:B------:R-:W-:Y:S02]  /*4570*/  SHF.R.U32.HI R91, RZ, 0xc, R24 ;  /* 0x0000000cff5b7819 */ /* 0x000fe40000011618 */
[----:B------:R-:W-:Y:S02]  /*4580*/  SHF.R.U32.HI R90, RZ, 0xc, R25 ;  /* 0x0000000cff5a7819 */ /* 0x000fe40000011619 */
[C---:B------:R-:W-:Y:S02]  /*4590*/  LOP3.LUT R65, R36.reuse, 0x1f001f, RZ, 0xc0, !PT ;  /* 0x001f001f24417812 */ /* 0x040fe400078ec0ff */
[----:B------:R-:W-:Y:S02]  /*45a0*/  LOP3.LUT R17, R36, 0x3e003e0, RZ, 0xc0, !PT ;  /* 0x03e003e024117812 */ /* 0x000fe400078ec0ff */
[----:B------:R-:W-:Y:S02]  /*45b0*/  SHF.R.U32.HI R47, RZ, 0xa, R36 ;  /* 0x0000000aff2f7819 */ /* 0x000fe40000011624 */
[----:B------:R-:W-:-:S02]  /*45c0*/  SHF.R.U32.HI R77, RZ, 0xe, R35 ;  /* 0x0000000eff4d7819 */ /* 0x000fc40000011623 */
[C---:B------:R-:W-:Y:S02]  /*45d0*/  LOP3.LUT R75, R35.reuse, 0x1f001f, RZ, 0xc0, !PT ;  /* 0x001f001f234b7812 */ /* 0x040fe400078ec0ff */
[----:B------:R-:W-:Y:S02]  /*45e0*/  LOP3.LUT R36, R35, 0x3e003e0, RZ, 0xc0, !PT ;  /* 0x03e003e023247812 */ /* 0x000fe400078ec0ff */
[----:B------:R-:W-:Y:S02]  /*45f0*/  SHF.R.U32.HI R56, RZ, 0xa, R35 ;  /* 0x0000000aff387819 */ /* 0x000fe40000011623 */
[----:B------:R-:W-:Y:S02]  /*4600*/  LOP3.LUT R51, R51, 0x40004, R34, 0xf8, !PT ;  /* 0x0004000433337812 */ /* 0x000fe400078ef822 */
[----:B------:R-:W-:Y:S02]  /*4610*/  LOP3.LUT R91, R32, 0x80008, R91, 0xf8, !PT ;  /* 0x00080008205b7812 */ /* 0x000fe400078ef85b */
[----:B------:R-:W-:-:S02]  /*4620*/  LOP3.LUT R90, R33, 0x80008, R90, 0xf8, !PT ;  /* 0x00080008215a7812 */ /* 0x000fc400078ef85a */
[----:B------:R-:W0:Y:S01]  /*4630*/  LDS.128 R32, [UR4+-0x80] ;  /* 0xffff8004ff207984 */ /* 0x000e220008000c00 */
[----:B------:R-:W-:Y:S02]  /*4640*/  LOP3.LUT R52, R52, 0x10001, RZ, 0xc0, !PT ;  /* 0x0001000134347812 */ /* 0x000fe400078ec0ff */
[C---:B------:R-:W-:Y:S02]  /*4650*/  LOP3.LUT R69, R37.reuse, 0x1f001f, RZ, 0xc0, !PT ;  /* 0x001f001f25457812 */ /* 0x040fe400078ec0ff */
[----:B------:R-:W-:Y:S02]  /*4660*/  LOP3.LUT R5, R37, 0x3e003e0, RZ, 0xc0, !PT ;  /* 0x03e003e025057812 */ /* 0x000fe400078ec0ff */
        /* <DEDUP_REMOVED lines=9> */
[----:B------:R-:W-:Y:S02]  /*4700*/  SHF.R.U32.HI R66, RZ, 0xd, R31 ;  /* 0x0000000dff427819 */ /* 0x000fe4000001161f */
[----:B------:R-:W-:Y:S02]  /*4710*/  LOP3.LUT R77, R52, 0x20002, R77, 0xf8, !PT ;  /* 0x00020002344d7812 */ /* 0x000fe400078ef84d */
[----:B------:R-:W-:Y:S02]  /*4720*/  LOP3.LUT R61, R30, 0x1f001f, RZ, 0xc0, !PT ;  /* 0x001f001f1e3d7812 */ /* 0x000fe400078ec0ff */
[----:B------:R-:W-:Y:S02]  /*4730*/  SHF.R.U32.HI R68, RZ, 0xa, R30 ;  /* 0x0000000aff447819 */ /* 0x000fe4000001161e */
[----:B------:R-:W-:Y:S02]  /*4740*/  LOP3.LUT R73, R38, 0x1f001f, RZ, 0xc0, !PT ;  /* 0x001f001f26497812 */ /* 0x000fe400078ec0ff */
[----:B------:R-:W-:-:S02]  /*4750*/  SHF.R.U32.HI R50, RZ, 0xa, R38 ;  /* 0x0000000aff327819 */ /* 0x000fc40000011626 */
[C---:B------:R-:W-:Y:S02]  /*4760*/  LOP3.LUT R71, R31.reuse, 0x1f001f, RZ, 0xc0, !PT ;  /* 0x001f001f1f477812 */ /* 0x040fe400078ec0ff */
[----:B------:R-:W-:Y:S02]  /*4770*/  LOP3.LUT R30, R31, 0x3e003e0, RZ, 0xc0, !PT ;  /* 0x03e003e01f1e7812 */ /* 0x000fe400078ec0ff */
[----:B------:R-:W-:Y:S02]  /*4780*/  SHF.R.U32.HI R70, RZ, 0xa, R31 ;  /* 0x0000000aff467819 */ /* 0x000fe4000001161f */
[----:B------:R-:W-:Y:S02]  /*4790*/  MOV R38, 0x2800 ;  /* 0x0000280000267802 */ /* 0x000fe40000000f00 */
[----:B------:R-:W-:Y:S02]  /*47a0*/  LOP3.LUT R31, R0, 0x64006400, RZ, 0xfc, !PT ;  /* 0x64006400001f7812 */ /* 0x000fe400078efcff */
[----:B------:R-:W-:-:S02]  /*47b0*/  LOP3.LUT R66, R77, 0x40004, R66, 0xf8, !PT ;  /* 0x000400044d427812 */ /* 0x000fc400078ef842 */
[----:B------:R-:W-:Y:S01]  /*47c0*/  LOP3.LUT R5, R5, 0x64006400, RZ, 0xfc, !PT ;  /* 0x6400640005057812 */ /* 0x000fe200078efcff */
[-C--:B------:R-:W-:Y:S01]  /*47d0*/  HFMA2 R62, R31, R38.reuse.H0_H0, -48, -48 ;  /* 0xd200d2001f3e7431 */ /* 0x080fe20000040026 */
[----:B------:R-:W-:Y:S02]  /*47e0*/  LOP3.LUT R49, R18, 0x64006400, RZ, 0xfc, !PT ;  /* 0x6400640012317812 */ /* 0x000fe400078efcff */
[----:B------:R-:W-:Y:S01]  /*47f0*/  LOP3.LUT R83, R29, 0x64006400, RZ, 0xfc, !PT ;  /* 0x640064001d537812 */ /* 0x000fe200078efcff */
[-C--:B------:R-:W-:Y:S01]  /*4800*/  HFMA2 R64, R5, R38.reuse.H0_H0, -48, -48 ;  /* 0xd200d20005407431 */ /* 0x080fe20000040026 */
[----:B------:R-:W-:Y:S01]  /*4810*/  LOP3.LUT R77, R19, 0x64006400, RZ, 0xfc, !PT ;  /* 0x64006400134d7812 */ /* 0x000fe200078efcff */
[-C--:B------:R-:W-:Y:S01]  /*4820*/  HFMA2 R49, R49, R38.reuse.H0_H0, -48, -48 ;  /* 0xd200d20031317431 */ /* 0x080fe20000040026 */
[----:B------:R-:W-:Y:S02]  /*4830*/  LOP3.LUT R81, R28, 0x64006400, RZ, 0xfc, !PT ;  /* 0x640064001c517812 */ /* 0x000fe400078efcff */
[----:B------:R-:W-:Y:S01]  /*4840*/  SHF.R.U32.HI R88, RZ, 0xc, R26 ;  /* 0x0000000cff587819 */ /* 0x000fe2000001161a */
[----:B------:R-:W-:Y:S01]  /*4850*/  HFMA2 R5, R77, R38.H0_H0, -48, -48 ;  /* 0xd200d2004d057431 */ /* 0x000fe20000040026 */
[----:B------:R-:W-:-:S02]  /*4860*/  LOP3.LUT R3, R3, 0x64006400, RZ, 0xfc, !PT ;  /* 0x6400640003037812 */ /* 0x000fc400078efcff */
[----:B------:R-:W-:Y:S02]  /*4870*/  LOP3.LUT R79, R36, 0x64006400, RZ, 0xfc, !PT ;  /* 0x64006400244f7812 */ /* 0x000fe400078efcff */
[----:B------:R-:W-:Y:S02]  /*4880*/  LOP3.LUT R85, R30, 0x64006400, RZ, 0xfc, !PT ;  /* 0x640064001e557812 */ /* 0x000fe400078efcff */
[----:B------:R-:W-:Y:S01]  /*4890*/  LOP3.LUT R88, R51, 0x80008, R88, 0xf8, !PT ;  /* 0x0008000833587812 */ /* 0x000fe200078ef858 */
        /* <DEDUP_REMOVED lines=29> */
[----:B0-----:R-:W-:Y:S02]  /*4a70*/  HFMA2 R80, R81, R32, RZ ;  /* 0x0000002051507231 */ /* 0x001fe400000000ff */
[-C--:B------:R-:W-:Y:S01]  /*4a80*/  HFMA2 R17, R93, R38.reuse.H0_H0, -48, -48 ;  /* 0xd200d2005d117431 */ /* 0x080fe20000040026 */
[----:B------:R-:W-:Y:S01]  /*4a90*/  LOP3.LUT R47, R47, 0x64006400, RZ, 0xfc, !PT ;  /* 0x640064002f2f7812 */ /* 0x000fe200078efcff */
[----:B------:R-:W-:Y:S02]  /*4aa0*/  HFMA2 R19, R19, R38.H0_H0, -48, -48 ;  /* 0xd200d20013137431 */ /* 0x000fe40000040026 */
        /* <DEDUP_REMOVED lines=17> */
[----:B------:R-:W-:Y:S02]  /*4bc0*/  LOP3.LUT R68, R68, 0x64006400, RZ, 0xfc, !PT ;  /* 0x6400640044447812 */ /* 0x000fe400078efcff */
[----:B------:R-:W-:Y:S02]  /*4bd0*/  LOP3.LUT R70, R70, 0x64006400, RZ, 0xfc, !PT ;  /* 0x6400640046467812 */ /* 0x000fe400078efcff */
[----:B------:R-:W-:Y:S02]  /*4be0*/  ISETP.NE.AND P0, PT, R45, 0x1, PT ;  /* 0x000000012d00780c */ /* 0x000fe40003f05270 */
[----:B------:R-:W-:Y:S02]  /*4bf0*/  PRMT R16, R16, 0x5410, R15 ;  /* 0x0000541010107816 */ /* 0x000fe4000000000f */
[----:B------:R-:W-:Y:S02]  /*4c00*/  PRMT R14, R14, 0x5410, R13 ;  /* 0x000054100e0e7816 */ /* 0x000fe4000000000d */
        /* <DEDUP_REMOVED lines=11> */
[-C--:B------:R-:W-:Y:S01]  /*4cc0*/  HFMA2 R18, R77, R38.reuse.H0_H0, -48, -48 ;  /* 0xd200d2004d127431 */ /* 0x080fe20000040026 */
[----:B------:R-:W-:Y:S01]  /*4cd0*/  LOP3.LUT R77, R73, 0x64006400, RZ, 0xfc, !PT ;  /* 0x64006400494d7812 */ /* 0x000fe200078efcff */
[----:B------:R-:W-:Y:S02]  /*4ce0*/  HADD2 R73, R69, -1040, -1040 ;  /* 0xe410e41045497430 */ /* 0x000fe40000000000 */
[----:B------:R-:W-:Y:S02]  /*4cf0*/  HFMA2 R38, R79, R38.H0_H0, -48, -48 ;  /* 0xd200d2004f267431 */ /* 0x000fe40000040026 */
[----:B------:R-:W-:Y:S02]  /*4d00*/  HADD2 R69, R77, -1040, -1040 ;  /* 0xe410e4104d457430 */ /* 0x000fe40000000000 */
[-C--:B------:R-:W-:Y:S02]  /*4d10*/  HFMA2 R76, R73, R32.reuse, RZ.H0_H0 ;  /* 0x00000020494c7231 */ /* 0x080fe400000400ff */
[----:B------:R-:W-:-:S02]  /*4d20*/  HFMA2 R77, R69, R32, RZ ;  /* 0x00000020454d7231 */ /* 0x000fc400000000ff */
[----:B------:R-:W-:Y:S02]  /*4d30*/  HFMA2 R79, R65, R32, RZ.H0_H0 ;  /* 0x00000020414f7231 */ /* 0x000fe400000400ff */
[-C--:B------:R-:W-:Y:S02]  /*4d40*/  HFMA2 R32, R64, R33.reuse, R76 ;  /* 0x0000002140207231 */ /* 0x080fe4000000004c */
[-C--:B------:R-:W-:Y:S02]  /*4d50*/  HFMA2 R76, R62, R33.reuse, R77 ;  /* 0x000000213e4c7231 */ /* 0x080fe4000000004d */
[----:B------:R-:W-:Y:S01]  /*4d60*/  HFMA2 R33, R52, R33, R79 ;  /* 0x0000002134217231 */ /* 0x000fe2000000004f */
        /* <DEDUP_REMOVED lines=11> */
[-C--:B------:R-:W-:Y:S02]  /*4e20*/  HFMA2 R74, R57, R34.reuse, R76 ;  /* 0x00000022394a7231 */ /* 0x080fe4000000004c */
[----:B------:R-:W-:Y:S01]  /*4e30*/  HADD2 R76, R60, -1040, -1040 ;  /* 0xe410e4103c4c7430 */ /* 0x000fe20000000000 */
[----:B------:R-:W-:Y:S01]  /*4e40*/  LOP3.LUT R55, R61, 0x64006400, RZ, 0xfc, !PT ;  /* 0x640064003d377812 */ /* 0x000fe200078efcff */
[-C--:B------:R-:W-:Y:S01]  /*4e50*/  HFMA2 R32, R77, R34.reuse, R32 ;  /* 0x000000224d207231 */ /* 0x080fe20000000020 */
[----:B------:R-:W-:Y:S01]  /*4e60*/  LOP3.LUT R56, R82, 0x64006400, RZ, 0xfc, !PT ;  /* 0x6400640052387812 */ /* 0x000fe200078efcff */
[----:B------:R-:W-:-:S02]  /*4e70*/  HFMA2 R33, R47, R34, R33 ;  /* 0x000000222f217231 */ /* 0x000fc40000000021 */
[-C--:B------:R-:W-:Y:S02]  /*4e80*/  HFMA2 R80, R76, R35.reuse, R80 ;  /* 0x000000234c507231 */ /* 0x080fe40000000050 */
[----:B------:R-:W-:Y:S02]  /*4e90*/  HADD2 R60, R72, -1040, -1040 ;  /* 0xe410e410483c7430 */ /* 0x000fe40000000000 */
[----:B------:R-:W-:Y:S02]  /*4ea0*/  HADD2 R50, R50, -1040, -1040 ;  /* 0xe410e41032327430 */ /* 0x000fe40000000000 */
[----:B0-----:R-:W-:Y:S02]  /*4eb0*/  HFMA2 R80, R51, R28, R80 ;  /* 0x0000001c33507231 */ /* 0x001fe40000000050 */
[----:B------:R-:W-:Y:S02]  /*4ec0*/  HADD2 R48, R48, -1040, -1040 ;  /* 0xe410e41030307430 */ /* 0x000fe40000000000 */
[----:B------:R-:W-:-:S02]  /*4ed0*/  HFMA2 R32, R60, R35, R32 ;  /* 0x000000233c207231 */ /* 0x000fc40000000020 */
[-C--:B------:R-:W-:Y:S02]  /*4ee0*/  HFMA2 R74, R50, R35.reuse, R74 ;  /* 0x00000023324a7231 */ /* 0x080fe4000000004a */
[----:B------:R-:W-:Y:S02]  /*4ef0*/  HFMA2 R33, R48, R35, R33 ;  /* 0x0000002330217231 */ /* 0x000fe40000000021 */
[-C--:B------:R-:W-:Y:S02]  /*4f00*/  HFMA2 R72, R49, R28.reuse, R32 ;  /* 0x0000001c31487231 */ /* 0x080fe40000000020 */
[-C--:B------:R-:W-:Y:S02]  /*4f10*/  HFMA2 R75, R5, R28.reuse, R74 ;  /* 0x0000001c054b7231 */ /* 0x080fe4000000004a */
[----:B------:R-:W-:Y:S01]  /*4f20*/  HFMA2 R28, R3, R28, R33 ;  /* 0x0000001c031c7231 */ /* 0x000fe20000000021 */
[----:B------:R-:W-:Y:S01]  /*4f30*/  LOP3.LUT R74, R53, 0x1f001f, RZ, 0xc0, !PT ;  /* 0x001f001f354a7812 */ /* 0x000fe200078ec0ff */
[----:B------:R-:W0:Y:S01]  /*4f40*/  LDS.128 R32, [UR4+-0x60] ;  /* 0xffffa004ff207984 */ /* 0x000e220008000c00 */
[----:B------:R-:W-:Y:S01]  /*4f50*/  LOP3.LUT R53, R58, 0x64006400, RZ, 0xfc, !PT ;  /* 0x640064003a357812 */ /* 0x000fe200078efcff */
[----:B------:R-:W-:Y:S01]  /*4f60*/  HADD2 R58, R54, -1040, -1040 ;  /* 0xe410e410363a7430 */ /* 0x000fe20000000000 */
[----:B------:R-:W-:Y:S01]  /*4f70*/  LOP3.LUT R74, R74, 0x64006400, RZ, 0xfc, !PT ;  /* 0x640064004a4a7812 */ /* 0x000fe200078efcff */
[----:B------:R-:W-:-:S02]  /*4f80*/  HADD2 R56, R56, -1040, -1040 ;  /* 0xe410e41038387430 */ /* 0x000fc40000000000 */
[----:B------:R-:W-:Y:S01]  /*4f90*/  HADD2 R54, R83, -1040, -1040 ;  /* 0xe410e41053367430 */ /* 0x000fe20000000000 */
[----:B------:R-:W-:Y:S01]  /*4fa0*/  SHF.R.U32.HI R83, RZ, 0xc, R27 ;  /* 0x0000000cff537819 */ /* 0x000fe2000001161b */
[----:B------:R-:W-:Y:S02]  /*4fb0*/  HADD2 R74, R74, -1040, -1040 ;  /* 0xe410e4104a4a7430 */ /* 0x000fe40000000000 */
[-C--:B------:R-:W-:Y:S02]  /*4fc0*/  HFMA2 R75, R56, R29.reuse, R75 ;  /* 0x0000001d384b7231 */ /* 0x080fe4000000004b */
[-C--:B------:R-:W-:Y:S02]  /*4fd0*/  HFMA2 R72, R58, R29.reuse, R72 ;  /* 0x0000001d3a487231 */ /* 0x080fe40000000048 */
[----:B------:R-:W-:Y:S02]  /*4fe0*/  HFMA2 R80, R74, R29, R80 ;  /* 0x0000001d4a507231 */ /* 0x000fe40000000050 */
[----:B------:R-:W-:-:S02]  /*4ff0*/  HADD2 R61, R53, -1040, -1040 ;  /* 0xe410e410353d7430 */ /* 0x000fc40000000000 */
[----:B------:R-:W-:Y:S02]  /*5000*/  HADD2 R55, R55, -1040, -1040 ;  /* 0xe410e41037377430 */ /* 0x000fe40000000000 */
[----:B------:R-:W-:Y:S02]  /*5010*/  HFMA2 R82, R54, R29, R28 ;  /* 0x0000001d36527231 */ /* 0x000fe4000000001c */
[-C--:B------:R-:W-:Y:S02]  /*5020*/  HFMA2 R29, R61, R30.reuse, R80 ;  /* 0x0000001e3d1d7231 */ /* 0x080fe40000000050 */
        /* <DEDUP_REMOVED lines=8> */
[----:B------:R-:W-:Y:S01]  /*50b0*/  HADD2 R75, R63, -1040, -1040 ;  /* 0xe410e4103f4b7430 */ /* 0x000fe20000000000 */
[----:B------:R-:W-:Y:S01]  /*50c0*/  SHF.R.U32.HI R27, RZ, 0xa, R27 ;  /* 0x0000000aff1b7819 */ /* 0x000fe2000001161b */
[----:B------:R-:W-:Y:S01]  /*50d0*/  HADD2 R71, R67, -1040, -1040 ;  /* 0xe410e41043477430 */ /* 0x000fe20000000000 */
[----:B------:R-:W-:Y:S01]  /*50e0*/  LOP3.LUT R82, R82, 0x64006400, RZ, 0xfc, !PT ;  /* 0x6400640052527812 */ /* 0x000fe200078efcff */
[----:B------:R-:W-:Y:S01]  /*50f0*/  HFMA2 R31, R0, R31, R30 ;  /* 0x0000001f001f7231 */ /* 0x000fe2000000001e */
[----:B------:R-:W-:Y:S01]  /*5100*/  LOP3.LUT R27, R27, 0x1f001f, RZ, 0xc0, !PT ;  /* 0x001f001f1b1b7812 */ /* 0x000fe200078ec0ff */
[----:B------:R-:W-:Y:S01]  /*5110*/  HADD2 R67, R68, -1040, -1040 ;  /* 0xe410e41044437430 */ /* 0x000fe20000000000 */
[----:B------:R-:W-:Y:S01]  /*5120*/  LOP3.LUT R68, R25, 0x1f001f, RZ, 0xc0, !PT ;  /* 0x001f001f19447812 */ /* 0x000fe200078ec0ff */
[----:B------:R-:W-:Y:S01]  /*5130*/  HADD2 R63, R70, -1040, -1040 ;  /* 0xe410e410463f7430 */ /* 0x000fe20000000000 */
[----:B------:R-:W-:-:S02]  /*5140*/  LOP3.LUT R70, R26, 0x1f001f, RZ, 0xc0, !PT ;  /* 0x001f001f1a467812 */ /* 0x000fc400078ec0ff */
[----:B------:R-:W-:Y:S01]  /*5150*/  LOP3.LUT R68, R68, 0x64006400, RZ, 0xfc, !PT ;  /* 0x6400640044447812 */ /* 0x000fe200078efcff */
[-C--:B0-----:R-:W-:Y:S02]  /*5160*/  HFMA2 R30, R75, R32.reuse, R29 ;  /* 0x000000204b1e7231 */ /* 0x081fe4000000001d */
[-C--:B------:R-:W-:Y:S02]  /*5170*/  HFMA2 R29, R71, R32.reuse, R72 ;  /* 0x00000020471d7231 */ /* 0x080fe40000000048 */
[-C--:B------:R-:W-:Y:S02]  /*5180*/  HFMA2 R28, R67, R32.reuse, R28 ;  /* 0x00000020431c7231 */ /* 0x080fe4000000001c */
[----:B------:R-:W-:Y:S01]  /*5190*/  HFMA2 R31, R63, R32, R31 ;  /* 0x000000203f1f7231 */ /* 0x000fe2000000001f */
[----:B------:R-:W-:Y:S02]  /*51a0*/  LOP3.LUT R32, R24, 0x1f001f, RZ, 0xc0, !PT ;  /* 0x001f001f18207812 */ /* 0x000fe400078ec0ff */
[----:B------:R-:W-:Y:S01]  /*51b0*/  LOP3.LUT R80, R70, 0x64006400, RZ, 0xfc, !PT ;  /* 0x6400640046507812 */ /* 0x000fe200078efcff */
[----:B------:R-:W-:Y:S01]  /*51c0*/  HADD2 R70, R68, -1040, -1040 ;  /* 0xe410e41044467430 */ /* 0x000fe20000000000 */
[----:B------:R-:W-:-:S02]  /*51d0*/  LOP3.LUT R72, R32, 0x64006400, RZ, 0xfc, !PT ;  /* 0x6400640020487812 */ /* 0x000fc400078efcff */
[----:B------:R-:W-:Y:S01]  /*51e0*/  LOP3.LUT R32, R66, 0x80008, R83, 0xf8, !PT ;  /* 0x0008000842207812 */ /* 0x000fe200078ef853 */
[----:B------:R-:W-:Y:S01]  /*51f0*/  HADD2 R68, R80, -1040, -1040 ;  /* 0xe410e41050447430 */ /* 0x000fe20000000000 */
[----:B------:R-:W-:Y:S01]  /*5200*/  SHF.R.U32.HI R24, RZ, 0xa, R24 ;  /* 0x0000000aff187819 */ /* 0x000fe20000011618 */
[----:B------:R-:W-:Y:S01]  /*5210*/  HADD2 R72, R72, -1040, -1040 ;  /* 0xe410e41048487430 */ /* 0x000fe20000000000 */
[----:B------:R-:W-:Y:S01]  /*5220*/  SHF.R.U32.HI R25, RZ, 0xa, R25 ;  /* 0x0000000aff197819 */ /* 0x000fe20000011619 */
[----:B------:R-:W-:Y:S02]  /*5230*/  HADD2 R66, R82, -1040, -1040 ;  /* 0xe410e41052427430 */ /* 0x000fe40000000000 */
        /* <DEDUP_REMOVED lines=8> */
[----:B------:R-:W-:Y:S01]  /*52c0*/  SHF.R.U32.HI R26, RZ, 0xa, R26 ;  /* 0x0000000aff1a7819 */ /* 0x000fe2000001161a */
[----:B------:R-:W0:Y:S01]  /*52d0*/  LDS.128 R28, [UR4+-0x50] ;  /* 0xffffb004ff1c7984 */ /* 0x000e220008000c00 */
        /* <DEDUP_REMOVED lines=10> */
[-C--:B------:R-:W-:Y:S02]  /*5380*/  HFMA2 R24, R86, R35.reuse, R85 ;  /* 0x0000002356187231 */ /* 0x080fe40000000055 */
[----:B------:R-:W-:Y:S01]  /*5390*/  HADD2 R80, R27, -1040, -1040 ;  /* 0xe410e4101b507430 */ /* 0x000fe20000000000 */
[----:B------:R-:W-:Y:S01]  /*53a0*/  LOP3.LUT R26, R20, 0x1f001f, RZ, 0xc0, !PT ;  /* 0x001f001f141a7812 */ /* 0x000fe200078ec0ff */
[-C--:B------:R-:W-:Y:S02]  /*53b0*/  HFMA2 R25, R84, R35.reuse, R83 ;  /* 0x0000002354197231 */ /* 0x080fe40000000053 */
[-C--:B------:R-:W-:Y:S02]  /*53c0*/  HFMA2 R33, R82, R35.reuse, R33 ;  /* 0x0000002352217231 */ /* 0x080fe40000000021 */
[----:B------:R-:W-:Y:S01]  /*53d0*/  HFMA2 R34, R80, R35, R34 ;  /* 0x0000002350227231 */ /* 0x000fe20000000022 */
[----:B------:R-:W-:-:S02]  /*53e0*/  LOP3.LUT R35, R22, 0x1f001f, RZ, 0xc0, !PT ;  /* 0x001f001f16237812 */ /* 0x000fc400078ec0ff */
[----:B------:R-:W-:Y:S02]  /*53f0*/  LOP3.LUT R26, R26, 0x64006400, RZ, 0xfc, !PT ;  /* 0x640064001a1a7812 */ /* 0x000fe400078efcff */
[----:B------:R-:W-:Y:S02]  /*5400*/  LOP3.LUT R27, R21, 0x1f001f, RZ, 0xc0, !PT ;  /* 0x001f001f151b7812 */ /* 0x000fe400078ec0ff */
[----:B------:R-:W-:Y:S01]  /*5410*/  LOP3.LUT R83, R23, 0x1f001f, RZ, 0xc0, !PT ;  /* 0x001f001f17537812 */ /* 0x000fe200078ec0ff */
[----:B------:R-:W-:Y:S01]  /*5420*/  HADD2 R89, R26, -1040, -1040 ;  /* 0xe410e4101a597430 */ /* 0x000fe20000000000 */
[----:B------:R-:W-:Y:S02]  /*5430*/  LOP3.LUT R35, R35, 0x64006400, RZ, 0xfc, !PT ;  /* 0x6400640023237812 */ /* 0x000fe400078efcff */
[----:B------:R-:W-:Y:S02]  /*5440*/  LOP3.LUT R27, R27, 0x64006400, RZ, 0xfc, !PT ;  /* 0x640064001b1b7812 */ /* 0x000fe400078efcff */
[----:B------:R-:W-:Y:S01]  /*5450*/  LOP3.LUT R83, R83, 0x64006400, RZ, 0xfc, !PT ;  /* 0x6400640053537812 */ /* 0x000fe200078efcff */
[----:B------:R-:W-:Y:S01]  /*5460*/  HADD2 R85, R35, -1040, -1040 ;  /* 0xe410e41023557430 */ /* 0x000fe20000000000 */
[--C-:B------:R-:W-:Y:S01]  /*5470*/  SHF.R.U32.HI R35, RZ, 0xb, R23.reuse ;  /* 0x0000000bff237819 */ /* 0x100fe20000011617 */
[----:B------:R-:W-:Y:S01]  /*5480*/  HADD2 R87, R27, -1040, -1040 ;  /* 0xe410e4101b577430 */ /* 0x000fe20000000000 */
[----:B------:R-:W-:Y:S01]  /*5490*/  SHF.R.U32.HI R23, RZ, 0xa, R23 ;  /* 0x0000000aff177819 */ /* 0x000fe20000011617 */
[----:B------:R-:W-:-:S02]  /*54a0*/  HADD2 R83, R83, -1040, -1040 ;  /* 0xe410e41053537430 */ /* 0x000fc40000000000 */
[-C--:B0-----:R-:W-:Y:S02]  /*54b0*/  HFMA2 R24, R89, R28.reuse, R24 ;  /* 0x0000001c59187231 */ /* 0x081fe40000000018 */
[-C--:B------:R-:W-:Y:S02]  /*54c0*/  HFMA2 R25, R87, R28.reuse, R25 ;  /* 0x0000001c57197231 */ /* 0x080fe40000000019 */
[-C--:B------:R-:W-:Y:S02]  /*54d0*/  HFMA2 R33, R85, R28.reuse, R33 ;  /* 0x0000001c55217231 */ /* 0x080fe40000000021 */
[----:B------:R-:W-:Y:S02]  /*54e0*/  HFMA2 R34, R83, R28, R34 ;  /* 0x0000001c53227231 */ /* 0x000fe40000000022 */
[-C--:B------:R-:W-:Y:S01]  /*54f0*/  HFMA2 R26, R42, R29.reuse, R24 ;  /* 0x0000001d2a1a7231 */ /* 0x080fe20000000018 */
[----:B------:R-:W-:Y:S01]  /*5500*/  SHF.R.U32.HI R28, RZ, 0xb, R20 ;  /* 0x0000000bff1c7819 */ /* 0x000fe20000011614 */
[-C--:B------:R-:W-:Y:S01]  /*5510*/  HFMA2 R24, R36, R29.reuse, R33 ;  /* 0x0000001d24187231 */ /* 0x080fe20000000021 */
[----:B------:R-:W-:Y:S01]  /*5520*/  SHF.R.U32.HI R33, RZ, 0xb, R21 ;  /* 0x0000000bff217819 */ /* 0x000fe20000011615 */
[-C--:B------:R-:W-:Y:S01]  /*5530*/  HFMA2 R25, R18, R29.reuse, R25 ;  /* 0x0000001d12197231 */ /* 0x080fe20000000019 */
[----:B------:R-:W-:Y:S01]  /*5540*/  LOP3.LUT R27, R91, 0x100010, R28, 0xf8, !PT ;  /* 0x001000105b1b7812 */ /* 0x000fe200078ef81c */
[----:B------:R-:W-:Y:S01]  /*5550*/  HFMA2 R29, R38, R29, R34 ;  /* 0x0000001d261d7231 */ /* 0x000fe20000000022 */
[----:B------:R-:W-:-:S02]  /*5560*/  LOP3.LUT R28, R90, 0x100010, R33, 0xf8, !PT ;  /* 0x001000105a1c7812 */ /* 0x000fc400078ef821 */
[----:B------:R-:W-:Y:S02]  /*5570*/  SHF.R.U32.HI R20, RZ, 0xa, R20 ;  /* 0x0000000aff147819 */ /* 0x000fe40000011614 */
[----:B------:R-:W-:Y:S02]  /*5580*/  SHF.R.U32.HI R21, RZ, 0xa, R21 ;  /* 0x0000000aff157819 */ /* 0x000fe40000011615 */
[--C-:B------:R-:W-:Y:S02]  /*5590*/  SHF.R.U32.HI R33, RZ, 0xb, R22.reuse ;  /* 0x0000000bff217819 */ /* 0x100fe40000011616 */
[----:B------:R-:W-:Y:S02]  /*55a0*/  SHF.R.U32.HI R22, RZ, 0xa, R22 ;  /* 0x0000000aff167819 */ /* 0x000fe40000011616 */
[----:B------:R-:W-:Y:S02]  /*55b0*/  LOP3.LUT R20, R20, 0x1f001f, RZ, 0xc0, !PT ;  /* 0x001f001f14147812 */ /* 0x000fe400078ec0ff */
[----:B------:R-:W-:-:S02]  /*55c0*/  LOP3.LUT R21, R21, 0x1f001f, RZ, 0xc0, !PT ;  /* 0x001f001f15157812 */ /* 0x000fc400078ec0ff */
[----:B------:R-:W-:Y:S02]  /*55d0*/  LOP3.LUT R22, R22, 0x1f001f, RZ, 0xc0, !PT ;  /* 0x001f001f16167812 */ /* 0x000fe400078ec0ff */
[----:B------:R-:W-:Y:S02]  /*55e0*/  LOP3.LUT R23, R23, 0x1f001f, RZ, 0xc0, !PT ;  /* 0x001f001f17177812 */ /* 0x000fe400078ec0ff */
[----:B------:R-:W-:Y:S02]  /*55f0*/  LOP3.LUT R20, R20, 0x64006400, RZ, 0xfc, !PT ;  /* 0x6400640014147812 */ /* 0x000fe400078efcff */
[----:B------:R-:W-:Y:S02]  /*5600*/  LOP3.LUT R21, R21, 0x64006400, RZ, 0xfc, !PT ;  /* 0x6400640015157812 */ /* 0x000fe400078efcff */
[----:B------:R-:W-:Y:S01]  /*5610*/  LOP3.LUT R33, R88, 0x100010, R33, 0xf8, !PT ;  /* 0x0010001058217812 */ /* 0x000fe200078ef821 */
[----:B------:R-:W-:Y:S01]  /*5620*/  HADD2 R90, R20, -1040, -1040 ;  /* 0xe410e410145a7430 */ /* 0x000fe20000000000 */
[----:B------:R-:W-:Y:S01]  /*5630*/  LOP3.LUT R32, R32, 0x100010, R35, 0xf8, !PT ;  /* 0x0010001020207812 */ /* 0x000fe200078ef823 */
        /* <DEDUP_REMOVED lines=30> */
[----:B------:R-:W0:Y:S01]  /*5820*/  LDS.128 R20, [UR4+-0x40] ;  /* 0xffffc004ff147984 */ /* 0x000e220008000c00 */
[----:B------:R-:W-:Y:S01]  /*5830*/  ISETP.NE.AND P0, PT, R45, 0x2, PT ;  /* 0x000000022d00780c */ /* 0x000fe20003f05270 */
        /* <DEDUP_REMOVED lines=76> */
[----:B------:R-:W0:Y:S01]  /*5d00*/  LDS.128 R20, [UR4] ;  /* 0x00000004ff147984 */ /* 0x000e220008000c00 */
        /* <DEDUP_REMOVED lines=79> */
[-C--:B0-----:R-:W-:Y:S02]  /*6200*/  HFMA2 R31, R69, R20.reuse, RZ.H0_H0 ;  /* 0x00000014451f7231 */ /* 0x081fe400000400ff */
[-C--:B------:R-:W-:Y:S02]  /*6210*/  HFMA2 R81, R81, R20.reuse, RZ ;  /* 0x0000001451517231 */ /* 0x080fe400000000ff */
[----:B------:R-:W-:Y:S02]  /*6220*/  HFMA2 R32, R73, R20, RZ ;  /* 0x0000001449207231 */ /* 0x000fe400000000ff */
[----:B------:R-:W-:-:S02]  /*6230*/  HFMA2 R62, R62, R21, R31 ;  /* 0x000000153e3e7231 */ /* 0x000fc4000000001f */
[----:B------:R-:W-:Y:S01]  /*6240*/  HFMA2 R20, R65, R20, RZ ;  /* 0x0000001441147231 */ /* 0x000fe200000000ff */
[----:B------:R-:W0:Y:S01]  /*6250*/  LDS.128 R28, [UR4+0x60] ;  /* 0x00006004ff1c7984 */ /* 0x000e220008000c00 */
[-C--:B------:R-:W-:Y:S02]  /*6260*/  HFMA2 R81, R78, R21.reuse, R81 ;  /* 0x000000154e517231 */ /* 0x080fe40000000051 */
[-C--:B------:R-:W-:Y:S02]  /*6270*/  HFMA2 R64, R64, R21.reuse, R32 ;  /* 0x0000001540407231 */ /* 0x080fe40000000020 */
[----:B------:R-:W-:Y:S01]  /*6280*/  HFMA2 R20, R52, R21, R20 ;  /* 0x0000001534147231 */ /* 0x000fe20000000014 */
[----:B------:R-:W2:Y:S01]  /*6290*/  LDS.128 R32, [UR4+0x70] ;  /* 0x00007004ff207984 */ /* 0x000ea20008000c00 */
        /* <DEDUP_REMOVED lines=64> */
.L_x_696:
[----:B------:R-:W-:Y:S01]  /*66a0*/  IADD3 R46, PT, PT, R46, 0x20, RZ ;  /* 0x000000202e2e7810 */ /* 0x000fe20007ffe0ff */
[----:B------:R-:W-:Y:S01]  /*66b0*/  UIADD3 UR4, UPT, UPT, UR4, 0x40, URZ ;  /* 0x0000004004047890 */ /* 0x000fe2000fffe0ff */
[----:B-----5:R-:W-:Y:S02]  /*66c0*/  IMAD.WIDE R36, R41, 0x4, R100 ;  /* 0x0000000429247825 */ /* 0x020fe400078e0264 */
[----:B------:R-:W-:-:S13]  /*66d0*/  ISETP.GE.AND P0, PT, R46, R43, PT ;  /* 0x0000002b2e00720c */ /* 0x000fda0003f06270 */
[----:B------:R-:W-:Y:S05]  /*66e0*/  @!P0 BRA `(.L_x_697) ;  /* 0xffffffd800f08947 */ /* 0x000fea000383ffff */
.L_x_695:
[----:B------:R-:W-:-:S13]  /*66f0*/  ISETP.GT.AND P0, PT, R45, RZ, PT ;  /* 0x000000ff2d00720c */ /* 0x000fda0003f04270 */
[----:B------:R-:W-:Y:S05]  /*6700*/  @!P0 EXIT ;  /* 0x000000000000894d */ /* 0x000fea0003800000 */
[----:B------:R-:W0:Y:S01]  /*6710*/  S2R R0, SR_CTAID.X ;  /* 0x0000000000007919 */ /* 0x000e220000002500 */
        /* <DEDUP_REMOVED lines=14> */
.L_x_701:
[----:B------:R-:W0:Y:S02]  /*6800*/  LDS R2, [R0] ;  /* 0x0000000000027984 */ /* 0x000e240000000800 */
[----:B0-----:R-:W-:-:S05]  /*6810*/  HADD2 R3, R2, R12 ;  /* 0x0000000c02037230 */ /* 0x001fca0000000000 */
[----:B------:R-:W0:Y:S02]  /*6820*/  ATOMS.CAST.SPIN P0, [R0], R2, R3 ;  /* 0x000000020000758d */ /* 0x000e240001800003 */
[----:B0-----:R-:W-:Y:S05]  /*6830*/  @!P0 BRA `(.L_x_701) ;  /* 0xfffffffc00f08947 */ /* 0x001fea000383ffff */
[----:B------:R-:W-:Y:S05]  /*6840*/  BRA `(.L_x_699) ;  /* 0x00000000000c7947 */ /* 0x000fea0003800000 */
.L_x_700:
[----:B------:R-:W2:Y:S02]  /*6850*/  LD.E R0, desc[UR8][R14.64] ;  /* 0x000000080e007980 */ /* 0x000ea4000c101900 */
[----:B--2---:R-:W-:-:S05]  /*6860*/  IADD3 R3, PT, PT, R12, R0, RZ ;  /* 0x000000000c037210 */ /* 0x004fca0007ffe0ff */
[----:B------:R0:W-:Y:S02]  /*6870*/  ST.E desc[UR8][R14.64], R3 ;  /* 0x000000030e007985 */ /* 0x0001e4000c101908 */
.L_x_699:
[----:B------:R-:W-:Y:S05]  /*6880*/  BSYNC.RECONVERGENT B0 ;  /* 0x0000000000007941 */ /* 0x000fea0003800200 */
.L_x_698:
[----:B------:R1:W-:Y:S01]  /*6890*/  ATOM.E.ADD.F16x2.RN.STRONG.GPU P0, RZ, desc[UR8][R14.64+0x4], R11 ;  /* 0x8000040b0eff79a2 */ /* 0x0003e2000c10e108 */
[----:B------:R-:W-:Y:S04]  /*68a0*/  BSSY.RECONVERGENT B0, `(.L_x_702) ;  /* 0x000000e000007945 */ /* 0x000fe80003800200 */
[----:B-1----:R-:W-:Y:S05]  /*68b0*/  @P0 BRA `(.L_x_703) ;  /* 0x0000000000300947 */ /* 0x002fea0003800000 */
[----:B------:R-:W1:Y:S02]  /*68c0*/  QSPC.E.S P0, RZ, [R14+0x4] ;  /* 0x000004000eff73aa */ /* 0x000e640000000500 */
[----:B-1----:R-:W-:Y:S05]  /*68d0*/  @!P0 BRA `(.L_x_704) ;  /* 0x00000000001c8947 */ /* 0x002fea0003800000 */
[----:B------:R-:W-:-:S04]  /*68e0*/  MOV R2, R14 ;  /* 0x0000000e00027202 */ /* 0x000fc80000000f00 */
[----:B------:R-:W-:-:S07]  /*68f0*/  MOV R0, R2 ;  /* 0x0000000200007202 */ /* 0x000fce0000000f00 */
.L_x_705:
[----:B------:R-:W0:Y:S02]  /*6900*/  LDS R2, [R0+0x4] ;  /* 0x0000040000027984 */ /* 0x000e240000000800 */
[----:B0-----:R-:W-:-:S05]  /*6910*/  HFMA2 R3, R2, 1, 1, R11 ;  /* 0x3c003c0002037831 */ /* 0x001fca000000000b */
[----:B------:R-:W0:Y:S02]  /*6920*/  ATOMS.CAST.SPIN P0, [R0+0x4], R2, R3 ;  /* 0x000004020000758d */ /* 0x000e240001800003 */
[----:B0-----:R-:W-:Y:S05]  /*6930*/  @!P0 BRA `(.L_x_705) ;  /* 0xfffffffc00f08947 */ /* 0x001fea000383ffff */
[----:B------:R-:W-:Y:S05]  /*6940*/  BRA `(.L_x_703) ;  /* 0x00000000000c7947 */ /* 0x000fea0003800000 */
.L_x_704:
[----:B------:R-:W0:Y:S02]  /*6950*/  LD.E R0, desc[UR8][R14.64+0x4] ;  /* 0x000004080e007980 */ /* 0x000e24000c101900 */
[----:B0-----:R-:W-:-:S05]  /*6960*/  IADD3 R3, PT, PT, R11, R0, RZ ;  /* 0x000000000b037210 */ /* 0x001fca0007ffe0ff */
[----:B------:R1:W-:Y:S02]  /*6970*/  ST.E desc[UR8][R14.64+0x4], R3 ;  /* 0x000004030e007985 */ /* 0x0003e4000c101908 */
.L_x_703:
[----:B------:R-:W-:Y:S05]  /*6980*/  BSYNC.RECONVERGENT B0 ;  /* 0x0000000000007941 */ /* 0x000fea0003800200 */
.L_x_702:
        /* <DEDUP_REMOVED lines=10> */
.L_x_709:
[----:B------:R-:W0:Y:S02]  /*6a30*/  LDS R2, [R0] ;  /* 0x0000000000027984 */ /* 0x000e240000000800 */
[----:B0-----:R-:W-:-:S05]  /*6a40*/  HADD2 R3, R2, R10 ;  /* 0x0000000a02037230 */ /* 0x001fca0000000000 */
[----:B------:R-:W0:Y:S02]  /*6a50*/  ATOMS.CAST.SPIN P0, [R0], R2, R3 ;  /* 0x000000020000758d */ /* 0x000e240001800003 */
[----:B0-----:R-:W-:Y:S05]  /*6a60*/  @!P0 BRA `(.L_x_709) ;  /* 0xfffffffc00f08947 */ /* 0x001fea000383ffff */
[----:B------:R-:W-:Y:S05]  /*6a70*/  BRA `(.L_x_707) ;  /* 0x00000000000c7947 */ /* 0x000fea0003800000 */
.L_x_708:
[----:B------:R-:W2:Y:S02]  /*6a80*/  LD.E R0, desc[UR8][R14.64] ;  /* 0x000000080e007980 */ /* 0x000ea4000c101900 */
[----:B--2---:R-:W-:-:S05]  /*6a90*/  IADD3 R3, PT, PT, R10, R0, RZ ;  /* 0x000000000a037210 */ /* 0x004fca0007ffe0ff */
[----:B------:R0:W-:Y:S02]  /*6aa0*/  ST.E desc[UR8][R14.64], R3 ;  /* 0x000000030e007985 */ /* 0x0001e4000c101908 */
.L_x_707:
[----:B------:R-:W-:Y:S05]  /*6ab0*/  BSYNC.RECONVERGENT B0 ;  /* 0x0000000000007941 */ /* 0x000fea0003800200 */
.L_x_706:
[----:B------:R1:W-:Y:S01]  /*6ac0*/  ATOM.E.ADD.F16x2.RN.STRONG.GPU P0, RZ, desc[UR8][R14.64+0x4], R9 ;  /* 0x800004090eff79a2 */ /* 0x0003e2000c10e108 */
[----:B------:R-:W-:Y:S04]  /*6ad0*/  BSSY.RECONVERGENT B0, `(.L_x_710) ;  /* 0x000000e000007945 */ /* 0x000fe80003800200 */
[----:B-1----:R-:W-:Y:S05]  /*6ae0*/  @P0 BRA `(.L_x_711) ;  /* 0x0000000000300947 */ /* 0x002fea0003800000 */
[----:B------:R-:W1:Y:S02]  /*6af0*/  QSPC.E.S P0, RZ, [R14+0x4] ;  /* 0x000004000eff73aa */ /* 0x000e640000000500 */
[----:B-1----:R-:W-:Y:S05]  /*6b00*/  @!P0 BRA `(.L_x_712) ;  /* 0x00000000001c8947 */ /* 0x002fea0003800000 */
[----:B------:R-:W-:-:S04]  /*6b10*/  MOV R2, R14 ;  /* 0x0000000e00027202 */ /* 0x000fc80000000f00 */
[----:B------:R-:W-:-:S07]  /*6b20*/  MOV R0, R2 ;  /* 0x0000000200007202 */ /* 0x000fce0000000f00 */
.L_x_713:
[----:B------:R-:W0:Y:S02]  /*6b30*/  LDS R2, [R0+0x4] ;  /* 0x0000040000027984 */ /* 0x000e240000000800 */
[----:B0-----:R-:W-:-:S05]  /*6b40*/  HFMA2 R3, R2, 1, 1, R9 ;  /* 0x3c003c0002037831 */ /* 0x001fca0000000009 */
[----:B------:R-:W0:Y:S02]  /*6b50*/  ATOMS.CAST.SPIN P0, [R0+0x4], R2, R3 ;  /* 0x000004020000758d */ /* 0x000e240001800003 */
[----:B0-----:R-:W-:Y:S05]  /*6b60*/  @!P0 BRA `(.L_x_713) ;  /* 0xfffffffc00f08947 */ /* 0x001fea000383ffff */
[----:B------:R-:W-:Y:S05]  /*6b70*/  BRA `(.L_x_711) ;  /* 0x00000000000c7947 */ /* 0x000fea0003800000 */
.L_x_712:
[----:B------:R-:W0:Y:S02]  /*6b80*/  LD.E R0, desc[UR8][R14.64+0x4] ;  /* 0x000004080e007980 */ /* 0x000e24000c101900 */
[----:B0-----:R-:W-:-:S05]  /*6b90*/  IADD3 R3, PT, PT, R9, R0, RZ ;  /* 0x0000000009037210 */ /* 0x001fca0007ffe0ff */
[----:B------:R1:W-:Y:S02]  /*6ba0*/  ST.E desc[UR8][R14.64+0x4], R3 ;  /* 0x000004030e007985 */ /* 0x0003e4000c101908 */
.L_x_711:
[----:B------:R-:W-:Y:S05]  /*6bb0*/  BSYNC.RECONVERGENT B0 ;  /* 0x0000000000007941 */ /* 0x000fea0003800200 */
.L_x_710:
        /* <DEDUP_REMOVED lines=10> */
.L_x_717:
[----:B------:R-:W0:Y:S02]  /*6c60*/  LDS R2, [R0] ;  /* 0x0000000000027984 */ /* 0x000e240000000800 */
[----:B0-----:R-:W-:-:S05]  /*6c70*/  HADD2 R3, R2, R8 ;  /* 0x0000000802037230 */ /* 0x001fca0000000000 */
[----:B------:R-:W0:Y:S02]  /*6c80*/  ATOMS.CAST.SPIN P0, [R0], R2, R3 ;  /* 0x000000020000758d */ /* 0x000e240001800003 */
[----:B0-----:R-:W-:Y:S05]  /*6c90*/  @!P0 BRA `(.L_x_717) ;  /* 0xfffffffc00f08947 */ /* 0x001fea000383ffff */
[----:B------:R-:W-:Y:S05]  /*6ca0*/  BRA `(.L_x_715) ;  /* 0x00000000000c7947 */ /* 0x000fea0003800000 */
.L_x_716:
[----:B------:R-:W2:Y:S02]  /*6cb0*/  LD.E R0, desc[UR8][R14.64] ;  /* 0x000000080e007980 */ /* 0x000ea4000c101900 */
[----:B--2---:R-:W-:-:S05]  /*6cc0*/  IADD3 R3, PT, PT, R8, R0, RZ ;  /* 0x0000000008037210 */ /* 0x004fca0007ffe0ff */
[----:B------:R0:W-:Y:S02]  /*6cd0*/  ST.E desc[UR8][R14.64], R3 ;  /* 0x000000030e007985 */ /* 0x0001e4000c101908 */
.L_x_715:
[----:B------:R-:W-:Y:S05]  /*6ce0*/  BSYNC.RECONVERGENT B0 ;  /* 0x0000000000007941 */ /* 0x000fea0003800200 */
.L_x_714:
[----:B------:R1:W-:Y:S01]  /*6cf0*/  ATOM.E.ADD.F16x2.RN.STRONG.GPU P0, RZ, desc[UR8][R14.64+0x4], R7 ;  /* 0x800004070eff79a2 */ /* 0x0003e2000c10e108 */
[----:B------:R-:W-:Y:S04]  /*6d00*/  BSSY.RECONVERGENT B0, `(.L_x_718) ;  /* 0x000000e000007945 */ /* 0x000fe80003800200 */
[----:B-1----:R-:W-:Y:S05]  /*6d10*/  @P0 BRA `(.L_x_719) ;  /* 0x0000000000300947 */ /* 0x002fea0003800000 */
[----:B------:R-:W1:Y:S02]  /*6d20*/  QSPC.E.S P0, RZ, [R14+0x4] ;  /* 0x000004000eff73aa */ /* 0x000e640000000500 */
[----:B-1----:R-:W-:Y:S05]  /*6d30*/  @!P0 BRA `(.L_x_720) ;  /* 0x00000000001c8947 */ /* 0x002fea0003800000 */
[----:B------:R-:W-:-:S04]  /*6d40*/  MOV R2, R14 ;  /* 0x0000000e00027202 */ /* 0x000fc80000000f00 */
[----:B------:R-:W-:-:S07]  /*6d50*/  MOV R0, R2 ;  /* 0x0000000200007202 */ /* 0x000fce0000000f00 */
.L_x_721:
[----:B------:R-:W0:Y:S02]  /*6d60*/  LDS R2, [R0+0x4] ;  /* 0x0000040000027984 */ /* 0x000e240000000800 */
[----:B0-----:R-:W-:-:S05]  /*6d70*/  HFMA2 R3, R2, 1, 1, R7 ;  /* 0x3c003c0002037831 */ /* 0x001fca0000000007 */
[----:B------:R-:W0:Y:S02]  /*6d80*/  ATOMS.CAST.SPIN P0, [R0+0x4], R2, R3 ;  /* 0x000004020000758d */ /* 0x000e240001800003 */
[----:B0-----:R-:W-:Y:S05]  /*6d90*/  @!P0 BRA `(.L_x_721) ;  /* 0xfffffffc00f08947 */ /* 0x001fea000383ffff */
[----:B------:R-:W-:Y:S05]  /*6da0*/  BRA `(.L_x_719) ;  /* 0x00000000000c7947 */ /* 0x000fea0003800000 */
.L_x_720:
[----:B------:R-:W0:Y:S02]  /*6db0*/  LD.E R0, desc[UR8][R14.64+0x4] ;  /* 0x000004080e007980 */ /* 0x000e24000c101900 */
[----:B0-----:R-:W-:-:S05]  /*6dc0*/  IADD3 R3, PT, PT, R7, R0, RZ ;  /* 0x0000000007037210 */ /* 0x001fca0007ffe0ff */
[----:B------:R1:W-:Y:S02]  /*6dd0*/  ST.E desc[UR8][R14.64+0x4], R3 ;  /* 0x000004030e007985 */ /* 0x0003e4000c101908 */
.L_x_719:
[----:B------:R-:W-:Y:S05]  /*6de0*/  BSYNC.RECONVERGENT B0 ;  /* 0x0000000000007941 */ /* 0x000fea0003800200 */
.L_x_718:
        /* <DEDUP_REMOVED lines=10> */
.L_x_725:
[----:B------:R-:W0:Y:S02]  /*6e90*/  LDS R2, [R0] ;  /* 0x0000000000027984 */ /* 0x000e240000000800 */
[----:B0-----:R-:W-:-:S05]  /*6ea0*/  HADD2 R3, R2, R6 ;  /* 0x0000000602037230 */ /* 0x001fca0000000000 */
[----:B------:R-:W0:Y:S02]  /*6eb0*/  ATOMS.CAST.SPIN P0, [R0], R2, R3 ;  /* 0x000000020000758d */ /* 0x000e240001800003 */
[----:B0-----:R-:W-:Y:S05]  /*6ec0*/  @!P0 BRA `(.L_x_725) ;  /* 0xfffffffc00f08947 */ /* 0x001fea000383ffff */
[----:B------:R-:W-:Y:S05]  /*6ed0*/  BRA `(.L_x_723) ;  /* 0x00000000000c7947 */ /* 0x000fea0003800000 */
.L_x_724:
[----:B------:R-:W2:Y:S02]  /*6ee0*/  LD.E R0, desc[UR8][R14.64] ;  /* 0x000000080e007980 */ /* 0x000ea4000c101900 */
[----:B--2---:R-:W-:-:S05]  /*6ef0*/  IADD3 R3, PT, PT, R6, R0, RZ ;  /* 0x0000000006037210 */ /* 0x004fca0007ffe0ff */
[----:B------:R0:W-:Y:S02]  /*6f00*/  ST.E desc[UR8][R14.64], R3 ;  /* 0x000000030e007985 */ /* 0x0001e4000c101908 */
.L_x_723:
[----:B------:R-:W-:Y:S05]  /*6f10*/  BSYNC.RECONVERGENT B0 ;  /* 0x0000000000007941 */ /* 0x000fea0003800200 */
.L_x_722:
[----:B------:R1:W-:Y:S02]  /*6f20*/  ATOM.E.ADD.F16x2.RN.STRONG.GPU P0, RZ, desc[UR8][R14.64+0x4], R4 ;  /* 0x800004040eff79a2 */ /* 0x0003e4000c10e108 */
[----:B-1----:R-:W-:Y:S05]  /*6f30*/  @P0 EXIT ;  /* 0x000000000000094d */ /* 0x002fea0003800000 */
[----:B------:R-:W1:Y:S02]  /*6f40*/  QSPC.E.S P0, RZ, [R14+0x4] ;  /* 0x000004000eff73aa */ /* 0x000e640000000500 */
[----:B-1----:R-:W-:Y:S05]  /*6f50*/  @!P0 BRA `(.L_x_726) ;  /* 0x00000000001c8947 */ /* 0x002fea0003800000 */
[----:B------:R-:W-:-:S04]  /*6f60*/  MOV R2, R14 ;  /* 0x0000000e00027202 */ /* 0x000fc80000000f00 */
[----:B------:R-:W-:-:S07]  /*6f70*/  MOV R0, R2 ;  /* 0x0000000200007202 */ /* 0x000fce0000000f00 */
.L_x_727:
[----:B------:R-:W0:Y:S02]  /*6f80*/  LDS R2, [R0+0x4] ;  /* 0x0000040000027984 */ /* 0x000e240000000800 */
[----:B0-----:R-:W-:-:S05]  /*6f90*/  HFMA2 R3, R2, 1, 1, R4 ;  /* 0x3c003c0002037831 */ /* 0x001fca0000000004 */
[----:B------:R-:W0:Y:S02]  /*6fa0*/  ATOMS.CAST.SPIN P0, [R0+0x4], R2, R3 ;  /* 0x000004020000758d */ /* 0x000e240001800003 */
[----:B0-----:R-:W-:Y:S05]  /*6fb0*/  @!P0 BRA `(.L_x_727) ;  /* 0xfffffffc00f08947 */ /* 0x001fea000383ffff */
[----:B------:R-:W-:Y:S05]  /*6fc0*/  EXIT ;  /* 0x000000000000794d */ /* 0x000fea0003800000 */
.L_x_726:
[----:B------:R-:W0:Y:S02]  /*6fd0*/  LD.E R0, desc[UR8][R14.64+0x4] ;  /* 0x000004080e007980 */ /* 0x000e24000c101900 */
[----:B0-----:R-:W-:-:S05]  /*6fe0*/  IADD3 R3, PT, PT, R4, R0, RZ ;  /* 0x0000000004037210 */ /* 0x001fca0007ffe0ff */
[----:B------:R-:W-:Y:S01]  /*6ff0*/  ST.E desc[UR8][R14.64+0x4], R3 ;  /* 0x000004030e007985 */ /* 0x000fe2000c101908 */
[----:B------:R-:W-:Y:S05]  /*7000*/  EXIT ;  /* 0x000000000000794d */ /* 0x000fea0003800000 */
.L_x_728:
        /* <DEDUP_REMOVED lines=15> */
.L_x_3575:


//--------------------- .text._Z23gemm_half_q_half_kernelILi4ELi16ELb0ELb0ELi32EEvPK6__halfPKjS4_S2_PS0_iiiiPKtS7_iiiiiibS2_i --------------------------
	.section	.text._Z23gemm_half_q_half_kernelILi4ELi16ELb0ELb0ELi32EEvPK6__halfPKjS4_S2_PS0_iiiiPKtS7_iiiiiibS2_i,"ax",@progbits
	.align	128
        .global         _Z23gemm_half_q_half_kernelILi4ELi16ELb0ELb0ELi32EEvPK6__halfPKjS4_S2_PS0_iiiiPKtS7_iiiiiibS2_i
        .type           _Z23gemm_half_q_half_kernelILi4ELi16ELb0ELb0ELi32EEvPK6__halfPKjS4_S2_PS0_iiiiPKtS7_iiiiiibS2_i,@function
        .size           _Z23gemm_half_q_half_kernelILi4ELi16ELb0ELb0ELi32EEvPK6__halfPKjS4_S2_PS0_iiiiPKtS7_iiiiiibS2_i,(.L_x_3576 - _Z23gemm_half_q_half_kernelILi4ELi16ELb0ELb0ELi32EEvPK6__halfPKjS4_S2_PS0_iiiiPKtS7_iiiiiibS2_i)
        .other          _Z23gemm_half_q_half_kernelILi4ELi16ELb0ELb0ELi32EEvPK6__halfPKjS4_S2_PS0_iiiiPKtS7_iiiiiibS2_i,@"STO_CUDA_ENTRY STV_DEFAULT"
_Z23gemm_half_q_half_kernelILi4ELi16ELb0ELb0ELi32EEvPK6__halfPKjS4_S2_PS0_iiiiPKtS7_iiiiiibS2_i:
.text._Z23gemm_half_q_half_kernelILi4ELi16ELb0ELb0ELi32EEvPK6__halfPKjS4_S2_PS0_iiiiPKtS7_iiiiiibS2_i:
        /* <DEDUP_REMOVED lines=49> */
.L_x_734:
[C---:B------:R-:W-:Y:S02]  /*0310*/  IADD3 R15, P1, PT, R22.reuse, R5, RZ ;  /* 0x00000005160f7210 */ /* 0x040fe40007f3e0ff */
[C---:B------:R-:W-:Y:S02]  /*0320*/  IADD3 R17, PT, PT, R5.reuse, R12, RZ ;  /* 0x0000000c05117210 */ /* 0x040fe40007ffe0ff */
[----:B------:R-:W-:Y:S02]  /*0330*/  LEA.HI.X.SX32 R16, R5, RZ, 0x1, P1 ;  /* 0x000000ff05107211 */ /* 0x000fe400008f0eff */
[----:B------:R-:W-:Y:S01]  /*0340*/  LEA R14, P1, R15, UR4, 0x1 ;  /* 0x000000040f0e7c11 */ /* 0x000fe2000f8208ff */
[----:B------:R-:W-:Y:S01]  /*0350*/  IMAD.IADD R5, R17, 0x1, R12 ;  /* 0x0000000111057824 */ /* 0x000fe200078e020c */
[----:B------:R-:W-:Y:S02]  /*0360*/  IADD3 R20, P2, PT, R22, R17, RZ ;  /* 0x0000001116147210 */ /* 0x000fe40007f5e0ff */
[----:B------:R-:W-:Y:S01]  /*0370*/  LEA.HI.X R15, R15, UR5, R16, 0x1, P1 ;  /* 0x000000050f0f7c11 */ /* 0x000fe200088f0c10 */
[----:B------:R-:W-:Y:S01]  /*0380*/  IMAD.IADD R25, R5, 0x1, R12 ;  /* 0x0000000105197824 */ /* 0x000fe200078e020c */
[----:B------:R-:W-:-:S02]  /*0390*/  LEA.HI.X.SX32 R17, R17, RZ, 0x1, P2 ;  /* 0x000000ff11117211 */ /* 0x000fc400010f0eff */
[----:B------:R-:W-:Y:S01]  /*03a0*/  LEA R16, P1, R20, UR4, 0x1 ;  /* 0x0000000414107c11 */ /* 0x000fe2000f8208ff */
[----:B------:R-:W2:Y:S01]  /*03b0*/  LDG.E.U16.CONSTANT R14, desc[UR6][R14.64] ;  /* 0x000000060e0e7981 */ /* 0x000ea2000c1e9500 */
[C---:B------:R-:W-:Y:S02]  /*03c0*/  IADD3 R19, P3, PT, R22.reuse, R5, RZ ;  /* 0x0000000516137210 */ /* 0x040fe40007f7e0ff */
[----:B------:R-:W-:Y:S02]  /*03d0*/  IADD3 R21, P4, PT, R22, R25, RZ ;  /* 0x0000001916157210 */ /* 0x000fe40007f9e0ff */
[----:B------:R-:W-:Y:S02]  /*03e0*/  LEA.HI.X R17, R20, UR5, R17, 0x1, P1 ;  /* 0x0000000514117c11 */ /* 0x000fe400088f0c11 */
[----:B------:R-:W-:Y:S02]  /*03f0*/  LEA.HI.X.SX32 R26, R5, RZ, 0x1, P3 ;  /* 0x000000ff051a7211 */ /* 0x000fe400018f0eff */
[----:B------:R-:W-:Y:S01]  /*0400*/  LEA R18, P2, R19, UR4, 0x1 ;  /* 0x0000000413127c11 */ /* 0x000fe2000f8408ff */
[----:B------:R-:W3:Y:S01]  /*0410*/  LDG.E.U16.CONSTANT R16, desc[UR6][R16.64] ;  /* 0x0000000610107981 */ /* 0x000ee2000c1e9500 */
[----:B------:R-:W-:-:S02]  /*0420*/  LEA.HI.X.SX32 R24, R25, RZ, 0x1, P4 ;  /* 0x000000ff19187211 */ /* 0x000fc400020f0eff */
        /* <DEDUP_REMOVED lines=14> */
.L_x_733:
        /* <DEDUP_REMOVED lines=20> */
.L_x_735:
[----:B------:R-:W-:-:S13]  /*0650*/  ISETP.EQ.AND P1, PT, R13, RZ, PT ;  /* 0x000000ff0d00720c */ /* 0x000fda0003f22270 */
[----:B------:R-:W-:Y:S05]  /*0660*/  @!P0 BRA P1, `(.L_x_730) ;  /* 0x00000004007c8947 */ /* 0x000fea0000800000 */
.L_x_732:
        /* <DEDUP_REMOVED lines=12> */
.L_x_731:
[----:B------:R-:W-:-:S04]  /*0730*/  LEA R14, P0, R22, UR8, 0x1 ;  /* 0x00000008160e7c11 */ /* 0x000fc8000f8008ff */
[----:B------:R-:W-:Y:S01]  /*0740*/  LEA.HI.X R15, R22, UR9, RZ, 0x1, P0 ;  /* 0x00000009160f7c11 */ /* 0x000fe200080f0cff */
[----:B------:R-:W-:Y:S01]  /*0750*/  IMAD R23, R0, R12, RZ ;  /* 0x0000000c00177224 */ /* 0x000fe200078e02ff */
[----:B------:R-:W-:Y:S01]  /*0760*/  VIMNMX R22, PT, PT, R10, 0x1, !PT ;  /* 0x000000010a167848 */ /* 0x000fe20007fe0100 */
[----:B------:R-:W0:Y:S02]  /*0770*/  LDCU.64 UR8, c[0x0][0x380] ;  /* 0x00007000ff0877ac */ /* 0x000e240008000a00 */
[----:B------:R1:W5:Y:S01]  /*0780*/  LDG.E.U16.CONSTANT R13, desc[UR6][R14.64] ;  /* 0x000000060e0d7981 */ /* 0x000362000c1e9500 */
[----:B------:R-:W-:Y:S01]  /*0790*/  IADD3 R22, PT, PT, RZ, -R22, RZ ;  /* 0x80000016ff167210 */ /* 0x000fe20007ffe0ff */
[----:B------:R-:W-:-:S03]  /*07a0*/  IMAD.SHL.U32 R23, R23, 0x4, RZ ;  /* 0x0000000417177824 */ /* 0x000fc600078e00ff */
        /* <DEDUP_REMOVED lines=9> */
.L_x_738:
[----:B------:R-:W-:Y:S01]  /*0840*/  IMAD.IADD R16, R23, 0x1, R12 ;  /* 0x0000000117107824 */ /* 0x000fe200078e020c */
[----:B-----5:R-:W-:-:S04]  /*0850*/  IADD3 R15, P1, PT, R13, R23, RZ ;  /* 0x000000170d0f7210 */ /* 0x020fc80007f3e0ff */
[----:B------:R-:W-:Y:S02]  /*0860*/  IADD3 R17, PT, PT, R16, R12, RZ ;  /* 0x0000000c10117210 */ /* 0x000fe40007ffe0ff */
[----:B------:R-:W-:Y:S02]  /*0870*/  LEA.HI.X.SX32 R18, R23, RZ, 0x1, P1 ;  /* 0x000000ff17127211 */ /* 0x000fe400008f0eff */
[----:B0-----:R-:W-:Y:S01]  /*0880*/  LEA R14, P1, R15, UR4, 0x1 ;  /* 0x000000040f0e7c11 */ /* 0x001fe2000f8208ff */
[----:B------:R-:W-:Y:S01]  /*0890*/  IMAD.IADD R23, R17, 0x1, R12 ;  /* 0x0000000111177824 */ /* 0x000fe200078e020c */
[----:B------:R-:W-:Y:S02]  /*08a0*/  IADD3 R20, P2, PT, R13, R16, RZ ;  /* 0x000000100d147210 */ /* 0x000fe40007f5e0ff */
[----:B------:R-:W-:Y:S02]  /*08b0*/  LEA.HI.X R15, R15, UR5, R18, 0x1, P1 ;  /* 0x000000050f0f7c11 */ /* 0x000fe400088f0c12 */
[----:B------:R-:W-:-:S02]  /*08c0*/  IADD3 R19, P3, PT, R13, R17, RZ ;  /* 0x000000110d137210 */ /* 0x000fc40007f7e0ff */
[----:B------:R-:W-:Y:S01]  /*08d0*/  LEA.HI.X.SX32 R25, R16, RZ, 0x1, P2 ;  /* 0x000000ff10197211 */ /* 0x000fe200010f0eff */
[----:B------:R-:W2:Y:S01]  /*08e0*/  LDG.E.U16.CONSTANT R14, desc[UR6][R14.64] ;  /* 0x000000060e0e7981 */ /* 0x000ea2000c1e9500 */
[C---:B------:R-:W-:Y:S02]  /*08f0*/  LEA R16, P1, R20.reuse, UR4, 0x1 ;  /* 0x0000000414107c11 */ /* 0x040fe4000f8208ff */
        /* <DEDUP_REMOVED lines=10> */
[----:B------:R-:W4:Y:S01]  /*09a0*/  LDG.E.U16.CONSTANT R20, desc[UR6][R20.64] ;  /* 0x0000000614147981 */ /* 0x000f22000c1e9500 */
[----:B------:R-:W-:-:S04]  /*09b0*/  IADD3 R22, PT, PT, R22, 0x4, RZ ;  /* 0x0000000416167810 */ /* 0x000fc80007ffe0ff */
[----:B------:R-:W-:Y:S01]  /*09c0*/  ISETP.GE.AND P1, PT, R22, -0x3, PT ;  /* 0xfffffffd1600780c */ /* 0x000fe20003f26270 */
[----:B------:R-:W-:Y:S01]  /*09d0*/  IMAD.IADD R23, R23, 0x1, R12 ;  /* 0x0000000117177824 */ /* 0x000fe200078e020c */
[----:B--2---:R-:W-:Y:S04]  /*09e0*/  STS.U16 [R5], R14 ;  /* 0x0000000e05007388 */ /* 0x004fe80000000400 */
[----:B---3--:R-:W-:Y:S04]  /*09f0*/  STS.U16 [R5+0x40], R16 ;  /* 0x0000401005007388 */ /* 0x008fe80000000400 */
[----:B----4-:R-:W-:Y:S04]  /*0a00*/  STS.U16 [R5+0x80], R18 ;  /* 0x0000801205007388 */ /* 0x010fe80000000400 */
[----:B------:R0:W-:Y:S02]  /*0a10*/  STS.U16 [R5+0xc0], R20 ;  /* 0x0000c01405007388 */ /* 0x0001e40000000400 */
[----:B0-----:R-:W-:Y:S01]  /*0a20*/  IADD3 R5, PT, PT, R5, 0x100, RZ ;  /* 0x0000010005057810 */ /* 0x001fe20007ffe0ff */
[----:B------:R-:W-:Y:S06]  /*0a30*/  @!P1 BRA `(.L_x_738) ;  /* 0xfffffffc00809947 */ /* 0x000fec000383ffff */
.L_x_737:
[----:B------:R-:W-:-:S05]  /*0a40*/  IMAD.MOV R14, RZ, RZ, -R22 ;  /* 0x000000ffff0e7224 */ /* 0x000fca00078e0a16 */
        /* <DEDUP_REMOVED lines=20> */
.L_x_739:
[----:B------:R-:W-:-:S13]  /*0b90*/  ISETP.NE.OR P0, PT, R22, RZ, P0 ;  /* 0x000000ff1600720c */ /* 0x000fda0000705670 */
[----:B------:R-:W-:Y:S05]  /*0ba0*/  @!P0 BRA `(.L_x_730) ;  /* 0x00000000002c8947 */ /* 0x000fea0003800000 */
.L_x_736:
[----:B-----5:R-:W-:-:S04]  /*0bb0*/  IADD3 R15, P0, PT, R13, R23, RZ ;  /* 0x000000170d0f7210 */ /* 0x020fc80007f1e0ff */
[----:B------:R-:W-:Y:S02]  /*0bc0*/  LEA.HI.X.SX32 R16, R23, RZ, 0x1, P0 ;  /* 0x000000ff17107211 */ /* 0x000fe400000f0eff */
[----:B------:R-:W-:-:S04]  /*0bd0*/  LEA R14, P0, R15, UR8, 0x1 ;  /* 0x000000080f0e7c11 */ /* 0x000fc8000f8008ff */
[----:B------:R-:W-:-:S05]  /*0be0*/  LEA.HI.X R15, R15, UR9, R16, 0x1, P0 ;  /* 0x000000090f0f7c11 */ /* 0x000fca00080f0c10 */
[----:B------:R-:W2:Y:S01]  /*0bf0*/  LDG.E.U16.CONSTANT R14, desc[UR6][R14.64] ;  /* 0x000000060e0e7981 */ /* 0x000ea2000c1e9500 */
[----:B------:R-:W-:Y:S01]  /*0c00*/  IADD3 R22, PT, PT, R22, 0x1, RZ ;  /* 0x0000000116167810 */ /* 0x000fe20007ffe0ff */
[----:B------:R-:W-:-:S03]  /*0c10*/  IMAD.IADD R23, R23, 0x1, R12 ;  /* 0x0000000117177824 */ /* 0x000fc600078e020c */
[----:B------:R-:W-:Y:S01]  /*0c20*/  ISETP.NE.AND P0, PT, R22, RZ, PT ;  /* 0x000000ff1600720c */ /* 0x000fe20003f05270 */
[----:B--2---:R0:W-:Y:S02]  /*0c30*/  STS.U16 [R5], R14 ;  /* 0x0000000e05007388 */ /* 0x0041e40000000400 */
[----:B0-----:R-:W-:-:S10]  /*0c40*/  IADD3 R5, PT, PT, R5, 0x40, RZ ;  /* 0x0000004005057810 */ /* 0x001fd40007ffe0ff */
[----:B------:R-:W-:Y:S05]  /*0c50*/  @P0 BRA `(.L_x_736) ;  /* 0xfffffffc00d40947 */ /* 0x000fea000383ffff */
.L_x_730:
[----:B------:R-:W-:Y:S05]  /*0c60*/  BSYNC.RECONVERGENT B0 ;  /* 0x0000000000007941 */ /* 0x000fea0003800200 */
.L_x_729:
[----:B0-----:R-:W0:Y:S02]  /*0c70*/  LDC R5, c[0x0][0x3ac] ;  /* 0x0000eb00ff057b82 */ /* 0x001e240000000800 */
[----:B0-----:R-:W-:-:S13]  /*0c80*/  ISETP.GE.AND P0, PT, R8, R5, PT ;  /* 0x000000050800720c */ /* 0x001fda0003f06270 */
[----:B------:R-:W-:Y:S05]  /*0c90*/  @P0 EXIT ;  /* 0x000000000000094d */ /* 0x000fea0003800000 */
[----:B-----5:R-:W0:Y:S02]  /*0ca0*/  LDC.U8 R13, c[0x0][0x3e0] ;  /* 0x0000f800ff0d7b82 */ /* 0x020e240000000000 */
[----:B0-----:R-:W-:-:S04]  /*0cb0*/  PRMT R13, R13, 0x8880, RZ ;  /* 0x000088800d0d7816 */ /* 0x001fc800000000ff */
[----:B------:R-:W-:-:S04]  /*0cc0*/  ISETP.NE.AND P0, PT, R13, RZ, PT ;  /* 0x000000ff0d00720c */ /* 0x000fc80003f05270 */
[----:B------:R-:W-:-:S04]  /*0cd0*/  ISETP.NE.OR P0, PT, R6, RZ, !P0 ;  /* 0x000000ff0600720c */ /* 0x000fc80004705670 */
[----:B------:R-:W-:-:S13]  /*0ce0*/  ISETP.LT.OR P0, PT, R3, 0x1, P0 ;  /* 0x000000010300780c */ /* 0x000fda0000701670 */
[----:B------:R-:W-:Y:S05]  /*0cf0*/  @P0 BRA `(.L_x_740) ;  /* 0x0000000000c40947 */ /* 0x000fea0003800000 */
[----:B------:R-:W-:-:S05]  /*0d00*/  VIMNMX R10, PT, PT, R10, 0x1, !PT ;  /* 0x000000010a0a7848 */ /* 0x000fca0007fe0100 */
[----:B------:R-:W-:Y:S02]  /*0d10*/  IMAD.MOV R13, RZ, RZ, -R10 ;  /* 0x000000ffff0d7224 */ /* 0x000fe400078e0a0a */
[----:B------:R-:W-:-:S03]  /*0d20*/  IMAD R10, R0, R5, RZ ;  /* 0x00000005000a7224 */ /* 0x000fc600078e02ff */
[----:B------:R-:W-:Y:S02]  /*0d30*/  ISETP.GE.AND P0, PT, R13, RZ, PT ;  /* 0x000000ff0d00720c */ /* 0x000fe40003f06270 */
[----:B------:R-:W-:-:S05]  /*0d40*/  LEA R9, R10, R9, 0x2 ;  /* 0x000000090a097211 */ /* 0x000fca00078e10ff */
[----:B------:R-:W-:-:S06]  /*0d50*/  IMAD R9, R4, 0x4, R9 ;  /* 0x0000000404097824 */ /* 0x000fcc00078e0209 */
[----:B------:R-:W-:Y:S05]  /*0d60*/  @P0 BRA `(.L_x_741) ;  /* 0x00000000008c0947 */ /* 0x000fea0003800000 */
[----:B------:R-:W-:Y:S02]  /*0d70*/  IADD3 R10, PT, PT, RZ, -R13, RZ ;  /* 0x8000000dff0a7210 */ /* 0x000fe40007ffe0ff */
[----:B------:R-:W-:Y:S02]  /*0d80*/  PLOP3.LUT P0, PT, PT, PT, PT, 0x80, 0x8 ;  /* 0x000000000008781c */ /* 0x000fe40003f0f070 */
[----:B------:R-:W-:-:S13]  /*0d90*/  ISETP.GT.AND P1, PT, R10, 0x3, PT ;  /* 0x000000030a00780c */ /* 0x000fda0003f24270 */
[----:B------:R-:W-:Y:S05]  /*0da0*/  @!P1 BRA `(.L_x_742) ;  /* 0x0000000000449947 */ /* 0x000fea0003800000 */
[----:B------:R-:W0:Y:S01]  /*0db0*/  LDC.64 R22, c[0x0][0x3a0] ;  /* 0x0000e800ff167b82 */ /* 0x000e220000000a00 */
[----:B------:R-:W-:-:S13]  /*0dc0*/  PLOP3.LUT P0, PT, PT, PT, PT, 0x8, 0x80 ;  /* 0x000000000080781c */ /* 0x000fda0003f0e170 */
.L_x_743:
[----:B-1----:R-:W-:Y:S01]  /*0dd0*/  IMAD.IADD R16, R9, 0x1, R5 ;  /* 0x0000000109107824 */ /* 0x002fe200078e0205 */
[----:B------:R-:W-:Y:S01]  /*0de0*/  IADD3 R13, PT, PT, R13, 0x4, RZ ;  /* 0x000000040d0d7810 */ /* 0x000fe20007ffe0ff */
[----:B0-----:R-:W-:-:S03]  /*0df0*/  IMAD.WIDE R14, R9, 0x2, R22 ;  /* 0x00000002090e7825 */ /* 0x001fc600078e0216 */
[C---:B------:R-:W-:Y:S01]  /*0e00*/  IADD3 R18, PT, PT, R16.reuse, R5, RZ ;  /* 0x0000000510127210 */ /* 0x040fe20007ffe0ff */
[----:B------:R-:W-:Y:S01]  /*0e10*/  IMAD.WIDE R16, R16, 0x2, R22 ;  /* 0x0000000210107825 */ /* 0x000fe200078e0216 */
[----:B------:R1:W-:Y:S01]  /*0e20*/  STG.E.64 desc[UR6][R14.64], RZ ;  /* 0x000000ff0e007986 */ /* 0x0003e2000c101b06 */
[----:B------:R-:W-:Y:S02]  /*0e30*/  ISETP.GE.AND P1, PT, R13, -0x3, PT ;  /* 0xfffffffd0d00780c */ /* 0x000fe40003f26270 */
[C---:B------:R-:W-:Y:S01]  /*0e40*/  IMAD.IADD R10, R18.reuse, 0x1, R5 ;  /* 0x00000001120a7824 */ /* 0x040fe200078e0205 */
[----:B------:R1:W-:Y:S01]  /*0e50*/  STG.E.64 desc[UR6][R16.64], RZ ;  /* 0x000000ff10007986 */ /* 0x0003e2000c101b06 */
[----:B------:R-:W-:-:S04]  /*0e60*/  IMAD.WIDE R18, R18, 0x2, R22 ;  /* 0x0000000212127825 */ /* 0x000fc800078e0216 */
[C---:B------:R-:W-:Y:S01]  /*0e70*/  IMAD.WIDE R20, R10.reuse, 0x2, R22 ;  /* 0x000000020a147825 */ /* 0x040fe200078e0216 */
[----:B------:R1:W-:Y:S03]  /*0e80*/  STG.E.64 desc[UR6][R18.64], RZ ;  /* 0x000000ff12007986 */ /* 0x0003e6000c101b06 */
[----:B------:R-:W-:Y:S01]  /*0e90*/  IMAD.IADD R9, R10, 0x1, R5 ;  /* 0x000000010a097824 */ /* 0x000fe200078e0205 */
[----:B------:R1:W-:Y:S01]  /*0ea0*/  STG.E.64 desc[UR6][R20.64], RZ ;  /* 0x000000ff14007986 */ /* 0x0003e2000c101b06 */
[----:B------:R-:W-:Y:S05]  /*0eb0*/  @!P1 BRA `(.L_x_743) ;  /* 0xfffffffc00c49947 */ /* 0x000fea000383ffff */
.L_x_742:
[----:B------:R-:W-:-:S04]  /*0ec0*/  IADD3 R10, PT, PT, RZ, -R13, RZ ;  /* 0x8000000dff0a7210 */ /* 0x000fc80007ffe0ff */
[----:B------:R-:W-:-:S13]  /*0ed0*/  ISETP.GT.AND P1, PT, R10, 0x1, PT ;  /* 0x000000010a00780c */ /* 0x000fda0003f24270 */
[----:B------:R-:W-:Y:S05]  /*0ee0*/  @!P1 BRA `(.L_x_744) ;  /* 0x0000000000249947 */ /* 0x000fea0003800000 */
[----:B-1----:R-:W0:Y:S01]  /*0ef0*/  LDC.64 R16, c[0x0][0x3a0] ;  /* 0x0000e800ff107b82 */ /* 0x002e220000000a00 */
[----:B------:R-:W-:Y:S01]  /*0f00*/  IMAD.IADD R10, R9, 0x1, R5 ;  /* 0x00000001090a7824 */ /* 0x000fe200078e0205 */
[----:B------:R-:W-:Y:S02]  /*0f10*/  PLOP3.LUT P0, PT, PT, PT, PT, 0x8, 0x80 ;  /* 0x000000000080781c */ /* 0x000fe40003f0e170 */
[----:B------:R-:W-:Y:S01]  /*0f20*/  IADD3 R13, PT, PT, R13, 0x2, RZ ;  /* 0x000000020d0d7810 */ /* 0x000fe20007ffe0ff */
[----:B0-----:R-:W-:-:S04]  /*0f30*/  IMAD.WIDE R14, R9, 0x2, R16 ;  /* 0x00000002090e7825 */ /* 0x001fc800078e0210 */
[C---:B------:R-:W-:Y:S01]  /*0f40*/  IMAD.WIDE R16, R10.reuse, 0x2, R16 ;  /* 0x000000020a107825 */ /* 0x040fe200078e0210 */
[----:B------:R0:W-:Y:S03]  /*0f50*/  STG.E.64 desc[UR6][R14.64], RZ ;  /* 0x000000ff0e007986 */ /* 0x0001e6000c101b06 */
[----:B------:R-:W-:Y:S01]  /*0f60*/  IMAD.IADD R9, R10, 0x1, R5 ;  /* 0x000000010a097824 */ /* 0x000fe200078e0205 */
[----:B------:R0:W-:Y:S06]  /*0f70*/  STG.E.64 desc[UR6][R16.64], RZ ;  /* 0x000000ff10007986 */ /* 0x0001ec000c101b06 */
.L_x_744:
[----:B------:R-:W-:-:S13]  /*0f80*/  ISETP.NE.OR P0, PT, R13, RZ, P0 ;  /* 0x000000ff0d00720c */ /* 0x000fda0000705670 */
[----:B------:R-:W-:Y:S05]  /*0f90*/  @!P0 BRA `(.L_x_740) ;  /* 0x00000000001c8947 */ /* 0x000fea0003800000 */
.L_x_741:
[----:B01----:R-:W0:Y:S02]  /*0fa0*/  LDC.64 R14, c[0x0][0x3a0] ;  /* 0x0000e800ff0e7b82 */ /* 0x003e240000000a00 */
.L_x_745:
[----:B0-----:R-:W-:Y:S01]  /*0fb0*/  IMAD.WIDE R16, R9, 0x2, R14 ;  /* 0x0000000209107825 */ /* 0x001fe200078e020e */
[----:B------:R-:W-:-:S03]  /*0fc0*/  IADD3 R13, PT, PT, R13, 0x1, RZ ;  /* 0x000000010d0d7810 */ /* 0x000fc60007ffe0ff */
[----:B------:R-:W-:Y:S01]  /*0fd0*/  IMAD.IADD R9, R9, 0x1, R5 ;  /* 0x0000000109097824 */ /* 0x000fe200078e0205 */
[----:B------:R2:W-:Y:S01]  /*0fe0*/  STG.E.64 desc[UR6][R16.64], RZ ;  /* 0x000000ff10007986 */ /* 0x0005e2000c101b06 */
[----:B------:R-:W-:-:S13]  /*0ff0*/  ISETP.NE.AND P0, PT, R13, RZ, PT ;  /* 0x000000ff0d00720c */ /* 0x000fda0003f05270 */
[----:B--2---:R-:W-:Y:S05]  /*1000*/  @P0 BRA `(.L_x_745) ;  /* 0xfffffffc00e80947 */ /* 0x004fea000383ffff */
.L_x_740:
[----:B------:R-:W2:Y:S01]  /*1010*/  LDCU UR5, c[0x0][0x3c8] ;  /* 0x00007900ff0577ac */ /* 0x000ea20008000800 */
[----:B------:R-:W-:Y:S01]  /*1020*/  BAR.SYNC.DEFER_BLOCKING 0x0 ;  /* 0x0000000000007b1d */ /* 0x000fe20000010000 */
[----:B------:R-:W-:-:S05]  /*1030*/  ISETP.GE.AND P0, PT, R7, R12, PT ;  /* 0x0000000c0700720c */ /* 0x000fca0003f06270 */
[----:B------:R-:W3:Y:S01]  /*1040*/  LDCU UR8, c[0x0][0x3cc] ;  /* 0x00007980ff0877ac */ /* 0x000ee20008000800 */
[----:B------:R-:W4:Y:S01]  /*1050*/  LDCU UR9, c[0x0][0x3d0] ;  /* 0x00007a00ff0977ac */ /* 0x000f220008000800 */
[----:B------:R-:W0:Y:S01]  /*1060*/  LDCU UR10, c[0x0][0x3d4] ;  /* 0x00007a80ff0a77ac */ /* 0x000e220008000800 */
[----:B--2---:R-:W-:Y:S01]  /*1070*/  VIMNMX R26, PT, PT, R7, UR5, PT ;  /* 0x00000005071a7c48 */ /* 0x004fe2000bfe0100 */
[----:B------:R-:W2:Y:S04]  /*1080*/  LDCU UR11, c[0x0][0x3d8] ;  /* 0x00007b00ff0b77ac */ /* 0x000ea80008000800 */
[----:B------:R-:W-:Y:S05]  /*1090*/  @P0 BRA `(.L_x_746) ;  /* 0x0000000000d40947 */ /* 0x000fea0003800000 */
[----:B01----:R-:W0:Y:S01]  /*10a0*/  LDC.64 R14, c[0x0][0x3b8] ;  /* 0x0000ee00ff0e7b82 */ /* 0x003e220000000a00 */
[----:B------:R-:W-:-:S05]  /*10b0*/  SHF.L.U32 R17, R6, 0x6, RZ ;  /* 0x0000000606117819 */ /* 0x000fca00000006ff */
[----:B0-----:R-:W-:-:S05]  /*10c0*/  IMAD.WIDE.U32 R16, R17, 0x2, R14 ;  /* 0x0000000211107825 */ /* 0x001fca00078e000e */
[----:B------:R0:W5:Y:S01]  /*10d0*/  LDG.E.U16.CONSTANT R13, desc[UR6][R16.64] ;  /* 0x00000006100d7981 */ /* 0x000162000c1e9500 */
[----:B------:R-:W-:Y:S01]  /*10e0*/  SHF.R.S32.HI R9, RZ, 0x1f, R8 ;  /* 0x0000001fff097819 */ /* 0x000fe20000011408 */
[----:B------:R-:W-:Y:S01]  /*10f0*/  IMAD.SHL.U32 R4, R4, 0x10, RZ ;  /* 0x0000001004047824 */ /* 0x000fe200078e00ff */
[----:B------:R-:W-:Y:S01]  /*1100*/  MOV R24, R7 ;  /* 0x0000000700187202 */ /* 0x000fe20000000f00 */
[----:B------:R-:W-:Y:S01]  /*1110*/  UMOV UR4, URZ ;  /* 0x000000ff00047c82 */ /* 0x000fe20008000000 */
[----:B------:R-:W-:Y:S02]  /*1120*/  LEA.HI R9, R9, R8, RZ, 0x3 ;  /* 0x0000000809097211 */ /* 0x000fe400078f18ff */
[----:B------:R-:W-:Y:S02]  /*1130*/  LOP3.LUT R22, R4, 0x10, RZ, 0xc0, !PT ;  /* 0x0000001004167812 */ /* 0x000fe400078ec0ff */
[----:B------:R-:W-:-:S07]  /*1140*/  SHF.R.S32.HI R23, RZ, 0x3, R9 ;  /* 0x00000003ff177819 */ /* 0x000fce0000011409 */
.L_x_747:
[----:B0-----:R-:W0:Y:S01]  /*1150*/  LDC.64 R16, c[0x0][0x390] ;  /* 0x0000e400ff107b82 */ /* 0x001e220000000a00 */
[----:B-----5:R-:W-:-:S04]  /*1160*/  VIADD R4, R13, UR4 ;  /* 0x000000040d047c36 */ /* 0x020fc80008000000 */
[----:B------:R-:W-:-:S03]  /*1170*/  IMAD R6, R4, R5, RZ ;  /* 0x0000000504067224 */ /* 0x000fc600078e02ff */
[----:B------:R-:W1:Y:S02]  /*1180*/  LDC.64 R18, c[0x0][0x398] ;  /* 0x0000e600ff127b82 */ /* 0x000e640000000a00 */
[----:B------:R-:W-:-:S04]  /*1190*/  SHF.R.S32.HI R9, RZ, 0x1f, R6 ;  /* 0x0000001fff097819 */ /* 0x000fc80000011406 */
[----:B------:R-:W-:-:S04]  /*11a0*/  LEA.HI R6, R9, R6, RZ, 0x3 ;  /* 0x0000000609067211 */ /* 0x000fc800078f18ff */
[----:B------:R-:W-:-:S05]  /*11b0*/  LEA.HI.SX32 R9, R6, R23, 0x1d ;  /* 0x0000001706097211 */ /* 0x000fca00078feaff */
[----:B0-----:R-:W-:-:S06]  /*11c0*/  IMAD.WIDE R16, R9, 0x4, R16 ;  /* 0x0000000409107825 */ /* 0x001fcc00078e0210 */
[----:B------:R-:W2:Y:S01]  /*11d0*/  LDG.E.CONSTANT R17, desc[UR6][R16.64] ;  /* 0x0000000610117981 */ /* 0x000ea2000c1e9900 */
[----:B------:R-:W-:-:S05]  /*11e0*/  SHF.L.U32 R21, R24, 0x1, RZ ;  /* 0x0000000118157819 */ /* 0x000fca00000006ff */
[----:B------:R-:W-:-:S05]  /*11f0*/  IMAD.WIDE.U32 R20, R21, 0x2, R14 ;  /* 0x0000000215147825 */ /* 0x000fca00078e000e */
[----:B------:R-:W3:Y:S01]  /*1200*/  LDG.E.U16.CONSTANT R27, desc[UR6][R20.64+0x2] ;  /* 0x00000206141b7981 */ /* 0x000ee2000c1e9500 */
[----:B-1----:R-:W-:-:S06]  /*1210*/  IMAD.WIDE.U32 R18, R4, 0x2, R18 ;  /* 0x0000000204127825 */ /* 0x002fcc00078e0012 */
[----:B------:R0:W4:Y:S01]  /*1220*/  LDG.E.U16.CONSTANT R18, desc[UR6][R18.64] ;  /* 0x0000000612127981 */ /* 0x000122000c1e9500 */
[----:B------:R-:W-:Y:S01]  /*1230*/  UIADD3 UR4, UPT, UPT, UR4, 0x1, URZ ;  /* 0x0000000104047890 */ /* 0x000fe2000fffe0ff */
[----:B--2---:R-:W-:-:S04]  /*1240*/  SHF.R.U32.HI R4, RZ, R22, R17 ;  /* 0x00000016ff047219 */ /* 0x004fc80000011611 */
[----:B------:R-:W-:Y:S02]  /*1250*/  LOP3.LUT R6, R4, 0xf, RZ, 0xc0, !PT ;  /* 0x0000000f04067812 */ /* 0x000fe400078ec0ff */
[--C-:B------:R-:W-:Y:S02]  /*1260*/  SHF.R.U32.HI R9, RZ, 0x4, R4.reuse ;  /* 0x00000004ff097819 */ /* 0x100fe40000011604 */
[----:B------:R-:W-:Y:S01]  /*1270*/  SHF.R.U32.HI R10, RZ, 0x8, R4 ;  /* 0x00000008ff0a7819 */ /* 0x000fe20000011604 */
[----:B------:R-:W-:Y:S01]  /*1280*/  IMAD R25, R6, R6, R6 ;  /* 0x0000000606197224 */ /* 0x000fe200078e0206 */
[----:B------:R-:W-:Y:S01]  /*1290*/  LOP3.LUT R9, R9, 0xf, RZ, 0xc0, !PT ;  /* 0x0000000f09097812 */ /* 0x000fe200078ec0ff */
[----:B---3--:R-:W-:Y:S01]  /*12a0*/  IMAD.IADD R24, R27, 0x1, R24 ;  /* 0x000000011b187824 */ /* 0x008fe200078e0218 */
[----:B------:R-:W-:Y:S02]  /*12b0*/  LOP3.LUT R10, R10, 0xf, RZ, 0xc0, !PT ;  /* 0x0000000f0a0a7812 */ /* 0x000fe400078ec0ff */
[----:B------:R-:W-:Y:S01]  /*12c0*/  IADD3 R25, PT, PT, R6, 0x1, R25 ;  /* 0x0000000106197810 */ /* 0x000fe20007ffe019 */
[----:B------:R-:W-:Y:S01]  /*12d0*/  IMAD R6, R9, R9, R9 ;  /* 0x0000000909067224 */ /* 0x000fe200078e0209 */
[----:B------:R-:W-:-:S02]  /*12e0*/  SHF.R.U32.HI R4, RZ, 0xc, R4 ;  /* 0x0000000cff047819 */ /* 0x000fc40000011604 */
[----:B------:R-:W-:Y:S02]  /*12f0*/  ISETP.GE.AND P0, PT, R24, R11, PT ;  /* 0x0000000b1800720c */ /* 0x000fe40003f06270 */
[----:B------:R-:W-:Y:S01]  /*1300*/  IADD3 R16, PT, PT, R9, 0x1, R6 ;  /* 0x0000000109107810 */ /* 0x000fe20007ffe006 */
[----:B------:R-:W-:Y:S01]  /*1310*/  IMAD R9, R10, R10, R10 ;  /* 0x0000000a0a097224 */ /* 0x000fe200078e020a */
[----:B------:R-:W-:Y:S01]  /*1320*/  LOP3.LUT R4, R4, 0xf, RZ, 0xc0, !PT ;  /* 0x0000000f04047812 */ /* 0x000fe200078ec0ff */
[----:B------:R-:W4:Y:S03]  /*1330*/  I2F.F16 R25, R25 ;  /* 0x0000001900197306 */ /* 0x000f260000200c00 */
[----:B0-----:R-:W-:Y:S01]  /*1340*/  IADD3 R19, PT, PT, R10, 0x1, R9 ;  /* 0x000000010a137810 */ /* 0x001fe20007ffe009 */
[----:B------:R-:W-:-:S04]  /*1350*/  IMAD R9, R4, R4, R4 ;  /* 0x0000000404097224 */ /* 0x000fc800078e0204 */
[----:B------:R-:W0:Y:S01]  /*1360*/  I2F.F16 R17, R16 ;  /* 0x0000001000117306 */ /* 0x000e220000200c00 */
[----:B------:R-:W-:Y:S01]  /*1370*/  IADD3 R20, PT, PT, R4, 0x1, R9 ;  /* 0x0000000104147810 */ /* 0x000fe20007ffe009 */
[----:B----4-:R-:W-:-:S06]  /*1380*/  HMUL2 R10, R25.H0_H0, R18.H0_H0 ;  /* 0x20000012190a7232 */ /* 0x010fcc0000000800 */
[----:B------:R-:W1:Y:S01]  /*1390*/  I2F.F16 R19, R19 ;  /* 0x0000001300137306 */ /* 0x000e620000200c00 */
[----:B0-----:R-:W-:-:S07]  /*13a0*/  HMUL2 R6, R17.H0_H0, R18.H0_H0 ;  /* 0x2000001211067232 */ /* 0x001fce0000000800 */
[----:B------:R-:W0:Y:S01]  /*13b0*/  I2F.F16 R21, R20 ;  /* 0x0000001400157306 */ /* 0x000e220000200c00 */
[-C--:B-1----:R-:W-:Y:S02]  /*13c0*/  HMUL2 R9, R19.H0_H0, R18.reuse.H0_H0 ;  /* 0x2000001213097232 */ /* 0x082fe40000000800 */
[----:B0-----:R-:W-:Y:S01]  /*13d0*/  HMUL2 R4, R21.H0_H0, R18.H0_H0 ;  /* 0x2000001215047232 */ /* 0x001fe20000000800 */
[----:B------:R-:W-:Y:S06]  /*13e0*/  @!P0 BRA `(.L_x_747) ;  /* 0xfffffffc00588947 */ /* 0x000fec000383ffff */
.L_x_746:
[C---:B------:R-:W-:Y:S01]  /*13f0*/  ISETP.GT.AND P0, PT, R7.reuse, UR5, PT ;  /* 0x0000000507007c0c */ /* 0x040fe2000bf04270 */
[----:B------:R-:W-:Y:S01]  /*1400*/  HFMA2 R13, -RZ, RZ, 0, 0 ;  /* 0x00000000ff0d7431 */ /* 0x000fe200000001ff */
[----:B------:R-:W-:Y:S02]  /*1410*/  SHF.R.S32.HI R11, RZ, 0x1f, R26 ;  /* 0x0000001fff0b7819 */ /* 0x000fe4000001141a */
[----:B01----:R-:W-:Y:S02]  /*1420*/  CS2R R16, SRZ ;  /* 0x0000000000107805 */ /* 0x003fe4000001ff00 */
[----:B---3--:R-:W-:Y:S01]  /*1430*/  ISETP.GT.AND P1, PT, R7, UR8, PT ;  /* 0x0000000807007c0c */ /* 0x008fe2000bf24270 */
[----:B------:R-:W-:Y:S01]  /*1440*/  IMAD.MOV.U32 R18, RZ, RZ, RZ ;  /* 0x000000ffff127224 */ /* 0x000fe200078e00ff */
[----:B------:R-:W-:Y:S02]  /*1450*/  LEA.HI R11, R11, R26, RZ, 0x5 ;  /* 0x0000001a0b0b7211 */ /* 0x000fe400078f28ff */
[----:B----4-:R-:W-:-:S02]  /*1460*/  ISETP.GT.AND P2, PT, R7, UR9, PT ;  /* 0x0000000907007c0c */ /* 0x010fc4000bf44270 */
[C---:B------:R-:W-:Y:S02]  /*1470*/  ISETP.GT.AND P3, PT, R7.reuse, UR10, PT ;  /* 0x0000000a07007c0c */ /* 0x040fe4000bf64270 */
[----:B--2---:R-:W-:Y:S02]  /*1480*/  ISETP.GT.AND P4, PT, R7, UR11, PT ;  /* 0x0000000b07007c0c */ /* 0x004fe4000bf84270 */
[----:B------:R-:W-:Y:S02]  /*1490*/  SHF.R.S32.HI R20, RZ, 0x5, R11 ;  /* 0x00000005ff147819 */ /* 0x000fe4000001140b */
[----:B------:R-:W-:Y:S01]  /*14a0*/  MOV R11, RZ ;  /* 0x000000ff000b7202 */ /* 0x000fe20000000f00 */
[----:B------:R-:W-:Y:S08]  /*14b0*/  @!P0 BRA `(.L_x_748) ;  /* 0x00000000001c8947 */ /* 0x000ff00003800000 */
[----:B------:R-:W0:Y:S02]  /*14c0*/  LDC R14, c[0x0][0x3cc] ;  /* 0x0000f300ff0e7b82 */ /* 0x000e240000000800 */
[----:B0-----:R-:W-:-:S05]  /*14d0*/  VIMNMX R11, PT, PT, R7, R14, PT ;  /* 0x0000000e070b7248 */ /* 0x001fca0003fe0100 */
[----:B------:R-:W-:-:S05]  /*14e0*/  VIADD R11, R11, -UR5 ;  /* 0x800000050b0b7c36 */ /* 0x000fca0008000000 */
[----:B------:R-:W-:-:S04]  /*14f0*/  SHF.R.S32.HI R14, RZ, 0x1f, R11 ;  /* 0x0000001fff0e7819 */ /* 0x000fc8000001140b */
[----:B------:R-:W-:-:S04]  /*1500*/  LEA.HI R14, R14, R11, RZ, 0x5 ;  /* 0x0000000b0e0e7211 */ /* 0x000fc800078f28ff */
[----:B------:R-:W-:-:S05]  /*1510*/  SHF.R.S32.HI R14, RZ, 0x5, R14 ;  /* 0x00000005ff0e7819 */ /* 0x000fca000001140e */
[----:B------:R-:W-:-:S07]  /*1520*/  IMAD R11, R14, 0x6, RZ ;  /* 0x000000060e0b7824 */ /* 0x000fce00078e02ff */
.L_x_748:
        /* <DEDUP_REMOVED lines=8> */
.L_x_749:
        /* <DEDUP_REMOVED lines=8> */
.L_x_750:
        /* <DEDUP_REMOVED lines=8> */
.L_x_751:
        /* <DEDUP_REMOVED lines=8> */
.L_x_752:
[----:B------:R-:W-:Y:S01]  /*1730*/  LEA R11, R20, R11, 0x3 ;  /* 0x0000000b140b7211 */ /* 0x000fe200078e18ff */
[----:B------:R-:W0:Y:S01]  /*1740*/  LDCU.64 UR4, c[0x0][0x388] ;  /* 0x00007100ff0477ac */ /* 0x000e220008000a00 */
[----:B------:R-:W-:Y:S02]  /*1750*/  SHF.R.S32.HI R14, RZ, 0x1f, R8 ;  /* 0x0000001fff0e7819 */ /* 0x000fe40000011408 */
[----:B------:R-:W-:Y:S02]  /*1760*/  IADD3 R11, PT, PT, R16, R11, R13 ;  /* 0x0000000b100b7210 */ /* 0x000fe40007ffe00d */
[----:B------:R-:W-:Y:S02]  /*1770*/  VIMNMX R12, PT, PT, R12, UR9, PT ;  /* 0x000000090c0c7c48 */ /* 0x000fe4000bfe0100 */
[----:B------:R-:W-:Y:S02]  /*1780*/  IADD3 R18, PT, PT, R18, R11, R17 ;  /* 0x0000000b12127210 */ /* 0x000fe40007ffe011 */
[----:B------:R-:W-:-:S02]  /*1790*/  PRMT R77, RZ, 0x5410, RZ ;  /* 0x00005410ff4d7816 */ /* 0x000fc400000000ff */
[----:B------:R-:W-:Y:S01]  /*17a0*/  PRMT R76, RZ, 0x5410, RZ ;  /* 0x00005410ff4c7816 */ /* 0x000fe200000000ff */
[----:B------:R-:W-:Y:S01]  /*17b0*/  IMAD R11, R18, R5, RZ ;  /* 0x00000005120b7224 */ /* 0x000fe200078e02ff */
[----:B------:R-:W-:Y:S02]  /*17c0*/  PRMT R28, RZ, 0x5410, RZ ;  /* 0x00005410ff1c7816 */ /* 0x000fe400000000ff */
[----:B------:R-:W-:Y:S02]  /*17d0*/  PRMT R29, RZ, 0x5410, RZ ;  /* 0x00005410ff1d7816 */ /* 0x000fe400000000ff */
[----:B------:R-:W-:Y:S02]  /*17e0*/  IADD3 R8, P0, PT, R8, R11, RZ ;  /* 0x0000000b08087210 */ /* 0x000fe40007f1e0ff */
[----:B------:R-:W-:Y:S02]  /*17f0*/  PRMT R25, RZ, 0x5410, RZ ;  /* 0x00005410ff197816 */ /* 0x000fe400000000ff */
[----:B------:R-:W-:-:S02]  /*1800*/  LEA.HI.X.SX32 R11, R11, R14, 0x1, P0 ;  /* 0x0000000e0b0b7211 */ /* 0x000fc400000f0eff */
[----:B------:R-:W-:Y:S02]  /*1810*/  ISETP.GT.AND P0, PT, R12, R7, PT ;  /* 0x000000070c00720c */ /* 0x000fe40003f04270 */
[C---:B0-----:R-:W-:Y:S02]  /*1820*/  LEA R36, P1, R8.reuse, UR4, 0x2 ;  /* 0x0000000408247c11 */ /* 0x041fe4000f8210ff */
[----:B------:R-:W-:Y:S02]  /*1830*/  PRMT R24, RZ, 0x5410, RZ ;  /* 0x00005410ff187816 */ /* 0x000fe400000000ff */
[----:B------:R-:W-:Y:S02]  /*1840*/  LEA.HI.X R37, R8, UR5, R11, 0x2, P1 ;  /* 0x0000000508257c11 */ /* 0x000fe400088f140b */
[----:B------:R-:W-:Y:S02]  /*1850*/  PRMT R21, RZ, 0x5410, RZ ;  /* 0x00005410ff157816 */ /* 0x000fe400000000ff */
[----:B------:R-:W-:-:S03]  /*1860*/  PRMT R20, RZ, 0x5410, RZ ;  /* 0x00005410ff147816 */ /* 0x000fc600000000ff */
[----:B------:R-:W-:Y:S05]  /*1870*/  @!P0 BRA `(.L_x_753) ;  /* 0x00000024005c8947 */ /* 0x000fea0003800000 */
[----:B------:R-:W-:-:S13]  /*1880*/  ISETP.GT.AND P0, PT, R3, RZ, PT ;  /* 0x000000ff0300720c */ /* 0x000fda0003f04270 */
[----:B------:R-:W-:Y:S05]  /*1890*/  @!P0 BRA `(.L_x_753) ;  /* 0x0000002400548947 */ /* 0x000fea0003800000 */
[----:B------:R0:W2:Y:S01]  /*18a0*/  LDG.E.128.CONSTANT R16, desc[UR6][R36.64] ;  /* 0x0000000624107981 */ /* 0x0000a2000c1e9d00 */
[----:B------:R-:W-:-:S05]  /*18b0*/  IMAD.WIDE R12, R5, 0x4, R36 ;  /* 0x00000004050c7825 */ /* 0x000fca00078e0224 */
[----:B------:R-:W3:Y:S01]  /*18c0*/  LDG.E.128.CONSTANT R20, desc[UR6][R12.64] ;  /* 0x000000060c147981 */ /* 0x000ee2000c1e9d00 */
[----:B------:R-:W-:-:S05]  /*18d0*/  IMAD.WIDE R14, R5, 0x4, R12 ;  /* 0x00000004050e7825 */ /* 0x000fca00078e020c */
[----:B------:R2:W4:Y:S01]  /*18e0*/  LDG.E.128.CONSTANT R24, desc[UR6][R14.64] ;  /* 0x000000060e187981 */ /* 0x000522000c1e9d00 */
[----:B------:R-:W-:-:S05]  /*18f0*/  IMAD.WIDE R40, R5, 0x4, R14 ;  /* 0x0000000405287825 */ /* 0x000fca00078e020e */
[----:B------:R1:W5:Y:S01]  /*1900*/  LDG.E.128.CONSTANT R28, desc[UR6][R40.64] ;  /* 0x00000006281c7981 */ /* 0x000362000c1e9d00 */
[----:B------:R-:W-:-:S06]  /*1910*/  IMAD.WIDE R32, R5, 0x4, R40 ;  /* 0x0000000405207825 */ /* 0x000fcc00078e0228 */
[----:B------:R-:W5:Y:S01]  /*1920*/  LDG.E.128.CONSTANT R32, desc[UR6][R32.64] ;  /* 0x0000000620207981 */ /* 0x000f62000c1e9d00 */
[----:B------:R-:W0:Y:S01]  /*1930*/  S2UR UR5, SR_CgaCtaId ;  /* 0x00000000000579c3 */ /* 0x000e220000008800 */
[----:B------:R-:W-:Y:S01]  /*1940*/  UMOV UR4, 0x400 ;  /* 0x0000040000047882 */ /* 0x000fe20000000000 */
[----:B------:R-:W-:Y:S01]  /*1950*/  IMAD.MOV.U32 R54, RZ, RZ, 0x2800 ;  /* 0x00002800ff367424 */ /* 0x000fe200078e00ff */
[----:B------:R-:W-:Y:S02]  /*1960*/  ISETP.NE.AND P0, PT, R3, 0x1, PT ;  /* 0x000000010300780c */ /* 0x000fe40003f05270 */
[----:B------:R-:W-:Y:S02]  /*1970*/  PRMT R10, R10, 0x5410, R6 ;  /* 0x000054100a0a7816 */ /* 0x000fe40000000006 */
[----:B------:R-:W-:Y:S01]  /*1980*/  PRMT R9, R9, 0x5410, R4 ;  /* 0x0000541009097816 */ /* 0x000fe20000000004 */
[----:B0-----:R-:W-:-:S09]  /*1990*/  ULEA UR4, UR5, UR4, 0x18 ;  /* 0x0000000405047291 */ /* 0x001fd2000f8ec0ff */
[----:B------:R-:W0:Y:S01]  /*19a0*/  LDS.128 R36, [UR4] ;  /* 0x00000004ff247984 */ /* 0x000e220008000c00 */
[C---:B--2---:R-:W-:Y:S02]  /*19b0*/  LOP3.LUT R14, R18.reuse, 0x1f001f, RZ, 0xc0, !PT ;  /* 0x001f001f120e7812 */ /* 0x044fe400078ec0ff */
[C---:B------:R-:W-:Y:S02]  /*19c0*/  LOP3.LUT R11, R17.reuse, 0x1f001f, RZ, 0xc0, !PT ;  /* 0x001f001f110b7812 */ /* 0x040fe400078ec0ff */
[----:B------:R-:W-:Y:S02]  /*19d0*/  LOP3.LUT R13, R17, 0x3e003e0, RZ, 0xc0, !PT ;  /* 0x03e003e0110d7812 */ /* 0x000fe400078ec0ff */
[----:B------:R-:W-:Y:S02]  /*19e0*/  LOP3.LUT R15, R18, 0x3e003e0, RZ, 0xc0, !PT ;  /* 0x03e003e0120f7812 */ /* 0x000fe400078ec0ff */
[----:B------:R-:W-:Y:S02]  /*19f0*/  LOP3.LUT R14, R14, 0x64006400, RZ, 0xfc, !PT ;  /* 0x640064000e0e7812 */ /* 0x000fe400078efcff */
[----:B------:R-:W-:-:S02]  /*1a00*/  LOP3.LUT R11, R11, 0x64006400, RZ, 0xfc, !PT ;  /* 0x640064000b0b7812 */ /* 0x000fc400078efcff */
[----:B------:R-:W-:Y:S02]  /*1a10*/  LOP3.LUT R13, R13, 0x64006400, RZ, 0xfc, !PT ;  /* 0x640064000d0d7812 */ /* 0x000fe400078efcff */
[----:B-1----:R-:W-:Y:S01]  /*1a20*/  LOP3.LUT R41, R15, 0x64006400, RZ, 0xfc, !PT ;  /* 0x640064000f297812 */ /* 0x002fe200078efcff */
[----:B------:R-:W-:Y:S01]  /*1a30*/  HADD2 R15, R14, -1040, -1040 ;  /* 0xe410e4100e0f7430 */ /* 0x000fe20000000000 */
[C---:B------:R-:W-:Y:S01]  /*1a40*/  LOP3.LUT R7, R16.reuse, 0x1f001f, RZ, 0xc0, !PT ;  /* 0x001f001f10077812 */ /* 0x040fe200078ec0ff */
[-C--:B------:R-:W-:Y:S01]  /*1a50*/  HFMA2 R14, R13, R54.reuse.H0_H0, -48, -48 ;  /* 0xd200d2000d0e7431 */ /* 0x080fe20000040036 */
[----:B------:R-:W-:Y:S01]  /*1a60*/  LOP3.LUT R8, R16, 0x3e003e0, RZ, 0xc0, !PT ;  /* 0x03e003e010087812 */ /* 0x000fe200078ec0ff */
[----:B------:R-:W-:Y:S01]  /*1a70*/  HFMA2 R13, R41, R54.H0_H0, -48, -48 ;  /* 0xd200d200290d7431 */ /* 0x000fe20000040036 */
[--C-:B------:R-:W-:Y:S02]  /*1a80*/  SHF.R.U32.HI R47, RZ, 0xf, R16.reuse ;  /* 0x0000000fff2f7819 */ /* 0x100fe40000011610 */
[----:B------:R-:W-:Y:S01]  /*1a90*/  SHF.R.U32.HI R12, RZ, 0xa, R16 ;  /* 0x0000000aff0c7819 */ /* 0x000fe20000011610 */
[----:B------:R-:W-:Y:S01]  /*1aa0*/  HADD2 R16, R11, -1040, -1040 ;  /* 0xe410e4100b107430 */ /* 0x000fe20000000000 */
[----:B------:R-:W-:-:S02]  /*1ab0*/  SHF.R.U32.HI R44, RZ, 0xf, R18 ;  /* 0x0000000fff2c7819 */ /* 0x000fc40000011612 */
[----:B------:R-:W-:Y:S01]  /*1ac0*/  SHF.R.U32.HI R40, RZ, 0xa, R18 ;  /* 0x0000000aff287819 */ /* 0x000fe20000011612 */
[-C--:B0-----:R-:W-:Y:S01]  /*1ad0*/  HFMA2 R11, R16, R36.reuse, RZ ;  /* 0x00000024100b7231 */ /* 0x081fe200000000ff */
[C---:B------:R-:W-:Y:S02]  /*1ae0*/  LOP3.LUT R18, R19.reuse, 0x1f001f, RZ, 0xc0, !PT ;  /* 0x001f001f13127812 */ /* 0x040fe400078ec0ff */
[----:B------:R-:W-:Y:S01]  /*1af0*/  LOP3.LUT R42, R19, 0x3e003e0, RZ, 0xc0, !PT ;  /* 0x03e003e0132a7812 */ /* 0x000fe200078ec0ff */
[----:B------:R-:W-:Y:S01]  /*1b00*/  HFMA2 R48, R14, R37, R11 ;  /* 0x000000250e307231 */ /* 0x000fe2000000000b */
[--C-:B------:R-:W-:Y:S02]  /*1b10*/  SHF.R.U32.HI R46, RZ, 0xf, R19.reuse ;  /* 0x0000000fff2e7819 */ /* 0x100fe40000011613 */
[----:B------:R-:W-:Y:S01]  /*1b20*/  SHF.R.U32.HI R43, RZ, 0xa, R19 ;  /* 0x0000000aff2b7819 */ /* 0x000fe20000011613 */
[----:B------:R-:W-:Y:S01]  /*1b30*/  HFMA2 R19, R15, R36, RZ.H0_H0 ;  /* 0x000000240f137231 */ /* 0x000fe200000400ff */
[----:B------:R-:W-:-:S02]  /*1b40*/  SHF.R.U32.HI R45, RZ, 0xf, R17 ;  /* 0x0000000fff2d7819 */ /* 0x000fc40000011611 */
[----:B------:R-:W-:Y:S01]  /*1b50*/  SHF.R.U32.HI R17, RZ, 0xa, R17 ;  /* 0x0000000aff117819 */ /* 0x000fe20000011611 */
[----:B------:R-:W-:Y:S01]  /*1b60*/  HFMA2 R49, R13, R37, R19 ;  /* 0x000000250d317231 */ /* 0x000fe20000000013 */
[----:B------:R-:W-:Y:S02]  /*1b70*/  LOP3.LUT R19, R18, 0x64006400, RZ, 0xfc, !PT ;  /* 0x6400640012137812 */ /* 0x000fe400078efcff */
[----:B------:R-:W-:Y:S02]  /*1b80*/  LOP3.LUT R11, R8, 0x64006400, RZ, 0xfc, !PT ;  /* 0x64006400080b7812 */ /* 0x000fe400078efcff */
[----:B------:R-:W-:Y:S02]  /*1b90*/  LOP3.LUT R41, R42, 0x64006400, RZ, 0xfc, !PT ;  /* 0x640064002a297812 */ /* 0x000fe400078efcff */
[----:B------:R-:W-:Y:S01]  /*1ba0*/  LOP3.LUT R18, R17, 0x1f001f, RZ, 0xc0, !PT ;  /* 0x001f001f11127812 */ /* 0x000fe200078ec0ff */
[-C--:B------:R-:W-:Y:S01]  /*1bb0*/  HFMA2 R8, R11, R54.reuse.H0_H0, -48, -48 ;  /* 0xd200d2000b087431 */ /* 0x080fe20000040036 */
[----:B------:R-:W-:Y:S01]  /*1bc0*/  LOP3.LUT R17, R12, 0x1f001f, RZ, 0xc0, !PT ;  /* 0x001f001f0c117812 */ /* 0x000fe200078ec0ff */
[----:B------:R-:W-:Y:S01]  /*1bd0*/  HADD2 R12, R19, -1040, -1040 ;  /* 0xe410e410130c7430 */ /* 0x000fe20000000000 */
[----:B------:R-:W-:Y:S01]  /*1be0*/  LOP3.LUT R43, R43, 0x1f001f, RZ, 0xc0, !PT ;  /* 0x001f001f2b2b7812 */ /* 0x000fe200078ec0ff */
[----:B------:R-:W-:Y:S01]  /*1bf0*/  HFMA2 R11, R41, R54.H0_H0, -48, -48 ;  /* 0xd200d200290b7431 */ /* 0x000fe20000040036 */
[----:B------:R-:W-:Y:S01]  /*1c00*/  LOP3.LUT R40, R40, 0x1f001f, RZ, 0xc0, !PT ;  /* 0x001f001f28287812 */ /* 0x000fe200078ec0ff */
[----:B------:R-:W-:Y:S01]  /*1c10*/  HFMA2 R41, R12, R36, RZ ;  /* 0x000000240c297231 */ /* 0x000fe200000000ff */
[----:B------:R-:W-:-:S02]  /*1c20*/  LOP3.LUT R19, R43, 0x64006400, RZ, 0xfc, !PT ;  /* 0x640064002b137812 */ /* 0x000fc400078efcff */
[----:B------:R-:W-:Y:S01]  /*1c30*/  LOP3.LUT R40, R40, 0x64006400, RZ, 0xfc, !PT ;  /* 0x6400640028287812 */ /* 0x000fe200078efcff */
[----:B------:R-:W-:Y:S01]  /*1c40*/  HFMA2 R41, R11, R37, R41 ;  /* 0x000000250b297231 */ /* 0x000fe20000000029 */
[----:B------:R-:W-:Y:S01]  /*1c50*/  LOP3.LUT R7, R7, 0x64006400, RZ, 0xfc, !PT ;  /* 0x6400640007077812 */ /* 0x000fe200078efcff */
[----:B------:R-:W-:Y:S01]  /*1c60*/  HADD2 R19, R19, -1040, -1040 ;  /* 0xe410e41013137430 */ /* 0x000fe20000000000 */
[----:B------:R-:W-:Y:S01]  /*1c70*/  LOP3.LUT R79, R17, 0x64006400, RZ, 0xfc, !PT ;  /* 0x64006400114f7812 */ /* 0x000fe200078efcff */
[----:B------:R-:W-:Y:S01]  /*1c80*/  HADD2 R17, R40, -1040, -1040 ;  /* 0xe410e41028117430 */ /* 0x000fe20000000000 */
[----:B------:R-:W-:Y:S01]  /*1c90*/  LOP3.LUT R18, R18, 0x64006400, RZ, 0xfc, !PT ;  /* 0x6400640012127812 */ /* 0x000fe200078efcff */
[----:B------:R-:W-:Y:S01]  /*1ca0*/  HFMA2 R52, R19, R38, R41 ;  /* 0x0000002613347231 */ /* 0x000fe20000000029 */
[----:B---3--:R-:W-:Y:S01]  /*1cb0*/  LOP3.LUT R55, R21, 0x3e003e0, RZ, 0xc0, !PT ;  /* 0x03e003e015377812 */ /* 0x008fe200078ec0ff */
[----:B------:R-:W0:Y:S01]  /*1cc0*/  LDS.128 R40, [UR4+0x10] ;  /* 0x00001004ff287984 */ /* 0x000e220008000c00 */
[----:B------:R-:W-:Y:S01]  /*1cd0*/  HADD2 R7, R7, -1040, -1040 ;  /* 0xe410e41007077430 */ /* 0x000fe20000000000 */
[--C-:B------:R-:W-:Y:S01]  /*1ce0*/  SHF.R.U32.HI R57, RZ, 0xe, R21.reuse ;  /* 0x0000000eff397819 */ /* 0x100fe20000011615 */
[----:B------:R-:W-:Y:S01]  /*1cf0*/  HADD2 R18, R18, -1040, -1040 ;  /* 0xe410e41012127430 */ /* 0x000fe20000000000 */
[----:B------:R-:W-:Y:S01]  /*1d00*/  SHF.R.U32.HI R50, RZ, 0xa, R21 ;  /* 0x0000000aff327819 */ /* 0x000fe20000011615 */
[----:B------:R-:W-:Y:S01]  /*1d10*/  HFMA2 R36, R7, R36, RZ.H0_H0 ;  /* 0x0000002407247231 */ /* 0x000fe200000400ff */
[----:B------:R-:W-:Y:S01]  /*1d20*/  LOP3.LUT R59, R23, 0x1f001f, RZ, 0xc0, !PT ;  /* 0x001f001f173b7812 */ /* 0x000fe200078ec0ff */
[----:B------:R-:W-:-:S02]  /*1d30*/  HADD2 R79, R79, -1040, -1040 ;  /* 0xe410e4104f4f7430 */ /* 0x000fc40000000000 */
[-C--:B------:R-:W-:Y:S02]  /*1d40*/  HFMA2 R62, R18, R38.reuse, R48 ;  /* 0x00000026123e7231 */ /* 0x080fe40000000030 */
[-C--:B------:R-:W-:Y:S02]  /*1d50*/  HFMA2 R63, R17, R38.reuse, R49 ;  /* 0x00000026113f7231 */ /* 0x080fe40000000031 */
[----:B------:R-:W-:Y:S01]  /*1d60*/  HFMA2 R36, R8, R37, R36 ;  /* 0x0000002508247231 */ /* 0x000fe20000000024 */
[C---:B------:R-:W-:Y:S02]  /*1d70*/  LOP3.LUT R37, R20.reuse, 0x3e003e0, RZ, 0xc0, !PT ;  /* 0x03e003e014257812 */ /* 0x040fe400078ec0ff */
[----:B------:R-:W-:Y:S01]  /*1d80*/  SHF.R.U32.HI R53, RZ, 0xe, R20 ;  /* 0x0000000eff357819 */ /* 0x000fe20000011614 */
[----:B------:R-:W-:Y:S01]  /*1d90*/  HFMA2 R51, R79, R38, R36 ;  /* 0x000000264f337231 */ /* 0x000fe20000000024 */
[----:B------:R-:W-:Y:S02]  /*1da0*/  LOP3.LUT R38, R21, 0x1f001f, RZ, 0xc0, !PT ;  /* 0x001f001f15267812 */ /* 0x000fe400078ec0ff */
[----:B------:R-:W-:-:S02]  /*1db0*/  LOP3.LUT R36, R20, 0x1f001f, RZ, 0xc0, !PT ;  /* 0x001f001f14247812 */ /* 0x000fc400078ec0ff */
[----:B------:R-:W-:Y:S02]  /*1dc0*/  LOP3.LUT R38, R38, 0x64006400, RZ, 0xfc, !PT ;  /* 0x6400640026267812 */ /* 0x000fe400078efcff */
[C---:B------:R-:W-:Y:S02]  /*1dd0*/  LOP3.LUT R21, R22.reuse, 0x1f001f, RZ, 0xc0, !PT ;  /* 0x001f001f16157812 */ /* 0x040fe400078ec0ff */
[----:B------:R-:W-:Y:S02]  /*1de0*/  SHF.R.U32.HI R48, RZ, 0xa, R20 ;  /* 0x0000000aff307819 */ /* 0x000fe40000011614 */
[----:B------:R-:W-:Y:S02]  /*1df0*/  LOP3.LUT R56, R22, 0x3e003e0, RZ, 0xc0, !PT ;  /* 0x03e003e016387812 */ /* 0x000fe400078ec0ff */
[--C-:B------:R-:W-:Y:S02]  /*1e00*/  SHF.R.U32.HI R58, RZ, 0xe, R22.reuse ;  /* 0x0000000eff3a7819 */ /* 0x100fe40000011616 */
[----:B------:R-:W-:-:S02]  /*1e10*/  SHF.R.U32.HI R49, RZ, 0xa, R22 ;  /* 0x0000000aff317819 */ /* 0x000fc40000011616 */
[----:B------:R-:W-:Y:S02]  /*1e20*/  LOP3.LUT R20, R47, 0x10001, RZ, 0xc0, !PT ;  /* 0x000100012f147812 */ /* 0x000fe400078ec0ff */
[----:B------:R-:W-:Y:S01]  /*1e30*/  LOP3.LUT R22, R45, 0x10001, RZ, 0xc0, !PT ;  /* 0x000100012d167812 */ /* 0x000fe200078ec0ff */
[----:B------:R-:W-:Y:S01]  /*1e40*/  HADD2 R45, R38, -1040, -1040 ;  /* 0xe410e410262d7430 */ /* 0x000fe20000000000 */
[----:B------:R-:W-:Y:S02]  /*1e50*/  LOP3.LUT R60, R23, 0x3e003e0, RZ, 0xc0, !PT ;  /* 0x03e003e0173c7812 */ /* 0x000fe400078ec0ff */
[--C-:B------:R-:W-:Y:S01]  /*1e60*/  SHF.R.U32.HI R61, RZ, 0xe, R23.reuse ;  /* 0x0000000eff3d7819 */ /* 0x100fe20000011617 */
[----:B------:R-:W-:Y:S01]  /*1e70*/  HFMA2 R62, R45, R39, R62 ;  /* 0x000000272d3e7231 */ /* 0x000fe2000000003e */
[----:B------:R-:W-:Y:S02]  /*1e80*/  SHF.R.U32.HI R47, RZ, 0xa, R23 ;  /* 0x0000000aff2f7819 */ /* 0x000fe40000011617 */
[----:B------:R-:W-:-:S02]  /*1e90*/  LOP3.LUT R23, R21, 0x64006400, RZ, 0xfc, !PT ;  /* 0x6400640015177812 */ /* 0x000fc400078efcff */
[----:B------:R-:W-:Y:S02]  /*1ea0*/  LOP3.LUT R38, R59, 0x64006400, RZ, 0xfc, !PT ;  /* 0x640064003b267812 */ /* 0x000fe400078efcff */
[----:B------:R-:W-:Y:S02]  /*1eb0*/  LOP3.LUT R36, R36, 0x64006400, RZ, 0xfc, !PT ;  /* 0x6400640024247812 */ /* 0x000fe400078efcff */
[----:B------:R-:W-:Y:S01]  /*1ec0*/  LOP3.LUT R21, R44, 0x10001, RZ, 0xc0, !PT ;  /* 0x000100012c157812 */ /* 0x000fe200078ec0ff */
[----:B------:R-:W-:Y:S01]  /*1ed0*/  HADD2 R44, R23, -1040, -1040 ;  /* 0xe410e410172c7430 */ /* 0x000fe20000000000 */
[----:B------:R-:W-:Y:S01]  /*1ee0*/  LOP3.LUT R46, R46, 0x10001, RZ, 0xc0, !PT ;  /* 0x000100012e2e7812 */ /* 0x000fe200078ec0ff */
[----:B------:R-:W-:Y:S01]  /*1ef0*/  HADD2 R38, R38, -1040, -1040 ;  /* 0xe410e41026267430 */ /* 0x000fe20000000000 */
[----:B------:R-:W-:Y:S01]  /*1f00*/  LOP3.LUT R22, R22, 0x20002, R57, 0xf8, !PT ;  /* 0x0002000216167812 */ /* 0x000fe200078ef839 */
[----:B------:R-:W-:Y:S01]  /*1f10*/  HADD2 R78, R36, -1040, -1040 ;  /* 0xe410e410244e7430 */ /* 0x000fe20000000000 */
[----:B------:R-:W-:Y:S01]  /*1f20*/  LOP3.LUT R57, R60, 0x64006400, RZ, 0xfc, !PT ;  /* 0x640064003c397812 */ /* 0x000fe200078efcff */
[-C--:B------:R-:W-:Y:S01]  /*1f30*/  HFMA2 R63, R44, R39.reuse, R63 ;  /* 0x000000272c3f7231 */ /* 0x080fe2000000003f */
[----:B------:R-:W-:Y:S01]  /*1f40*/  LOP3.LUT R20, R20, 0x20002, R53, 0xf8, !PT ;  /* 0x0002000214147812 */ /* 0x000fe200078ef835 */
[-C--:B------:R-:W-:Y:S01]  /*1f50*/  HFMA2 R51, R78, R39.reuse, R51 ;  /* 0x000000274e337231 */ /* 0x080fe20000000033 */
[----:B------:R-:W-:Y:S01]  /*1f60*/  LOP3.LUT R23, R46, 0x20002, R61, 0xf8, !PT ;  /* 0x000200022e177812 */ /* 0x000fe200078ef83d */
[----:B------:R-:W-:Y:S01]  /*1f70*/  HFMA2 R46, R38, R39, R52 ;  /* 0x00000027262e7231 */ /* 0x000fe20000000034 */
[----:B------:R-:W-:Y:S01]  /*1f80*/  LOP3.LUT R53, R56, 0x64006400, RZ, 0xfc, !PT ;  /* 0x6400640038357812 */ /* 0x000fe200078efcff */
[----:B------:R-:W-:Y:S01]  /*1f90*/  HFMA2 R39, R57, R54.H0_H0, -48, -48 ;  /* 0xd200d20039277431 */ /* 0x000fe20000040036 */
[----:B------:R-:W-:-:S02]  /*1fa0*/  LOP3.LUT R81, R37, 0x64006400, RZ, 0xfc, !PT ;  /* 0x6400640025517812 */ /* 0x000fc400078efcff */
[----:B------:R-:W-:Y:S01]  /*1fb0*/  LOP3.LUT R50, R50, 0x1f001f, RZ, 0xc0, !PT ;  /* 0x001f001f32327812 */ /* 0x000fe200078ec0ff */
[----:B------:R-:W-:Y:S02]  /*1fc0*/  HFMA2 R36, R53, R54.H0_H0, -48, -48 ;  /* 0xd200d20035247431 */ /* 0x000fe40000040036 */
[----:B0-----:R-:W-:Y:S01]  /*1fd0*/  HFMA2 R53, R39, R40, R46 ;  /* 0x0000002827357231 */ /* 0x001fe2000000002e */
[----:B------:R-:W-:Y:S01]  /*1fe0*/  LOP3.LUT R46, R49, 0x1f001f, RZ, 0xc0, !PT ;  /* 0x001f001f312e7812 */ /* 0x000fe200078ec0ff */
[----:B------:R-:W-:Y:S01]  /*1ff0*/  HFMA2 R81, R81, R54.H0_H0, -48, -48 ;  /* 0xd200d20051517431 */ /* 0x000fe20000040036 */
[----:B------:R-:W-:Y:S01]  /*2000*/  LOP3.LUT R55, R55, 0x64006400, RZ, 0xfc, !PT ;  /* 0x6400640037377812 */ /* 0x000fe200078efcff */
[-C--:B------:R-:W-:Y:S01]  /*2010*/  HFMA2 R63, R36, R40.reuse, R63 ;  /* 0x00000028243f7231 */ /* 0x080fe2000000003f */
[----:B------:R-:W-:Y:S01]  /*2020*/  LOP3.LUT R49, R50, 0x64006400, RZ, 0xfc, !PT ;  /* 0x6400640032317812 */ /* 0x000fe200078efcff */
[----:B------:R-:W-:Y:S01]  /*2030*/  HFMA2 R52, R81, R40, R51 ;  /* 0x0000002851347231 */ /* 0x000fe20000000033 */
[----:B------:R-:W-:Y:S01]  /*2040*/  LOP3.LUT R50, R47, 0x1f001f, RZ, 0xc0, !PT ;  /* 0x001f001f2f327812 */ /* 0x000fe200078ec0ff */
[----:B------:R-:W-:Y:S01]  /*2050*/  HFMA2 R37, R55, R54.H0_H0, -48, -48 ;  /* 0xd200d20037257431 */ /* 0x000fe20000040036 */
[----:B------:R-:W-:Y:S01]  /*2060*/  LOP3.LUT R48, R48, 0x1f001f, RZ, 0xc0, !PT ;  /* 0x001f001f30307812 */ /* 0x000fe200078ec0ff */
[----:B------:R-:W-:Y:S01]  /*2070*/  HADD2 R49, R49, -1040, -1040 ;  /* 0xe410e41031317430 */ /* 0x000fe20000000000 */
[----:B----4-:R-:W-:Y:S01]  /*2080*/  LOP3.LUT R47, R26, 0x1f001f, RZ, 0xc0, !PT ;  /* 0x001f001f1a2f7812 */ /* 0x010fe200078ec0ff */
[----:B------:R-:W-:Y:S01]  /*2090*/  HFMA2 R62, R37, R40, R62 ;  /* 0x00000028253e7231 */ /* 0x000fe2000000003e */
        /* <DEDUP_REMOVED lines=23> */
[----:B------:R-:W-:Y:S02]  /*2210*/  LOP3.LUT R52, R26, 0x3e003e0, RZ, 0xc0, !PT ;  /* 0x03e003e01a347812 */ /* 0x000fe400078ec0ff */
[----:B------:R-:W-:Y:S01]  /*2220*/  LOP3.LUT R50, R24, 0x3e003e0, RZ, 0xc0, !PT ;  /* 0x03e003e018327812 */ /* 0x000fe200078ec0ff */
[----:B------:R-:W-:Y:S01]  /*2230*/  HADD2 R83, R41, -1040, -1040 ;  /* 0xe410e41029537430 */ /* 0x000fe20000000000 */
[----:B------:R-:W-:-:S02]  /*2240*/  LOP3.LUT R56, R27, 0x3e003e0, RZ, 0xc0, !PT ;  /* 0x03e003e01b387812 */ /* 0x000fc400078ec0ff */
[----:B------:R-:W-:Y:S01]  /*2250*/  LOP3.LUT R55, R51, 0x64006400, RZ, 0xfc, !PT ;  /* 0x6400640033377812 */ /* 0x000fe200078efcff */
[----:B------:R-:W-:Y:S01]  /*2260*/  HADD2 R51, R53, -1040, -1040 ;  /* 0xe410e41035337430 */ /* 0x000fe20000000000 */
[----:B------:R-:W-:Y:S01]  /*2270*/  LOP3.LUT R57, R52, 0x64006400, RZ, 0xfc, !PT ;  /* 0x6400640034397812 */ /* 0x000fe200078efcff */
[----:B------:R-:W-:Y:S01]  /*2280*/  HFMA2 R58, R83, R42, R58 ;  /* 0x0000002a533a7231 */ /* 0x000fe2000000003a */
[----:B------:R-:W-:Y:S01]  /*2290*/  LOP3.LUT R53, R50, 0x64006400, RZ, 0xfc, !PT ;  /* 0x6400640032357812 */ /* 0x000fe200078efcff */
[----:B------:R-:W-:Y:S01]  /*22a0*/  HFMA2 R50, R55, R54.H0_H0, -48, -48 ;  /* 0xd200d20037327431 */ /* 0x000fe20000040036 */
[----:B------:R-:W-:Y:S01]  /*22b0*/  LOP3.LUT R59, R56, 0x64006400, RZ, 0xfc, !PT ;  /* 0x64006400383b7812 */ /* 0x000fe200078efcff */
[----:B------:R-:W-:Y:S01]  /*22c0*/  HFMA2 R60, R51, R42, R60 ;  /* 0x0000002a333c7231 */ /* 0x000fe2000000003c */
[----:B------:R-:W-:Y:S01]  /*22d0*/  SHF.R.U32.HI R56, RZ, 0xa, R27 ;  /* 0x0000000aff387819 */ /* 0x000fe2000001161b */
[----:B------:R-:W-:Y:S02]  /*22e0*/  HFMA2 R41, R57, R54.H0_H0, -48, -48 ;  /* 0xd200d20039297431 */ /* 0x000fe40000040036 */
[----:B------:R-:W-:-:S02]  /*22f0*/  HFMA2 R52, R50, R43, R62 ;  /* 0x0000002b32347231 */ /* 0x000fc4000000003e */
[-C--:B------:R-:W-:Y:S01]  /*2300*/  HFMA2 R42, R59, R54.reuse.H0_H0, -48, -48 ;  /* 0xd200d2003b2a7431 */ /* 0x080fe20000040036 */
[--C-:B------:R-:W-:Y:S01]  /*2310*/  SHF.R.U32.HI R57, RZ, 0xd, R25.reuse ;  /* 0x0000000dff397819 */ /* 0x100fe20000011619 */
[----:B------:R-:W-:Y:S02]  /*2320*/  HFMA2 R82, R53, R54.H0_H0, -48, -48 ;  /* 0xd200d20035527431 */ /* 0x000fe40000040036 */
[-C--:B------:R-:W-:Y:S01]  /*2330*/  HFMA2 R67, R41, R43.reuse, R63 ;  /* 0x0000002b29437231 */ /* 0x080fe2000000003f */
[----:B------:R-:W-:Y:S01]  /*2340*/  SHF.R.U32.HI R53, RZ, 0xa, R25 ;  /* 0x0000000aff357819 */ /* 0x000fe20000011619 */
[-C--:B------:R-:W-:Y:S02]  /*2350*/  HFMA2 R62, R42, R43.reuse, R60 ;  /* 0x0000002b2a3e7231 */ /* 0x080fe4000000003c */
[----:B------:R-:W-:Y:S01]  /*2360*/  HFMA2 R61, R82, R43, R58 ;  /* 0x0000002b523d7231 */ /* 0x000fe2000000003a */
[--C-:B------:R-:W-:Y:S02]  /*2370*/  SHF.R.U32.HI R25, RZ, 0xd, R24.reuse ;  /* 0x0000000dff197819 */ /* 0x100fe40000011618 */
[----:B------:R-:W-:-:S02]  /*2380*/  SHF.R.U32.HI R43, RZ, 0xa, R24 ;  /* 0x0000000aff2b7819 */ /* 0x000fc40000011618 */
[----:B------:R-:W-:Y:S02]  /*2390*/  SHF.R.U32.HI R58, RZ, 0xd, R26 ;  /* 0x0000000dff3a7819 */ /* 0x000fe4000001161a */
[----:B------:R-:W-:Y:S02]  /*23a0*/  SHF.R.U32.HI R24, RZ, 0xd, R27 ;  /* 0x0000000dff187819 */ /* 0x000fe4000001161b */
[----:B------:R-:W-:Y:S02]  /*23b0*/  LOP3.LUT R71, R22, 0x40004, R57, 0xf8, !PT ;  /* 0x0004000416477812 */ /* 0x000fe400078ef839 */
[----:B------:R-:W-:Y:S02]  /*23c0*/  LOP3.LUT R69, R20, 0x40004, R25, 0xf8, !PT ;  /* 0x0004000414457812 */ /* 0x000fe400078ef819 */
[----:B------:R-:W-:Y:S02]  /*23d0*/  LOP3.LUT R22, R21, 0x40004, R58, 0xf8, !PT ;  /* 0x0004000415167812 */ /* 0x000fe400078ef83a */
[----:B------:R-:W-:-:S02]  /*23e0*/  LOP3.LUT R68, R23, 0x40004, R24, 0xf8, !PT ;  /* 0x0004000417447812 */ /* 0x000fc400078ef818 */
[----:B-----5:R-:W-:Y:S02]  /*23f0*/  SHF.R.U32.HI R20, RZ, 0xc, R29 ;  /* 0x0000000cff147819 */ /* 0x020fe4000001161d */
        /* <DEDUP_REMOVED lines=8> */
[----:B------:R-:W0:Y:S01]  /*2480*/  LDS.128 R20, [UR4+0x20] ;  /* 0x00002004ff147984 */ /* 0x000e220008000c00 */
[C---:B------:R-:W-:Y:S02]  /*2490*/  LOP3.LUT R24, R30.reuse, 0x1f001f, RZ, 0xc0, !PT ;  /* 0x001f001f1e187812 */ /* 0x040fe400078ec0ff */
[----:B------:R-:W-:Y:S02]  /*24a0*/  LOP3.LUT R58, R30, 0x3e003e0, RZ, 0xc0, !PT ;  /* 0x03e003e01e3a7812 */ /* 0x000fe400078ec0ff */
[----:B------:R-:W-:-:S02]  /*24b0*/  SHF.R.U32.HI R65, RZ, 0xa, R30 ;  /* 0x0000000aff417819 */ /* 0x000fc4000001161e */
[--C-:B------:R-:W-:Y:S02]  /*24c0*/  SHF.R.U32.HI R30, RZ, 0xc, R28.reuse ;  /* 0x0000000cff1e7819 */ /* 0x100fe4000001161c */
[C---:B------:R-:W-:Y:S02]  /*24d0*/  LOP3.LUT R25, R28.reuse, 0x1f001f, RZ, 0xc0, !PT ;  /* 0x001f001f1c197812 */ /* 0x040fe400078ec0ff */
[----:B------:R-:W-:Y:S02]  /*24e0*/  LOP3.LUT R60, R28, 0x3e003e0, RZ, 0xc0, !PT ;  /* 0x03e003e01c3c7812 */ /* 0x000fe400078ec0ff */
[----:B------:R-:W-:Y:S02]  /*24f0*/  SHF.R.U32.HI R64, RZ, 0xa, R28 ;  /* 0x0000000aff407819 */ /* 0x000fe4000001161c */
[----:B------:R-:W-:Y:S02]  /*2500*/  SHF.R.U32.HI R28, RZ, 0xb, R33 ;  /* 0x0000000bff1c7819 */ /* 0x000fe40000011621 */
[----:B------:R-:W-:-:S02]  /*2510*/  SHF.R.U32.HI R74, RZ, 0xb, R34 ;  /* 0x0000000bff4a7819 */ /* 0x000fc40000011622 */
[----:B------:R-:W-:Y:S02]  /*2520*/  SHF.R.U32.HI R55, RZ, 0xa, R26 ;  /* 0x0000000aff377819 */ /* 0x000fe4000001161a */
[----:B------:R-:W-:Y:S02]  /*2530*/  LOP3.LUT R31, R31, 0x100010, R28, 0xf8, !PT ;  /* 0x001000101f1f7812 */ /* 0x000fe400078ef81c */
[----:B------:R-:W-:Y:S02]  /*2540*/  LOP3.LUT R28, R77, 0x100010, R74, 0xf8, !PT ;  /* 0x001000104d1c7812 */ /* 0x000fe400078ef84a */
[----:B------:R-:W-:Y:S02]  /*2550*/  LOP3.LUT R74, R53, 0x1f001f, RZ, 0xc0, !PT ;  /* 0x001f001f354a7812 */ /* 0x000fe400078ec0ff */
[C---:B------:R-:W-:Y:S02]  /*2560*/  LOP3.LUT R26, R29.reuse, 0x1f001f, RZ, 0xc0, !PT ;  /* 0x001f001f1d1a7812 */ /* 0x040fe400078ec0ff */
[----:B------:R-:W-:-:S02]  /*2570*/  LOP3.LUT R57, R29, 0x3e003e0, RZ, 0xc0, !PT ;  /* 0x03e003e01d397812 */ /* 0x000fc400078ec0ff */
[----:B------:R-:W-:Y:S02]  /*2580*/  SHF.R.U32.HI R63, RZ, 0xa, R29 ;  /* 0x0000000aff3f7819 */ /* 0x000fe4000001161d */
[----:B------:R-:W-:Y:S02]  /*2590*/  LOP3.LUT R55, R55, 0x1f001f, RZ, 0xc0, !PT ;  /* 0x001f001f37377812 */ /* 0x000fe400078ec0ff */
[----:B------:R-:W-:Y:S02]  /*25a0*/  LOP3.LUT R30, R69, 0x80008, R30, 0xf8, !PT ;  /* 0x00080008451e7812 */ /* 0x000fe400078ef81e */
[----:B------:R-:W-:Y:S02]  /*25b0*/  SHF.R.U32.HI R29, RZ, 0xb, R32 ;  /* 0x0000000bff1d7819 */ /* 0x000fe40000011620 */
[----:B------:R-:W-:Y:S02]  /*25c0*/  LOP3.LUT R76, R32, 0x3e003e0, RZ, 0xc0, !PT ;  /* 0x03e003e0204c7812 */ /* 0x000fe400078ec0ff */
[----:B------:R-:W-:-:S02]  /*25d0*/  LOP3.LUT R73, R34, 0x3e003e0, RZ, 0xc0, !PT ;  /* 0x03e003e022497812 */ /* 0x000fc400078ec0ff */
[----:B------:R-:W-:Y:S02]  /*25e0*/  SHF.R.U32.HI R84, RZ, 0xb, R35 ;  /* 0x0000000bff547819 */ /* 0x000fe40000011623 */
[----:B------:R-:W-:Y:S02]  /*25f0*/  LOP3.LUT R53, R56, 0x1f001f, RZ, 0xc0, !PT ;  /* 0x001f001f38357812 */ /* 0x000fe400078ec0ff */
[----:B------:R-:W-:Y:S02]  /*2600*/  LOP3.LUT R72, R33, 0x3e003e0, RZ, 0xc0, !PT ;  /* 0x03e003e021487812 */ /* 0x000fe400078ec0ff */
[----:B------:R-:W-:Y:S02]  /*2610*/  LOP3.LUT R56, R74, 0x64006400, RZ, 0xfc, !PT ;  /* 0x640064004a387812 */ /* 0x000fe400078efcff */
[----:B------:R-:W-:Y:S02]  /*2620*/  LOP3.LUT R43, R43, 0x1f001f, RZ, 0xc0, !PT ;  /* 0x001f001f2b2b7812 */ /* 0x000fe400078ec0ff */
[----:B------:R-:W-:-:S02]  /*2630*/  LOP3.LUT R74, R55, 0x64006400, RZ, 0xfc, !PT ;  /* 0x64006400374a7812 */ /* 0x000fc400078efcff */
[----:B------:R-:W-:Y:S02]  /*2640*/  LOP3.LUT R30, R30, 0x100010, R29, 0xf8, !PT ;  /* 0x001000101e1e7812 */ /* 0x000fe400078ef81d */
[----:B------:R-:W-:Y:S02]  /*2650*/  LOP3.LUT R55, R76, 0x64006400, RZ, 0xfc, !PT ;  /* 0x640064004c377812 */ /* 0x000fe400078efcff */
[----:B------:R-:W-:Y:S02]  /*2660*/  LOP3.LUT R29, R85, 0x100010, R84, 0xf8, !PT ;  /* 0x00100010551d7812 */ /* 0x000fe400078ef854 */
[----:B------:R-:W-:Y:S01]  /*2670*/  LOP3.LUT R87, R58, 0x64006400, RZ, 0xfc, !PT ;  /* 0x640064003a577812 */ /* 0x000fe200078efcff */
[-C--:B------:R-:W-:Y:S01]  /*2680*/  HFMA2 R84, R55, R54.reuse.H0_H0, -48, -48 ;  /* 0xd200d20037547431 */ /* 0x080fe20000040036 */
[----:B------:R-:W-:Y:S02]  /*2690*/  LOP3.LUT R73, R73, 0x64006400, RZ, 0xfc, !PT ;  /* 0x6400640049497812 */ /* 0x000fe400078efcff */
[----:B------:R-:W-:Y:S01]  /*26a0*/  LOP3.LUT R85, R60, 0x64006400, RZ, 0xfc, !PT ;  /* 0x640064003c557812 */ /* 0x000fe200078efcff */
[----:B------:R-:W-:Y:S01]  /*26b0*/  HADD2 R60, R56, -1040, -1040 ;  /* 0xe410e410383c7430 */ /* 0x000fe20000000000 */
[----:B------:R-:W-:Y:S01]  /*26c0*/  LOP3.LUT R77, R72, 0x64006400, RZ, 0xfc, !PT ;  /* 0x64006400484d7812 */ /* 0x000fe200078efcff */
[-C--:B------:R-:W-:Y:S01]  /*26d0*/  HFMA2 R58, R87, R54.reuse.H0_H0, -48, -48 ;  /* 0xd200d200573a7431 */ /* 0x080fe20000040036 */
[----:B------:R-:W-:Y:S01]  /*26e0*/  LOP3.LUT R43, R43, 0x64006400, RZ, 0xfc, !PT ;  /* 0x640064002b2b7812 */ /* 0x000fe200078efcff */
[----:B------:R-:W-:Y:S01]  /*26f0*/  HFMA2 R55, R73, R54.H0_H0, -48, -48 ;  /* 0xd200d20049377431 */ /* 0x000fe20000040036 */
[----:B------:R-:W-:Y:S01]  /*2700*/  LOP3.LUT R72, R53, 0x64006400, RZ, 0xfc, !PT ;  /* 0x6400640035487812 */ /* 0x000fe200078efcff */
[----:B------:R-:W-:-:S02]  /*2710*/  HADD2 R53, R74, -1040, -1040 ;  /* 0xe410e4104a357430 */ /* 0x000fc40000000000 */
[-C--:B0-----:R-:W-:Y:S02]  /*2720*/  HFMA2 R73, R60, R20.reuse, R52 ;  /* 0x000000143c497231 */ /* 0x081fe40000000034 */
[----:B------:R-:W-:Y:S01]  /*2730*/  HADD2 R87, R43, -1040, -1040 ;  /* 0xe410e4102b577430 */ /* 0x000fe20000000000 */
[----:B------:R-:W-:Y:S01]  /*2740*/  LOP3.LUT R26, R26, 0x64006400, RZ, 0xfc, !PT ;  /* 0x640064001a1a7812 */ /* 0x000fe200078efcff */
[----:B------:R-:W-:Y:S01]  /*2750*/  HADD2 R52, R72, -1040, -1040 ;  /* 0xe410e41048347430 */ /* 0x000fe20000000000 */
[----:B------:R-:W-:Y:S01]  /*2760*/  LOP3.LUT R24, R24, 0x64006400, RZ, 0xfc, !PT ;  /* 0x6400640018187812 */ /* 0x000fe200078efcff */
[-C--:B------:R-:W-:Y:S01]  /*2770*/  HFMA2 R67, R53, R20.reuse, R67 ;  /* 0x0000001435437231 */ /* 0x080fe20000000043 */
[----:B------:R-:W-:Y:S01]  /*2780*/  LOP3.LUT R27, R27, 0x64006400, RZ, 0xfc, !PT ;  /* 0x640064001b1b7812 */ /* 0x000fe200078efcff */
[-C--:B------:R-:W-:Y:S02]  /*2790*/  HFMA2 R72, R87, R20.reuse, R61 ;  /* 0x0000001457487231 */ /* 0x080fe4000000003d */
        /* <DEDUP_REMOVED lines=8> */
[----:B------:R-:W0:Y:S01]  /*2820*/  LDS.128 R24, [UR4+0x30] ;  /* 0x00003004ff187984 */ /* 0x000e220008000c00 */
[----:B------:R-:W-:Y:S01]  /*2830*/  HADD2 R86, R86, -1040, -1040 ;  /* 0xe410e41056567430 */ /* 0x000fe20000000000 */
[----:B------:R-:W-:Y:S01]  /*2840*/  LOP3.LUT R65, R65, 0x1f001f, RZ, 0xc0, !PT ;  /* 0x001f001f41417812 */ /* 0x000fe200078ec0ff */
[-C--:B------:R-:W-:Y:S01]  /*2850*/  HFMA2 R74, R62, R21.reuse, R67 ;  /* 0x000000153e4a7231 */ /* 0x080fe20000000043 */
[----:B------:R-:W-:Y:S01]  /*2860*/  LOP3.LUT R75, R75, 0x64006400, RZ, 0xfc, !PT ;  /* 0x640064004b4b7812 */ /* 0x000fe200078efcff */
[-C--:B------:R-:W-:Y:S01]  /*2870*/  HFMA2 R85, R85, R54.reuse.H0_H0, -48, -48 ;  /* 0xd200d20055557431 */ /* 0x080fe20000040036 */
[----:B------:R-:W-:Y:S01]  /*2880*/  LOP3.LUT R63, R63, 0x1f001f, RZ, 0xc0, !PT ;  /* 0x001f001f3f3f7812 */ /* 0x000fe200078ec0ff */
[-C--:B------:R-:W-:Y:S01]  /*2890*/  HFMA2 R59, R57, R54.reuse.H0_H0, -48, -48 ;  /* 0xd200d200393b7431 */ /* 0x080fe20000040036 */
[----:B------:R-:W-:Y:S01]  /*28a0*/  LOP3.LUT R64, R64, 0x1f001f, RZ, 0xc0, !PT ;  /* 0x001f001f40407812 */ /* 0x000fe200078ec0ff */
[-C--:B------:R-:W-:Y:S01]  /*28b0*/  HFMA2 R67, R86, R21.reuse, R72 ;  /* 0x0000001556437231 */ /* 0x080fe20000000048 */
[----:B------:R-:W-:Y:S01]  /*28c0*/  LOP3.LUT R66, R66, 0x1f001f, RZ, 0xc0, !PT ;  /* 0x001f001f42427812 */ /* 0x000fe200078ec0ff */
[-C--:B------:R-:W-:Y:S01]  /*28d0*/  HFMA2 R57, R89, R54.reuse.H0_H0, -48, -48 ;  /* 0xd200d20059397431 */ /* 0x080fe20000040036 */
[----:B------:R-:W-:Y:S01]  /*28e0*/  LOP3.LUT R65, R65, 0x64006400, RZ, 0xfc, !PT ;  /* 0x6400640041417812 */ /* 0x000fe200078efcff */
[-C--:B------:R-:W-:Y:S01]  /*28f0*/  HFMA2 R56, R77, R54.reuse.H0_H0, -48, -48 ;  /* 0xd200d2004d387431 */ /* 0x080fe20000040036 */
[----:B------:R-:W-:Y:S01]  /*2900*/  LOP3.LUT R68, R33, 0x1f001f, RZ, 0xc0, !PT ;  /* 0x001f001f21447812 */ /* 0x000fe200078ec0ff */
[----:B------:R-:W-:Y:S01]  /*2910*/  HFMA2 R54, R75, R54.H0_H0, -48, -48 ;  /* 0xd200d2004b367431 */ /* 0x000fe20000040036 */
[----:B------:R-:W-:Y:S01]  /*2920*/  LOP3.LUT R69, R34, 0x1f001f, RZ, 0xc0, !PT ;  /* 0x001f001f22457812 */ /* 0x000fe200078ec0ff */
        /* <DEDUP_REMOVED lines=8> */
[-C--:B------:R-:W-:Y:S01]  /*29b0*/  HFMA2 R21, R59, R22.reuse, R73 ;  /* 0x000000163b157231 */ /* 0x080fe20000000049 */
[----:B------:R-:W-:Y:S01]  /*29c0*/  LOP3.LUT R66, R66, 0x64006400, RZ, 0xfc, !PT ;  /* 0x6400640042427812 */ /* 0x000fe200078efcff */
[-C--:B------:R-:W-:Y:S01]  /*29d0*/  HFMA2 R72, R58, R22.reuse, R74 ;  /* 0x000000163a487231 */ /* 0x080fe2000000004a */
[----:B------:R-:W-:Y:S01]  /*29e0*/  SHF.R.U32.HI R33, RZ, 0xa, R33 ;  /* 0x0000000aff217819 */ /* 0x000fe20000011621 */
        /* <DEDUP_REMOVED lines=8> */
[-C--:B------:R-:W-:Y:S01]  /*2a70*/  HFMA2 R21, R63, R23.reuse, R21 ;  /* 0x000000173f157231 */ /* 0x080fe20000000015 */
[----:B------:R-:W-:Y:S01]  /*2a80*/  SHF.R.U32.HI R34, RZ, 0xa, R34 ;  /* 0x0000000aff227819 */ /* 0x000fe20000011622 */
[-C--:B------:R-:W-:Y:S01]  /*2a90*/  HFMA2 R72, R67, R23.reuse, R72 ;  /* 0x0000001743487231 */ /* 0x080fe20000000048 */
[----:B------:R-:W-:Y:S01]  /*2aa0*/  SHF.R.U32.HI R35, RZ, 0xa, R35 ;  /* 0x0000000aff237819 */ /* 0x000fe20000011623 */
        /* <DEDUP_REMOVED lines=12> */
[-C--:B0-----:R-:W-:Y:S01]  /*2b70*/  HFMA2 R21, R65, R24.reuse, R21 ;  /* 0x0000001841157231 */ /* 0x081fe20000000015 */
[----:B------:R-:W-:Y:S01]  /*2b80*/  LOP3.LUT R32, R32, 0x64006400, RZ, 0xfc, !PT ;  /* 0x6400640020207812 */ /* 0x000fe200078efcff */
[----:B------:R-:W-:-:S02]  /*2b90*/  HFMA2 R72, R64, R24, R72 ;  /* 0x0000001840487231 */ /* 0x000fc40000000048 */
        /* <DEDUP_REMOVED lines=8> */
[----:B------:R-:W-:Y:S02]  /*2c20*/  HADD2 R69, R33, -1040, -1040 ;  /* 0xe410e41021457430 */ /* 0x000fe40000000000 */
[-C--:B------:R-:W-:Y:S01]  /*2c30*/  HFMA2 R20, R84, R25.reuse, R20 ;  /* 0x0000001954147231 */ /* 0x080fe20000000014 */
[----:B------:R-:W-:Y:S01]  /*2c40*/  LOP3.LUT R28, R28, 0x64006400, RZ, 0xfc, !PT ;  /* 0x640064001c1c7812 */ /* 0x000fe200078efcff */
[----:B------:R-:W-:Y:S01]  /*2c50*/  HADD2 R91, R32, -1040, -1040 ;  /* 0xe410e410205b7430 */ /* 0x000fe20000000000 */
[----:B------:R-:W-:Y:S01]  /*2c60*/  LOP3.LUT R29, R29, 0x64006400, RZ, 0xfc, !PT ;  /* 0x640064001d1d7812 */ /* 0x000fe200078efcff */
[----:B------:R-:W-:-:S02]  /*2c70*/  HFMA2 R25, R54, R25, R24 ;  /* 0x0000001936197231 */ /* 0x000fc40000000018 */
[-C--:B------:R-:W-:Y:S02]  /*2c80*/  HFMA2 R21, R69, R26.reuse, R21 ;  /* 0x0000001a45157231 */ /* 0x080fe40000000015 */
[----:B------:R-:W-:Y:S02]  /*2c90*/  HADD2 R70, R34, -1040, -1040 ;  /* 0xe410e41022467430 */ /* 0x000fe40000000000 */
[----:B------:R-:W-:Y:S02]  /*2ca0*/  HFMA2 R20, R91, R26, R20 ;  /* 0x0000001a5b147231 */ /* 0x000fe40000000014 */
[----:B------:R-:W-:Y:S01]  /*2cb0*/  HADD2 R71, R35, -1040, -1040 ;  /* 0xe410e41023477430 */ /* 0x000fe20000000000 */
[----:B------:R-:W-:Y:S01]  /*2cc0*/  PRMT R24, RZ, 0x5410, RZ ;  /* 0x00005410ff187816 */ /* 0x000fe200000000ff */
[----:B------:R-:W-:Y:S02]  /*2cd0*/  HADD2 R72, R30, -1040, -1040 ;  /* 0xe410e4101e487430 */ /* 0x000fe40000000000 */
[----:B------:R-:W-:-:S02]  /*2ce0*/  HADD2 R73, R31, -1040, -1040 ;  /* 0xe410e4101f497430 */ /* 0x000fc40000000000 */
[-C--:B------:R-:W-:Y:S02]  /*2cf0*/  HFMA2 R22, R70, R26.reuse, R22 ;  /* 0x0000001a46167231 */ /* 0x080fe40000000016 */
[-C--:B------:R-:W-:Y:S02]  /*2d00*/  HFMA2 R20, R72, R27.reuse, R20 ;  /* 0x0000001b48147231 */ /* 0x080fe40000000014 */
[----:B------:R-:W-:Y:S02]  /*2d10*/  HFMA2 R25, R71, R26, R25 ;  /* 0x0000001a47197231 */ /* 0x000fe40000000019 */
[----:B------:R-:W-:Y:S01]  /*2d20*/  HADD2 R74, R28, -1040, -1040 ;  /* 0xe410e4101c4a7430 */ /* 0x000fe20000000000 */
[----:B------:R-:W-:Y:S01]  /*2d30*/  PRMT R28, RZ, 0x5410, RZ ;  /* 0x00005410ff1c7816 */ /* 0x000fe200000000ff */
[----:B------:R-:W-:Y:S01]  /*2d40*/  HADD2 R75, R29, -1040, -1040 ;  /* 0xe410e4101d4b7430 */ /* 0x000fe20000000000 */
[----:B------:R-:W-:Y:S01]  /*2d50*/  PRMT R29, RZ, 0x5410, RZ ;  /* 0x00005410ff1d7816 */ /* 0x000fe200000000ff */
[----:B------:R-:W-:-:S02]  /*2d60*/  HFMA2 R21, R73, R27, R21 ;  /* 0x0000001b49157231 */ /* 0x000fc40000000015 */
[-C--:B------:R-:W-:Y:S02]  /*2d70*/  HFMA2 R22, R74, R27.reuse, R22 ;  /* 0x0000001b4a167231 */ /* 0x080fe40000000016 */
[----:B------:R-:W-:Y:S02]  /*2d80*/  HFMA2 R25, R75, R27, R25 ;  /* 0x0000001b4b197231 */ /* 0x000fe40000000019 */
[----:B------:R-:W-:Y:S02]  /*2d90*/  HADD2 R20, R20.H0_H0, R20.H1_H1 ;  /* 0x3000001414147230 */ /* 0x000fe40000000800 */
[----:B------:R-:W-:Y:S02]  /*2da0*/  HADD2 R21, R21.H0_H0, R21.H1_H1 ;  /* 0x3000001515157230 */ /* 0x000fe40000000800 */
[----:B------:R-:W-:Y:S02]  /*2db0*/  HADD2 R22, R22.H0_H0, R22.H1_H1 ;  /* 0x3000001616167230 */ /* 0x000fe40000000800 */
[----:B------:R-:W-:Y:S01]  /*2dc0*/  HADD2 R25, R25.H0_H0, R25.H1_H1 ;  /* 0x3000001919197230 */ /* 0x000fe20000000800 */
[----:B------:R-:W-:-:S02]  /*2dd0*/  PRMT R20, R20, 0x5410, R21 ;  /* 0x0000541014147816 */ /* 0x000fc40000000015 */
[----:B------:R-:W-:Y:S02]  /*2de0*/  PRMT R21, RZ, 0x5410, RZ ;  /* 0x00005410ff157816 */ /* 0x000fe400000000ff */
[----:B------:R-:W-:Y:S01]  /*2df0*/  PRMT R22, R22, 0x5410, R25 ;  /* 0x0000541016167816 */ /* 0x000fe20000000019 */
[----:B------:R-:W-:Y:S01]  /*2e00*/  HFMA2 R77, R20, R10, RZ ;  /* 0x0000000a144d7231 */ /* 0x000fe200000000ff */
[----:B------:R-:W-:Y:S02]  /*2e10*/  PRMT R25, RZ, 0x5410, RZ ;  /* 0x00005410ff197816 */ /* 0x000fe400000000ff */
[----:B------:R-:W-:Y:S01]  /*2e20*/  PRMT R20, RZ, 0x5410, RZ ;  /* 0x00005410ff147816 */ /* 0x000fe200000000ff */
[----:B------:R-:W-:Y:S01]  /*2e30*/  HFMA2 R76, R22, R9, RZ.H0_H0 ;  /* 0x00000009164c7231 */ /* 0x000fe200000400ff */
[----:B------:R-:W-:Y:S06]  /*2e40*/  @!P0 BRA `(.L_x_753) ;  /* 0x0000000c00e88947 */ /* 0x000fec0003800000 */
[----:B------:R-:W0:Y:S01]  /*2e50*/  LDS.128 R20, [UR4+0x40] ;  /* 0x00004004ff147984 */ /* 0x000e220008000c00 */
[----:B------:R-:W-:Y:S02]  /*2e60*/  ISETP.NE.AND P0, PT, R3, 0x2, PT ;  /* 0x000000020300780c */ /* 0x000fe40003f05270 */
[----:B------:R-:W-:Y:S01]  /*2e70*/  PRMT R10, R10, 0x5410, R6 ;  /* 0x000054100a0a7816 */ /* 0x000fe20000000006 */
[----:B------:R-:W1:Y:S01]  /*2e80*/  LDS.128 R24, [UR4+0x50] ;  /* 0x00005004ff187984 */ /* 0x000e620008000c00 */
[----:B------:R-:W-:-:S03]  /*2e90*/  PRMT R9, R9, 0x5410, R4 ;  /* 0x0000541009097816 */ /* 0x000fc60000000004 */
[----:B------:R-:W2:Y:S01]  /*2ea0*/  LDS.128 R28, [UR4+0x60] ;  /* 0x00006004ff1c7984 */ /* 0x000ea20008000c00 */
[-C--:B0-----:R-:W-:Y:S02]  /*2eb0*/  HFMA2 R32, R7, R20.reuse, RZ ;  /* 0x0000001407207231 */ /* 0x081fe400000000ff */
[----:B------:R-:W-:Y:S02]  /*2ec0*/  HFMA2 R93, R15, R20, RZ ;  /* 0x000000140f5d7231 */ /* 0x000fe400000000ff */
[-C--:B------:R-:W-:Y:S02]  /*2ed0*/  HFMA2 R32, R8, R21.reuse, R32 ;  /* 0x0000001508207231 */ /* 0x080fe40000000020 */
[----:B------:R-:W-:Y:S02]  /*2ee0*/  HFMA2 R93, R13, R21, R93 ;  /* 0x000000150d5d7231 */ /* 0x000fe4000000005d */
[-C--:B------:R-:W-:Y:S02]  /*2ef0*/  HFMA2 R32, R79, R22.reuse, R32 ;  /* 0x000000164f207231 */ /* 0x080fe40000000020 */
[----:B------:R-:W-:-:S02]  /*2f00*/  HFMA2 R93, R17, R22, R93 ;  /* 0x00000016115d7231 */ /* 0x000fc4000000005d */
[-C--:B------:R-:W-:Y:S02]  /*2f10*/  HFMA2 R90, R78, R23.reuse, R32 ;  /* 0x000000174e5a7231 */ /* 0x080fe40000000020 */
[----:B------:R-:W0:Y:S01]  /*2f20*/  LDS.128 R32, [UR4+0x70] ;  /* 0x00007004ff207984 */ /* 0x000e220008000c00 */
[----:B------:R-:W-:Y:S02]  /*2f30*/  HFMA2 R93, R44, R23, R93 ;  /* 0x000000172c5d7231 */ /* 0x000fe4000000005d */
[-C--:B-1----:R-:W-:Y:S02]  /*2f40*/  HFMA2 R90, R81, R24.reuse, R90 ;  /* 0x00000018515a7231 */ /* 0x082fe4000000005a */
[----:B------:R-:W-:Y:S02]  /*2f50*/  HFMA2 R93, R36, R24, R93 ;  /* 0x00000018245d7231 */ /* 0x000fe4000000005d */
[-C--:B------:R-:W-:Y:S02]  /*2f60*/  HFMA2 R90, R80, R25.reuse, R90 ;  /* 0x00000019505a7231 */ /* 0x080fe4000000005a */
[----:B------:R-:W-:-:S02]  /*2f70*/  HFMA2 R93, R48, R25, R93 ;  /* 0x00000019305d7231 */ /* 0x000fc4000000005d */
[-C--:B------:R-:W-:Y:S02]  /*2f80*/  HFMA2 R90, R83, R26.reuse, R90 ;  /* 0x0000001a535a7231 */ /* 0x080fe4000000005a */
[----:B------:R-:W-:Y:S02]  /*2f90*/  HFMA2 R93, R40, R26, R93 ;  /* 0x0000001a285d7231 */ /* 0x000fe4000000005d */
[-C--:B------:R-:W-:Y:S02]  /*2fa0*/  HFMA2 R90, R82, R27.reuse, R90 ;  /* 0x0000001b525a7231 */ /* 0x080fe4000000005a */
[----:B------:R-:W-:Y:S02]  /*2fb0*/  HFMA2 R93, R41, R27, R93 ;  /* 0x0000001b295d7231 */ /* 0x000fe4000000005d */
[-C--:B--2---:R-:W-:Y:S02]  /*2fc0*/  HFMA2 R90, R87, R28.reuse, R90 ;  /* 0x0000001c575a7231 */ /* 0x084fe4000000005a */
[----:B------:R-:W-:-:S02]  /*2fd0*/  HFMA2 R93, R53, R28, R93 ;  /* 0x0000001c355d7231 */ /* 0x000fc4000000005d */
[-C--:B------:R-:W-:Y:S02]  /*2fe0*/  HFMA2 R90, R86, R29.reuse, R90 ;  /* 0x0000001d565a7231 */ /* 0x080fe4000000005a */
[----:B------:R-:W-:Y:S02]  /*2ff0*/  HFMA2 R93, R62, R29, R93 ;  /* 0x0000001d3e5d7231 */ /* 0x000fe4000000005d */
[-C--:B------:R-:W-:Y:S02]  /*3000*/  HFMA2 R90, R85, R30.reuse, R90 ;  /* 0x0000001e555a7231 */ /* 0x080fe4000000005a */
[----:B------:R-:W-:Y:S02]  /*3010*/  HFMA2 R93, R58, R30, R93 ;  /* 0x0000001e3a5d7231 */ /* 0x000fe4000000005d */
[-C--:B------:R-:W-:Y:S02]  /*3020*/  HFMA2 R90, R88, R31.reuse, R90 ;  /* 0x0000001f585a7231 */ /* 0x080fe4000000005a */
[----:B------:R-:W-:-:S02]  /*3030*/  HFMA2 R93, R67, R31, R93 ;  /* 0x0000001f435d7231 */ /* 0x000fc4000000005d */
[-C--:B0-----:R-:W-:Y:S02]  /*3040*/  HFMA2 R90, R89, R32.reuse, R90 ;  /* 0x00000020595a7231 */ /* 0x081fe4000000005a */
[----:B------:R-:W-:Y:S02]  /*3050*/  HFMA2 R93, R64, R32, R93 ;  /* 0x00000020405d7231 */ /* 0x000fe4000000005d */
[-C--:B------:R-:W-:Y:S02]  /*3060*/  HFMA2 R90, R84, R33.reuse, R90 ;  /* 0x00000021545a7231 */ /* 0x080fe4000000005a */
[----:B------:R-:W-:Y:S02]  /*3070*/  HFMA2 R93, R55, R33, R93 ;  /* 0x00000021375d7231 */ /* 0x000fe4000000005d */
[-C--:B------:R-:W-:Y:S02]  /*3080*/  HFMA2 R90, R91, R34.reuse, R90 ;  /* 0x000000225b5a7231 */ /* 0x080fe4000000005a */
[----:B------:R-:W-:-:S02]  /*3090*/  HFMA2 R93, R70, R34, R93 ;  /* 0x00000022465d7231 */ /* 0x000fc4000000005d */
[-C--:B------:R-:W-:Y:S02]  /*30a0*/  HFMA2 R90, R72, R35.reuse, R90 ;  /* 0x00000023485a7231 */ /* 0x080fe4000000005a */
[----:B------:R-:W-:Y:S02]  /*30b0*/  HFMA2 R93, R74, R35, R93 ;  /* 0x000000234a5d7231 */ /* 0x000fe4000000005d */
[----:B------:R-:W-:Y:S02]  /*30c0*/  HADD2 R92, R90.H0_H0, R90.H1_H1 ;  /* 0x3000005a5a5c7230 */ /* 0x000fe40000000800 */
[-C--:B------:R-:W-:Y:S02]  /*30d0*/  HFMA2 R90, R16, R20.reuse, RZ ;  /* 0x00000014105a7231 */ /* 0x080fe400000000ff */
[----:B------:R-:W-:Y:S02]  /*30e0*/  HFMA2 R20, R12, R20, RZ.H0_H0 ;  /* 0x000000140c147231 */ /* 0x000fe400000400ff */
[----:B------:R-:W-:-:S02]  /*30f0*/  HADD2 R93, R93.H0_H0, R93.H1_H1 ;  /* 0x3000005d5d5d7230 */ /* 0x000fc40000000800 */
[-C--:B------:R-:W-:Y:S02]  /*3100*/  HFMA2 R90, R14, R21.reuse, R90 ;  /* 0x000000150e5a7231 */ /* 0x080fe4000000005a */
[----:B------:R-:W-:Y:S01]  /*3110*/  HFMA2 R20, R11, R21, R20 ;  /* 0x000000150b147231 */ /* 0x000fe20000000014 */
[----:B------:R-:W-:Y:S01]  /*3120*/  PRMT R21, RZ, 0x5410, RZ ;  /* 0x00005410ff157816 */ /* 0x000fe200000000ff */
[-C--:B------:R-:W-:Y:S02]  /*3130*/  HFMA2 R90, R18, R22.reuse, R90 ;  /* 0x00000016125a7231 */ /* 0x080fe4000000005a */
[----:B------:R-:W-:Y:S02]  /*3140*/  HFMA2 R20, R19, R22, R20 ;  /* 0x0000001613147231 */ /* 0x000fe40000000014 */
[-C--:B------:R-:W-:Y:S02]  /*3150*/  HFMA2 R90, R45, R23.reuse, R90 ;  /* 0x000000172d5a7231 */ /* 0x080fe4000000005a */
[----:B------:R-:W-:-:S02]  /*3160*/  HFMA2 R20, R38, R23, R20 ;  /* 0x0000001726147231 */ /* 0x000fc40000000014 */
[-C--:B------:R-:W-:Y:S02]  /*3170*/  HFMA2 R90, R37, R24.reuse, R90 ;  /* 0x00000018255a7231 */ /* 0x080fe4000000005a */
[----:B------:R-:W-:Y:S01]  /*3180*/  HFMA2 R20, R39, R24, R20 ;  /* 0x0000001827147231 */ /* 0x000fe20000000014 */
[----:B------:R-:W-:Y:S01]  /*3190*/  PRMT R24, RZ, 0x5410, RZ ;  /* 0x00005410ff187816 */ /* 0x000fe200000000ff */
[-C--:B------:R-:W-:Y:S02]  /*31a0*/  HFMA2 R90, R49, R25.reuse, R90 ;  /* 0x00000019315a7231 */ /* 0x080fe4000000005a */
[----:B------:R-:W-:Y:S01]  /*31b0*/  HFMA2 R20, R47, R25, R20 ;  /* 0x000000192f147231 */ /* 0x000fe20000000014 */
[----:B------:R-:W-:Y:S01]  /*31c0*/  PRMT R25, RZ, 0x5410, RZ ;  /* 0x00005410ff197816 */ /* 0x000fe200000000ff */
[-C--:B------:R-:W-:Y:S02]  /*31d0*/  HFMA2 R90, R46, R26.reuse, R90 ;  /* 0x0000001a2e5a7231 */ /* 0x080fe4000000005a */
[----:B------:R-:W-:-:S02]  /*31e0*/  HFMA2 R20, R51, R26, R20 ;  /* 0x0000001a33147231 */ /* 0x000fc40000000014 */
[-C--:B------:R-:W-:Y:S02]  /*31f0*/  HFMA2 R90, R50, R27.reuse, R90 ;  /* 0x0000001b325a7231 */ /* 0x080fe4000000005a */
[----:B------:R-:W-:Y:S02]  /*3200*/  HFMA2 R20, R42, R27, R20 ;  /* 0x0000001b2a147231 */ /* 0x000fe40000000014 */
[-C--:B------:R-:W-:Y:S02]  /*3210*/  HFMA2 R90, R60, R28.reuse, R90 ;  /* 0x0000001c3c5a7231 */ /* 0x080fe4000000005a */
[----:B------:R-:W-:Y:S02]  /*3220*/  HFMA2 R20, R52, R28, R20 ;  /* 0x0000001c34147231 */ /* 0x000fe40000000014 */
        /* <DEDUP_REMOVED lines=14> */
[----:B------:R-:W-:Y:S02]  /*3310*/  HADD2 R90, R90.H0_H0, R90.H1_H1 ;  /* 0x3000005a5a5a7230 */ /* 0x000fe40000000800 */
[----:B------:R-:W-:-:S03]  /*3320*/  HADD2 R20, R20.H0_H0, R20.H1_H1 ;  /* 0x3000001414147230 */ /* 0x000fc60000000800 */
[----:B------:R-:W-:Y:S02]  /*3330*/  PRMT R92, R92, 0x5410, R90 ;  /* 0x000054105c5c7816 */ /* 0x000fe4000000005a */
[----:B------:R-:W-:Y:S02]  /*3340*/  PRMT R93, R93, 0x5410, R20 ;  /* 0x000054105d5d7816 */ /* 0x000fe40000000014 */
[----:B------:R-:W-:Y:S01]  /*3350*/  PRMT R20, RZ, 0x5410, RZ ;  /* 0x00005410ff147816 */ /* 0x000fe200000000ff */
[----:B------:R-:W-:Y:S02]  /*3360*/  HFMA2 R28, R92, R10, RZ ;  /* 0x0000000a5c1c7231 */ /* 0x000fe400000000ff */
[----:B------:R-:W-:Y:S01]  /*3370*/  HFMA2 R29, R93, R9, RZ.H0_H0 ;  /* 0x000000095d1d7231 */ /* 0x000fe200000400ff */
[----:B------:R-:W-:Y:S06]  /*3380*/  @!P0 BRA `(.L_x_753) ;  /* 0x0000000800988947 */ /* 0x000fec0003800000 */
[----:B------:R-:W0:Y:S01]  /*3390*/  LDS.128 R20, [UR4+0x80] ;  /* 0x00008004ff147984 */ /* 0x000e220008000c00 */
[----:B------:R-:W-:Y:S01]  /*33a0*/  MOV R31, R16 ;  /* 0x00000010001f7202 */ /* 0x000fe20000000f00 */
[----:B------:R-:W-:Y:S01]  /*33b0*/  IMAD.MOV.U32 R30, RZ, RZ, R14 ;  /* 0x000000ffff1e7224 */ /* 0x000fe200078e000e */
[----:B------:R-:W-:Y:S01]  /*33c0*/  MOV R93, R15 ;  /* 0x0000000f005d7202 */ /* 0x000fe20000000f00 */
[----:B------:R-:W1:Y:S01]  /*33d0*/  LDS.128 R24, [UR4+0x90] ;  /* 0x00009004ff187984 */ /* 0x000e620008000c00 */
[----:B------:R-:W-:Y:S01]  /*33e0*/  MOV R34, R12 ;  /* 0x0000000c00227202 */ /* 0x000fe20000000f00 */
[----:B------:R-:W-:Y:S01]  /*33f0*/  IMAD.MOV.U32 R32, RZ, RZ, R13 ;  /* 0x000000ffff207224 */ /* 0x000fe200078e000d */
[----:B------:R-:W-:Y:S01]  /*3400*/  MOV R33, R17 ;  /* 0x0000001100217202 */ /* 0x000fe20000000f00 */
[----:B------:R-:W-:Y:S01]  /*3410*/  IMAD.MOV.U32 R90, RZ, RZ, R18 ;  /* 0x000000ffff5a7224 */ /* 0x000fe200078e0012 */
[----:B------:R-:W-:Y:S01]  /*3420*/  ISETP.NE.AND P0, PT, R3, 0x3, PT ;  /* 0x000000030300780c */ /* 0x000fe20003f05270 */
[----:B------:R-:W-:Y:S01]  /*3430*/  IMAD.MOV.U32 R35, RZ, RZ, R19 ;  /* 0x000000ffff237224 */ /* 0x000fe200078e0013 */
[----:B------:R-:W-:-:S02]  /*3440*/  PRMT R6, R10, 0x5410, R6 ;  /* 0x000054100a067816 */ /* 0x000fc40000000006 */
[----:B------:R-:W-:Y:S01]  /*3450*/  PRMT R4, R9, 0x5410, R4 ;  /* 0x0000541009047816 */ /* 0x000fe20000000004 */
        /* <DEDUP_REMOVED lines=14> */
[-C--:B------:R-:W-:Y:S01]  /*3540*/  HFMA2 R18, R44, R23.reuse, R18 ;  /* 0x000000172c127231 */ /* 0x080fe20000000012 */
[----:B------:R-:W0:Y:S01]  /*3550*/  LDS.128 R12, [UR4+0xa0] ;  /* 0x0000a004ff0c7984 */ /* 0x000e220008000c00 */
[-C--:B-1----:R-:W-:Y:S02]  /*3560*/  HFMA2 R16, R81, R24.reuse, R16 ;  /* 0x0000001851107231 */ /* 0x082fe40000000010 */
[----:B------:R-:W-:Y:S02]  /*3570*/  HFMA2 R23, R38, R23, R19 ;  /* 0x0000001726177231 */ /* 0x000fe40000000013 */
        /* <DEDUP_REMOVED lines=10> */
[-C--:B------:R-:W-:Y:S02]  /*3620*/  HFMA2 R20, R82, R27.reuse, R16 ;  /* 0x0000001b52147231 */ /* 0x080fe40000000010 */
[----:B------:R-:W-:Y:S01]  /*3630*/  HFMA2 R26, R51, R26, R24 ;  /* 0x0000001a331a7231 */ /* 0x000fe20000000018 */
[----:B------:R-:W1:Y:S01]  /*3640*/  LDS.128 R16, [UR4+0xb0] ;  /* 0x0000b004ff107984 */ /* 0x000e620008000c00 */
        /* <DEDUP_REMOVED lines=47> */
[----:B------:R-:W1:Y:S04]  /*3940*/  LDS.128 R16, [UR4+0xd0] ;  /* 0x0000d004ff107984 */ /* 0x000e680008000c00 */
[----:B------:R-:W2:Y:S01]  /*3950*/  LDS.128 R20, [UR4+0xe0] ;  /* 0x0000e004ff147984 */ /* 0x000ea20008000c00 */
[-C--:B0-----:R-:W-:Y:S02]  /*3960*/  HFMA2 R7, R7, R12.reuse, RZ ;  /* 0x0000000c07077231 */ /* 0x081fe400000000ff */
[----:B------:R-:W-:-:S02]  /*3970*/  HFMA2 R31, R31, R12, RZ.H0_H0 ;  /* 0x0000000c1f1f7231 */ /* 0x000fc400000400ff */
        /* <DEDUP_REMOVED lines=31> */
[-C--:B--2---:R-:W-:Y:S02]  /*3b70*/  HFMA2 R7, R87, R20.reuse, R7 ;  /* 0x0000001457077231 */ /* 0x084fe40000000007 */
        /* <DEDUP_REMOVED lines=37> */
[----:B------:R-:W-:-:S04]  /*3dd0*/  HFMA2 R21, R36, R6, RZ ;  /* 0x0000000624157231 */ /* 0x000fc800000000ff */
[----:B------:R-:W-:-:S07]  /*3de0*/  HFMA2 R20, R37, R4, RZ.H0_H0 ;  /* 0x0000000425147231 */ /* 0x000fce00000400ff */
.L_x_753:
[----:B------:R-:W-:-:S13]  /*3df0*/  ISETP.GT.AND P0, PT, R3, RZ, PT ;  /* 0x000000ff0300720c */ /* 0x000fda0003f04270 */
[----:B------:R-:W-:Y:S05]  /*3e00*/  @!P0 EXIT ;  /* 0x000000000000894d */ /* 0x000fea0003800000 */
[----:B------:R-:W0:Y:S01]  /*3e10*/  S2R R9, SR_TID.X ;  /* 0x0000000000097919 */ /* 0x000e220000002100 */
[----:B------:R-:W1:Y:S01]  /*3e20*/  LDC.64 R6, c[0x0][0x3a0] ;  /* 0x0000e800ff067b82 */ /* 0x000e620000000a00 */
[----:B0-----:R-:W-:-:S05]  /*3e30*/  LEA R2, R2, R9, 0x5 ;  /* 0x0000000902027211 */ /* 0x001fca00078e28ff */
[----:B------:R-:W-:-:S04]  /*3e40*/  IMAD R2, R0, R5, R2 ;  /* 0x0000000500027224 */ /* 0x000fc800078e0202 */
[----:B------:R-:W-:-:S04]  /*3e50*/  IMAD.SHL.U32 R9, R2, 0x4, RZ ;  /* 0x0000000402097824 */ /* 0x000fc800078e00ff */
        /* <DEDUP_REMOVED lines=8> */
.L_x_757:
[----:B------:R-:W0:Y:S02]  /*3ee0*/  LDS R10, [R8] ;  /* 0x00000000080a7984 */ /* 0x000e240000000800 */
[----:B0-----:R-:W-:-:S05]  /*3ef0*/  HADD2 R11, R10, R77 ;  /* 0x0000004d0a0b7230 */ /* 0x001fca0000000000 */
[----:B------:R-:W0:Y:S02]  /*3f00*/  ATOMS.CAST.SPIN P0, [R8], R10, R11 ;  /* 0x0000000a0800758d */ /* 0x000e24000180000b */
[----:B0-----:R-:W-:Y:S05]  /*3f10*/  @!P0 BRA `(.L_x_757) ;  /* 0xfffffffc00f08947 */ /* 0x001fea000383ffff */
[----:B------:R-:W-:Y:S05]  /*3f20*/  BRA `(.L_x_755) ;  /* 0x00000000000c7947 */ /* 0x000fea0003800000 */
.L_x_756:
[----:B------:R-:W2:Y:S02]  /*3f30*/  LD.E R0, desc[UR6][R6.64] ;  /* 0x0000000606007980 */ /* 0x000ea4000c101900 */
[----:B--2---:R-:W-:-:S05]  /*3f40*/  IMAD.IADD R9, R77, 0x1, R0 ;  /* 0x000000014d097824 */ /* 0x004fca00078e0200 */
[----:B------:R0:W-:Y:S02]  /*3f50*/  ST.E desc[UR6][R6.64], R9 ;  /* 0x0000000906007985 */ /* 0x0001e4000c101906 */
.L_x_755:
[----:B------:R-:W-:Y:S05]  /*3f60*/  BSYNC.RECONVERGENT B0 ;  /* 0x0000000000007941 */ /* 0x000fea0003800200 */
.L_x_754:
[----:B------:R1:W-:Y:S01]  /*3f70*/  ATOM.E.ADD.F16x2.RN.STRONG.GPU P0, RZ, desc[UR6][R6.64+0x4], R76 ;  /* 0x8000044c06ff79a2 */ /* 0x0003e2000c10e106 */
[----:B------:R-:W-:Y:S04]  /*3f80*/  BSSY.RECONVERGENT B0, `(.L_x_758) ;  /* 0x000000e000007945 */ /* 0x000fe80003800200 */
[----:B-1----:R-:W-:Y:S05]  /*3f90*/  @P0 BRA `(.L_x_759) ;  /* 0x0000000000300947 */ /* 0x002fea0003800000 */
[----:B------:R-:W1:Y:S02]  /*3fa0*/  QSPC.E.S P0, RZ, [R6+0x4] ;  /* 0x0000040006ff73aa */ /* 0x000e640000000500 */
[----:B-1----:R-:W-:Y:S05]  /*3fb0*/  @!P0 BRA `(.L_x_760) ;  /* 0x00000000001c8947 */ /* 0x002fea0003800000 */
[----:B------:R-:W-:-:S04]  /*3fc0*/  MOV R8, R6 ;  /* 0x0000000600087202 */ /* 0x000fc80000000f00 */
[----:B------:R-:W-:-:S07]  /*3fd0*/  MOV R8, R8 ;  /* 0x0000000800087202 */ /* 0x000fce0000000f00 */
.L_x_761:
[----:B------:R-:W1:Y:S02]  /*3fe0*/  LDS R10, [R8+0x4] ;  /* 0x00000400080a7984 */ /* 0x000e640000000800 */
[----:B-1----:R-:W-:-:S05]  /*3ff0*/  HFMA2 R11, R10, 1, 1, R76 ;  /* 0x3c003c000a0b7831 */ /* 0x002fca000000004c */
[----:B------:R-:W1:Y:S02]  /*4000*/  ATOMS.CAST.SPIN P0, [R8+0x4], R10, R11 ;  /* 0x0000040a0800758d */ /* 0x000e64000180000b */
[----:B-1----:R-:W-:Y:S05]  /*4010*/  @!P0 BRA `(.L_x_761) ;  /* 0xfffffffc00f08947 */ /* 0x002fea000383ffff */
[----:B------:R-:W-:Y:S05]  /*4020*/  BRA `(.L_x_759) ;  /* 0x00000000000c7947 */ /* 0x000fea0003800000 */
.L_x_760:
[----:B------:R-:W0:Y:S02]  /*4030*/  LD.E R0, desc[UR6][R6.64+0x4] ;  /* 0x0000040606007980 */ /* 0x000e24000c101900 */
[----:B0-----:R-:W-:-:S05]  /*4040*/  IMAD.IADD R9, R76, 0x1, R0 ;  /* 0x000000014c097824 */ /* 0x001fca00078e0200 */
[----:B------:R1:W-:Y:S02]  /*4050*/  ST.E desc[UR6][R6.64+0x4], R9 ;  /* 0x0000040906007985 */ /* 0x0003e4000c101906 */
.L_x_759:
[----:B------:R-:W-:Y:S05]  /*4060*/  BSYNC.RECONVERGENT B0 ;  /* 0x0000000000007941 */ /* 0x000fea0003800200 */
.L_x_758:
        /* <DEDUP_REMOVED lines=10> */
.L_x_765:
[----:B------:R-:W0:Y:S02]  /*4110*/  LDS R10, [R8] ;  /* 0x00000000080a7984 */ /* 0x000e240000000800 */
[----:B0-----:R-:W-:-:S05]  /*4120*/  HADD2 R11, R10, R28 ;  /* 0x0000001c0a0b7230 */ /* 0x001fca0000000000 */
[----:B------:R-:W0:Y:S02]  /*4130*/  ATOMS.CAST.SPIN P0, [R8], R10, R11 ;  /* 0x0000000a0800758d */ /* 0x000e24000180000b */
[----:B0-----:R-:W-:Y:S05]  /*4140*/  @!P0 BRA `(.L_x_765) ;  /* 0xfffffffc00f08947 */ /* 0x001fea000383ffff */
[----:B------:R-:W-:Y:S05]  /*4150*/  BRA `(.L_x_763) ;  /* 0x00000000000c7947 */ /* 0x000fea0003800000 */
.L_x_764:
[----:B------:R-:W2:Y:S02]  /*4160*/  LD.E R0, desc[UR6][R6.64] ;  /* 0x0000000606007980 */ /* 0x000ea4000c101900 */
[----:B--2---:R-:W-:-:S05]  /*4170*/  IMAD.IADD R9, R28, 0x1, R0 ;  /* 0x000000011c097824 */ /* 0x004fca00078e0200 */
[----:B------:R0:W-:Y:S02]  /*4180*/  ST.E desc[UR6][R6.64], R9 ;  /* 0x0000000906007985 */ /* 0x0001e4000c101906 */
.L_x_763:
[----:B------:R-:W-:Y:S05]  /*4190*/  BSYNC.RECONVERGENT B0 ;  /* 0x0000000000007941 */ /* 0x000fea0003800200 */
.L_x_762:
[----:B------:R1:W-:Y:S01]  /*41a0*/  ATOM.E.ADD.F16x2.RN.STRONG.GPU P0, RZ, desc[UR6][R6.64+0x4], R29 ;  /* 0x8000041d06ff79a2 */ /* 0x0003e2000c10e106 */
[----:B------:R-:W-:Y:S04]  /*41b0*/  BSSY.RECONVERGENT B0, `(.L_x_766) ;  /* 0x000000e000007945 */ /* 0x000fe80003800200 */
[----:B-1----:R-:W-:Y:S05]  /*41c0*/  @P0 BRA `(.L_x_767) ;  /* 0x0000000000300947 */ /* 0x002fea0003800000 */
[----:B------:R-:W1:Y:S02]  /*41d0*/  QSPC.E.S P0, RZ, [R6+0x4] ;  /* 0x0000040006ff73aa */ /* 0x000e640000000500 */
[----:B-1----:R-:W-:Y:S05]  /*41e0*/  @!P0 BRA `(.L_x_768) ;  /* 0x00000000001c8947 */ /* 0x002fea0003800000 */
[----:B------:R-:W-:-:S04]  /*41f0*/  MOV R8, R6 ;  /* 0x0000000600087202 */ /* 0x000fc80000000f00 */
[----:B------:R-:W-:-:S07]  /*4200*/  MOV R8, R8 ;  /* 0x0000000800087202 */ /* 0x000fce0000000f00 */
.L_x_769:
[----:B------:R-:W1:Y:S02]  /*4210*/  LDS R10, [R8+0x4] ;  /* 0x00000400080a7984 */ /* 0x000e640000000800 */
[----:B-1----:R-:W-:-:S05]  /*4220*/  HFMA2 R11, R10, 1, 1, R29 ;  /* 0x3c003c000a0b7831 */ /* 0x002fca000000001d */
[----:B------:R-:W1:Y:S02]  /*4230*/  ATOMS.CAST.SPIN P0, [R8+0x4], R10, R11 ;  /* 0x0000040a0800758d */ /* 0x000e64000180000b */
[----:B-1----:R-:W-:Y:S05]  /*4240*/  @!P0 BRA `(.L_x_769) ;  /* 0xfffffffc00f08947 */ /* 0x002fea000383ffff */
[----:B------:R-:W-:Y:S05]  /*4250*/  BRA `(.L_x_767) ;  /* 0x00000000000c7947 */ /* 0x000fea0003800000 */
.L_x_768:
[----:B------:R-:W0:Y:S02]  /*4260*/  LD.E R0, desc[UR6][R6.64+0x4] ;  /* 0x0000040606007980 */ /* 0x000e24000c101900 */
[----:B0-----:R-:W-:-:S05]  /*4270*/  IMAD.IADD R9, R29, 0x1, R0 ;  /* 0x000000011d097824 */ /* 0x001fca00078e0200 */
[----:B------:R1:W-:Y:S02]  /*4280*/  ST.E desc[UR6][R6.64+0x4], R9 ;  /* 0x0000040906007985 */ /* 0x0003e4000c101906 */
.L_x_767:
[----:B------:R-:W-:Y:S05]  /*4290*/  BSYNC.RECONVERGENT B0 ;  /* 0x0000000000007941 */ /* 0x000fea0003800200 */
.L_x_766:
        /* <DEDUP_REMOVED lines=10> */
.L_x_773:
[----:B------:R-:W0:Y:S02]  /*4340*/  LDS R10, [R8] ;  /* 0x00000000080a7984 */ /* 0x000e240000000800 */
[----:B0-----:R-:W-:-:S05]  /*4350*/  HADD2 R11, R10, R25 ;  /* 0x000000190a0b7230 */ /* 0x001fca0000000000 */
[----:B------:R-:W0:Y:S02]  /*4360*/  ATOMS.CAST.SPIN P0, [R8], R10, R11 ;  /* 0x0000000a0800758d */ /* 0x000e24000180000b */
[----:B0-----:R-:W-:Y:S05]  /*4370*/  @!P0 BRA `(.L_x_773) ;  /* 0xfffffffc00f08947 */ /* 0x001fea000383ffff */
[----:B------:R-:W-:Y:S05]  /*4380*/  BRA `(.L_x_771) ;  /* 0x00000000000c7947 */ /* 0x000fea0003800000 */
.L_x_772:
[----:B------:R-:W2:Y:S02]  /*4390*/  LD.E R0, desc[UR6][R6.64] ;  /* 0x0000000606007980 */ /* 0x000ea4000c101900 */
[----:B--2---:R-:W-:-:S05]  /*43a0*/  IMAD.IADD R9, R25, 0x1, R0 ;  /* 0x0000000119097824 */ /* 0x004fca00078e0200 */
[----:B------:R0:W-:Y:S02]  /*43b0*/  ST.E desc[UR6][R6.64], R9 ;  /* 0x0000000906007985 */ /* 0x0001e4000c101906 */
.L_x_771:
[----:B------:R-:W-:Y:S05]  /*43c0*/  BSYNC.RECONVERGENT B0 ;  /* 0x0000000000007941 */ /* 0x000fea0003800200 */
.L_x_770:
[----:B------:R1:W-:Y:S01]  /*43d0*/  ATOM.E.ADD.F16x2.RN.STRONG.GPU P0, RZ, desc[UR6][R6.64+0x4], R24 ;  /* 0x8000041806ff79a2 */ /* 0x0003e2000c10e106 */
[----:B------:R-:W-:Y:S04]  /*43e0*/  BSSY.RECONVERGENT B0, `(.L_x_774) ;  /* 0x000000e000007945 */ /* 0x000fe80003800200 */
[----:B-1----:R-:W-:Y:S05]  /*43f0*/  @P0 BRA `(.L_x_775) ;  /* 0x0000000000300947 */ /* 0x002fea0003800000 */
[----:B------:R-:W1:Y:S02]  /*4400*/  QSPC.E.S P0, RZ, [R6+0x4] ;  /* 0x0000040006ff73aa */ /* 0x000e640000000500 */
[----:B-1----:R-:W-:Y:S05]  /*4410*/  @!P0 BRA `(.L_x_776) ;  /* 0x00000000001c8947 */ /* 0x002fea0003800000 */
[----:B------:R-:W-:-:S04]  /*4420*/  MOV R8, R6 ;  /* 0x0000000600087202 */ /* 0x000fc80000000f00 */
[----:B------:R-:W-:-:S07]  /*4430*/  MOV R8, R8 ;  /* 0x0000000800087202 */ /* 0x000fce0000000f00 */
.L_x_777:
[----:B------:R-:W1:Y:S02]  /*4440*/  LDS R10, [R8+0x4] ;  /* 0x00000400080a7984 */ /* 0x000e640000000800 */
[----:B-1----:R-:W-:-:S05]  /*4450*/  HFMA2 R11, R10, 1, 1, R24 ;  /* 0x3c003c000a0b7831 */ /* 0x002fca0000000018 */
[----:B------:R-:W1:Y:S02]  /*4460*/  ATOMS.CAST.SPIN P0, [R8+0x4], R10, R11 ;  /* 0x0000040a0800758d */ /* 0x000e64000180000b */
[----:B-1----:R-:W-:Y:S05]  /*4470*/  @!P0 BRA `(.L_x_777) ;  /* 0xfffffffc00f08947 */ /* 0x002fea000383ffff */
[----:B------:R-:W-:Y:S05]  /*4480*/  BRA `(.L_x_775) ;  /* 0x00000000000c7947 */ /* 0x000fea0003800000 */
.L_x_776:
[----:B------:R-:W0:Y:S02]  /*4490*/  LD.E R0, desc[UR6][R6.64+0x4] ;  /* 0x0000040606007980 */ /* 0x000e24000c101900 */
[----:B0-----:R-:W-:-:S05]  /*44a0*/  IMAD.IADD R9, R24, 0x1, R0 ;  /* 0x0000000118097824 */ /* 0x001fca00078e0200 */
[----:B------:R1:W-:Y:S02]  /*44b0*/  ST.E desc[UR6][R6.64+0x4], R9 ;  /* 0x0000040906007985 */ /* 0x0003e4000c101906 */
.L_x_775:
[----:B------:R-:W-:Y:S05]  /*44c0*/  BSYNC.RECONVERGENT B0 ;  /* 0x0000000000007941 */ /* 0x000fea0003800200 */
.L_x_774:
        /* <DEDUP_REMOVED lines=10> */
.L_x_781:
[----:B------:R-:W0:Y:S02]  /*4570*/  LDS R4, [R2] ;  /* 0x0000000002047984 */ /* 0x000e240000000800 */
[----:B0-----:R-:W-:-:S05]  /*4580*/  HADD2 R5, R4, R21 ;  /* 0x0000001504057230 */ /* 0x001fca0000000000 */
[----:B------:R-:W0:Y:S02]  /*4590*/  ATOMS.CAST.SPIN P0, [R2], R4, R5 ;  /* 0x000000040200758d */ /* 0x000e240001800005 */
[----:B0-----:R-:W-:Y:S05]  /*45a0*/  @!P0 BRA `(.L_x_781) ;  /* 0xfffffffc00f08947 */ /* 0x001fea000383ffff */
[----:B------:R-:W-:Y:S05]  /*45b0*/  BRA `(.L_x_779) ;  /* 0x00000000000c7947 */ /* 0x000fea0003800000 */
.L_x_780:
[----:B------:R-:W2:Y:S02]  /*45c0*/  LD.E R0, desc[UR6][R6.64] ;  /* 0x0000000606007980 */ /* 0x000ea4000c101900 */
[----:B--2---:R-:W-:-:S05]  /*45d0*/  IMAD.IADD R3, R21, 0x1, R0 ;  /* 0x0000000115037824 */ /* 0x004fca00078e0200 */
[----:B------:R0:W-:Y:S02]  /*45e0*/  ST.E desc[UR6][R6.64], R3 ;  /* 0x0000000306007985 */ /* 0x0001e4000c101906 */
.L_x_779:
[----:B------:R-:W-:Y:S05]  /*45f0*/  BSYNC.RECONVERGENT B0 ;  /* 0x0000000000007941 */ /* 0x000fea0003800200 */
.L_x_778:
[----:B------:R1:W-:Y:S02]  /*4600*/  ATOM.E.ADD.F16x2.RN.STRONG.GPU P0, RZ, desc[UR6][R6.64+0x4], R20 ;  /* 0x8000041406ff79a2 */ /* 0x0003e4000c10e106 */
[----:B-1----:R-:W-:Y:S05]  /*4610*/  @P0 EXIT ;  /* 0x000000000000094d */ /* 0x002fea0003800000 */
[----:B------:R-:W1:Y:S02]  /*4620*/  QSPC.E.S P0, RZ, [R6+0x4] ;  /* 0x0000040006ff73aa */ /* 0x000e640000000500 */
[----:B-1----:R-:W-:Y:S05]  /*4630*/  @!P0 BRA `(.L_x_782) ;  /* 0x0000000000188947 */ /* 0x002fea0003800000 */
[----:B0-----:R-:W-:-:S07]  /*4640*/  MOV R6, R6 ;  /* 0x0000000600067202 */ /* 0x001fce0000000f00 */
.L_x_783:
[----:B------:R-:W0:Y:S02]  /*4650*/  LDS R2, [R6+0x4] ;  /* 0x0000040006027984 */ /* 0x000e240000000800 */
[----:B0-----:R-:W-:-:S05]  /*4660*/  HFMA2 R3, R2, 1, 1, R20 ;  /* 0x3c003c0002037831 */ /* 0x001fca0000000014 */
[----:B------:R-:W0:Y:S02]  /*4670*/  ATOMS.CAST.SPIN P0, [R6+0x4], R2, R3 ;  /* 0x000004020600758d */ /* 0x000e240001800003 */
[----:B0-----:R-:W-:Y:S05]  /*4680*/  @!P0 BRA `(.L_x_783) ;  /* 0xfffffffc00f08947 */ /* 0x001fea000383ffff */
[----:B------:R-:W-:Y:S05]  /*4690*/  EXIT ;  /* 0x000000000000794d */ /* 0x000fea0003800000 */
.L_x_782:
[----:B------:R-:W0:Y:S02]  /*46a0*/  LD.E R0, desc[UR6][R6.64+0x4] ;  /* 0x0000040606007980 */ /* 0x000e24000c101900 */
[----:B0-----:R-:W-:-:S05]  /*46b0*/  IADD3 R3, PT, PT, R20, R0, RZ ;  /* 0x0000000014037210 */ /* 0x001fca0007ffe0ff */
[----:B------:R-:W-:Y:S01]  /*46c0*/  ST.E desc[UR6][R6.64+0x4], R3 ;  /* 0x0000040306007985 */ /* 0x000fe2000c101906 */
[----:B------:R-:W-:Y:S05]  /*46d0*/  EXIT ;  /* 0x000000000000794d */ /* 0x000fea0003800000 */
.L_x_784:
        /* <DEDUP_REMOVED lines=10> */
.L_x_3576:


//--------------------- .text._Z23gemm_half_q_half_kernelILi4ELi24ELb0ELb0ELi32EEvPK6__halfPKjS4_S2_PS0_iiiiPKtS7_iiiiiibS2_i --------------------------
	.section	.text._Z23gemm_half_q_half_kernelILi4ELi24ELb0ELb0ELi32EEvPK6__halfPKjS4_S2_PS0_iiiiPKtS7_iiiiiibS2_i,"ax",@progbits
	.align	128
        .global         _Z23gemm_half_q_half_kernelILi4ELi24ELb0ELb0ELi32EEvPK6__halfPKjS4_S2_PS0_iiiiPKtS7_iiiiiibS2_i
        .type           _Z23gemm_half_q_half_kernelILi4ELi24ELb0ELb0ELi32EEvPK6__halfPKjS4_S2_PS0_iiiiPKtS7_iiiiiibS2_i,@function
        .size           _Z23gemm_half_q_half_kernelILi4ELi24ELb0ELb0ELi32EEvPK6__halfPKjS4_S2_PS0_iiiiPKtS7_iiiiiibS2_i,(.L_x_3577 - _Z23gemm_half_q_half_kernelILi4ELi24ELb0ELb0ELi32EEvPK6__halfPKjS4_S2_PS0_iiiiPKtS7_iiiiiibS2_i)
        .other          _Z23gemm_half_q_half_kernelILi4ELi24ELb0ELb0ELi32EEvPK6__halfPKjS4_S2_PS0_iiiiPKtS7_iiiiiibS2_i,@"STO_CUDA_ENTRY STV_DEFAULT"
_Z23gemm_half_q_half_kernelILi4ELi24ELb0ELb0ELi32EEvPK6__halfPKjS4_S2_PS0_iiiiPKtS7_iiiiiibS2_i:
.text._Z23gemm_half_q_half_kernelILi4ELi24ELb0ELb0ELi32EEvPK6__halfPKjS4_S2_PS0_iiiiPKtS7_iiiiiibS2_i:
[----:B------:R-:W-:Y:S01]  /*0000*/  LDC R1, c[0x0][0x37c] ;  /* 0x0000df00ff017b82 */ /* 0x000fe20000000800 */
[----:B------:R-:W0:Y:S07]  /*0010*/  S2R R4, SR_CTAID.Y ;  /* 0x0000000000047919 */ /* 0x000e2e0000002600 */
[----:B------:R-:W0:Y:S01]  /*0020*/  LDC R77, c[0x0][0x3a8] ;  /* 0x0000ea00ff4d7b82 */ /* 0x000e220000000800 */
[----:B------:R-:W1:Y:S01]  /*0030*/  LDCU.64 UR8, c[0x0][0x358] ;  /* 0x00006b00ff0877ac */ /* 0x000e620008000a00 */
[----:B------:R-:W-:Y:S01]  /*0040*/  BSSY.RECONVERGENT B0, `(.L_x_785) ;  /* 0x00000c2000007945 */ /* 0x000fe20003800200 */
[----:B------:R-:W2:Y:S01]  /*0050*/  S2R R0, SR_CTAID.Z ;  /* 0x0000000000007919 */ /* 0x000ea20000002700 */
[----:B------:R-:W3:Y:S04]  /*0060*/  S2R R7, SR_TID.X ;  /* 0x0000000000077919 */ /* 0x000ee80000002100 */
[----:B------:R-:W4:Y:S08]  /*0070*/  LDC R3, c[0x0][0x3b0] ;  /* 0x0000ec00ff037b82 */ /* 0x000f300000000800 */
[----:B------:R-:W5:Y:S01]  /*0080*/  S2UR UR4, SR_CTAID.X ;  /* 0x00000000000479c3 */ /* 0x000f620000002500 */
[----:B0-----:R-:W-:Y:S01]  /*0090*/  IMAD R77, R4, -0x4, R77 ;  /* 0xfffffffc044d7824 */ /* 0x001fe200078e024d */
[----:B--2---:R-:W-:-:S04]  /*00a0*/  SHF.L.U32 R10, R0, 0x5, RZ ;  /* 0x00000005000a7819 */ /* 0x004fc800000006ff */
[C---:B------:R-:W-:Y:S02]  /*00b0*/  ISETP.GE.AND P1, PT, R77.reuse, 0x1, PT ;  /* 0x000000014d00780c */ /* 0x040fe40003f26270 */
[C---:B---3--:R-:W-:Y:S01]  /*00c0*/  IADD3 R11, PT, PT, R10.reuse, R7, RZ ;  /* 0x000000070a0b7210 */ /* 0x048fe20007ffe0ff */
[----:B-----5:R-:W-:Y:S01]  /*00d0*/  USHF.L.U32 UR4, UR4, 0x7, URZ ;  /* 0x0000000704047899 */ /* 0x020fe200080006ff */
[----:B----4-:R-:W-:Y:S02]  /*00e0*/  VIADDMNMX R16, R10, 0x20, R3, PT ;  /* 0x000000200a107846 */ /* 0x010fe40003800103 */
[----:B------:R-:W-:Y:S02]  /*00f0*/  VIMNMX R5, PT, PT, R77, 0x4, PT ;  /* 0x000000044d057848 */ /* 0x000fe40003fe0100 */
[----:B------:R-:W-:Y:S02]  /*0100*/  ISETP.GE.OR P0, PT, R11, R16, !P1 ;  /* 0x000000100b00720c */ /* 0x000fe40004f06670 */
[----:B------:R-:W-:-:S11]  /*0110*/  LEA R2, R7, UR4, 0x2 ;  /* 0x0000000407027c11 */ /* 0x000fd6000f8e10ff */
[----:B-1----:R-:W-:Y:S05]  /*0120*/  @P0 BRA `(.L_x_786) ;  /* 0x0000000800cc0947 */ /* 0x002fea0003800000 */
        /* <DEDUP_REMOVED lines=9> */
[----:B------:R-:W-:-:S05]  /*01c0*/  IMAD R8, R4, R3, RZ ;  /* 0x0000000304087224 */ /* 0x000fca00078e02ff */
[----:B------:R-:W-:-:S04]  /*01d0*/  SHF.L.U32 R14, R8, 0x2, RZ ;  /* 0x00000002080e7819 */ /* 0x000fc800000006ff */
        /* <DEDUP_REMOVED lines=19> */
.L_x_790:
        /* <DEDUP_REMOVED lines=32> */
.L_x_789:
        /* <DEDUP_REMOVED lines=20> */
.L_x_791:
[----:B------:R-:W-:-:S13]  /*0650*/  ISETP.EQ.AND P2, PT, R17, RZ, PT ;  /* 0x000000ff1100720c */ /* 0x000fda0003f42270 */
[----:B------:R-:W-:Y:S05]  /*0660*/  @!P0 BRA P2, `(.L_x_786) ;  /* 0x00000004007c8947 */ /* 0x000fea0001000000 */
.L_x_788:
        /* <DEDUP_REMOVED lines=12> */
.L_x_787:
[----:B------:R-:W-:-:S04]  /*0730*/  LEA R8, P0, R11, UR10, 0x1 ;  /* 0x0000000a0b087c11 */ /* 0x000fc8000f8008ff */
[----:B------:R-:W-:Y:S02]  /*0740*/  LEA.HI.X R9, R11, UR11, RZ, 0x1, P0 ;  /* 0x0000000b0b097c11 */ /* 0x000fe400080f0cff */
[----:B------:R-:W-:Y:S01]  /*0750*/  VIMNMX R17, PT, PT, R5, 0x1, !PT ;  /* 0x0000000105117848 */ /* 0x000fe20007fe0100 */
[----:B------:R-:W-:Y:S01]  /*0760*/  IMAD R20, R4, R3, RZ ;  /* 0x0000000304147224 */ /* 0x000fe200078e02ff */
[----:B------:R-:W0:Y:S01]  /*0770*/  LDCU.64 UR10, c[0x0][0x380] ;  /* 0x00007000ff0a77ac */ /* 0x000e220008000a00 */
[----:B------:R1:W5:Y:S01]  /*0780*/  LDG.E.U16.CONSTANT R11, desc[UR8][R8.64] ;  /* 0x00000008080b7981 */ /* 0x000362000c1e9500 */
        /* <DEDUP_REMOVED lines=11> */
.L_x_794:
        /* <DEDUP_REMOVED lines=32> */
.L_x_793:
[----:B------:R-:W-:-:S04]  /*0a40*/  IADD3 R8, PT, PT, RZ, -R17, RZ ;  /* 0x80000011ff087210 */ /* 0x000fc80007ffe0ff */
[----:B------:R-:W-:-:S13]  /*0a50*/  ISETP.GT.AND P2, PT, R8, 0x1, PT ;  /* 0x000000010800780c */ /* 0x000fda0003f44270 */
[----:B------:R-:W-:Y:S05]  /*0a60*/  @!P2 BRA `(.L_x_795) ;  /* 0x000000000048a947 */ /* 0x000fea0003800000 */
        /* <DEDUP_REMOVED lines=18> */
.L_x_795:
[----:B------:R-:W-:-:S13]  /*0b90*/  ISETP.NE.OR P0, PT, R17, RZ, P0 ;  /* 0x000000ff1100720c */ /* 0x000fda0000705670 */
[----:B------:R-:W-:Y:S05]  /*0ba0*/  @!P0 BRA `(.L_x_786) ;  /* 0x00000000002c8947 */ /* 0x000fea0003800000 */
.L_x_792:
[----:B-----5:R-:W-:-:S04]  /*0bb0*/  IADD3 R9, P0, PT, R11, R20, RZ ;  /* 0x000000140b097210 */ /* 0x020fc80007f1e0ff */
        /* <DEDUP_REMOVED lines=10> */
.L_x_786:
[----:B------:R-:W-:Y:S05]  /*0c60*/  BSYNC.RECONVERGENT B0 ;  /* 0x0000000000007941 */ /* 0x000fea0003800200 */
.L_x_785:
        /* <DEDUP_REMOVED lines=10> */
[----:B------:R-:W-:Y:S01]  /*0d10*/  VIMNMX R5, PT, PT, R5, 0x1, !PT ;  /* 0x0000000105057848 */ /* 0x000fe20007fe0100 */
[----:B------:R-:W-:-:S03]  /*0d20*/  IMAD R4, R4, R15, RZ ;  /* 0x0000000f04047224 */ /* 0x000fc600078e02ff */
[----:B------:R-:W-:Y:S02]  /*0d30*/  IADD3 R6, PT, PT, RZ, -R5, RZ ;  /* 0x80000005ff067210 */ /* 0x000fe40007ffe0ff */
[----:B------:R-:W-:Y:S02]  /*0d40*/  LEA R4, R4, UR4, 0x2 ;  /* 0x0000000404047c11 */ /* 0x000fe4000f8e10ff */
[----:B------:R-:W-:Y:S02]  /*0d50*/  ISETP.GE.AND P0, PT, R6, RZ, PT ;  /* 0x000000ff0600720c */ /* 0x000fe40003f06270 */
[----:B-----5:R-:W-:-:S11]  /*0d60*/  LEA R11, R7, R4, 0x2 ;  /* 0x00000004070b7211 */ /* 0x020fd600078e10ff */
[----:B------:R-:W-:Y:S05]  /*0d70*/  @P0 BRA `(.L_x_797) ;  /* 0x00000000008c0947 */ /* 0x000fea0003800000 */
[----:B------:R-:W-:Y:S02]  /*0d80*/  IADD3 R4, PT, PT, RZ, -R6, RZ ;  /* 0x80000006ff047210 */ /* 0x000fe40007ffe0ff */
[----:B------:R-:W-:Y:S02]  /*0d90*/  PLOP3.LUT P0, PT, PT, PT, PT, 0x80, 0x8 ;  /* 0x000000000008781c */ /* 0x000fe40003f0f070 */
[----:B------:R-:W-:-:S13]  /*0da0*/  ISETP.GT.AND P2, PT, R4, 0x3, PT ;  /* 0x000000030400780c */ /* 0x000fda0003f44270 */
[----:B------:R-:W-:Y:S05]  /*0db0*/  @!P2 BRA `(.L_x_798) ;  /* 0x000000000044a947 */ /* 0x000fea0003800000 */
[----:B------:R-:W0:Y:S01]  /*0dc0*/  LDC.64 R20, c[0x0][0x3a0] ;  /* 0x0000e800ff147b82 */ /* 0x000e220000000a00 */
[----:B------:R-:W-:-:S13]  /*0dd0*/  PLOP3.LUT P0, PT, PT, PT, PT, 0x8, 0x80 ;  /* 0x000000000080781c */ /* 0x000fda0003f0e170 */
.L_x_799:
        /* <DEDUP_REMOVED lines=15> */
.L_x_798:
        /* <DEDUP_REMOVED lines=12> */
.L_x_800:
[----:B------:R-:W-:-:S13]  /*0f90*/  ISETP.NE.OR P0, PT, R6, RZ, P0 ;  /* 0x000000ff0600720c */ /* 0x000fda0000705670 */
[----:B------:R-:W-:Y:S05]  /*0fa0*/  @!P0 BRA `(.L_x_796) ;  /* 0x00000000001c8947 */ /* 0x000fea0003800000 */
.L_x_797:
[----:B0-----:R-:W0:Y:S02]  /*0fb0*/  LDC.64 R4, c[0x0][0x3a0] ;  /* 0x0000e800ff047b82 */ /* 0x001e240000000a00 */
.L_x_801:
[C---:B0-----:R-:W-:Y:S01]  /*0fc0*/  IMAD.WIDE R8, R11.reuse, 0x2, R4 ;  /* 0x000000020b087825 */ /* 0x041fe200078e0204 */
[----:B------:R-:W-:Y:S02]  /*0fd0*/  IADD3 R6, PT, PT, R6, 0x1, RZ ;  /* 0x0000000106067810 */ /* 0x000fe40007ffe0ff */
[----:B------:R-:W-:Y:S02]  /*0fe0*/  IADD3 R11, PT, PT, R11, R15, RZ ;  /* 0x0000000f0b0b7210 */ /* 0x000fe40007ffe0ff */
[----:B------:R1:W-:Y:S01]  /*0ff0*/  STG.E.64 desc[UR8][R8.64], RZ ;  /* 0x000000ff08007986 */ /* 0x0003e2000c101b08 */
[----:B------:R-:W-:-:S13]  /*1000*/  ISETP.NE.AND P0, PT, R6, RZ, PT ;  /* 0x000000ff0600720c */ /* 0x000fda0003f05270 */
[----:B-1----:R-:W-:Y:S05]  /*1010*/  @P0 BRA `(.L_x_801) ;  /* 0xfffffffc00e80947 */ /* 0x002fea000383ffff */
.L_x_796:
        /* <DEDUP_REMOVED lines=12> */
[----:B------:R0:W5:Y:S02]  /*10e0*/  LDG.E.U16.CONSTANT R17, desc[UR8][R8.64] ;  /* 0x0000000808117981 */ /* 0x000164000c1e9500 */
[----:B-----5:R-:W-:Y:S01]  /*10f0*/  SHF.R.S32.HI R11, RZ, 0x1f, R2 ;  /* 0x0000001fff0b7819 */ /* 0x020fe20000011402 */
[----:B------:R-:W-:Y:S01]  /*1100*/  UMOV UR4, URZ ;  /* 0x000000ff00047c82 */ /* 0x000fe20008000000 */
[----:B------:R-:W-:Y:S02]  /*1110*/  SHF.L.U32 R7, R7, 0x4, RZ ;  /* 0x0000000407077819 */ /* 0x000fe400000006ff */
[----:B------:R-:W-:Y:S02]  /*1120*/  LEA.HI R11, R11, R2, RZ, 0x3 ;  /* 0x000000020b0b7211 */ /* 0x000fe400078f18ff */
[----:B------:R-:W-:Y:S02]  /*1130*/  MOV R21, R10 ;  /* 0x0000000a00157202 */ /* 0x000fe40000000f00 */
[----:B------:R-:W-:-:S02]  /*1140*/  LOP3.LUT R18, R7, 0x10, RZ, 0xc0, !PT ;  /* 0x0000001007127812 */ /* 0x000fc400078ec0ff */
[----:B0-----:R-:W-:-:S07]  /*1150*/  SHF.R.S32.HI R19, RZ, 0x3, R11 ;  /* 0x00000003ff137819 */ /* 0x001fce000001140b */
.L_x_803:
[----:B------:R-:W0:Y:S01]  /*1160*/  LDC.64 R6, c[0x0][0x390] ;  /* 0x0000e400ff067b82 */ /* 0x000e220000000a00 */
[----:B------:R-:W-:-:S05]  /*1170*/  IADD3 R11, PT, PT, R17, UR4, RZ ;  /* 0x00000004110b7c10 */ /* 0x000fca000fffe0ff */
[----:B------:R-:W-:-:S05]  /*1180*/  IMAD R8, R11, R15, RZ ;  /* 0x0000000f0b087224 */ /* 0x000fca00078e02ff */
[----:B------:R-:W-:-:S04]  /*1190*/  SHF.R.S32.HI R9, RZ, 0x1f, R8 ;  /* 0x0000001fff097819 */ /* 0x000fc80000011408 */
[----:B------:R-:W-:-:S04]  /*11a0*/  LEA.HI R8, R9, R8, RZ, 0x3 ;  /* 0x0000000809087211 */ /* 0x000fc800078f18ff */
[----:B------:R-:W-:-:S05]  /*11b0*/  LEA.HI.SX32 R9, R8, R19, 0x1d ;  /* 0x0000001308097211 */ /* 0x000fca00078feaff */
[----:B0-----:R-:W-:Y:S01]  /*11c0*/  IMAD.WIDE R6, R9, 0x4, R6 ;  /* 0x0000000409067825 */ /* 0x001fe200078e0206 */
[----:B------:R-:W-:Y:S01]  /*11d0*/  SHF.L.U32 R13, R21, 0x1, RZ ;  /* 0x00000001150d7819 */ /* 0x000fe200000006ff */
[----:B------:R-:W0:Y:S04]  /*11e0*/  LDC.64 R8, c[0x0][0x398] ;  /* 0x0000e600ff087b82 */ /* 0x000e280000000a00 */
[----:B------:R-:W5:Y:S01]  /*11f0*/  LDG.E.CONSTANT R7, desc[UR8][R6.64] ;  /* 0x0000000806077981 */ /* 0x000f62000c1e9900 */
[----:B------:R-:W-:-:S06]  /*1200*/  IMAD.WIDE.U32 R12, R13, 0x2, R4 ;  /* 0x000000020d0c7825 */ /* 0x000fcc00078e0004 */
[----:B------:R-:W2:Y:S01]  /*1210*/  LDG.E.U16.CONSTANT R12, desc[UR8][R12.64+0x2] ;  /* 0x000002080c0c7981 */ /* 0x000ea2000c1e9500 */
[----:B0-----:R-:W-:-:S06]  /*1220*/  IMAD.WIDE.U32 R8, R11, 0x2, R8 ;  /* 0x000000020b087825 */ /* 0x001fcc00078e0008 */
[----:B------:R-:W3:Y:S01]  /*1230*/  LDG.E.U16.CONSTANT R8, desc[UR8][R8.64] ;  /* 0x0000000808087981 */ /* 0x000ee2000c1e9500 */
[----:B------:R-:W-:Y:S01]  /*1240*/  UIADD3 UR4, UPT, UPT, UR4, 0x1, URZ ;  /* 0x0000000104047890 */ /* 0x000fe2000fffe0ff */
[----:B-----5:R-:W-:-:S04]  /*1250*/  SHF.R.U32.HI R11, RZ, R18, R7 ;  /* 0x00000012ff0b7219 */ /* 0x020fc80000011607 */
[--C-:B------:R-:W-:Y:S02]  /*1260*/  SHF.R.U32.HI R20, RZ, 0x4, R11.reuse ;  /* 0x00000004ff147819 */ /* 0x100fe4000001160b */
[--C-:B------:R-:W-:Y:S02]  /*1270*/  SHF.R.U32.HI R6, RZ, 0x8, R11.reuse ;  /* 0x00000008ff067819 */ /* 0x100fe4000001160b */
[----:B------:R-:W-:Y:S02]  /*1280*/  LOP3.LUT R20, R20, 0xf, RZ, 0xc0, !PT ;  /* 0x0000000f14147812 */ /* 0x000fe400078ec0ff */
[----:B------:R-:W-:Y:S02]  /*1290*/  LOP3.LUT R6, R6, 0xf, RZ, 0xc0, !PT ;  /* 0x0000000f06067812 */ /* 0x000fe400078ec0ff */
[----:B------:R-:W-:Y:S01]  /*12a0*/  LOP3.LUT R14, R11, 0xf, RZ, 0xc0, !PT ;  /* 0x0000000f0b0e7812 */ /* 0x000fe200078ec0ff */
[----:B------:R-:W-:Y:S01]  /*12b0*/  IMAD R7, R20, R20, R20 ;  /* 0x0000001414077224 */ /* 0x000fe200078e0214 */
[----:B------:R-:W-:-:S02]  /*12c0*/  SHF.R.U32.HI R11, RZ, 0xc, R11 ;  /* 0x0000000cff0b7819 */ /* 0x000fc4000001160b */
[----:B--2---:R-:W-:Y:S01]  /*12d0*/  IADD3 R21, PT, PT, R12, R21, RZ ;  /* 0x000000150c157210 */ /* 0x004fe20007ffe0ff */
[----:B------:R-:W-:Y:S01]  /*12e0*/  IMAD R23, R14, R14, R14 ;  /* 0x0000000e0e177224 */ /* 0x000fe200078e020e */
[----:B------:R-:W-:Y:S01]  /*12f0*/  IADD3 R20, PT, PT, R20, 0x1, R7 ;  /* 0x0000000114147810 */ /* 0x000fe20007ffe007 */
[----:B------:R-:W-:Y:S01]  /*1300*/  IMAD R7, R6, R6, R6 ;  /* 0x0000000606077224 */ /* 0x000fe200078e0206 */
[----:B------:R-:W-:Y:S02]  /*1310*/  LOP3.LUT R11, R11, 0xf, RZ, 0xc0, !PT ;  /* 0x0000000f0b0b7812 */ /* 0x000fe400078ec0ff */
[----:B------:R-:W-:Y:S01]  /*1320*/  IADD3 R23, PT, PT, R14, 0x1, R23 ;  /* 0x000000010e177810 */ /* 0x000fe20007ffe017 */
[----:B------:R-:W3:Y:S01]  /*1330*/  I2F.F16 R13, R20 ;  /* 0x00000014000d7306 */ /* 0x000ee20000200c00 */
[----:B------:R-:W-:Y:S01]  /*1340*/  IADD3 R7, PT, PT, R6, 0x1, R7 ;  /* 0x0000000106077810 */ /* 0x000fe20007ffe007 */
[----:B------:R-:W-:Y:S01]  /*1350*/  IMAD R6, R11, R11, R11 ;  /* 0x0000000b0b067224 */ /* 0x000fe200078e020b */
[----:B------:R-:W-:-:S04]  /*1360*/  ISETP.GE.AND P0, PT, R21, R16, PT ;  /* 0x000000101500720c */ /* 0x000fc80003f06270 */
[----:B------:R-:W-:Y:S01]  /*1370*/  IADD3 R6, PT, PT, R11, 0x1, R6 ;  /* 0x000000010b067810 */ /* 0x000fe20007ffe006 */
[----:B------:R-:W0:Y:S01]  /*1380*/  I2F.F16 R23, R23 ;  /* 0x0000001700177306 */ /* 0x000e220000200c00 */
[----:B---3--:R-:W-:-:S07]  /*1390*/  HMUL2 R13, R13.H0_H0, R8.H0_H0 ;  /* 0x200000080d0d7232 */ /* 0x008fce0000000800 */
[----:B------:R-:W2:Y:S01]  /*13a0*/  I2F.F16 R7, R7 ;  /* 0x0000000700077306 */ /* 0x000ea20000200c00 */
[----:B0-----:R-:W-:-:S07]  /*13b0*/  HMUL2 R14, R23.H0_H0, R8.H0_H0 ;  /* 0x20000008170e7232 */ /* 0x001fce0000000800 */
[----:B------:R-:W0:Y:S01]  /*13c0*/  I2F.F16 R11, R6 ;  /* 0x00000006000b7306 */ /* 0x000e220000200c00 */
[-C--:B--2---:R-:W-:Y:S02]  /*13d0*/  HMUL2 R12, R7.H0_H0, R8.reuse.H0_H0 ;  /* 0x20000008070c7232 */ /* 0x084fe40000000800 */
[----:B0-----:R-:W-:Y:S01]  /*13e0*/  HMUL2 R11, R11.H0_H0, R8.H0_H0 ;  /* 0x200000080b0b7232 */ /* 0x001fe20000000800 */
[----:B------:R-:W-:Y:S06]  /*13f0*/  @!P0 BRA `(.L_x_803) ;  /* 0xfffffffc00588947 */ /* 0x000fec000383ffff */
.L_x_802:
[C---:B------:R-:W-:Y:S01]  /*1400*/  ISETP.GT.AND P0, PT, R10.reuse, UR5, PT ;  /* 0x000000050a007c0c */ /* 0x040fe2000bf04270 */
[----:B0-----:R-:W-:Y:S01]  /*1410*/  HFMA2 R9, -RZ, RZ, 0, 0 ;  /* 0x00000000ff097431 */ /* 0x001fe200000001ff */
[----:B------:R-:W-:Y:S01]  /*1420*/  SHF.R.S32.HI R5, RZ, 0x1f, R22 ;  /* 0x0000001fff057819 */ /* 0x000fe20000011416 */
[----:B------:R-:W-:Y:S01]  /*1430*/  HFMA2 R4, -RZ, RZ, 0, 0 ;  /* 0x00000000ff047431 */ /* 0x000fe200000001ff */
[C---:B--2---:R-:W-:Y:S02]  /*1440*/  ISETP.GT.AND P2, PT, R10.reuse, UR6, PT ;  /* 0x000000060a007c0c */ /* 0x044fe4000bf44270 */
[----:B------:R-:W-:Y:S02]  /*1450*/  CS2R R6, SRZ ;  /* 0x0000000000067805 */ /* 0x000fe4000001ff00 */
[----:B------:R-:W-:Y:S02]  /*1460*/  LEA.HI R5, R5, R22, RZ, 0x5 ;  /* 0x0000001605057211 */ /* 0x000fe400078f28ff */
[----:B---3--:R-:W-:-:S02]  /*1470*/  ISETP.GT.AND P3, PT, R10, UR10, PT ;  /* 0x0000000a0a007c0c */ /* 0x008fc4000bf64270 */
[C---:B----4-:R-:W-:Y:S02]  /*1480*/  ISETP.GT.AND P4, PT, R10.reuse, UR11, PT ;  /* 0x0000000b0a007c0c */ /* 0x050fe4000bf84270 */
        /* <DEDUP_REMOVED lines=11> */
.L_x_804:
        /* <DEDUP_REMOVED lines=8> */
.L_x_805:
        /* <DEDUP_REMOVED lines=8> */
.L_x_806:
        /* <DEDUP_REMOVED lines=8> */
.L_x_807:
        /* <DEDUP_REMOVED lines=8> */
.L_x_808:
        /* <DEDUP_REMOVED lines=25> */
[C---:B------:R-:W-:Y:S01]  /*18d0*/  IMAD.WIDE R2, R15.reuse, 0x4, R98 ;  /* 0x000000040f027825 */ /* 0x040fe200078e0262 */
[----:B------:R0:W2:Y:S04]  /*18e0*/  LDG.E.128.CONSTANT R36, desc[UR8][R98.64] ;  /* 0x0000000862247981 */ /* 0x0000a8000c1e9d00 */
[----:B------:R2:W3:Y:S01]  /*18f0*/  LDG.E.128.CONSTANT R32, desc[UR8][R2.64] ;  /* 0x0000000802207981 */ /* 0x0004e2000c1e9d00 */
[----:B------:R-:W-:-:S05]  /*1900*/  IMAD.WIDE R4, R15, 0x4, R2 ;  /* 0x000000040f047825 */ /* 0x000fca00078e0202 */
[----:B------:R1:W4:Y:S01]  /*1910*/  LDG.E.128.CONSTANT R28, desc[UR8][R4.64] ;  /* 0x00000008041c7981 */ /* 0x000322000c1e9d00 */
[----:B------:R-:W-:-:S05]  /*1920*/  IMAD.WIDE R6, R15, 0x4, R4 ;  /* 0x000000040f067825 */ /* 0x000fca00078e0204 */
[----:B------:R1:W4:Y:S01]  /*1930*/  LDG.E.128.CONSTANT R24, desc[UR8][R6.64] ;  /* 0x0000000806187981 */ /* 0x000322000c1e9d00 */
[----:B------:R-:W-:-:S05]  /*1940*/  IMAD.WIDE R42, R15, 0x4, R6 ;  /* 0x000000040f2a7825 */ /* 0x000fca00078e0206 */
[----:B------:R-:W4:Y:S01]  /*1950*/  LDG.E.128.CONSTANT R20, desc[UR8][R42.64] ;  /* 0x000000082a147981 */ /* 0x000f22000c1e9d00 */
[----:B------:R-:W-:Y:S01]  /*1960*/  HFMA2 R8, -RZ, RZ, 0, 0.03125 ;  /* 0x00002800ff087431 */ /* 0x000fe200000001ff */
[----:B------:R-:W-:Y:S01]  /*1970*/  ISETP.GT.AND P0, PT, R77, RZ, PT ;  /* 0x000000ff4d00720c */ /* 0x000fe20003f04270 */
[----:B------:R-:W-:Y:S01]  /*1980*/  UIADD3 UR4, UPT, UPT, UR5, 0x40, URZ ;  /* 0x0000004005047890 */ /* 0x000fe2000fffe0ff */
[----:B0-----:R-:W-:Y:S02]  /*1990*/  IMAD.WIDE R98, R15, 0x4, R42 ;  /* 0x000000040f627825 */ /* 0x001fe400078e022a */
[----:B-----5:R-:W-:Y:S02]  /*19a0*/  PRMT R11, R11, 0x5410, R8 ;  /* 0x000054100b0b7816 */ /* 0x020fe40000000008 */
[----:B--2---:R-:W-:Y:S02]  /*19b0*/  SHF.R.U32.HI R2, RZ, 0xf, R38 ;  /* 0x0000000fff027819 */ /* 0x004fe40000011626 */
[----:B------:R-:W-:-:S02]  /*19c0*/  SHF.R.U32.HI R9, RZ, 0xf, R37 ;  /* 0x0000000fff097819 */ /* 0x000fc40000011625 */
[----:B------:R-:W-:Y:S02]  /*19d0*/  SHF.R.U32.HI R3, RZ, 0xf, R39 ;  /* 0x0000000fff037819 */ /* 0x000fe40000011627 */
[----:B------:R-:W-:Y:S02]  /*19e0*/  SHF.R.U32.HI R8, RZ, 0xf, R36 ;  /* 0x0000000fff087819 */ /* 0x000fe40000011624 */
[----:B-1----:R-:W-:Y:S02]  /*19f0*/  LOP3.LUT R4, R2, 0x10001, RZ, 0xc0, !PT ;  /* 0x0001000102047812 */ /* 0x002fe400078ec0ff */
[----:B------:R-:W-:Y:S02]  /*1a00*/  LOP3.LUT R9, R9, 0x10001, RZ, 0xc0, !PT ;  /* 0x0001000109097812 */ /* 0x000fe400078ec0ff */
[----:B------:R-:W-:Y:S02]  /*1a10*/  LOP3.LUT R7, R3, 0x10001, RZ, 0xc0, !PT ;  /* 0x0001000103077812 */ /* 0x000fe400078ec0ff */
[----:B---3--:R-:W-:-:S02]  /*1a20*/  SHF.R.U32.HI R2, RZ, 0xe, R33 ;  /* 0x0000000eff027819 */ /* 0x008fc40000011621 */
[----:B------:R-:W-:Y:S02]  /*1a30*/  SHF.R.U32.HI R5, RZ, 0xe, R34 ;  /* 0x0000000eff057819 */ /* 0x000fe40000011622 */
[----:B------:R-:W-:Y:S02]  /*1a40*/  LOP3.LUT R8, R8, 0x10001, RZ, 0xc0, !PT ;  /* 0x0001000108087812 */ /* 0x000fe400078ec0ff */
[----:B------:R-:W-:Y:S02]  /*1a50*/  SHF.R.U32.HI R3, RZ, 0xe, R32 ;  /* 0x0000000eff037819 */ /* 0x000fe40000011620 */
[----:B------:R-:W-:Y:S02]  /*1a60*/  SHF.R.U32.HI R10, RZ, 0xe, R35 ;  /* 0x0000000eff0a7819 */ /* 0x000fe40000011623 */
[----:B------:R-:W-:Y:S02]  /*1a70*/  LOP3.LUT R9, R9, 0x20002, R2, 0xf8, !PT ;  /* 0x0002000209097812 */ /* 0x000fe400078ef802 */
[----:B------:R-:W-:-:S02]  /*1a80*/  LOP3.LUT R6, R4, 0x20002, R5, 0xf8, !PT ;  /* 0x0002000204067812 */ /* 0x000fc400078ef805 */
[----:B------:R-:W-:Y:S02]  /*1a90*/  LOP3.LUT R3, R8, 0x20002, R3, 0xf8, !PT ;  /* 0x0002000208037812 */ /* 0x000fe400078ef803 */
[----:B----4-:R-:W-:Y:S02]  /*1aa0*/  SHF.R.U32.HI R2, RZ, 0xd, R28 ;  /* 0x0000000dff027819 */ /* 0x010fe4000001161c */
[----:B------:R-:W-:Y:S02]  /*1ab0*/  SHF.R.U32.HI R4, RZ, 0xd, R29 ;  /* 0x0000000dff047819 */ /* 0x000fe4000001161d */
[----:B------:R-:W-:Y:S02]  /*1ac0*/  SHF.R.U32.HI R5, RZ, 0xd, R30 ;  /* 0x0000000dff057819 */ /* 0x000fe4000001161e */
[----:B------:R-:W-:Y:S02]  /*1ad0*/  LOP3.LUT R10, R7, 0x20002, R10, 0xf8, !PT ;  /* 0x00020002070a7812 */ /* 0x000fe400078ef80a */
[----:B------:R-:W-:-:S02]  /*1ae0*/  SHF.R.U32.HI R7, RZ, 0xd, R31 ;  /* 0x0000000dff077819 */ /* 0x000fc4000001161f */
[----:B------:R-:W-:Y:S02]  /*1af0*/  LOP3.LUT R3, R3, 0x40004, R2, 0xf8, !PT ;  /* 0x0004000403037812 */ /* 0x000fe400078ef802 */
[----:B------:R-:W-:Y:S02]  /*1b00*/  LOP3.LUT R9, R9, 0x40004, R4, 0xf8, !PT ;  /* 0x0004000409097812 */ /* 0x000fe400078ef804 */
[----:B------:R-:W-:Y:S02]  /*1b10*/  LOP3.LUT R6, R6, 0x40004, R5, 0xf8, !PT ;  /* 0x0004000406067812 */ /* 0x000fe400078ef805 */
[----:B------:R-:W-:Y:S02]  /*1b20*/  SHF.R.U32.HI R2, RZ, 0xc, R24 ;  /* 0x0000000cff027819 */ /* 0x000fe40000011618 */
[----:B------:R-:W-:Y:S02]  /*1b30*/  SHF.R.U32.HI R4, RZ, 0xc, R25 ;  /* 0x0000000cff047819 */ /* 0x000fe40000011619 */
[----:B------:R-:W-:-:S02]  /*1b40*/  SHF.R.U32.HI R5, RZ, 0xc, R26 ;  /* 0x0000000cff057819 */ /* 0x000fc4000001161a */
[----:B------:R-:W-:Y:S02]  /*1b50*/  LOP3.LUT R10, R10, 0x40004, R7, 0xf8, !PT ;  /* 0x000400040a0a7812 */ /* 0x000fe400078ef807 */
[----:B------:R-:W-:Y:S02]  /*1b60*/  SHF.R.U32.HI R7, RZ, 0xc, R27 ;  /* 0x0000000cff077819 */ /* 0x000fe4000001161b */
[----:B------:R-:W-:Y:S02]  /*1b70*/  LOP3.LUT R2, R3, 0x80008, R2, 0xf8, !PT ;  /* 0x0008000803027812 */ /* 0x000fe400078ef802 */
[----:B------:R-:W-:Y:S02]  /*1b80*/  LOP3.LUT R4, R9, 0x80008, R4, 0xf8, !PT ;  /* 0x0008000809047812 */ /* 0x000fe400078ef804 */
[----:B------:R-:W-:Y:S02]  /*1b90*/  SHF.R.U32.HI R75, RZ, 0xb, R20 ;  /* 0x0000000bff4b7819 */ /* 0x000fe40000011614 */
[----:B------:R-:W-:-:S02]  /*1ba0*/  SHF.R.U32.HI R73, RZ, 0xb, R21 ;  /* 0x0000000bff497819 */ /* 0x000fc40000011615 */
[----:B------:R-:W-:Y:S02]  /*1bb0*/  LOP3.LUT R5, R6, 0x80008, R5, 0xf8, !PT ;  /* 0x0008000806057812 */ /* 0x000fe400078ef805 */
[----:B------:R-:W-:Y:S02]  /*1bc0*/  SHF.R.U32.HI R72, RZ, 0xb, R22 ;  /* 0x0000000bff487819 */ /* 0x000fe40000011616 */
[----:B------:R-:W-:Y:S02]  /*1bd0*/  LOP3.LUT R3, R38, 0x3e003e0, RZ, 0xc0, !PT ;  /* 0x03e003e026037812 */ /* 0x000fe400078ec0ff */
[----:B------:R-:W-:Y:S02]  /*1be0*/  LOP3.LUT R10, R10, 0x80008, R7, 0xf8, !PT ;  /* 0x000800080a0a7812 */ /* 0x000fe400078ef807 */
[----:B------:R-:W-:Y:S02]  /*1bf0*/  SHF.R.U32.HI R71, RZ, 0xb, R23 ;  /* 0x0000000bff477819 */ /* 0x000fe40000011617 */
[----:B------:R-:W-:-:S02]  /*1c00*/  LOP3.LUT R75, R2, 0x100010, R75, 0xf8, !PT ;  /* 0x00100010024b7812 */ /* 0x000fc400078ef84b */
[----:B------:R-:W-:Y:S02]  /*1c10*/  LOP3.LUT R73, R4, 0x100010, R73, 0xf8, !PT ;  /* 0x0010001004497812 */ /* 0x000fe400078ef849 */
[----:B------:R-:W-:Y:S02]  /*1c20*/  LOP3.LUT R72, R5, 0x100010, R72, 0xf8, !PT ;  /* 0x0010001005487812 */ /* 0x000fe400078ef848 */
[----:B------:R-:W-:Y:S02]  /*1c30*/  LOP3.LUT R2, R37, 0x3e003e0, RZ, 0xc0, !PT ;  /* 0x03e003e025027812 */ /* 0x000fe400078ec0ff */
[----:B------:R-:W-:Y:S02]  /*1c40*/  LOP3.LUT R4, R39, 0x3e003e0, RZ, 0xc0, !PT ;  /* 0x03e003e027047812 */ /* 0x000fe400078ec0ff */
[----:B------:R-:W-:Y:S02]  /*1c50*/  LOP3.LUT R6, R3, 0x64006400, RZ, 0xfc, !PT ;  /* 0x6400640003067812 */ /* 0x000fe400078efcff */
[----:B------:R-:W-:-:S02]  /*1c60*/  LOP3.LUT R3, R33, 0x3e003e0, RZ, 0xc0, !PT ;  /* 0x03e003e021037812 */ /* 0x000fc400078ec0ff */
[----:B------:R-:W-:Y:S01]  /*1c70*/  LOP3.LUT R5, R34, 0x3e003e0, RZ, 0xc0, !PT ;  /* 0x03e003e022057812 */ /* 0x000fe200078ec0ff */
[-C--:B------:R-:W-:Y:S01]  /*1c80*/  HFMA2 R45, R6, R11.reuse.H1_H1, -48, -48 ;  /* 0xd200d200062d7431 */ /* 0x080fe2000006000b */
[----:B------:R-:W-:Y:S02]  /*1c90*/  LOP3.LUT R71, R10, 0x100010, R71, 0xf8, !PT ;  /* 0x001000100a477812 */ /* 0x000fe400078ef847 */
[----:B------:R-:W-:Y:S02]  /*1ca0*/  LEA R10, R0, 0x20, 0x5 ;  /* 0x00000020000a7811 */ /* 0x000fe400078e28ff */
[----:B------:R-:W-:Y:S02]  /*1cb0*/  LOP3.LUT R46, R2, 0x64006400, RZ, 0xfc, !PT ;  /* 0x64006400022e7812 */ /* 0x000fe400078efcff */
[----:B------:R-:W-:Y:S02]  /*1cc0*/  LOP3.LUT R44, R4, 0x64006400, RZ, 0xfc, !PT ;  /* 0x64006400042c7812 */ /* 0x000fe400078efcff */
[----:B------:R-:W-:Y:S01]  /*1cd0*/  LOP3.LUT R7, R35, 0x3e003e0, RZ, 0xc0, !PT ;  /* 0x03e003e023077812 */ /* 0x000fe200078ec0ff */
[-C--:B------:R-:W-:Y:S01]  /*1ce0*/  HFMA2 R46, R46, R11.reuse.H1_H1, -48, -48 ;  /* 0xd200d2002e2e7431 */ /* 0x080fe2000006000b */
[----:B------:R-:W-:Y:S01]  /*1cf0*/  LOP3.LUT R0, R36, 0x3e003e0, RZ, 0xc0, !PT ;  /* 0x03e003e024007812 */ /* 0x000fe200078ec0ff */
[----:B------:R-:W-:Y:S01]  /*1d00*/  HFMA2 R44, R44, R11.H1_H1, -48, -48 ;  /* 0xd200d2002c2c7431 */ /* 0x000fe2000006000b */
[----:B------:R-:W-:-:S02]  /*1d10*/  LOP3.LUT R2, R32, 0x3e003e0, RZ, 0xc0, !PT ;  /* 0x03e003e020027812 */ /* 0x000fc400078ec0ff */
[----:B------:R-:W-:Y:S02]  /*1d20*/  LOP3.LUT R4, R3, 0x64006400, RZ, 0xfc, !PT ;  /* 0x6400640003047812 */ /* 0x000fe400078efcff */
[----:B------:R-:W-:Y:S02]  /*1d30*/  LOP3.LUT R18, R5, 0x64006400, RZ, 0xfc, !PT ;  /* 0x6400640005127812 */ /* 0x000fe400078efcff */
[----:B------:R-:W-:Y:S01]  /*1d40*/  LOP3.LUT R3, R28, 0x3e003e0, RZ, 0xc0, !PT ;  /* 0x03e003e01c037812 */ /* 0x000fe200078ec0ff */
[-C--:B------:R-:W-:Y:S01]  /*1d50*/  HFMA2 R19, R4, R11.reuse.H1_H1, -48, -48 ;  /* 0xd200d20004137431 */ /* 0x080fe2000006000b */
[----:B------:R-:W-:Y:S01]  /*1d60*/  LOP3.LUT R5, R29, 0x3e003e0, RZ, 0xc0, !PT ;  /* 0x03e003e01d057812 */ /* 0x000fe200078ec0ff */
[----:B------:R-:W-:Y:S01]  /*1d70*/  HFMA2 R18, R18, R11.H1_H1, -48, -48 ;  /* 0xd200d20012127431 */ /* 0x000fe2000006000b */
[----:B------:R-:W-:Y:S02]  /*1d80*/  LOP3.LUT R48, R7, 0x64006400, RZ, 0xfc, !PT ;  /* 0x6400640007307812 */ /* 0x000fe400078efcff */
[----:B------:R-:W-:-:S02]  /*1d90*/  LOP3.LUT R0, R0, 0x64006400, RZ, 0xfc, !PT ;  /* 0x6400640000007812 */ /* 0x000fc400078efcff */
[----:B------:R-:W-:Y:S01]  /*1da0*/  LOP3.LUT R2, R2, 0x64006400, RZ, 0xfc, !PT ;  /* 0x6400640002027812 */ /* 0x000fe200078efcff */
[-C--:B------:R-:W-:Y:S01]  /*1db0*/  HFMA2 R17, R48, R11.reuse.H1_H1, -48, -48 ;  /* 0xd200d20030117431 */ /* 0x080fe2000006000b */
[----:B------:R-:W-:Y:S01]  /*1dc0*/  LOP3.LUT R7, R30, 0x3e003e0, RZ, 0xc0, !PT ;  /* 0x03e003e01e077812 */ /* 0x000fe200078ec0ff */
[-C--:B------:R-:W-:Y:S01]  /*1dd0*/  HFMA2 R90, R0, R11.reuse.H1_H1, -48, -48 ;  /* 0xd200d200005a7431 */ /* 0x080fe2000006000b */
[----:B------:R-:W-:Y:S01]  /*1de0*/  LOP3.LUT R9, R31, 0x3e003e0, RZ, 0xc0, !PT ;  /* 0x03e003e01f097812 */ /* 0x000fe200078ec0ff */
[-C--:B------:R-:W-:Y:S01]  /*1df0*/  HFMA2 R79, R2, R11.reuse.H1_H1, -48, -48 ;  /* 0xd200d200024f7431 */ /* 0x080fe2000006000b */
[----:B------:R-:W-:Y:S02]  /*1e00*/  LOP3.LUT R84, R3, 0x64006400, RZ, 0xfc, !PT ;  /* 0x6400640003547812 */ /* 0x000fe400078efcff */
[----:B------:R-:W-:Y:S02]  /*1e10*/  LOP3.LUT R6, R5, 0x64006400, RZ, 0xfc, !PT ;  /* 0x6400640005067812 */ /* 0x000fe400078efcff */
[----:B------:R-:W-:Y:S01]  /*1e20*/  LOP3.LUT R3, R25, 0x3e003e0, RZ, 0xc0, !PT ;  /* 0x03e003e019037812 */ /* 0x000fe200078ec0ff */
[----:B------:R-:W-:Y:S01]  /*1e30*/  HFMA2 R84, R84, R11.H1_H1, -48, -48 ;  /* 0xd200d20054547431 */ /* 0x000fe2000006000b */
[----:B------:R-:W-:-:S02]  /*1e40*/  LOP3.LUT R5, R26, 0x3e003e0, RZ, 0xc0, !PT ;  /* 0x03e003e01a057812 */ /* 0x000fc400078ec0ff */
[----:B------:R-:W-:Y:S02]  /*1e50*/  LOP3.LUT R8, R7, 0x64006400, RZ, 0xfc, !PT ;  /* 0x6400640007087812 */ /* 0x000fe400078efcff */
[----:B------:R-:W-:Y:S01]  /*1e60*/  LOP3.LUT R52, R9, 0x64006400, RZ, 0xfc, !PT ;  /* 0x6400640009347812 */ /* 0x000fe200078efcff */
[-C--:B------:R-:W-:Y:S01]  /*1e70*/  HFMA2 R9, R6, R11.reuse.H1_H1, -48, -48 ;  /* 0xd200d20006097431 */ /* 0x080fe2000006000b */
[----:B------:R-:W-:Y:S01]  /*1e80*/  LOP3.LUT R7, R27, 0x3e003e0, RZ, 0xc0, !PT ;  /* 0x03e003e01b077812 */ /* 0x000fe200078ec0ff */
[----:B------:R-:W-:Y:S01]  /*1e90*/  HFMA2 R8, R8, R11.H1_H1, -48, -48 ;  /* 0xd200d20008087431 */ /* 0x000fe2000006000b */
[----:B------:R-:W-:Y:S02]  /*1ea0*/  LOP3.LUT R0, R24, 0x3e003e0, RZ, 0xc0, !PT ;  /* 0x03e003e018007812 */ /* 0x000fe400078ec0ff */
[----:B------:R-:W-:Y:S02]  /*1eb0*/  LOP3.LUT R4, R3, 0x64006400, RZ, 0xfc, !PT ;  /* 0x6400640003047812 */ /* 0x000fe400078efcff */
[----:B------:R-:W-:-:S02]  /*1ec0*/  LOP3.LUT R50, R5, 0x64006400, RZ, 0xfc, !PT ;  /* 0x6400640005327812 */ /* 0x000fc400078efcff */
[----:B------:R-:W-:Y:S01]  /*1ed0*/  LOP3.LUT R2, R20, 0x3e003e0, RZ, 0xc0, !PT ;  /* 0x03e003e014027812 */ /* 0x000fe200078ec0ff */
[-C--:B------:R-:W-:Y:S01]  /*1ee0*/  HFMA2 R6, R4, R11.reuse.H1_H1, -48, -48 ;  /* 0xd200d20004067431 */ /* 0x080fe2000006000b */
[----:B------:R-:W-:Y:S02]  /*1ef0*/  LOP3.LUT R3, R21, 0x3e003e0, RZ, 0xc0, !PT ;  /* 0x03e003e015037812 */ /* 0x000fe400078ec0ff */
[----:B------:R-:W-:Y:S02]  /*1f00*/  LOP3.LUT R5, R22, 0x3e003e0, RZ, 0xc0, !PT ;  /* 0x03e003e016057812 */ /* 0x000fe400078ec0ff */
[----:B------:R-:W-:Y:S02]  /*1f10*/  LOP3.LUT R47, R23, 0x3e003e0, RZ, 0xc0, !PT ;  /* 0x03e003e0172f7812 */ /* 0x000fe400078ec0ff */
[----:B------:R-:W-:Y:S01]  /*1f20*/  LOP3.LUT R54, R7, 0x64006400, RZ, 0xfc, !PT ;  /* 0x6400640007367812 */ /* 0x000fe200078efcff */
[----:B------:R-:W-:Y:S01]  /*1f30*/  HFMA2 R7, R52, R11.H1_H1, -48, -48 ;  /* 0xd200d20034077431 */ /* 0x000fe2000006000b */
[----:B------:R-:W-:-:S02]  /*1f40*/  LOP3.LUT R0, R0, 0x64006400, RZ, 0xfc, !PT ;  /* 0x6400640000007812 */ /* 0x000fc400078efcff */
[----:B------:R-:W-:Y:S01]  /*1f50*/  LOP3.LUT R2, R2, 0x64006400, RZ, 0xfc, !PT ;  /* 0x6400640002027812 */ /* 0x000fe200078efcff */
[-C--:B------:R-:W-:Y:S01]  /*1f60*/  HFMA2 R4, R54, R11.reuse.H1_H1, -48, -48 ;  /* 0xd200d20036047431 */ /* 0x080fe2000006000b */
[----:B------:R-:W-:Y:S01]  /*1f70*/  LOP3.LUT R48, R3, 0x64006400, RZ, 0xfc, !PT ;  /* 0x6400640003307812 */ /* 0x000fe200078efcff */
[-C--:B------:R-:W-:Y:S01]  /*1f80*/  HFMA2 R63, R0, R11.reuse.H1_H1, -48, -48 ;  /* 0xd200d200003f7431 */ /* 0x080fe2000006000b */
[----:B------:R-:W-:Y:S01]  /*1f90*/  LOP3.LUT R52, R5, 0x64006400, RZ, 0xfc, !PT ;  /* 0x6400640005347812 */ /* 0x000fe200078efcff */
[-C--:B------:R-:W-:Y:S01]  /*1fa0*/  HFMA2 R70, R2, R11.reuse.H1_H1, -48, -48 ;  /* 0xd200d20002467431 */ /* 0x080fe2000006000b */
[----:B------:R-:W-:Y:S01]  /*1fb0*/  LOP3.LUT R56, R47, 0x64006400, RZ, 0xfc, !PT ;  /* 0x640064002f387812 */ /* 0x000fe200078efcff */
[-C--:B------:R-:W-:Y:S02]  /*1fc0*/  HFMA2 R5, R50, R11.reuse.H1_H1, -48, -48 ;  /* 0xd200d20032057431 */ /* 0x080fe4000006000b */
[-C--:B------:R-:W-:Y:S02]  /*1fd0*/  HFMA2 R3, R48, R11.reuse.H1_H1, -48, -48 ;  /* 0xd200d20030037431 */ /* 0x080fe4000006000b */
[----:B------:R-:W-:-:S02]  /*1fe0*/  HFMA2 R2, R52, R11.H1_H1, -48, -48 ;  /* 0xd200d20034027431 */ /* 0x000fc4000006000b */
[----:B------:R-:W-:Y:S01]  /*1ff0*/  HFMA2 R0, R56, R11.H1_H1, -48, -48 ;  /* 0xd200d20038007431 */ /* 0x000fe2000006000b */
[----:B------:R-:W-:Y:S06]  /*2000*/  @!P0 BRA `(.L_x_809) ;  /* 0x0000001c00888947 */ /* 0x000fec0003800000 */
[----:B------:R-:W0:Y:S01]  /*2010*/  LDS.128 R40, [UR5] ;  /* 0x00000005ff287984 */ /* 0x000e220008000c00 */
        /* <DEDUP_REMOVED lines=24> */
[----:B------:R-:W1:Y:S01]  /*21a0*/  LDS.128 R24, [UR5+0x10] ;  /* 0x00001005ff187984 */ /* 0x000e620008000c00 */
        /* <DEDUP_REMOVED lines=11> */
[----:B0-----:R-:W-:Y:S01]  /*2260*/  HFMA2 R28, R37, R40, RZ.H0_H0 ;  /* 0x00000028251c7231 */ /* 0x001fe200000400ff */
[----:B------:R-:W-:-:S02]  /*2270*/  SHF.R.U32.HI R49, RZ, 0xa, R29 ;  /* 0x0000000aff317819 */ /* 0x000fc4000001161d */
[----:B------:R-:W-:Y:S01]  /*2280*/  LOP3.LUT R60, R30, 0x1f001f, RZ, 0xc0, !PT ;  /* 0x001f001f1e3c7812 */ /* 0x000fe200078ec0ff */
[-C--:B------:R-:W-:Y:S01]  /*2290*/  HFMA2 R28, R45, R41.reuse, R28 ;  /* 0x000000292d1c7231 */ /* 0x080fe2000000001c */
[----:B------:R-:W-:Y:S01]  /*22a0*/  SHF.R.U32.HI R64, RZ, 0xa, R30 ;  /* 0x0000000aff407819 */ /* 0x000fe2000001161e */
[-C--:B------:R-:W-:Y:S01]  /*22b0*/  HFMA2 R30, R36, R40.reuse, RZ ;  /* 0x00000028241e7231 */ /* 0x080fe200000000ff */
[----:B------:R-:W-:Y:S02]  /*22c0*/  LOP3.LUT R67, R31, 0x1f001f, RZ, 0xc0, !PT ;  /* 0x001f001f1f437812 */ /* 0x000fe400078ec0ff */
[----:B------:R-:W-:Y:S01]  /*22d0*/  SHF.R.U32.HI R48, RZ, 0xa, R31 ;  /* 0x0000000aff307819 */ /* 0x000fe2000001161f */
[-C--:B------:R-:W-:Y:S01]  /*22e0*/  HFMA2 R31, R38, R40.reuse, RZ ;  /* 0x00000028261f7231 */ /* 0x080fe200000000ff */
[----:B------:R-:W-:Y:S01]  /*22f0*/  LOP3.LUT R76, R76, 0x1f001f, RZ, 0xc0, !PT ;  /* 0x001f001f4c4c7812 */ /* 0x000fe200078ec0ff */
[----:B------:R-:W-:Y:S01]  /*2300*/  HFMA2 R40, R91, R40, RZ.H0_H0 ;  /* 0x000000285b287231 */ /* 0x000fe200000400ff */
[----:B------:R-:W-:Y:S01]  /*2310*/  LOP3.LUT R29, R55, 0x1f001f, RZ, 0xc0, !PT ;  /* 0x001f001f371d7812 */ /* 0x000fe200078ec0ff */
[----:B------:R-:W-:Y:S01]  /*2320*/  HFMA2 R30, R46, R41, R30 ;  /* 0x000000292e1e7231 */ /* 0x000fe2000000001e */
[----:B------:R-:W-:-:S02]  /*2330*/  LOP3.LUT R57, R57, 0x1f001f, RZ, 0xc0, !PT ;  /* 0x001f001f39397812 */ /* 0x000fc400078ec0ff */
[----:B------:R-:W-:Y:S02]  /*2340*/  LOP3.LUT R55, R76, 0x64006400, RZ, 0xfc, !PT ;  /* 0x640064004c377812 */ /* 0x000fe400078efcff */
[----:B------:R-:W-:Y:S02]  /*2350*/  LOP3.LUT R59, R59, 0x1f001f, RZ, 0xc0, !PT ;  /* 0x001f001f3b3b7812 */ /* 0x000fe400078ec0ff */
        /* <DEDUP_REMOVED lines=21> */
[----:B------:R-:W-:Y:S01]  /*24b0*/  LOP3.LUT R39, R39, 0x64006400, RZ, 0xfc, !PT ;  /* 0x6400640027277812 */ /* 0x000fe200078efcff */
[----:B------:R-:W-:Y:S02]  /*24c0*/  HFMA2 R41, R57, R42, R41 ;  /* 0x0000002a39297231 */ /* 0x000fe40000000029 */
[----:B-1----:R-:W-:-:S02]  /*24d0*/  HFMA2 R30, R19, R24, R30 ;  /* 0x00000018131e7231 */ /* 0x002fc4000000001e */
[----:B------:R-:W-:Y:S02]  /*24e0*/  HADD2 R61, R74, -1040, -1040 ;  /* 0xe410e4104a3d7430 */ /* 0x000fe40000000000 */
[-C--:B------:R-:W-:Y:S02]  /*24f0*/  HFMA2 R29, R78, R43.reuse, R29 ;  /* 0x0000002b4e1d7231 */ /* 0x080fe4000000001d */
[-C--:B------:R-:W-:Y:S01]  /*2500*/  HFMA2 R28, R59, R43.reuse, R28 ;  /* 0x0000002b3b1c7231 */ /* 0x080fe2000000001c */
[----:B------:R-:W-:Y:S01]  /*2510*/  LOP3.LUT R68, R68, 0x1f001f, RZ, 0xc0, !PT ;  /* 0x001f001f44447812 */ /* 0x000fe200078ec0ff */
[----:B------:R-:W-:Y:S02]  /*2520*/  HFMA2 R41, R61, R43, R41 ;  /* 0x0000002b3d297231 */ /* 0x000fe40000000029 */
[-C--:B------:R-:W-:Y:S02]  /*2530*/  HFMA2 R40, R79, R24.reuse, R29 ;  /* 0x000000184f287231 */ /* 0x080fe4000000001d */
[----:B------:R-:W-:Y:S01]  /*2540*/  HADD2 R39, R39, -1040, -1040 ;  /* 0xe410e41027277430 */ /* 0x000fe20000000000 */
[----:B------:R-:W-:Y:S01]  /*2550*/  LOP3.LUT R68, R68, 0x64006400, RZ, 0xfc, !PT ;  /* 0x6400640044447812 */ /* 0x000fe200078efcff */
[-C--:B------:R-:W-:Y:S01]  /*2560*/  HFMA2 R42, R18, R24.reuse, R28 ;  /* 0x00000018122a7231 */ /* 0x080fe2000000001c */
[----:B------:R-:W-:Y:S01]  /*2570*/  LOP3.LUT R51, R51, 0x1f001f, RZ, 0xc0, !PT ;  /* 0x001f001f33337812 */ /* 0x000fe200078ec0ff */
[----:B------:R-:W-:-:S02]  /*2580*/  HFMA2 R24, R17, R24, R41 ;  /* 0x0000001811187231 */ /* 0x000fc40000000029 */
[-C--:B------:R-:W-:Y:S01]  /*2590*/  HFMA2 R41, R39, R25.reuse, R30 ;  /* 0x0000001927297231 */ /* 0x080fe2000000001e */
[----:B------:R-:W-:Y:S01]  /*25a0*/  LOP3.LUT R43, R54, 0x1f001f, RZ, 0xc0, !PT ;  /* 0x001f001f362b7812 */ /* 0x000fe200078ec0ff */
[----:B------:R-:W0:Y:S01]  /*25b0*/  LDS.128 R28, [UR5+0x20] ;  /* 0x00002005ff1c7984 */ /* 0x000e220008000c00 */
[----:B------:R-:W-:Y:S01]  /*25c0*/  HADD2 R54, R68, -1040, -1040 ;  /* 0xe410e41044367430 */ /* 0x000fe20000000000 */
[----:B------:R-:W-:Y:S02]  /*25d0*/  LOP3.LUT R51, R51, 0x64006400, RZ, 0xfc, !PT ;  /* 0x6400640033337812 */ /* 0x000fe400078efcff */
        /* <DEDUP_REMOVED lines=27> */
[----:B------:R-:W-:Y:S01]  /*2790*/  HFMA2 R25, R9, R27, R41 ;  /* 0x0000001b09197231 */ /* 0x000fe20000000029 */
[----:B------:R-:W-:Y:S01]  /*27a0*/  LOP3.LUT R62, R62, 0x64006400, RZ, 0xfc, !PT ;  /* 0x640064003e3e7812 */ /* 0x000fe200078efcff */
[----:B------:R-:W-:Y:S01]  /*27b0*/  HADD2 R42, R42, -1040, -1040 ;  /* 0xe410e4102a2a7430 */ /* 0x000fe20000000000 */
[----:B------:R-:W-:Y:S01]  /*27c0*/  LOP3.LUT R43, R65, 0x64006400, RZ, 0xfc, !PT ;  /* 0x64006400412b7812 */ /* 0x000fe200078efcff */
[----:B------:R-:W-:-:S02]  /*27d0*/  HADD2 R49, R49, -1040, -1040 ;  /* 0xe410e41031317430 */ /* 0x000fc40000000000 */
[-C--:B------:R-:W-:Y:S01]  /*27e0*/  HFMA2 R24, R84, R27.reuse, R24 ;  /* 0x0000001b54187231 */ /* 0x080fe20000000018 */
[----:B------:R-:W-:Y:S01]  /*27f0*/  LOP3.LUT R88, R50, 0x64006400, RZ, 0xfc, !PT ;  /* 0x6400640032587812 */ /* 0x000fe200078efcff */
[----:B------:R-:W-:Y:S01]  /*2800*/  HADD2 R85, R47, -1040, -1040 ;  /* 0xe410e4102f557430 */ /* 0x000fe20000000000 */
[----:B------:R-:W-:Y:S01]  /*2810*/  LOP3.LUT R50, R66, 0x64006400, RZ, 0xfc, !PT ;  /* 0x6400640042327812 */ /* 0x000fe200078efcff */
[----:B------:R-:W-:Y:S02]  /*2820*/  HFMA2 R27, R7, R27, R40 ;  /* 0x0000001b071b7231 */ /* 0x000fe40000000028 */
[-C--:B0-----:R-:W-:Y:S02]  /*2830*/  HFMA2 R25, R42, R28.reuse, R25 ;  /* 0x0000001c2a197231 */ /* 0x081fe40000000019 */
[-C--:B------:R-:W-:Y:S02]  /*2840*/  HFMA2 R26, R49, R28.reuse, R26 ;  /* 0x0000001c311a7231 */ /* 0x080fe4000000001a */
[----:B------:R-:W-:-:S02]  /*2850*/  HFMA2 R24, R85, R28, R24 ;  /* 0x0000001c55187231 */ /* 0x000fc40000000018 */
[----:B------:R-:W-:Y:S01]  /*2860*/  HADD2 R48, R48, -1040, -1040 ;  /* 0xe410e41030307430 */ /* 0x000fe20000000000 */
[----:B------:R-:W-:Y:S01]  /*2870*/  LOP3.LUT R32, R32, 0x1f001f, RZ, 0xc0, !PT ;  /* 0x001f001f20207812 */ /* 0x000fe200078ec0ff */
[----:B------:R-:W-:Y:S01]  /*2880*/  HADD2 R47, R62, -1040, -1040 ;  /* 0xe410e4103e2f7430 */ /* 0x000fe20000000000 */
[----:B------:R-:W-:Y:S01]  /*2890*/  LOP3.LUT R62, R34, 0x1f001f, RZ, 0xc0, !PT ;  /* 0x001f001f223e7812 */ /* 0x000fe200078ec0ff */
[----:B------:R-:W-:Y:S01]  /*28a0*/  HADD2 R43, R43, -1040, -1040 ;  /* 0xe410e4102b2b7430 */ /* 0x000fe20000000000 */
[----:B------:R-:W-:Y:S01]  /*28b0*/  LOP3.LUT R66, R35, 0x1f001f, RZ, 0xc0, !PT ;  /* 0x001f001f23427812 */ /* 0x000fe200078ec0ff */
[----:B------:R-:W-:Y:S02]  /*28c0*/  HFMA2 R27, R48, R28, R27 ;  /* 0x0000001c301b7231 */ /* 0x000fe4000000001b */
[-C--:B------:R-:W-:Y:S02]  /*28d0*/  HFMA2 R25, R47, R29.reuse, R25 ;  /* 0x0000001d2f197231 */ /* 0x080fe40000000019 */
[----:B------:R-:W-:Y:S01]  /*28e0*/  HFMA2 R26, R43, R29, R26 ;  /* 0x0000001d2b1a7231 */ /* 0x000fe2000000001a */
[----:B------:R-:W-:Y:S01]  /*28f0*/  LOP3.LUT R33, R33, 0x1f001f, RZ, 0xc0, !PT ;  /* 0x001f001f21217812 */ /* 0x000fe200078ec0ff */
[----:B------:R-:W-:-:S02]  /*2900*/  HADD2 R50, R50, -1040, -1040 ;  /* 0xe410e41032327430 */ /* 0x000fc40000000000 */
[-C--:B------:R-:W-:Y:S02]  /*2910*/  HFMA2 R41, R6, R30.reuse, R25 ;  /* 0x0000001e06297231 */ /* 0x080fe40000000019 */
[----:B------:R-:W-:Y:S01]  /*2920*/  HADD2 R88, R88, -1040, -1040 ;  /* 0xe410e41058587430 */ /* 0x000fe20000000000 */
[----:B------:R-:W-:Y:S01]  /*2930*/  MOV R93, R63 ;  /* 0x0000003f005d7202 */ /* 0x000fe20000000f00 */
[-C--:B------:R-:W-:Y:S01]  /*2940*/  HFMA2 R28, R50, R29.reuse, R27 ;  /* 0x0000001d321c7231 */ /* 0x080fe2000000001b */
[----:B------:R-:W-:Y:S01]  /*2950*/  LOP3.LUT R32, R32, 0x64006400, RZ, 0xfc, !PT ;  /* 0x6400640020207812 */ /* 0x000fe200078efcff */
[----:B------:R-:W-:Y:S02]  /*2960*/  HFMA2 R64, R88, R29, R24 ;  /* 0x0000001d58407231 */ /* 0x000fe40000000018 */
[-C--:B------:R-:W-:Y:S01]  /*2970*/  HFMA2 R40, R5, R30.reuse, R26 ;  /* 0x0000001e05287231 */ /* 0x080fe2000000001a */
[----:B------:R-:W-:Y:S01]  /*2980*/  LOP3.LUT R29, R20, 0x1f001f, RZ, 0xc0, !PT ;  /* 0x001f001f141d7812 */ /* 0x000fe200078ec0ff */
[----:B------:R-:W0:Y:S01]  /*2990*/  LDS.128 R24, [UR5+0x30] ;  /* 0x00003005ff187984 */ /* 0x000e220008000c00 */
[----:B------:R-:W-:Y:S01]  /*29a0*/  LOP3.LUT R34, R21, 0x1f001f, RZ, 0xc0, !PT ;  /* 0x001f001f15227812 */ /* 0x000fe200078ec0ff */
[-C--:B------:R-:W-:Y:S01]  /*29b0*/  HFMA2 R28, R4, R30.reuse, R28 ;  /* 0x0000001e041c7231 */ /* 0x080fe2000000001c */
[----:B------:R-:W-:Y:S01]  /*29c0*/  LOP3.LUT R62, R62, 0x64006400, RZ, 0xfc, !PT ;  /* 0x640064003e3e7812 */ /* 0x000fe200078efcff */
[----:B------:R-:W-:Y:S01]  /*29d0*/  HFMA2 R30, R93, R30, R64 ;  /* 0x0000001e5d1e7231 */ /* 0x000fe20000000040 */
[----:B------:R-:W-:Y:S01]  /*29e0*/  LOP3.LUT R66, R66, 0x64006400, RZ, 0xfc, !PT ;  /* 0x6400640042427812 */ /* 0x000fe200078efcff */
[----:B------:R-:W-:Y:S01]  /*29f0*/  HADD2 R92, R32, -1040, -1040 ;  /* 0xe410e410205c7430 */ /* 0x000fe20000000000 */
[----:B------:R-:W-:Y:S01]  /*2a00*/  SHF.R.U32.HI R21, RZ, 0xa, R21 ;  /* 0x0000000aff157819 */ /* 0x000fe20000011615 */
        /* <DEDUP_REMOVED lines=19> */
[----:B------:R-:W-:-:S02]  /*2b40*/  LOP3.LUT R35, R35, 0x64006400, RZ, 0xfc, !PT ;  /* 0x6400640023237812 */ /* 0x000fc400078efcff */
[----:B------:R-:W-:Y:S01]  /*2b50*/  MOV R96, R70 ;  /* 0x0000004600607202 */ /* 0x000fe20000000f00 */
[----:B------:R-:W-:Y:S01]  /*2b60*/  HADD2 R70, R21, -1040, -1040 ;  /* 0xe410e41015467430 */ /* 0x000fe20000000000 */
[----:B------:R-:W-:Y:S01]  /*2b70*/  SHF.R.U32.HI R23, RZ, 0xa, R23 ;  /* 0x0000000aff177819 */ /* 0x000fe20000011617 */
[----:B------:R-:W-:Y:S01]  /*2b80*/  HADD2 R67, R35, -1040, -1040 ;  /* 0xe410e41023437430 */ /* 0x000fe20000000000 */
[----:B------:R-:W-:Y:S02]  /*2b90*/  SHF.R.U32.HI R20, RZ, 0xa, R20 ;  /* 0x0000000aff147819 */ /* 0x000fe40000011614 */
[----:B------:R-:W-:Y:S02]  /*2ba0*/  LOP3.LUT R22, R22, 0x1f001f, RZ, 0xc0, !PT ;  /* 0x001f001f16167812 */ /* 0x000fe400078ec0ff */
[----:B------:R-:W-:Y:S02]  /*2bb0*/  LOP3.LUT R75, R75, 0x64006400, RZ, 0xfc, !PT ;  /* 0x640064004b4b7812 */ /* 0x000fe400078efcff */
[----:B------:R-:W-:Y:S01]  /*2bc0*/  LOP3.LUT R22, R22, 0x64006400, RZ, 0xfc, !PT ;  /* 0x6400640016167812 */ /* 0x000fe200078efcff */
[----:B0-----:R-:W-:-:S02]  /*2bd0*/  HFMA2 R28, R94, R24, R30 ;  /* 0x000000185e1c7231 */ /* 0x001fc4000000001e */
[-C--:B------:R-:W-:Y:S02]  /*2be0*/  HFMA2 R29, R63, R24.reuse, R40 ;  /* 0x000000183f1d7231 */ /* 0x080fe40000000028 */
[-C--:B------:R-:W-:Y:S02]  /*2bf0*/  HFMA2 R41, R64, R24.reuse, R41 ;  /* 0x0000001840297231 */ /* 0x080fe40000000029 */
[----:B------:R-:W-:Y:S02]  /*2c00*/  HFMA2 R30, R67, R24, R31 ;  /* 0x00000018431e7231 */ /* 0x000fe4000000001f */
[-C--:B------:R-:W-:Y:S01]  /*2c10*/  HFMA2 R21, R96, R25.reuse, R28 ;  /* 0x0000001960157231 */ /* 0x080fe2000000001c */
[----:B------:R-:W-:Y:S01]  /*2c20*/  LOP3.LUT R28, R23, 0x1f001f, RZ, 0xc0, !PT ;  /* 0x001f001f171c7812 */ /* 0x000fe200078ec0ff */
[-C--:B------:R-:W-:Y:S01]  /*2c30*/  HFMA2 R24, R3, R25.reuse, R41 ;  /* 0x0000001903187231 */ /* 0x080fe20000000029 */
[----:B------:R-:W-:Y:S01]  /*2c40*/  LOP3.LUT R23, R20, 0x1f001f, RZ, 0xc0, !PT ;  /* 0x001f001f14177812 */ /* 0x000fe200078ec0ff */
[----:B------:R-:W-:Y:S01]  /*2c50*/  HADD2 R74, R22, -1040, -1040 ;  /* 0xe410e410164a7430 */ /* 0x000fe20000000000 */
        /* <DEDUP_REMOVED lines=10> */
[----:B------:R-:W-:Y:S01]  /*2d00*/  ISETP.NE.AND P0, PT, R77, 0x1, PT ;  /* 0x000000014d00780c */ /* 0x000fe20003f05270 */
[----:B------:R-:W-:-:S02]  /*2d10*/  HADD2 R72, R75, -1040, -1040 ;  /* 0xe410e4104b487430 */ /* 0x000fc40000000000 */
[-C--:B------:R-:W-:Y:S02]  /*2d20*/  HFMA2 R21, R95, R26.reuse, R21 ;  /* 0x0000001a5f157231 */ /* 0x080fe40000000015 */
[----:B------:R-:W-:Y:S01]  /*2d30*/  HADD2 R71, R24, -1040, -1040 ;  /* 0xe410e41018477430 */ /* 0x000fe20000000000 */
[----:B------:R-:W-:Y:S01]  /*2d40*/  PRMT R14, R14, 0x5410, R13 ;  /* 0x000054100e0e7816 */ /* 0x000fe2000000000d */
[-C--:B------:R-:W-:Y:S02]  /*2d50*/  HFMA2 R20, R74, R26.reuse, R29 ;  /* 0x0000001a4a147231 */ /* 0x080fe4000000001d */
[-C--:B------:R-:W-:Y:S02]  /*2d60*/  HFMA2 R21, R72, R27.reuse, R21 ;  /* 0x0000001b48157231 */ /* 0x080fe40000000015 */
[----:B------:R-:W-:Y:S01]  /*2d70*/  HFMA2 R25, R73, R26, R25 ;  /* 0x0000001a49197231 */ /* 0x000fe20000000019 */
[----:B------:R-:W-:Y:S01]  /*2d80*/  PRMT R12, R12, 0x5410, R11 ;  /* 0x000054100c0c7816 */ /* 0x000fe2000000000b */
[----:B------:R-:W-:Y:S01]  /*2d90*/  HADD2 R75, R28, -1040, -1040 ;  /* 0xe410e4101c4b7430 */ /* 0x000fe20000000000 */
[----:B------:R-:W-:Y:S01]  /*2da0*/  PRMT R69, RZ, 0x5410, RZ ;  /* 0x00005410ff457816 */ /* 0x000fe200000000ff */
[----:B------:R-:W-:Y:S01]  /*2db0*/  HADD2 R76, R76, -1040, -1040 ;  /* 0xe410e4104c4c7430 */ /* 0x000fe20000000000 */
[----:B------:R-:W-:Y:S01]  /*2dc0*/  PRMT R68, RZ, 0x5410, RZ ;  /* 0x00005410ff447816 */ /* 0x000fe200000000ff */
[----:B------:R-:W-:-:S02]  /*2dd0*/  HFMA2 R22, R71, R27, R22 ;  /* 0x0000001b47167231 */ /* 0x000fc40000000016 */
[-C--:B------:R-:W-:Y:S02]  /*2de0*/  HFMA2 R20, R75, R27.reuse, R20 ;  /* 0x0000001b4b147231 */ /* 0x080fe40000000014 */
[----:B------:R-:W-:Y:S01]  /*2df0*/  HFMA2 R25, R76, R27, R25 ;  /* 0x0000001b4c197231 */ /* 0x000fe20000000019 */
[----:B------:R-:W-:Y:S01]  /*2e00*/  PRMT R82, RZ, 0x5410, RZ ;  /* 0x00005410ff527816 */ /* 0x000fe200000000ff */
[----:B------:R-:W-:Y:S01]  /*2e10*/  HADD2 R21, R21.H0_H0, R21.H1_H1 ;  /* 0x3000001515157230 */ /* 0x000fe20000000800 */
[----:B------:R-:W-:Y:S01]  /*2e20*/  PRMT R83, RZ, 0x5410, RZ ;  /* 0x00005410ff537816 */ /* 0x000fe200000000ff */
[----:B------:R-:W-:Y:S01]  /*2e30*/  HADD2 R22, R22.H0_H0, R22.H1_H1 ;  /* 0x3000001616167230 */ /* 0x000fe20000000800 */
[----:B------:R-:W-:Y:S01]  /*2e40*/  PRMT R87, RZ, 0x5410, RZ ;  /* 0x00005410ff577816 */ /* 0x000fe200000000ff */
[----:B------:R-:W-:Y:S01]  /*2e50*/  HADD2 R20, R20.H0_H0, R20.H1_H1 ;  /* 0x3000001414147230 */ /* 0x000fe20000000800 */
[----:B------:R-:W-:Y:S01]  /*2e60*/  PRMT R86, RZ, 0x5410, RZ ;  /* 0x00005410ff567816 */ /* 0x000fe200000000ff */
        /* <DEDUP_REMOVED lines=10> */
[----:B------:R-:W-:Y:S02]  /*2f10*/  PRMT R12, R12, 0x5410, R11 ;  /* 0x000054100c0c7816 */ /* 0x000fe4000000000b */
[----:B------:R-:W-:Y:S01]  /*2f20*/  PRMT R83, RZ, 0x5410, RZ ;  /* 0x00005410ff537816 */ /* 0x000fe200000000ff */
[----:B------:R-:W2:Y:S01]  /*2f30*/  LDS.128 R28, [UR5+0x60] ;  /* 0x00006005ff1c7984 */ /* 0x000ea20008000c00 */
[----:B------:R-:W-:Y:S02]  /*2f40*/  PRMT R87, RZ, 0x5410, RZ ;  /* 0x00005410ff577816 */ /* 0x000fe400000000ff */
[----:B------:R-:W-:Y:S01]  /*2f50*/  PRMT R86, RZ, 0x5410, RZ ;  /* 0x00005410ff567816 */ /* 0x000fe200000000ff */
[----:B0-----:R-:W-:-:S02]  /*2f60*/  HFMA2 R32, R91, R20, RZ ;  /* 0x000000145b207231 */ /* 0x001fc400000000ff */
[----:B------:R-:W-:Y:S02]  /*2f70*/  HFMA2 R82, R37, R20, RZ ;  /* 0x0000001425527231 */ /* 0x000fe400000000ff */
[-C--:B------:R-:W-:Y:S02]  /*2f80*/  HFMA2 R32, R90, R21.reuse, R32 ;  /* 0x000000155a207231 */ /* 0x080fe40000000020 */
[----:B------:R-:W-:Y:S02]  /*2f90*/  HFMA2 R82, R45, R21, R82 ;  /* 0x000000152d527231 */ /* 0x000fe40000000052 */
[-C--:B------:R-:W-:Y:S02]  /*2fa0*/  HFMA2 R32, R89, R22.reuse, R32 ;  /* 0x0000001659207231 */ /* 0x080fe40000000020 */
[----:B------:R-:W-:Y:S02]  /*2fb0*/  HFMA2 R82, R56, R22, R82 ;  /* 0x0000001638527231 */ /* 0x000fe40000000052 */
[----:B------:R-:W-:-:S02]  /*2fc0*/  HFMA2 R68, R78, R23, R32 ;  /* 0x000000174e447231 */ /* 0x000fc40000000020 */
[----:B------:R-:W0:Y:S01]  /*2fd0*/  LDS.128 R32, [UR5+0x70] ;  /* 0x00007005ff207984 */ /* 0x000e220008000c00 */
[----:B------:R-:W-:Y:S02]  /*2fe0*/  HFMA2 R82, R59, R23, R82 ;  /* 0x000000173b527231 */ /* 0x000fe40000000052 */
[-C--:B-1----:R-:W-:Y:S02]  /*2ff0*/  HFMA2 R68, R79, R24.reuse, R68 ;  /* 0x000000184f447231 */ /* 0x082fe40000000044 */
[----:B------:R-:W-:Y:S02]  /*3000*/  HFMA2 R82, R18, R24, R82 ;  /* 0x0000001812527231 */ /* 0x000fe40000000052 */
[-C--:B------:R-:W-:Y:S02]  /*3010*/  HFMA2 R68, R80, R25.reuse, R68 ;  /* 0x0000001950447231 */ /* 0x080fe40000000044 */
[----:B------:R-:W-:Y:S02]  /*3020*/  HFMA2 R82, R54, R25, R82 ;  /* 0x0000001936527231 */ /* 0x000fe40000000052 */
[----:B------:R-:W-:-:S02]  /*3030*/  HFMA2 R68, R81, R26, R68 ;  /* 0x0000001a51447231 */ /* 0x000fc40000000044 */
[----:B------:R-:W-:Y:S02]  /*3040*/  HFMA2 R82, R51, R26, R82 ;  /* 0x0000001a33527231 */ /* 0x000fe40000000052 */
[-C--:B------:R-:W-:Y:S02]  /*3050*/  HFMA2 R68, R84, R27.reuse, R68 ;  /* 0x0000001b54447231 */ /* 0x080fe40000000044 */
[----:B------:R-:W-:Y:S02]  /*3060*/  HFMA2 R82, R8, R27, R82 ;  /* 0x0000001b08527231 */ /* 0x000fe40000000052 */
[-C--:B--2---:R-:W-:Y:S02]  /*3070*/  HFMA2 R68, R85, R28.reuse, R68 ;  /* 0x0000001c55447231 */ /* 0x084fe40000000044 */
[----:B------:R-:W-:Y:S02]  /*3080*/  HFMA2 R82, R49, R28, R82 ;  /* 0x0000001c31527231 */ /* 0x000fe40000000052 */
[----:B------:R-:W-:-:S02]  /*3090*/  HFMA2 R68, R88, R29, R68 ;  /* 0x0000001d58447231 */ /* 0x000fc40000000044 */
[----:B------:R-:W-:Y:S02]  /*30a0*/  HFMA2 R82, R43, R29, R82 ;  /* 0x0000001d2b527231 */ /* 0x000fe40000000052 */
[-C--:B------:R-:W-:Y:S02]  /*30b0*/  HFMA2 R68, R93, R30.reuse, R68 ;  /* 0x0000001e5d447231 */ /* 0x080fe40000000044 */
[----:B------:R-:W-:Y:S02]  /*30c0*/  HFMA2 R82, R5, R30, R82 ;  /* 0x0000001e05527231 */ /* 0x000fe40000000052 */
[-C--:B------:R-:W-:Y:S02]  /*30d0*/  HFMA2 R68, R92, R31.reuse, R68 ;  /* 0x0000001f5c447231 */ /* 0x080fe40000000044 */
[----:B------:R-:W-:Y:S02]  /*30e0*/  HFMA2 R82, R66, R31, R82 ;  /* 0x0000001f42527231 */ /* 0x000fe40000000052 */
[----:B0-----:R-:W-:-:S02]  /*30f0*/  HFMA2 R68, R94, R32, R68 ;  /* 0x000000205e447231 */ /* 0x001fc40000000044 */
[----:B------:R-:W-:Y:S02]  /*3100*/  HFMA2 R82, R63, R32, R82 ;  /* 0x000000203f527231 */ /* 0x000fe40000000052 */
[-C--:B------:R-:W-:Y:S02]  /*3110*/  HFMA2 R68, R96, R33.reuse, R68 ;  /* 0x0000002160447231 */ /* 0x080fe40000000044 */
[----:B------:R-:W-:Y:S02]  /*3120*/  HFMA2 R82, R2, R33, R82 ;  /* 0x0000002102527231 */ /* 0x000fe40000000052 */
[-C--:B------:R-:W-:Y:S02]  /*3130*/  HFMA2 R68, R95, R34.reuse, R68 ;  /* 0x000000225f447231 */ /* 0x080fe40000000044 */
[----:B------:R-:W-:Y:S02]  /*3140*/  HFMA2 R82, R74, R34, R82 ;  /* 0x000000224a527231 */ /* 0x000fe40000000052 */
[----:B------:R-:W-:-:S02]  /*3150*/  HFMA2 R68, R72, R35, R68 ;  /* 0x0000002348447231 */ /* 0x000fc40000000044 */
[----:B------:R-:W-:Y:S02]  /*3160*/  HFMA2 R82, R75, R35, R82 ;  /* 0x000000234b527231 */ /* 0x000fe40000000052 */
[----:B------:R-:W-:Y:S02]  /*3170*/  HADD2 R69, R68.H0_H0, R68.H1_H1 ;  /* 0x3000004444457230 */ /* 0x000fe40000000800 */
[-C--:B------:R-:W-:Y:S02]  /*3180*/  HFMA2 R68, R36, R20.reuse, RZ ;  /* 0x0000001424447231 */ /* 0x080fe400000000ff */
[----:B------:R-:W-:Y:S02]  /*3190*/  HFMA2 R20, R38, R20, RZ.H0_H0 ;  /* 0x0000001426147231 */ /* 0x000fe400000400ff */
[----:B------:R-:W-:Y:S02]  /*31a0*/  HADD2 R82, R82.H0_H0, R82.H1_H1 ;  /* 0x3000005252527230 */ /* 0x000fe40000000800 */
[----:B------:R-:W-:-:S02]  /*31b0*/  HFMA2 R68, R46, R21, R68 ;  /* 0x000000152e447231 */ /* 0x000fc40000000044 */
[----:B------:R-:W-:Y:S02]  /*31c0*/  HFMA2 R20, R44, R21, R20 ;  /* 0x000000152c147231 */ /* 0x000fe40000000014 */
[-C--:B------:R-:W-:Y:S02]  /*31d0*/  HFMA2 R68, R55, R22.reuse, R68 ;  /* 0x0000001637447231 */ /* 0x080fe40000000044 */
[----:B------:R-:W-:Y:S02]  /*31e0*/  HFMA2 R20, R57, R22, R20 ;  /* 0x0000001639147231 */ /* 0x000fe40000000014 */
[-C--:B------:R-:W-:Y:S02]  /*31f0*/  HFMA2 R68, R58, R23.reuse, R68 ;  /* 0x000000173a447231 */ /* 0x080fe40000000044 */
[----:B------:R-:W-:Y:S02]  /*3200*/  HFMA2 R20, R61, R23, R20 ;  /* 0x000000173d147231 */ /* 0x000fe40000000014 */
        /* <DEDUP_REMOVED lines=24> */
[----:B------:R-:W-:-:S02]  /*3390*/  HADD2 R68, R68.H0_H0, R68.H1_H1 ;  /* 0x3000004444447230 */ /* 0x000fc40000000800 */
        /* <DEDUP_REMOVED lines=12> */
[----:B------:R-:W-:Y:S02]  /*3460*/  MOV R97, R4 ;  /* 0x0000000400617202 */ /* 0x000fe40000000f00 */
[----:B------:R-:W-:Y:S02]  /*3470*/  ISETP.NE.AND P0, PT, R77, 0x3, PT ;  /* 0x000000034d00780c */ /* 0x000fe40003f05270 */
[----:B------:R-:W-:-:S02]  /*3480*/  PRMT R14, R14, 0x5410, R13 ;  /* 0x000054100e0e7816 */ /* 0x000fc4000000000d */
[----:B------:R-:W-:Y:S02]  /*3490*/  PRMT R12, R12, 0x5410, R11 ;  /* 0x000054100c0c7816 */ /* 0x000fe4000000000b */
[----:B------:R-:W-:Y:S02]  /*34a0*/  PRMT R87, RZ, 0x5410, RZ ;  /* 0x00005410ff577816 */ /* 0x000fe400000000ff */
[----:B------:R-:W-:Y:S01]  /*34b0*/  PRMT R86, RZ, 0x5410, RZ ;  /* 0x00005410ff567816 */ /* 0x000fe200000000ff */
        /* <DEDUP_REMOVED lines=33> */
[----:B------:R-:W1:Y:S01]  /*36d0*/  LDS.128 R24, [UR5+0xb0] ;  /* 0x0000b005ff187984 */ /* 0x000e620008000c00 */
        /* <DEDUP_REMOVED lines=41> */
[----:B------:R-:W0:Y:S04]  /*3970*/  LDS.128 R4, [UR5+0xc0] ;  /* 0x0000c005ff047984 */ /* 0x000e280008000c00 */
[----:B------:R-:W1:Y:S04]  /*3980*/  LDS.128 R20, [UR5+0xd0] ;  /* 0x0000d005ff147984 */ /* 0x000e680008000c00 */
[----:B------:R-:W2:Y:S01]  /*3990*/  LDS.128 R24, [UR5+0xe0] ;  /* 0x0000e005ff187984 */ /* 0x000ea20008000c00 */
[-C--:B0-----:R-:W-:Y:S02]  /*39a0*/  HFMA2 R37, R37, R4.reuse, RZ.H0_H0 ;  /* 0x0000000425257231 */ /* 0x081fe400000400ff */
[----:B------:R-:W-:-:S02]  /*39b0*/  HFMA2 R91, R91, R4, RZ ;  /* 0x000000045b5b7231 */ /* 0x000fc400000000ff */
[-C--:B------:R-:W-:Y:S02]  /*39c0*/  HFMA2 R36, R36, R4.reuse, RZ ;  /* 0x0000000424247231 */ /* 0x080fe400000000ff */
[-C--:B------:R-:W-:Y:S02]  /*39d0*/  HFMA2 R28, R45, R5.reuse, R37 ;  /* 0x000000052d1c7231 */ /* 0x080fe40000000025 */
[----:B------:R-:W-:Y:S02]  /*39e0*/  HFMA2 R4, R38, R4, RZ ;  /* 0x0000000426047231 */ /* 0x000fe400000000ff */
[-C--:B------:R-:W-:Y:S02]  /*39f0*/  HFMA2 R91, R90, R5.reuse, R91 ;  /* 0x000000055a5b7231 */ /* 0x080fe4000000005b */
[-C--:B------:R-:W-:Y:S02]  /*3a00*/  HFMA2 R46, R46, R5.reuse, R36 ;  /* 0x000000052e2e7231 */ /* 0x080fe40000000024 */
[----:B------:R-:W-:-:S02]  /*3a10*/  HFMA2 R4, R44, R5, R4 ;  /* 0x000000052c047231 */ /* 0x000fc40000000004 */
        /* <DEDUP_REMOVED lines=65> */
.L_x_809:
[----:B------:R-:W-:-:S04]  /*3e30*/  VIMNMX R3, PT, PT, R16, UR11, PT ;  /* 0x0000000b10037c48 */ /* 0x000fc8000bfe0100 */
[----:B------:R-:W-:-:S13]  /*3e40*/  ISETP.GT.AND P0, PT, R3, R10, PT ;  /* 0x0000000a0300720c */ /* 0x000fda0003f04270 */
[----:B------:R-:W-:Y:S05]  /*3e50*/  @!P0 BRA `(.L_x_810) ;  /* 0x0000004c00b48947 */ /* 0x000fea0003800000 */
[----:B------:R-:W-:Y:S01]  /*3e60*/  VIMNMX.U32 R7, PT, PT, R16, UR11, PT ;  /* 0x0000000b10077c48 */ /* 0x000fe2000bfe0000 */
[----:B------:R-:W-:-:S12]  /*3e70*/  UIADD3 UR4, UPT, UPT, UR4, 0x80, URZ ;  /* 0x0000008004047890 */ /* 0x000fd8000fffe0ff */
.L_x_815:
[----:B------:R-:W-:Y:S01]  /*3e80*/  MOV R6, 0x2c00 ;  /* 0x00002c0000067802 */ /* 0x000fe20000000f00 */
[----:B------:R-:W-:Y:S06]  /*3e90*/  @!P1 BRA `(.L_x_811) ;  /* 0x0000001000dc9947 */ /* 0x000fec0003800000 */
[----:B------:R-:W2:Y:S01]  /*3ea0*/  LDG.E.128.CONSTANT R16, desc[UR8][R98.64] ;  /* 0x0000000862107981 */ /* 0x000ea2000c1e9d00 */
[----:B------:R-:W-:-:S03]  /*3eb0*/  ISETP.NE.AND P0, PT, R77, 0x1, PT ;  /* 0x000000014d00780c */ /* 0x000fc60003f05270 */
        /* <DEDUP_REMOVED lines=8> */
[C---:B------:R-:W-:Y:S02]  /*3f40*/  LOP3.LUT R3, R18.reuse, 0xf000f, RZ, 0xc0, !PT ;  /* 0x000f000f12037812 */ /* 0x040fe400078ec0ff */
[----:B------:R-:W-:Y:S01]  /*3f50*/  LOP3.LUT R8, R19, 0xf000f, RZ, 0xc0, !PT ;  /* 0x000f000f13087812 */ /* 0x000fe200078ec0ff */
[----:B------:R-:W-:Y:S01]  /*3f60*/  HADD2 R9, R0, -1032, -1032 ;  /* 0xe408e40800097430 */ /* 0x000fe20000000000 */
[----:B------:R-:W-:Y:S02]  /*3f70*/  LOP3.LUT R22, R17, 0xf000f0, RZ, 0xc0, !PT ;  /* 0x00f000f011167812 */ /* 0x000fe400078ec0ff */
[----:B------:R-:W-:Y:S02]  /*3f80*/  SHF.R.U32.HI R33, RZ, 0x8, R17 ;  /* 0x00000008ff217819 */ /* 0x000fe40000011611 */
[----:B------:R-:W-:Y:S01]  /*3f90*/  LOP3.LUT R24, R18, 0xf000f0, RZ, 0xc0, !PT ;  /* 0x00f000f012187812 */ /* 0x000fe200078ec0ff */
[--C-:B------:R-:W-:Y:S01]  /*3fa0*/  HADD2.F32 R0, -RZ, R9.reuse.H0_H0 ;  /* 0x20000009ff007230 */ /* 0x100fe20000004100 */
[----:B------:R-:W-:Y:S01]  /*3fb0*/  SHF.R.U32.HI R17, RZ, 0x8, R18 ;  /* 0x00000008ff117819 */ /* 0x000fe20000011612 */
[----:B------:R-:W-:Y:S01]  /*3fc0*/  HADD2.F32 R15, -RZ, R9.H1_H1 ;  /* 0x30000009ff0f7230 */ /* 0x000fe20000004100 */
[----:B------:R-:W-:-:S02]  /*3fd0*/  LOP3.LUT R2, R2, 0x64006400, RZ, 0xfc, !PT ;  /* 0x6400640002027812 */ /* 0x000fc400078efcff */
[----:B------:R-:W-:Y:S02]  /*3fe0*/  LOP3.LUT R3, R3, 0x64006400, RZ, 0xfc, !PT ;  /* 0x6400640003037812 */ /* 0x000fe400078efcff */
[----:B------:R-:W-:Y:S02]  /*3ff0*/  LOP3.LUT R18, R8, 0x64006400, RZ, 0xfc, !PT ;  /* 0x6400640008127812 */ /* 0x000fe400078efcff */
[----:B------:R-:W0:Y:S01]  /*4000*/  LDS.64 R8, [UR4+-0x78] ;  /* 0xffff8804ff087984 */ /* 0x000e220008000a00 */
[----:B------:R-:W-:Y:S01]  /*4010*/  LOP3.LUT R26, R19, 0xf000f0, RZ, 0xc0, !PT ;  /* 0x00f000f0131a7812 */ /* 0x000fe200078ec0ff */
[----:B------:R-:W-:Y:S01]  /*4020*/  HADD2 R20, R3, -1032, -1032 ;  /* 0xe408e40803147430 */ /* 0x000fe20000000000 */
[----:B------:R-:W-:Y:S01]  /*4030*/  SHF.R.U32.HI R32, RZ, 0x8, R19 ;  /* 0x00000008ff207819 */ /* 0x000fe20000011613 */
[----:B------:R-:W-:Y:S01]  /*4040*/  HADD2 R19, R2, -1032, -1032 ;  /* 0xe408e40802137430 */ /* 0x000fe20000000000 */
[----:B------:R-:W-:Y:S01]  /*4050*/  LOP3.LUT R4, R16, 0xf000f0, RZ, 0xc0, !PT ;  /* 0x00f000f010047812 */ /* 0x000fe200078ec0ff */
[----:B------:R-:W-:-:S02]  /*4060*/  HADD2 R23, R18, -1032, -1032 ;  /* 0xe408e40812177430 */ /* 0x000fc40000000000 */
[--C-:B------:R-:W-:Y:S01]  /*4070*/  HADD2.F32 R3, -RZ, R20.reuse.H0_H0 ;  /* 0x20000014ff037230 */ /* 0x100fe20000004100 */
[----:B------:R-:W-:Y:S01]  /*4080*/  LOP3.LUT R25, R24, 0x64006400, RZ, 0xfc, !PT ;  /* 0x6400640018197812 */ /* 0x000fe200078efcff */
[--C-:B------:R-:W-:Y:S01]  /*4090*/  HADD2.F32 R2, -RZ, R19.reuse.H0_H0 ;  /* 0x20000013ff027230 */ /* 0x100fe20000004100 */
[----:B------:R-:W-:Y:S01]  /*40a0*/  LOP3.LUT R21, R4, 0x64006400, RZ, 0xfc, !PT ;  /* 0x6400640004157812 */ /* 0x000fe200078efcff */
[----:B------:R-:W-:Y:S02]  /*40b0*/  HADD2.F32 R18, -RZ, R19.H1_H1 ;  /* 0x30000013ff127230 */ /* 0x000fe40000004100 */
[C---:B------:R-:W-:Y:S01]  /*40c0*/  FFMA.FTZ R36, R5.reuse, R3, RZ ;  /* 0x0000000305247223 */ /* 0x040fe200000100ff */
[----:B------:R-:W-:Y:S02]  /*40d0*/  HADD2.F32 R4, -RZ, R23.H0_H0 ;  /* 0x20000017ff047230 */ /* 0x000fe40000004100 */
[----:B------:R-:W-:Y:S01]  /*40e0*/  FFMA.FTZ R24, R5, R2, RZ ;  /* 0x0000000205187223 */ /* 0x000fe200000100ff */
[----:B------:R-:W-:-:S02]  /*40f0*/  HADD2.F32 R19, -RZ, R20.H1_H1 ;  /* 0x30000014ff137230 */ /* 0x000fc40000004100 */
[-C--:B------:R-:W-:Y:S02]  /*4100*/  HFMA2 R21, R21, R6.reuse.H0_H0, -72, -72 ;  /* 0xd480d48015157431 */ /* 0x080fe40000040006 */
[----:B------:R-:W-:Y:S01]  /*4110*/  HADD2.F32 R20, -RZ, R23.H1_H1 ;  /* 0x30000017ff147230 */ /* 0x000fe20000004100 */
[----:B------:R-:W-:Y:S01]  /*4120*/  LOP3.LUT R23, R22, 0x64006400, RZ, 0xfc, !PT ;  /* 0x6400640016177812 */ /* 0x000fe200078efcff */
[----:B------:R-:W-:Y:S01]  /*4130*/  FFMA.FTZ R22, R0, R5, RZ ;  /* 0x0000000500167223 */ /* 0x000fe200000100ff */
[----:B------:R-:W-:Y:S01]  /*4140*/  FFMA.FTZ R5, R5, R4, RZ ;  /* 0x0000000405057223 */ /* 0x000fe200000100ff */
[C---:B------:R-:W-:Y:S01]  /*4150*/  FFMA.FTZ R34, R27.reuse, R18, R24 ;  /* 0x000000121b227223 */ /* 0x040fe20000010018 */
[----:B------:R-:W-:Y:S01]  /*4160*/  FFMA.FTZ R35, R27, R19, R36 ;  /* 0x000000131b237223 */ /* 0x000fe20000010024 */
[----:B------:R-:W-:Y:S01]  /*4170*/  FFMA.FTZ R28, R15, R27, R22 ;  /* 0x0000001b0f1c7223 */ /* 0x000fe20000010016 */
[----:B------:R-:W-:Y:S01]  /*4180*/  FFMA.FTZ R37, R27, R20, R5 ;  /* 0x000000141b257223 */ /* 0x000fe20000010005 */
[----:B------:R-:W-:Y:S01]  /*4190*/  LOP3.LUT R27, R26, 0x64006400, RZ, 0xfc, !PT ;  /* 0x640064001a1b7812 */ /* 0x000fe200078efcff */
[----:B------:R-:W-:-:S02]  /*41a0*/  HFMA2 R23, R23, R6.H0_H0, -72, -72 ;  /* 0xd480d48017177431 */ /* 0x000fc40000040006 */
[--C-:B------:R-:W-:Y:S02]  /*41b0*/  HADD2.F32 R5, -RZ, R21.reuse.H0_H0 ;  /* 0x20000015ff057230 */ /* 0x100fe40000004100 */
[-C--:B------:R-:W-:Y:S02]  /*41c0*/  HFMA2 R25, R25, R6.reuse.H0_H0, -72, -72 ;  /* 0xd480d48019197431 */ /* 0x080fe40000040006 */
[----:B------:R-:W-:Y:S02]  /*41d0*/  HADD2.F32 R21, -RZ, R21.H1_H1 ;  /* 0x30000015ff157230 */ /* 0x000fe40000004100 */
[----:B------:R-:W-:Y:S02]  /*41e0*/  HFMA2 R27, R27, R6.H0_H0, -72, -72 ;  /* 0xd480d4801b1b7431 */ /* 0x000fe40000040006 */
[----:B------:R-:W-:Y:S02]  /*41f0*/  HADD2.F32 R22, -RZ, R23.H0_H0 ;  /* 0x20000017ff167230 */ /* 0x000fe40000004100 */
[----:B------:R-:W-:Y:S01]  /*4200*/  FFMA.FTZ R28, R5, R29, R28 ;  /* 0x0000001d051c7223 */ /* 0x000fe2000001001c */
[----:B------:R-:W-:Y:S01]  /*4210*/  HADD2.F32 R24, -RZ, R25.H0_H0 ;  /* 0x20000019ff187230 */ /* 0x000fe20000004100 */
[----:B------:R-:W-:Y:S01]  /*4220*/  SHF.R.U32.HI R16, RZ, 0x8, R16 ;  /* 0x00000008ff107819 */ /* 0x000fe20000011610 */
[----:B------:R-:W-:-:S02]  /*4230*/  HADD2.F32 R26, -RZ, R27.H0_H0 ;  /* 0x2000001bff1a7230 */ /* 0x000fc40000004100 */
[C---:B------:R-:W-:Y:S01]  /*4240*/  FFMA.FTZ R31, R29.reuse, R22, R34 ;  /* 0x000000161d1f7223 */ /* 0x040fe20000010022 */
[----:B------:R-:W-:Y:S02]  /*4250*/  HADD2.F32 R23, -RZ, R23.H1_H1 ;  /* 0x30000017ff177230 */ /* 0x000fe40000004100 */
[----:B------:R-:W-:Y:S01]  /*4260*/  FFMA.FTZ R34, R29, R24, R35 ;  /* 0x000000181d227223 */ /* 0x000fe20000010023 */
[----:B------:R-:W-:Y:S01]  /*4270*/  FFMA.FTZ R35, R21, R30, R28 ;  /* 0x0000001e15237223 */ /* 0x000fe2000001001c */
[----:B------:R-:W-:Y:S01]  /*4280*/  HADD2.F32 R25, -RZ, R25.H1_H1 ;  /* 0x30000019ff197230 */ /* 0x000fe20000004100 */
[----:B------:R-:W-:Y:S01]  /*4290*/  LOP3.LUT R28, R16, 0xf000f, RZ, 0xc0, !PT ;  /* 0x000f000f101c7812 */ /* 0x000fe200078ec0ff */
[----:B------:R-:W-:Y:S02]  /*42a0*/  HADD2.F32 R27, -RZ, R27.H1_H1 ;  /* 0x3000001bff1b7230 */ /* 0x000fe40000004100 */
[----:B------:R-:W-:Y:S01]  /*42b0*/  FFMA.FTZ R36, R29, R26, R37 ;  /* 0x0000001a1d247223 */ /* 0x000fe20000010025 */
[----:B------:R-:W-:Y:S01]  /*42c0*/  FFMA.FTZ R37, R30, R23, R31 ;  /* 0x000000171e257223 */ /* 0x000fe2000001001f */
[----:B------:R-:W-:Y:S01]  /*42d0*/  LOP3.LUT R28, R28, 0x64006400, RZ, 0xfc, !PT ;  /* 0x640064001c1c7812 */ /* 0x000fe200078efcff */
[C---:B------:R-:W-:Y:S01]  /*42e0*/  FFMA.FTZ R39, R30.reuse, R25, R34 ;  /* 0x000000191e277223 */ /* 0x040fe20000010022 */
[----:B------:R-:W-:Y:S01]  /*42f0*/  FFMA.FTZ R36, R30, R27, R36 ;  /* 0x0000001b1e247223 */ /* 0x000fe20000010024 */
[----:B------:R-:W-:Y:S01]  /*4300*/  LOP3.LUT R29, R33, 0xf000f, RZ, 0xc0, !PT ;  /* 0x000f000f211d7812 */ /* 0x000fe200078ec0ff */
[--C-:B0-----:R-:W-:Y:S01]  /*4310*/  HADD2.F32 R34, -RZ, R8.reuse.H0_H0 ;  /* 0x20000008ff227230 */ /* 0x101fe20000004100 */
[----:B------:R-:W-:Y:S01]  /*4320*/  LOP3.LUT R30, R17, 0xf000f, RZ, 0xc0, !PT ;  /* 0x000f000f111e7812 */ /* 0x000fe200078ec0ff */
[----:B------:R-:W-:Y:S01]  /*4330*/  HADD2.F32 R42, -RZ, R8.H1_H1 ;  /* 0x30000008ff2a7230 */ /* 0x000fe20000004100 */
[----:B------:R-:W-:Y:S01]  /*4340*/  LOP3.LUT R29, R29, 0x64006400, RZ, 0xfc, !PT ;  /* 0x640064001d1d7812 */ /* 0x000fe200078efcff */
[----:B------:R-:W-:Y:S01]  /*4350*/  HADD2 R8, R28, -1032, -1032 ;  /* 0xe408e4081c087430 */ /* 0x000fe20000000000 */
[----:B------:R-:W-:Y:S01]  /*4360*/  LOP3.LUT R30, R30, 0x64006400, RZ, 0xfc, !PT ;  /* 0x640064001e1e7812 */ /* 0x000fe200078efcff */
[----:B------:R-:W-:Y:S01]  /*4370*/  HADD2.F32 R46, -RZ, R9.H0_H0 ;  /* 0x20000009ff2e7230 */ /* 0x000fe20000004100 */
[----:B------:R-:W-:Y:S01]  /*4380*/  LOP3.LUT R31, R32, 0xf000f, RZ, 0xc0, !PT ;  /* 0x000f000f201f7812 */ /* 0x000fe200078ec0ff */
[----:B------:R-:W-:-:S02]  /*4390*/  HADD2 R38, R29, -1032, -1032 ;  /* 0xe408e4081d267430 */ /* 0x000fc40000000000 */
[----:B------:R-:W-:Y:S02]  /*43a0*/  HADD2.F32 R28, -RZ, R8.H0_H0 ;  /* 0x20000008ff1c7230 */ /* 0x000fe40000004100 */
[----:B------:R-:W-:Y:S01]  /*43b0*/  HADD2 R47, R30, -1032, -1032 ;  /* 0xe408e4081e2f7430 */ /* 0x000fe20000000000 */
[----:B------:R-:W-:Y:S01]  /*43c0*/  LOP3.LUT R31, R31, 0x64006400, RZ, 0xfc, !PT ;  /* 0x640064001f1f7812 */ /* 0x000fe200078efcff */
[----:B------:R-:W-:Y:S01]  /*43d0*/  HADD2.F32 R9, -RZ, R9.H1_H1 ;  /* 0x30000009ff097230 */ /* 0x000fe20000004100 */
[----:B------:R-:W-:Y:S01]  /*43e0*/  LOP3.LUT R16, R16, 0xf000f0, RZ, 0xc0, !PT ;  /* 0x00f000f010107812 */ /* 0x000fe200078ec0ff */
[----:B------:R-:W-:Y:S02]  /*43f0*/  HADD2.F32 R29, -RZ, R38.H0_H0 ;  /* 0x20000026ff1d7230 */ /* 0x000fe40000004100 */
[----:B------:R-:W-:Y:S01]  /*4400*/  FFMA.FTZ R44, R28, R34, R35 ;  /* 0x000000221c2c7223 */ /* 0x000fe20000010023 */
[----:B------:R-:W-:Y:S02]  /*4410*/  HADD2.F32 R30, -RZ, R47.H0_H0 ;  /* 0x2000002fff1e7230 */ /* 0x000fe40000004100 */
[----:B------:R-:W-:-:S02]  /*4420*/  HADD2 R50, R31, -1032, -1032 ;  /* 0xe408e4081f327430 */ /* 0x000fc40000000000 */
[----:B------:R-:W-:Y:S01]  /*4430*/  HADD2.F32 R35, -RZ, R8.H1_H1 ;  /* 0x30000008ff237230 */ /* 0x000fe20000004100 */
[----:B------:R-:W-:Y:S01]  /*4440*/  LOP3.LUT R8, R17, 0xf000f0, RZ, 0xc0, !PT ;  /* 0x00f000f011087812 */ /* 0x000fe200078ec0ff */
[C---:B------:R-:W-:Y:S01]  /*4450*/  FFMA.FTZ R43, R34.reuse, R29, R37 ;  /* 0x0000001d222b7223 */ /* 0x040fe20000010025 */
[----:B------:R-:W-:Y:S01]  /*4460*/  LOP3.LUT R33, R33, 0xf000f0, RZ, 0xc0, !PT ;  /* 0x00f000f021217812 */ /* 0x000fe200078ec0ff */
[----:B------:R-:W-:Y:S01]  /*4470*/  FFMA.FTZ R45, R34, R30, R39 ;  /* 0x0000001e222d7223 */ /* 0x000fe20000010027 */
[----:B------:R-:W-:Y:S01]  /*4480*/  LOP3.LUT R32, R32, 0xf000f0, RZ, 0xc0, !PT ;  /* 0x00f000f020207812 */ /* 0x000fe200078ec0ff */
[----:B------:R-:W-:Y:S01]  /*4490*/  HADD2.F32 R31, -RZ, R50.H0_H0 ;  /* 0x20000032ff1f7230 */ /* 0x000fe20000004100 */
[----:B------:R-:W-:Y:S02]  /*44a0*/  LOP3.LUT R37, R8, 0x64006400, RZ, 0xfc, !PT ;  /* 0x6400640008257812 */ /* 0x000fe400078efcff */
[----:B------:R-:W-:Y:S02]  /*44b0*/  LOP3.LUT R17, R16, 0x64006400, RZ, 0xfc, !PT ;  /* 0x6400640010117812 */ /* 0x000fe400078efcff */
[----:B------:R-:W-:Y:S01]  /*44c0*/  LOP3.LUT R33, R33, 0x64006400, RZ, 0xfc, !PT ;  /* 0x6400640021217812 */ /* 0x000fe200078efcff */
[----:B------:R-:W-:Y:S01]  /*44d0*/  HFMA2 R49, R37, R6.H0_H0, -72, -72 ;  /* 0xd480d48025317431 */ /* 0x000fe20000040006 */
[----:B------:R-:W-:Y:S01]  /*44e0*/  LOP3.LUT R39, R32, 0x64006400, RZ, 0xfc, !PT ;  /* 0x6400640020277812 */ /* 0x000fe200078efcff */
[----:B------:R-:W-:-:S02]  /*44f0*/  HADD2.F32 R32, -RZ, R47.H1_H1 ;  /* 0x3000002fff207230 */ /* 0x000fc40000004100 */
[----:B------:R-:W-:Y:S01]  /*4500*/  FFMA.FTZ R48, R34, R31, R36 ;  /* 0x0000001f22307223 */ /* 0x000fe20000010024 */
[-C--:B------:R-:W-:Y:S02]  /*4510*/  HFMA2 R16, R17, R6.reuse.H0_H0, -72, -72 ;  /* 0xd480d48011107431 */ /* 0x080fe40000040006 */
[----:B------:R-:W-:Y:S02]  /*4520*/  HADD2.F32 R34, -RZ, R38.H1_H1 ;  /* 0x30000026ff227230 */ /* 0x000fe40000004100 */
[-C--:B------:R-:W-:Y:S02]  /*4530*/  HFMA2 R47, R33, R6.reuse.H0_H0, -72, -72 ;  /* 0xd480d480212f7431 */ /* 0x080fe40000040006 */
[----:B------:R-:W-:Y:S02]  /*4540*/  HADD2.F32 R33, -RZ, R50.H1_H1 ;  /* 0x30000032ff217230 */ /* 0x000fe40000004100 */
[----:B------:R-:W-:Y:S02]  /*4550*/  HFMA2 R52, R39, R6.H0_H0, -72, -72 ;  /* 0xd480d48027347431 */ /* 0x000fe40000040006 */
[----:B------:R-:W-:-:S02]  /*4560*/  HADD2.F32 R38, -RZ, R49.H0_H0 ;  /* 0x20000031ff267230 */ /* 0x000fc40000004100 */
[C---:B------:R-:W-:Y:S01]  /*4570*/  FFMA.FTZ R45, R42.reuse, R32, R45 ;  /* 0x000000202a2d7223 */ /* 0x040fe2000001002d */
[----:B------:R-:W-:Y:S02]  /*4580*/  HADD2.F32 R36, -RZ, R16.H0_H0 ;  /* 0x20000010ff247230 */ /* 0x000fe40000004100 */
[----:B------:R-:W-:Y:S01]  /*4590*/  FFMA.FTZ R17, R35, R42, R44 ;  /* 0x0000002a23117223 */ /* 0x000fe2000001002c */
[----:B------:R-:W-:Y:S02]  /*45a0*/  HADD2.F32 R37, -RZ, R47.H0_H0 ;  /* 0x2000002fff257230 */ /* 0x000fe40000004100 */
[C---:B------:R-:W-:Y:S01]  /*45b0*/  FFMA.FTZ R43, R42.reuse, R34, R43 ;  /* 0x000000222a2b7223 */ /* 0x040fe2000001002b */
[----:B------:R-:W-:Y:S02]  /*45c0*/  HADD2.F32 R39, -RZ, R52.H0_H0 ;  /* 0x20000034ff277230 */ /* 0x000fe40000004100 */
[----:B------:R-:W-:Y:S01]  /*45d0*/  FFMA.FTZ R48, R42, R33, R48 ;  /* 0x000000212a307223 */ /* 0x000fe20000010030 */
[----:B------:R-:W-:Y:S01]  /*45e0*/  FFMA.FTZ R51, R46, R38, R45 ;  /* 0x000000262e337223 */ /* 0x000fe2000001002d */
[----:B------:R-:W-:Y:S01]  /*45f0*/  FFMA.FTZ R17, R36, R46, R17 ;  /* 0x0000002e24117223 */ /* 0x000fe20000010011 */
[C---:B------:R-:W-:Y:S01]  /*4600*/  FFMA.FTZ R8, R46.reuse, R37, R43 ;  /* 0x000000252e087223 */ /* 0x040fe2000001002b */
[----:B------:R-:W-:Y:S01]  /*4610*/  FFMA.FTZ R50, R46, R39, R48 ;  /* 0x000000272e327223 */ /* 0x000fe20000010030 */
[----:B------:R-:W-:-:S02]  /*4620*/  HADD2.F32 R44, -RZ, R16.H1_H1 ;  /* 0x30000010ff2c7230 */ /* 0x000fc40000004100 */
[----:B------:R-:W-:Y:S02]  /*4630*/  HADD2.F32 R45, -RZ, R47.H1_H1 ;  /* 0x3000002fff2d7230 */ /* 0x000fe40000004100 */
[----:B------:R-:W-:Y:S02]  /*4640*/  HADD2.F32 R46, -RZ, R49.H1_H1 ;  /* 0x30000031ff2e7230 */ /* 0x000fe40000004100 */
[----:B------:R-:W-:Y:S01]  /*4650*/  FFMA.FTZ R17, R44, R9, R17 ;  /* 0x000000092c117223 */ /* 0x000fe20000010011 */
[----:B------:R-:W-:Y:S02]  /*4660*/  HADD2.F32 R47, -RZ, R52.H1_H1 ;  /* 0x30000034ff2f7230 */ /* 0x000fe40000004100 */
[C---:B------:R-:W-:Y:S01]  /*4670*/  FFMA.FTZ R8, R9.reuse, R45, R8 ;  /* 0x0000002d09087223 */ /* 0x040fe20000010008 */
[----:B------:R-:W-:Y:S02]  /*4680*/  HADD2.F32 R48, -RZ, R14.H0_H0 ;  /* 0x2000000eff307230 */ /* 0x000fe40000004100 */
[----:B------:R-:W-:Y:S01]  /*4690*/  FFMA.FTZ R16, R9, R46, R51 ;  /* 0x0000002e09107223 */ /* 0x000fe20000010033 */
[----:B------:R-:W-:-:S02]  /*46a0*/  HADD2.F32 R49, -RZ, R13.H0_H0 ;  /* 0x2000000dff317230 */ /* 0x000fc40000004100 */
[----:B------:R-:W-:Y:S01]  /*46b0*/  FFMA.FTZ R9, R9, R47, R50 ;  /* 0x0000002f09097223 */ /* 0x000fe20000010032 */
[----:B------:R-:W-:Y:S02]  /*46c0*/  HADD2.F32 R43, -RZ, R12.H0_H0 ;  /* 0x2000000cff2b7230 */ /* 0x000fe40000004100 */
[----:B------:R-:W-:Y:S01]  /*46d0*/  FMUL.FTZ R17, R48, R17 ;  /* 0x0000001130117220 */ /* 0x000fe20000410000 */
[----:B-----5:R-:W-:Y:S02]  /*46e0*/  HADD2.F32 R42, -RZ, R11.H0_H0 ;  /* 0x2000000bff2a7230 */ /* 0x020fe40000004100 */
        /* <DEDUP_REMOVED lines=11> */
[----:B------:R-:W-:Y:S06]  /*47a0*/  @!P0 BRA `(.L_x_811) ;  /* 0x0000000800988947 */ /* 0x000fec0003800000 */
[----:B------:R-:W0:Y:S01]  /*47b0*/  LDS.64 R8, [UR4+-0x40] ;  /* 0xffffc004ff087984 */ /* 0x000e220008000a00 */
[----:B------:R-:W-:-:S03]  /*47c0*/  ISETP.NE.AND P0, PT, R77, 0x2, PT ;  /* 0x000000024d00780c */ /* 0x000fc60003f05270 */
[----:B------:R-:W1:Y:S01]  /*47d0*/  LDS.64 R16, [UR4+-0x38] ;  /* 0xffffc804ff107984 */ /* 0x000e620008000a00 */
        /* <DEDUP_REMOVED lines=52> */
[----:B------:R-:W-:Y:S06]  /*4b20*/  @!P0 BRA `(.L_x_811) ;  /* 0x0000000400b88947 */ /* 0x000fec0003800000 */
[----:B------:R-:W0:Y:S01]  /*4b30*/  LDS.64 R8, [UR4] ;  /* 0x00000004ff087984 */ /* 0x000e220008000a00 */
[----:B------:R-:W-:-:S03]  /*4b40*/  ISETP.NE.AND P0, PT, R77, 0x3, PT ;  /* 0x000000034d00780c */ /* 0x000fc60003f05270 */
        /* <DEDUP_REMOVED lines=108> */
.L_x_811:
[----:B------:R-:W0:Y:S01]  /*5210*/  LDC R15, c[0x0][0x3ac] ;  /* 0x0000eb00ff0f7b82 */ /* 0x000e220000000800 */
[----:B------:R-:W-:Y:S01]  /*5220*/  ISETP.GE.AND P1, PT, R77, 0x1, PT ;  /* 0x000000014d00780c */ /* 0x000fe20003f26270 */
[----:B0-----:R-:W-:-:S12]  /*5230*/  IMAD.WIDE R98, R15, 0x4, R98 ;  /* 0x000000040f627825 */ /* 0x001fd800078e0262 */
[----:B------:R-:W-:Y:S05]  /*5240*/  @!P1 BRA `(.L_x_812) ;  /* 0x0000001000dc9947 */ /* 0x000fea0003800000 */
        /* <DEDUP_REMOVED lines=11> */
[C---:B------:R-:W-:Y:S01]  /*5300*/  LOP3.LUT R8, R19.reuse, 0xf000f, RZ, 0xc0, !PT ;  /* 0x000f000f13087812 */ /* 0x040fe200078ec0ff */
[----:B------:R-:W-:Y:S01]  /*5310*/  HADD2 R9, R0, -1032, -1032 ;  /* 0xe408e40800097430 */ /* 0x000fe20000000000 */
[----:B------:R-:W-:Y:S02]  /*5320*/  LOP3.LUT R26, R19, 0xf000f0, RZ, 0xc0, !PT ;  /* 0x00f000f0131a7812 */ /* 0x000fe400078ec0ff */
[----:B------:R-:W-:Y:S02]  /*5330*/  SHF.R.U32.HI R29, RZ, 0x8, R19 ;  /* 0x00000008ff1d7819 */ /* 0x000fe40000011613 */
[----:B------:R-:W-:Y:S01]  /*5340*/  LOP3.LUT R2, R2, 0x64006400, RZ, 0xfc, !PT ;  /* 0x6400640002027812 */ /* 0x000fe200078efcff */
[----:B------:R-:W-:Y:S01]  /*5350*/  HADD2.F32 R0, -RZ, R9.H0_H0 ;  /* 0x20000009ff007230 */ /* 0x000fe20000004100 */
[----:B------:R-:W-:-:S02]  /*5360*/  LOP3.LUT R4, R16, 0xf000f0, RZ, 0xc0, !PT ;  /* 0x00f000f010047812 */ /* 0x000fc400078ec0ff */
[----:B------:R-:W-:Y:S01]  /*5370*/  LOP3.LUT R22, R17, 0xf000f0, RZ, 0xc0, !PT ;  /* 0x00f000f011167812 */ /* 0x000fe200078ec0ff */
[----:B------:R-:W-:Y:S01]  /*5380*/  HADD2 R2, R2, -1032, -1032 ;  /* 0xe408e40802027430 */ /* 0x000fe20000000000 */
[----:B------:R-:W-:Y:S02]  /*5390*/  SHF.R.U32.HI R30, RZ, 0x8, R17 ;  /* 0x00000008ff1e7819 */ /* 0x000fe40000011611 */
[----:B------:R-:W-:Y:S02]  /*53a0*/  LOP3.LUT R3, R3, 0x64006400, RZ, 0xfc, !PT ;  /* 0x6400640003037812 */ /* 0x000fe400078efcff */
[----:B------:R-:W-:Y:S01]  /*53b0*/  LOP3.LUT R19, R8, 0x64006400, RZ, 0xfc, !PT ;  /* 0x6400640008137812 */ /* 0x000fe200078efcff */
[----:B------:R-:W-:Y:S01]  /*53c0*/  HADD2.F32 R20, -RZ, R2.H1_H1 ;  /* 0x30000002ff147230 */ /* 0x000fe20000004100 */
[----:B------:R-:W-:Y:S01]  /*53d0*/  LOP3.LUT R24, R18, 0xf000f0, RZ, 0xc0, !PT ;  /* 0x00f000f012187812 */ /* 0x000fe200078ec0ff */
[----:B------:R-:W-:Y:S01]  /*53e0*/  HADD2 R21, R3, -1032, -1032 ;  /* 0xe408e40803157430 */ /* 0x000fe20000000000 */
[----:B------:R-:W-:Y:S01]  /*53f0*/  SHF.R.U32.HI R17, RZ, 0x8, R18 ;  /* 0x00000008ff117819 */ /* 0x000fe20000011612 */
[----:B------:R-:W-:Y:S01]  /*5400*/  HADD2.F32 R18, -RZ, R9.H1_H1 ;  /* 0x30000009ff127230 */ /* 0x000fe20000004100 */
[----:B------:R-:W-:Y:S01]  /*5410*/  LOP3.LUT R23, R4, 0x64006400, RZ, 0xfc, !PT ;  /* 0x6400640004177812 */ /* 0x000fe200078efcff */
[----:B------:R-:W0:Y:S01]  /*5420*/  LDS.64 R8, [UR4+-0x68] ;  /* 0xffff9804ff087984 */ /* 0x000e220008000a00 */
[----:B------:R-:W-:-:S02]  /*5430*/  HADD2 R25, R19, -1032, -1032 ;  /* 0xe408e40813197430 */ /* 0x000fc40000000000 */
[----:B------:R-:W-:Y:S01]  /*5440*/  HADD2.F32 R3, -RZ, R2.H0_H0 ;  /* 0x20000002ff037230 */ /* 0x000fe20000004100 */
[----:B------:R-:W-:Y:S01]  /*5450*/  LOP3.LUT R27, R24, 0x64006400, RZ, 0xfc, !PT ;  /* 0x64006400181b7812 */ /* 0x000fe200078efcff */
[----:B------:R-:W-:Y:S02]  /*5460*/  HFMA2 R34, R23, R6.H0_H0, -72, -72 ;  /* 0xd480d48017227431 */ /* 0x000fe40000040006 */
[----:B------:R-:W-:Y:S02]  /*5470*/  HADD2.F32 R2, -RZ, R21.H0_H0 ;  /* 0x20000015ff027230 */ /* 0x000fe40000004100 */
[----:B------:R-:W-:Y:S01]  /*5480*/  FFMA.FTZ R23, R0, R5, RZ ;  /* 0x0000000500177223 */ /* 0x000fe200000100ff */
[----:B------:R-:W-:Y:S02]  /*5490*/  HADD2.F32 R4, -RZ, R25.H0_H0 ;  /* 0x20000019ff047230 */ /* 0x000fe40000004100 */
[----:B------:R-:W-:Y:S01]  /*54a0*/  FFMA.FTZ R35, R5, R3, RZ ;  /* 0x0000000305237223 */ /* 0x000fe200000100ff */
[----:B------:R-:W-:-:S02]  /*54b0*/  HADD2.F32 R19, -RZ, R21.H1_H1 ;  /* 0x30000015ff137230 */ /* 0x000fc40000004100 */
[----:B------:R-:W-:Y:S01]  /*54c0*/  FFMA.FTZ R31, R18, R28, R23 ;  /* 0x0000001c121f7223 */ /* 0x000fe20000010017 */
[----:B------:R-:W-:Y:S01]  /*54d0*/  HADD2.F32 R21, -RZ, R25.H1_H1 ;  /* 0x30000019ff157230 */ /* 0x000fe20000004100 */
[----:B------:R-:W-:Y:S01]  /*54e0*/  LOP3.LUT R25, R22, 0x64006400, RZ, 0xfc, !PT ;  /* 0x6400640016197812 */ /* 0x000fe200078efcff */
[C---:B------:R-:W-:Y:S01]  /*54f0*/  FFMA.FTZ R22, R5.reuse, R2, RZ ;  /* 0x0000000205167223 */ /* 0x040fe200000100ff */
[----:B------:R-:W-:Y:S01]  /*5500*/  FFMA.FTZ R24, R5, R4, RZ ;  /* 0x0000000405187223 */ /* 0x000fe200000100ff */
[----:B------:R-:W-:Y:S01]  /*5510*/  LOP3.LUT R23, R26, 0x64006400, RZ, 0xfc, !PT ;  /* 0x640064001a177812 */ /* 0x000fe200078efcff */
[C---:B------:R-:W-:Y:S01]  /*5520*/  FFMA.FTZ R35, R28.reuse, R20, R35 ;  /* 0x000000141c237223 */ /* 0x040fe20000010023 */
[-C--:B------:R-:W-:Y:S02]  /*5530*/  HFMA2 R25, R25, R6.reuse.H0_H0, -72, -72 ;  /* 0xd480d48019197431 */ /* 0x080fe40000040006 */
[C---:B------:R-:W-:Y:S01]  /*5540*/  FFMA.FTZ R36, R28.reuse, R19, R22 ;  /* 0x000000131c247223 */ /* 0x040fe20000010016 */
[----:B------:R-:W-:Y:S01]  /*5550*/  FFMA.FTZ R42, R28, R21, R24 ;  /* 0x000000151c2a7223 */ /* 0x000fe20000010018 */
[----:B------:R-:W-:-:S02]  /*5560*/  HFMA2 R27, R27, R6.H0_H0, -72, -72 ;  /* 0xd480d4801b1b7431 */ /* 0x000fc40000040006 */
[----:B------:R-:W-:Y:S02]  /*5570*/  HADD2.F32 R22, -RZ, R34.H0_H0 ;  /* 0x20000022ff167230 */ /* 0x000fe40000004100 */
[----:B------:R-:W-:Y:S02]  /*5580*/  HFMA2 R28, R23, R6.H0_H0, -72, -72 ;  /* 0xd480d480171c7431 */ /* 0x000fe40000040006 */
[--C-:B------:R-:W-:Y:S01]  /*5590*/  HADD2.F32 R23, -RZ, R25.reuse.H0_H0 ;  /* 0x20000019ff177230 */ /* 0x100fe20000004100 */
[----:B------:R-:W-:Y:S01]  /*55a0*/  SHF.R.U32.HI R16, RZ, 0x8, R16 ;  /* 0x00000008ff107819 */ /* 0x000fe20000011610 */
[----:B------:R-:W-:Y:S02]  /*55b0*/  HADD2.F32 R24, -RZ, R25.H1_H1 ;  /* 0x30000019ff187230 */ /* 0x000fe40000004100 */
[--C-:B------:R-:W-:Y:S02]  /*55c0*/  HADD2.F32 R25, -RZ, R27.reuse.H0_H0 ;  /* 0x2000001bff197230 */ /* 0x100fe40000004100 */
[----:B------:R-:W-:Y:S01]  /*55d0*/  FFMA.FTZ R38, R32, R23, R35 ;  /* 0x0000001720267223 */ /* 0x000fe20000010023 */
[----:B------:R-:W-:-:S02]  /*55e0*/  HADD2.F32 R26, -RZ, R27.H1_H1 ;  /* 0x3000001bff1a7230 */ /* 0x000fc40000004100 */
[----:B------:R-:W-:Y:S02]  /*55f0*/  HADD2.F32 R27, -RZ, R28.H0_H0 ;  /* 0x2000001cff1b7230 */ /* 0x000fe40000004100 */
[----:B------:R-:W-:Y:S01]  /*5600*/  FFMA.FTZ R38, R33, R24, R38 ;  /* 0x0000001821267223 */ /* 0x000fe20000010026 */
[----:B------:R-:W-:Y:S02]  /*5610*/  HADD2.F32 R5, -RZ, R34.H1_H1 ;  /* 0x30000022ff057230 */ /* 0x000fe40000004100 */
[----:B------:R-:W-:Y:S01]  /*5620*/  FFMA.FTZ R34, R22, R32, R31 ;  /* 0x0000002016227223 */ /* 0x000fe2000001001f */
[----:B------:R-:W-:Y:S02]  /*5630*/  HADD2.F32 R28, -RZ, R28.H1_H1 ;  /* 0x3000001cff1c7230 */ /* 0x000fe40000004100 */
[C---:B------:R-:W-:Y:S01]  /*5640*/  FFMA.FTZ R31, R32.reuse, R25, R36 ;  /* 0x00000019201f7223 */ /* 0x040fe20000010024 */
        /* <DEDUP_REMOVED lines=29> */
[C---:B------:R-:W-:Y:S01]  /*5820*/  FFMA.FTZ R48, R35.reuse, R33, R42 ;  /* 0x0000002123307223 */ /* 0x040fe2000001002a */
[----:B------:R-:W-:Y:S02]  /*5830*/  HADD2.F32 R36, -RZ, R39.H1_H1 ;  /* 0x30000027ff247230 */ /* 0x000fe40000004100 */
[----:B------:R-:W-:Y:S01]  /*5840*/  FFMA.FTZ R49, R35, R34, R37 ;  /* 0x0000002223317223 */ /* 0x000fe20000010025 */
[----:B------:R-:W-:Y:S01]  /*5850*/  HADD2.F32 R35, -RZ, R8.H1_H1 ;  /* 0x30000008ff237230 */ /* 0x000fe20000004100 */
[----:B------:R-:W-:-:S02]  /*5860*/  LOP3.LUT R8, R17, 0xf000f0, RZ, 0xc0, !PT ;  /* 0x00f000f011087812 */ /* 0x000fc400078ec0ff */
[----:B------:R-:W-:Y:S01]  /*5870*/  LOP3.LUT R17, R16, 0x64006400, RZ, 0xfc, !PT ;  /* 0x6400640010117812 */ /* 0x000fe200078efcff */
[----:B------:R-:W-:Y:S01]  /*5880*/  FFMA.FTZ R16, R44, R36, R47 ;  /* 0x000000242c107223 */ /* 0x000fe2000001002f */
[----:B------:R-:W-:Y:S01]  /*5890*/  LOP3.LUT R37, R30, 0x64006400, RZ, 0xfc, !PT ;  /* 0x640064001e257812 */ /* 0x000fe200078efcff */
[----:B------:R-:W-:Y:S01]  /*58a0*/  HADD2.F32 R30, -RZ, R52.H1_H1 ;  /* 0x30000034ff1e7230 */ /* 0x000fe20000004100 */
[----:B------:R-:W-:Y:S01]  /*58b0*/  LOP3.LUT R39, R8, 0x64006400, RZ, 0xfc, !PT ;  /* 0x6400640008277812 */ /* 0x000fe200078efcff */
[-C--:B------:R-:W-:Y:S01]  /*58c0*/  HFMA2 R17, R17, R6.reuse.H0_H0, -72, -72 ;  /* 0xd480d48011117431 */ /* 0x080fe20000040006 */
[----:B------:R-:W-:Y:S01]  /*58d0*/  LOP3.LUT R43, R29, 0x64006400, RZ, 0xfc, !PT ;  /* 0x640064001d2b7812 */ /* 0x000fe200078efcff */
[----:B------:R-:W-:Y:S02]  /*58e0*/  HADD2.F32 R29, -RZ, R50.H1_H1 ;  /* 0x30000032ff1d7230 */ /* 0x000fe40000004100 */
        /* <DEDUP_REMOVED lines=11> */
[C---:B------:R-:W-:Y:S01]  /*59a0*/  FFMA.FTZ R16, R45.reuse, R38, R16 ;  /* 0x000000262d107223 */ /* 0x040fe20000010010 */
[C---:B------:R-:W-:Y:S01]  /*59b0*/  FFMA.FTZ R52, R45.reuse, R39, R48 ;  /* 0x000000272d347223 */ /* 0x040fe20000010030 */
[----:B------:R-:W-:Y:S02]  /*59c0*/  HADD2.F32 R46, -RZ, R50.H1_H1 ;  /* 0x30000032ff2e7230 */ /* 0x000fe40000004100 */
[----:B------:R-:W-:Y:S01]  /*59d0*/  FFMA.FTZ R53, R45, R42, R49 ;  /* 0x0000002a2d357223 */ /* 0x000fe20000010031 */
[----:B------:R-:W-:Y:S02]  /*59e0*/  HADD2.F32 R45, -RZ, R17.H1_H1 ;  /* 0x30000011ff2d7230 */ /* 0x000fe40000004100 */
[----:B------:R-:W-:Y:S02]  /*59f0*/  HADD2.F32 R47, -RZ, R51.H1_H1 ;  /* 0x30000033ff2f7230 */ /* 0x000fe40000004100 */
[----:B------:R-:W-:Y:S01]  /*5a00*/  FFMA.FTZ R17, R9, R46, R16 ;  /* 0x0000002e09117223 */ /* 0x000fe20000010010 */
[----:B------:R-:W-:-:S02]  /*5a10*/  HADD2.F32 R48, -RZ, R43.H1_H1 ;  /* 0x3000002bff307230 */ /* 0x000fc40000004100 */
[----:B------:R-:W-:Y:S01]  /*5a20*/  FFMA.FTZ R8, R45, R9, R8 ;  /* 0x000000092d087223 */ /* 0x000fe20000010008 */
[----:B------:R-:W-:Y:S02]  /*5a30*/  HADD2.F32 R49, -RZ, R14.H0_H0 ;  /* 0x2000000eff317230 */ /* 0x000fe40000004100 */
[C---:B------:R-:W-:Y:S01]  /*5a40*/  FFMA.FTZ R51, R9.reuse, R47, R52 ;  /* 0x0000002f09337223 */ /* 0x040fe20000010034 */
[----:B------:R-:W-:Y:S02]  /*5a50*/  HADD2.F32 R50, -RZ, R13.H0_H0 ;  /* 0x2000000dff327230 */ /* 0x000fe40000004100 */
[----:B------:R-:W-:Y:S01]  /*5a60*/  FFMA.FTZ R16, R9, R48, R53 ;  /* 0x0000003009107223 */ /* 0x000fe20000010035 */
[----:B------:R-:W-:Y:S02]  /*5a70*/  HADD2.F32 R44, -RZ, R12.H0_H0 ;  /* 0x2000000cff2c7230 */ /* 0x000fe40000004100 */
[----:B------:R-:W-:Y:S01]  /*5a80*/  FMUL.FTZ R8, R49, R8 ;  /* 0x0000000831087220 */ /* 0x000fe20000410000 */
[----:B-----5:R-:W-:-:S02]  /*5a90*/  HADD2.F32 R43, -RZ, R11.H0_H0 ;  /* 0x2000000bff2b7230 */ /* 0x020fc40000004100 */
        /* <DEDUP_REMOVED lines=68> */
[----:B------:R-:W0:Y:S01]  /*5ee0*/  LDS.64 R8, [UR4+0x10] ;  /* 0x00001004ff087984 */ /* 0x000e220008000a00 */
        /* <DEDUP_REMOVED lines=109> */
.L_x_812:
[----:B------:R-:W-:Y:S01]  /*65c0*/  IMAD.WIDE R98, R15, 0x4, R98 ;  /* 0x000000040f627825 */ /* 0x000fe200078e0262 */
        /* <DEDUP_REMOVED lines=312> */
.L_x_813:
        /* <DEDUP_REMOVED lines=9> */
[C---:B--2---:R-:W-:Y:S02]  /*79e0*/  LOP3.LUT R0, R16.reuse, 0xf000f, RZ, 0xc0, !PT ;  /* 0x000f000f10007812 */ /* 0x044fe400078ec0ff */
[----:B------:R-:W-:-:S02]  /*79f0*/  LOP3.LUT R4, R16, 0xf000f0, RZ, 0xc0, !PT ;  /* 0x00f000f010047812 */ /* 0x000fc400078ec0ff */
[----:B------:R-:W-:Y:S02]  /*7a00*/  LOP3.LUT R0, R0, 0x64006400, RZ, 0xfc, !PT ;  /* 0x6400640000007812 */ /* 0x000fe400078efcff */
[----:B------:R-:W-:Y:S02]  /*7a10*/  SHF.R.U32.HI R29, RZ, 0x8, R16 ;  /* 0x00000008ff1d7819 */ /* 0x000fe40000011610 */
[C---:B------:R-:W-:Y:S01]  /*7a20*/  LOP3.LUT R22, R17.reuse, 0xf000f0, RZ, 0xc0, !PT ;  /* 0x00f000f011167812 */ /* 0x040fe200078ec0ff */
[----:B------:R-:W-:Y:S01]  /*7a30*/  HADD2 R8, R0, -1032, -1032 ;  /* 0xe408e40800087430 */ /* 0x000fe20000000000 */
[----:B------:R-:W-:Y:S02]  /*7a40*/  SHF.R.U32.HI R30, RZ, 0x8, R17 ;  /* 0x00000008ff1e7819 */ /* 0x000fe40000011611 */
[----:B------:R-:W-:Y:S02]  /*7a50*/  LOP3.LUT R2, R17, 0xf000f, RZ, 0xc0, !PT ;  /* 0x000f000f11027812 */ /* 0x000fe400078ec0ff */
[----:B------:R-:W-:Y:S01]  /*7a60*/  LOP3.LUT R24, R18, 0xf000f0, RZ, 0xc0, !PT ;  /* 0x00f000f012187812 */ /* 0x000fe200078ec0ff */
[----:B------:R-:W-:Y:S01]  /*7a70*/  HADD2.F32 R0, -RZ, R8.H0_H0 ;  /* 0x20000008ff007230 */ /* 0x000fe20000004100 */
[----:B------:R-:W-:-:S02]  /*7a80*/  SHF.R.U32.HI R16, RZ, 0x8, R18 ;  /* 0x00000008ff107819 */ /* 0x000fc40000011612 */
[C---:B------:R-:W-:Y:S02]  /*7a90*/  LOP3.LUT R26, R19.reuse, 0xf000f0, RZ, 0xc0, !PT ;  /* 0x00f000f0131a7812 */ /* 0x040fe400078ec0ff */
[----:B------:R-:W-:Y:S02]  /*7aa0*/  SHF.R.U32.HI R17, RZ, 0x8, R19 ;  /* 0x00000008ff117819 */ /* 0x000fe40000011613 */
[----:B------:R-:W-:Y:S02]  /*7ab0*/  LOP3.LUT R18, R18, 0xf000f, RZ, 0xc0, !PT ;  /* 0x000f000f12127812 */ /* 0x000fe400078ec0ff */
[----:B------:R-:W-:Y:S02]  /*7ac0*/  LOP3.LUT R19, R19, 0xf000f, RZ, 0xc0, !PT ;  /* 0x000f000f13137812 */ /* 0x000fe400078ec0ff */
[----:B------:R-:W-:Y:S02]  /*7ad0*/  LOP3.LUT R2, R2, 0x64006400, RZ, 0xfc, !PT ;  /* 0x6400640002027812 */ /* 0x000fe400078efcff */
[----:B------:R-:W-:Y:S01]  /*7ae0*/  LOP3.LUT R3, R18, 0x64006400, RZ, 0xfc, !PT ;  /* 0x6400640012037812 */ /* 0x000fe200078efcff */
[----:B------:R-:W-:Y:S01]  /*7af0*/  HADD2.F32 R18, -RZ, R8.H1_H1 ;  /* 0x30000008ff127230 */ /* 0x000fe20000004100 */
[----:B------:R-:W-:Y:S01]  /*7b00*/  LOP3.LUT R19, R19, 0x64006400, RZ, 0xfc, !PT ;  /* 0x6400640013137812 */ /* 0x000fe200078efcff */
[----:B------:R-:W0:Y:S01]  /*7b10*/  LDS.64 R8, [UR4+-0x48] ;  /* 0xffffb804ff087984 */ /* 0x000e220008000a00 */
[----:B------:R-:W-:Y:S01]  /*7b20*/  HADD2 R2, R2, -1032, -1032 ;  /* 0xe408e40802027430 */ /* 0x000fe20000000000 */
[----:B------:R-:W-:Y:S01]  /*7b30*/  LOP3.LUT R23, R4, 0x64006400, RZ, 0xfc, !PT ;  /* 0x6400640004177812 */ /* 0x000fe200078efcff */
[----:B------:R-:W-:Y:S01]  /*7b40*/  HADD2 R21, R3, -1032, -1032 ;  /* 0xe408e40803157430 */ /* 0x000fe20000000000 */
[----:B------:R-:W-:Y:S01]  /*7b50*/  LOP3.LUT R27, R24, 0x64006400, RZ, 0xfc, !PT ;  /* 0x64006400181b7812 */ /* 0x000fe200078efcff */
[----:B------:R-:W-:-:S02]  /*7b60*/  HADD2 R25, R19, -1032, -1032 ;  /* 0xe408e40813197430 */ /* 0x000fc40000000000 */
[--C-:B------:R-:W-:Y:S02]  /*7b70*/  HADD2.F32 R3, -RZ, R2.reuse.H0_H0 ;  /* 0x20000002ff037230 */ /* 0x100fe40000004100 */
[----:B------:R-:W-:Y:S02]  /*7b80*/  HFMA2 R34, R23, R6.H0_H0, -72, -72 ;  /* 0xd480d48017227431 */ /* 0x000fe40000040006 */
[----:B------:R-:W-:Y:S02]  /*7b90*/  HADD2.F32 R20, -RZ, R2.H1_H1 ;  /* 0x30000002ff147230 */ /* 0x000fe40000004100 */
[----:B------:R-:W-:Y:S01]  /*7ba0*/  FFMA.FTZ R23, R0, R5, RZ ;  /* 0x0000000500177223 */ /* 0x000fe200000100ff */
[----:B------:R-:W-:Y:S02]  /*7bb0*/  HADD2.F32 R2, -RZ, R21.H0_H0 ;  /* 0x20000015ff027230 */ /* 0x000fe40000004100 */
[----:B------:R-:W-:Y:S01]  /*7bc0*/  FFMA.FTZ R35, R5, R3, RZ ;  /* 0x0000000305237223 */ /* 0x000fe200000100ff */
[----:B------:R-:W-:-:S02]  /*7bd0*/  HADD2.F32 R4, -RZ, R25.H0_H0 ;  /* 0x20000019ff047230 */ /* 0x000fc40000004100 */
[----:B------:R-:W-:Y:S01]  /*7be0*/  FFMA.FTZ R31, R18, R28, R23 ;  /* 0x0000001c121f7223 */ /* 0x000fe20000010017 */
[----:B------:R-:W-:Y:S01]  /*7bf0*/  HADD2.F32 R19, -RZ, R21.H1_H1 ;  /* 0x30000015ff137230 */ /* 0x000fe20000004100 */
[----:B------:R-:W-:Y:S01]  /*7c00*/  LOP3.LUT R23, R26, 0x64006400, RZ, 0xfc, !PT ;  /* 0x640064001a177812 */ /* 0x000fe200078efcff */
[----:B------:R-:W-:Y:S01]  /*7c10*/  HADD2.F32 R21, -RZ, R25.H1_H1 ;  /* 0x30000019ff157230 */ /* 0x000fe20000004100 */
[----:B------:R-:W-:Y:S01]  /*7c20*/  LOP3.LUT R25, R22, 0x64006400, RZ, 0xfc, !PT ;  /* 0x6400640016197812 */ /* 0x000fe200078efcff */
[C---:B------:R-:W-:Y:S01]  /*7c30*/  FFMA.FTZ R22, R5.reuse, R2, RZ ;  /* 0x0000000205167223 */ /* 0x040fe200000100ff */
[----:B------:R-:W-:Y:S01]  /*7c40*/  FFMA.FTZ R24, R5, R4, RZ ;  /* 0x0000000405187223 */ /* 0x000fe200000100ff */
[C---:B------:R-:W-:Y:S01]  /*7c50*/  FFMA.FTZ R35, R28.reuse, R20, R35 ;  /* 0x000000141c237223 */ /* 0x040fe20000010023 */
[-C--:B------:R-:W-:Y:S02]  /*7c60*/  HFMA2 R27, R27, R6.reuse.H0_H0, -72, -72 ;  /* 0xd480d4801b1b7431 */ /* 0x080fe40000040006 */
[----:B------:R-:W-:Y:S01]  /*7c70*/  FFMA.FTZ R36, R28, R19, R22 ;  /* 0x000000131c247223 */ /* 0x000fe20000010016 */
[----:B------:R-:W-:-:S02]  /*7c80*/  HFMA2 R25, R25, R6.H0_H0, -72, -72 ;  /* 0xd480d48019197431 */ /* 0x000fc40000040006 */
[----:B------:R-:W-:Y:S01]  /*7c90*/  FFMA.FTZ R42, R28, R21, R24 ;  /* 0x000000151c2a7223 */ /* 0x000fe20000010018 */
[----:B------:R-:W-:Y:S02]  /*7ca0*/  HFMA2 R28, R23, R6.H0_H0, -72, -72 ;  /* 0xd480d480171c7431 */ /* 0x000fe40000040006 */
[----:B------:R-:W-:Y:S02]  /*7cb0*/  HADD2.F32 R22, -RZ, R34.H0_H0 ;  /* 0x20000022ff167230 */ /* 0x000fe40000004100 */
[--C-:B------:R-:W-:Y:S02]  /*7cc0*/  HADD2.F32 R23, -RZ, R25.reuse.H0_H0 ;  /* 0x20000019ff177230 */ /* 0x100fe40000004100 */
        /* <DEDUP_REMOVED lines=56> */
[----:B------:R-:W-:Y:S02]  /*8050*/  HADD2.F32 R6, -RZ, R50.H1_H1 ;  /* 0x30000032ff067230 */ /* 0x000fe40000004100 */
[----:B------:R-:W-:Y:S01]  /*8060*/  FFMA.FTZ R43, R42, R29, R48 ;  /* 0x0000001d2a2b7223 */ /* 0x000fe20000010030 */
[----:B------:R-:W-:Y:S02]  /*8070*/  HADD2.F32 R30, -RZ, R16.H0_H0 ;  /* 0x20000010ff1e7230 */ /* 0x000fe40000004100 */
[----:B------:R-:W-:Y:S01]  /*8080*/  FFMA.FTZ R8, R46, R37, R45 ;  /* 0x000000252e087223 */ /* 0x000fe2000001002d */
[----:B------:R-:W-:-:S02]  /*8090*/  HADD2.F32 R38, -RZ, R52.H0_H0 ;  /* 0x20000034ff267230 */ /* 0x000fc40000004100 */
        /* <DEDUP_REMOVED lines=10> */
[C---:B------:R-:W-:Y:S01]  /*8140*/  FFMA.FTZ R8, R9.reuse, R45, R8 ;  /* 0x0000002d09087223 */ /* 0x040fe20000010008 */
[----:B------:R-:W-:Y:S02]  /*8150*/  HADD2.F32 R48, -RZ, R14.H0_H0 ;  /* 0x2000000eff307230 */ /* 0x000fe40000004100 */
[C---:B------:R-:W-:Y:S01]  /*8160*/  FFMA.FTZ R16, R9.reuse, R46, R51 ;  /* 0x0000002e09107223 */ /* 0x040fe20000010033 */
[----:B------:R-:W-:Y:S02]  /*8170*/  HADD2.F32 R49, -RZ, R13.H0_H0 ;  /* 0x2000000dff317230 */ /* 0x000fe40000004100 */
[----:B------:R-:W-:Y:S01]  /*8180*/  FFMA.FTZ R9, R9, R47, R50 ;  /* 0x0000002f09097223 */ /* 0x000fe20000010032 */
[----:B------:R-:W-:-:S02]  /*8190*/  HADD2.F32 R43, -RZ, R12.H0_H0 ;  /* 0x2000000cff2b7230 */ /* 0x000fc40000004100 */
[----:B------:R-:W-:Y:S01]  /*81a0*/  FMUL.FTZ R17, R48, R17 ;  /* 0x0000001130117220 */ /* 0x000fe20000410000 */
[----:B-----5:R-:W-:Y:S02]  /*81b0*/  HADD2.F32 R42, -RZ, R11.H0_H0 ;  /* 0x2000000bff2a7230 */ /* 0x020fe40000004100 */
        /* <DEDUP_REMOVED lines=178> */
.L_x_814:
[----:B------:R-:W-:Y:S01]  /*8ce0*/  IADD3 R10, PT, PT, R10, 0x20, RZ ;  /* 0x000000200a0a7810 */ /* 0x000fe20007ffe0ff */
[----:B------:R-:W-:Y:S01]  /*8cf0*/  UIADD3 UR4, UPT, UPT, UR4, 0x40, URZ ;  /* 0x0000004004047890 */ /* 0x000fe2000fffe0ff */
[----:B------:R-:W-:Y:S02]  /*8d00*/  IMAD.WIDE R98, R15, 0x4, R98 ;  /* 0x000000040f627825 */ /* 0x000fe400078e0262 */
[----:B------:R-:W-:-:S13]  /*8d10*/  ISETP.GE.AND P0, PT, R10, R7, PT ;  /* 0x000000070a00720c */ /* 0x000fda0003f06270 */
[----:B------:R-:W-:Y:S05]  /*8d20*/  @!P0 BRA `(.L_x_815) ;  /* 0xffffffb000548947 */ /* 0x000fea000383ffff */
.L_x_810:
[----:B------:R-:W0:Y:S01]  /*8d30*/  S2R R2, SR_CTAID.Y ;  /* 0x0000000000027919 */ /* 0x000e220000002600 */
[----:B------:R-:W0:Y:S02]  /*8d40*/  LDC R3, c[0x0][0x3a8] ;  /* 0x0000ea00ff037b82 */ /* 0x000e240000000800 */
[----:B0-----:R-:W-:-:S05]  /*8d50*/  IMAD R6, R2, -0x4, R3 ;  /* 0xfffffffc02067824 */ /* 0x001fca00078e0203 */
[----:B------:R-:W-:-:S13]  /*8d60*/  ISETP.GT.AND P0, PT, R6, RZ, PT ;  /* 0x000000ff0600720c */ /* 0x000fda0003f04270 */
[----:B------:R-:W-:Y:S05]  /*8d70*/  @!P0 EXIT ;  /* 0x000000000000894d */ /* 0x000fea0003800000 */
[----:B------:R-:W0:Y:S01]  /*8d80*/  S2R R0, SR_CTAID.X ;  /* 0x0000000000007919 */ /* 0x000e220000002500 */
[----:B------:R-:W1:Y:S01]  /*8d90*/  LDC.64 R4, c[0x0][0x3a0] ;  /* 0x0000e800ff047b82 */ /* 0x000e620000000a00 */
[----:B------:R-:W0:Y:S02]  /*8da0*/  S2R R3, SR_TID.X ;  /* 0x0000000000037919 */ /* 0x000e240000002100 */
[----:B0-----:R-:W-:-:S05]  /*8db0*/  LEA R0, R0, R3, 0x5 ;  /* 0x0000000300007211 */ /* 0x001fca00078e28ff */
[----:B------:R-:W-:-:S05]  /*8dc0*/  IMAD R0, R2, R15, R0 ;  /* 0x0000000f02007224 */ /* 0x000fca00078e0200 */
        /* <DEDUP_REMOVED lines=9> */
.L_x_819:
[----:B------:R-:W0:Y:S02]  /*8e60*/  LDS R2, [R0] ;  /* 0x0000000000027984 */ /* 0x000e240000000800 */
[----:B0-----:R-:W-:-:S05]  /*8e70*/  HFMA2 R3, R2, 1, 1, R41 ;  /* 0x3c003c0002037831 */ /* 0x001fca0000000029 */
[----:B------:R-:W0:Y:S02]  /*8e80*/  ATOMS.CAST.SPIN P0, [R0], R2, R3 ;  /* 0x000000020000758d */ /* 0x000e240001800003 */
[----:B0-----:R-:W-:Y:S05]  /*8e90*/  @!P0 BRA `(.L_x_819) ;  /* 0xfffffffc00f08947 */ /* 0x001fea000383ffff */
[----:B------:R-:W-:Y:S05]  /*8ea0*/  BRA `(.L_x_817) ;  /* 0x00000000000c7947 */ /* 0x000fea0003800000 */
.L_x_818:
[----:B------:R-:W2:Y:S02]  /*8eb0*/  LD.E R0, desc[UR8][R4.64] ;  /* 0x0000000804007980 */ /* 0x000ea4000c101900 */
[----:B--2---:R-:W-:-:S05]  /*8ec0*/  IADD3 R3, PT, PT, R41, R0, RZ ;  /* 0x0000000029037210 */ /* 0x004fca0007ffe0ff */
[----:B------:R0:W-:Y:S02]  /*8ed0*/  ST.E desc[UR8][R4.64], R3 ;  /* 0x0000000304007985 */ /* 0x0001e4000c101908 */
.L_x_817:
[----:B------:R-:W-:Y:S05]  /*8ee0*/  BSYNC.RECONVERGENT B0 ;  /* 0x0000000000007941 */ /* 0x000fea0003800200 */
.L_x_816:
[----:B------:R1:W-:Y:S01]  /*8ef0*/  ATOM.E.ADD.F16x2.RN.STRONG.GPU P0, RZ, desc[UR8][R4.64+0x4], R40 ;  /* 0x8000042804ff79a2 */ /* 0x0003e2000c10e108 */
[----:B------:R-:W-:Y:S04]  /*8f00*/  BSSY.RECONVERGENT B0, `(.L_x_820) ;  /* 0x000000e000007945 */ /* 0x000fe80003800200 */
[----:B-1----:R-:W-:Y:S05]  /*8f10*/  @P0 BRA `(.L_x_821) ;  /* 0x0000000000300947 */ /* 0x002fea0003800000 */
[----:B------:R-:W1:Y:S02]  /*8f20*/  QSPC.E.S P0, RZ, [R4+0x4] ;  /* 0x0000040004ff73aa */ /* 0x000e640000000500 */
[----:B-1----:R-:W-:Y:S05]  /*8f30*/  @!P0 BRA `(.L_x_822) ;  /* 0x00000000001c8947 */ /* 0x002fea0003800000 */
[----:B------:R-:W-:-:S04]  /*8f40*/  MOV R2, R4 ;  /* 0x0000000400027202 */ /* 0x000fc80000000f00 */
[----:B------:R-:W-:-:S07]  /*8f50*/  MOV R0, R2 ;  /* 0x0000000200007202 */ /* 0x000fce0000000f00 */
.L_x_823:
[----:B------:R-:W0:Y:S02]  /*8f60*/  LDS R2, [R0+0x4] ;  /* 0x0000040000027984 */ /* 0x000e240000000800 */
[----:B0-----:R-:W-:-:S05]  /*8f70*/  HADD2 R3, R2, R40 ;  /* 0x0000002802037230 */ /* 0x001fca0000000000 */
[----:B------:R-:W0:Y:S02]  /*8f80*/  ATOMS.CAST.SPIN P0, [R0+0x4], R2, R3 ;  /* 0x000004020000758d */ /* 0x000e240001800003 */
[----:B0-----:R-:W-:Y:S05]  /*8f90*/  @!P0 BRA `(.L_x_823) ;  /* 0xfffffffc00f08947 */ /* 0x001fea000383ffff */
[----:B------:R-:W-:Y:S05]  /*8fa0*/  BRA `(.L_x_821) ;  /* 0x00000000000c7947 */ /* 0x000fea0003800000 */
.L_x_822:
[----:B------:R-:W0:Y:S02]  /*8fb0*/  LD.E R0, desc[UR8][R4.64+0x4] ;  /* 0x0000040804007980 */ /* 0x000e24000c101900 */
[----:B0-----:R-:W-:-:S05]  /*8fc0*/  IADD3 R3, PT, PT, R40, R0, RZ ;  /* 0x0000000028037210 */ /* 0x001fca0007ffe0ff */
[----:B------:R1:W-:Y:S02]  /*8fd0*/  ST.E desc[UR8][R4.64+0x4], R3 ;  /* 0x0000040304007985 */ /* 0x0003e4000c101908 */
.L_x_821:
[----:B------:R-:W-:Y:S05]  /*8fe0*/  BSYNC.RECONVERGENT B0 ;  /* 0x0000000000007941 */ /* 0x000fea0003800200 */
.L_x_820:
        /* <DEDUP_REMOVED lines=10> */
.L_x_827:
[----:B------:R-:W0:Y:S02]  /*9090*/  LDS R2, [R0] ;  /* 0x0000000000027984 */ /* 0x000e240000000800 */
[----:B0-----:R-:W-:-:S05]  /*90a0*/  HFMA2 R3, R2, 1, 1, R69 ;  /* 0x3c003c0002037831 */ /* 0x001fca0000000045 */
[----:B------:R-:W0:Y:S02]  /*90b0*/  ATOMS.CAST.SPIN P0, [R0], R2, R3 ;  /* 0x000000020000758d */ /* 0x000e240001800003 */
[----:B0-----:R-:W-:Y:S05]  /*90c0*/  @!P0 BRA `(.L_x_827) ;  /* 0xfffffffc00f08947 */ /* 0x001fea000383ffff */
[----:B------:R-:W-:Y:S05]  /*90d0*/  BRA `(.L_x_825) ;  /* 0x00000000000c7947 */ /* 0x000fea0003800000 */
.L_x_826:
[----:B------:R-:W2:Y:S02]  /*90e0*/  LD.E R0, desc[UR8][R4.64] ;  /* 0x0000000804007980 */ /* 0x000ea4000c101900 */
[----:B--2---:R-:W-:-:S05]  /*90f0*/  IADD3 R3, PT, PT, R69, R0, RZ ;  /* 0x0000000045037210 */ /* 0x004fca0007ffe0ff */
[----:B------:R0:W-:Y:S02]  /*9100*/  ST.E desc[UR8][R4.64], R3 ;  /* 0x0000000304007985 */ /* 0x0001e4000c101908 */
.L_x_825:
[----:B------:R-:W-:Y:S05]  /*9110*/  BSYNC.RECONVERGENT B0 ;  /* 0x0000000000007941 */ /* 0x000fea0003800200 */
.L_x_824:
[----:B------:R1:W-:Y:S01]  /*9120*/  ATOM.E.ADD.F16x2.RN.STRONG.GPU P0, RZ, desc[UR8][R4.64+0x4], R68 ;  /* 0x8000044404ff79a2 */ /* 0x0003e2000c10e108 */
[----:B------:R-:W-:Y:S04]  /*9130*/  BSSY.RECONVERGENT B0, `(.L_x_828) ;  /* 0x000000e000007945 */ /* 0x000fe80003800200 */
[----:B-1----:R-:W-:Y:S05]  /*9140*/  @P0 BRA `(.L_x_829) ;  /* 0x0000000000300947 */ /* 0x002fea0003800000 */
[----:B------:R-:W1:Y:S02]  /*9150*/  QSPC.E.S P0, RZ, [R4+0x4] ;  /* 0x0000040004ff73aa */ /* 0x000e640000000500 */
[----:B-1----:R-:W-:Y:S05]  /*9160*/  @!P0 BRA `(.L_x_830) ;  /* 0x00000000001c8947 */ /* 0x002fea0003800000 */
[----:B------:R-:W-:-:S04]  /*9170*/  MOV R2, R4 ;  /* 0x0000000400027202 */ /* 0x000fc80000000f00 */
[----:B------:R-:W-:-:S07]  /*9180*/  MOV R0, R2 ;  /* 0x0000000200007202 */ /* 0x000fce0000000f00 */
.L_x_831:
[----:B------:R-:W0:Y:S02]  /*9190*/  LDS R2, [R0+0x4] ;  /* 0x0000040000027984 */ /* 0x000e240000000800 */
[----:B0-----:R-:W-:-:S05]  /*91a0*/  HADD2 R3, R2, R68 ;  /* 0x0000004402037230 */ /* 0x001fca0000000000 */
[----:B------:R-:W0:Y:S02]  /*91b0*/  ATOMS.CAST.SPIN P0, [R0+0x4], R2, R3 ;  /* 0x000004020000758d */ /* 0x000e240001800003 */
[----:B0-----:R-:W-:Y:S05]  /*91c0*/  @!P0 BRA `(.L_x_831) ;  /* 0xfffffffc00f08947 */ /* 0x001fea000383ffff */
[----:B------:R-:W-:Y:S05]  /*91d0*/  BRA `(.L_x_829) ;  /* 0x00000000000c7947 */ /* 0x000fea0003800000 */
.L_x_830:
[----:B------:R-:W0:Y:S02]  /*91e0*/  LD.E R0, desc[UR8][R4.64+0x4] ;  /* 0x0000040804007980 */ /* 0x000e24000c101900 */
[----:B0-----:R-:W-:-:S05]  /*91f0*/  IADD3 R3, PT, PT, R68, R0, RZ ;  /* 0x0000000044037210 */ /* 0x001fca0007ffe0ff */
[----:B------:R1:W-:Y:S02]  /*9200*/  ST.E desc[UR8][R4.64+0x4], R3 ;  /* 0x0000040304007985 */ /* 0x0003e4000c101908 */
.L_x_829:
[----:B------:R-:W-:Y:S05]  /*9210*/  BSYNC.RECONVERGENT B0 ;  /* 0x0000000000007941 */ /* 0x000fea0003800200 */
.L_x_828:
        /* <DEDUP_REMOVED lines=10> */
.L_x_835:
[----:B------:R-:W0:Y:S02]  /*92c0*/  LDS R2, [R0] ;  /* 0x0000000000027984 */ /* 0x000e240000000800 */
[----:B0-----:R-:W-:-:S05]  /*92d0*/  HFMA2 R3, R2, 1, 1, R82 ;  /* 0x3c003c0002037831 */ /* 0x001fca0000000052 */
[----:B------:R-:W0:Y:S02]  /*92e0*/  ATOMS.CAST.SPIN P0, [R0], R2, R3 ;  /* 0x000000020000758d */ /* 0x000e240001800003 */
[----:B0-----:R-:W-:Y:S05]  /*92f0*/  @!P0 BRA `(.L_x_835) ;  /* 0xfffffffc00f08947 */ /* 0x001fea000383ffff */
[----:B------:R-:W-:Y:S05]  /*9300*/  BRA `(.L_x_833) ;  /* 0x00000000000c7947 */ /* 0x000fea0003800000 */
.L_x_834:
[----:B------:R-:W2:Y:S02]  /*9310*/  LD.E R0, desc[UR8][R4.64] ;  /* 0x0000000804007980 */ /* 0x000ea4000c101900 */
[----:B--2---:R-:W-:-:S05]  /*9320*/  IADD3 R3, PT, PT, R82, R0, RZ ;  /* 0x0000000052037210 */ /* 0x004fca0007ffe0ff */
[----:B------:R0:W-:Y:S02]  /*9330*/  ST.E desc[UR8][R4.64], R3 ;  /* 0x0000000304007985 */ /* 0x0001e4000c101908 */
.L_x_833:
[----:B------:R-:W-:Y:S05]  /*9340*/  BSYNC.RECONVERGENT B0 ;  /* 0x0000000000007941 */ /* 0x000fea0003800200 */
.L_x_832:
[----:B------:R1:W-:Y:S01]  /*9350*/  ATOM.E.ADD.F16x2.RN.STRONG.GPU P0, RZ, desc[UR8][R4.64+0x4], R83 ;  /* 0x8000045304ff79a2 */ /* 0x0003e2000c10e108 */
[----:B------:R-:W-:Y:S04]  /*9360*/  BSSY.RECONVERGENT B0, `(.L_x_836) ;  /* 0x000000e000007945 */ /* 0x000fe80003800200 */
[----:B-1----:R-:W-:Y:S05]  /*9370*/  @P0 BRA `(.L_x_837) ;  /* 0x0000000000300947 */ /* 0x002fea0003800000 */
[----:B------:R-:W1:Y:S02]  /*9380*/  QSPC.E.S P0, RZ, [R4+0x4] ;  /* 0x0000040004ff73aa */ /* 0x000e640000000500 */
[----:B-1----:R-:W-:Y:S05]  /*9390*/  @!P0 BRA `(.L_x_838) ;  /* 0x00000000001c8947 */ /* 0x002fea0003800000 */
[----:B------:R-:W-:-:S04]  /*93a0*/  MOV R2, R4 ;  /* 0x0000000400027202 */ /* 0x000fc80000000f00 */
[----:B------:R-:W-:-:S07]  /*93b0*/  MOV R0, R2 ;  /* 0x0000000200007202 */ /* 0x000fce0000000f00 */
.L_x_839:
[----:B------:R-:W0:Y:S02]  /*93c0*/  LDS R2, [R0+0x4] ;  /* 0x0000040000027984 */ /* 0x000e240000000800 */
[----:B0-----:R-:W-:-:S05]  /*93d0*/  HADD2 R3, R2, R83 ;  /* 0x0000005302037230 */ /* 0x001fca0000000000 */
[----:B------:R-:W0:Y:S02]  /*93e0*/  ATOMS.CAST.SPIN P0, [R0+0x4], R2, R3 ;  /* 0x000004020000758d */ /* 0x000e240001800003 */
[----:B0-----:R-:W-:Y:S05]  /*93f0*/  @!P0 BRA `(.L_x_839) ;  /* 0xfffffffc00f08947 */ /* 0x001fea000383ffff */
[----:B------:R-:W-:Y:S05]  /*9400*/  BRA `(.L_x_837) ;  /* 0x00000000000c7947 */ /* 0x000fea0003800000 */
.L_x_838:
[----:B------:R-:W0:Y:S02]  /*9410*/  LD.E R0, desc[UR8][R4.64+0x4] ;  /* 0x0000040804007980 */ /* 0x000e24000c101900 */
[----:B0-----:R-:W-:-:S05]  /*9420*/  IADD3 R3, PT, PT, R83, R0, RZ ;  /* 0x0000000053037210 */ /* 0x001fca0007ffe0ff */
[----:B------:R1:W-:Y:S02]  /*9430*/  ST.E desc[UR8][R4.64+0x4], R3 ;  /* 0x0000040304007985 */ /* 0x0003e4000c101908 */
.L_x_837:
[----:B------:R-:W-:Y:S05]  /*9440*/  BSYNC.RECONVERGENT B0 ;  /* 0x0000000000007941 */ /* 0x000fea0003800200 */
.L_x_836:
        /* <DEDUP_REMOVED lines=10> */
.L_x_843:
[----:B------:R-:W0:Y:S02]  /*94f0*/  LDS R2, [R0] ;  /* 0x0000000000027984 */ /* 0x000e240000000800 */
[----:B0-----:R-:W-:-:S05]  /*9500*/  HFMA2 R3, R2, 1, 1, R87 ;  /* 0x3c003c0002037831 */ /* 0x001fca0000000057 */
[----:B------:R-:W0:Y:S02]  /*9510*/  ATOMS.CAST.SPIN P0, [R0], R2, R3 ;  /* 0x000000020000758d */ /* 0x000e240001800003 */
[----:B0-----:R-:W-:Y:S05]  /*9520*/  @!P0 BRA `(.L_x_843) ;  /* 0xfffffffc00f08947 */ /* 0x001fea000383ffff */
[----:B------:R-:W-:Y:S05]  /*9530*/  BRA `(.L_x_841) ;  /* 0x00000000000c7947 */ /* 0x000fea0003800000 */
.L_x_842:
[----:B------:R-:W2:Y:S02]  /*9540*/  LD.E R0, desc[UR8][R4.64] ;  /* 0x0000000804007980 */ /* 0x000ea4000c101900 */
[----:B--2---:R-:W-:-:S05]  /*9550*/  IADD3 R3, PT, PT, R87, R0, RZ ;  /* 0x0000000057037210 */ /* 0x004fca0007ffe0ff */
[----:B------:R0:W-:Y:S02]  /*9560*/  ST.E desc[UR8][R4.64], R3 ;  /* 0x0000000304007985 */ /* 0x0001e4000c101908 */
.L_x_841:
[----:B------:R-:W-:Y:S05]  /*9570*/  BSYNC.RECONVERGENT B0 ;  /* 0x0000000000007941 */ /* 0x000fea0003800200 */
.L_x_840:
[----:B------:R1:W-:Y:S02]  /*9580*/  ATOM.E.ADD.F16x2.RN.STRONG.GPU P0, RZ, desc[UR8][R4.64+0x4], R86 ;  /* 0x8000045604ff79a2 */ /* 0x0003e4000c10e108 */
[----:B-1----:R-:W-:Y:S05]  /*9590*/  @P0 EXIT ;  /* 0x000000000000094d */ /* 0x002fea0003800000 */
[----:B------:R-:W1:Y:S02]  /*95a0*/  QSPC.E.S P0, RZ, [R4+0x4] ;  /* 0x0000040004ff73aa */ /* 0x000e640000000500 */
[----:B-1----:R-:W-:Y:S05]  /*95b0*/  @!P0 BRA `(.L_x_844) ;  /* 0x00000000001c8947 */ /* 0x002fea0003800000 */
[----:B------:R-:W-:-:S04]  /*95c0*/  MOV R2, R4 ;  /* 0x0000000400027202 */ /* 0x000fc80000000f00 */
[----:B------:R-:W-:-:S07]  /*95d0*/  MOV R0, R2 ;  /* 0x0000000200007202 */ /* 0x000fce0000000f00 */
.L_x_845:
[----:B------:R-:W0:Y:S02]  /*95e0*/  LDS R2, [R0+0x4] ;  /* 0x0000040000027984 */ /* 0x000e240000000800 */
[----:B0-----:R-:W-:-:S05]  /*95f0*/  HADD2 R3, R2, R86 ;  /* 0x0000005602037230 */ /* 0x001fca0000000000 */
[----:B------:R-:W0:Y:S02]  /*9600*/  ATOMS.CAST.SPIN P0, [R0+0x4], R2, R3 ;  /* 0x000004020000758d */ /* 0x000e240001800003 */
[----:B0-----:R-:W-:Y:S05]  /*9610*/  @!P0 BRA `(.L_x_845) ;  /* 0xfffffffc00f08947 */ /* 0x001fea000383ffff */
[----:B------:R-:W-:Y:S05]  /*9620*/  EXIT ;  /* 0x000000000000794d */ /* 0x000fea0003800000 */
.L_x_844:
[----:B------:R-:W0:Y:S02]  /*9630*/  LD.E R0, desc[UR8][R4.64+0x4] ;  /* 0x0000040804007980 */ /* 0x000e24000c101900 */
[----:B0-----:R-:W-:-:S05]  /*9640*/  IADD3 R3, PT, PT, R86, R0, RZ ;  /* 0x0000000056037210 */ /* 0x001fca0007ffe0ff */
[----:B------:R-:W-:Y:S01]  /*9650*/  ST.E desc[UR8][R4.64+0x4], R3 ;  /* 0x0000040304007985 */ /* 0x000fe2000c101908 */
[----:B------:R-:W-:Y:S05]  /*9660*/  EXIT ;  /* 0x000000000000794d */ /* 0x000fea0003800000 */
.L_x_846:
        /* <DEDUP_REMOVED lines=9> */
.L_x_3577:


//--------------------- .text._Z23gemm_half_q_half_kernelILi4ELi8ELb0ELb0ELi32EEvPK6__halfPKjS4_S2_PS0_iiiiPKtS7_iiiiiibS2_i --------------------------
	.section	.text._Z23gemm_half_q_half_kernelILi4ELi8ELb0ELb0ELi32EEvPK6__halfPKjS4_S2_PS0_iiiiPKtS7_iiiiiibS2_i,"ax",@progbits
	.align	128
        .global         _Z23gemm_half_q_half_kernelILi4ELi8ELb0ELb0ELi32EEvPK6__halfPKjS4_S2_PS0_iiiiPKtS7_iiiiiibS2_i
        .type           _Z23gemm_half_q_half_kernelILi4ELi8ELb0ELb0ELi32EEvPK6__halfPKjS4_S2_PS0_iiiiPKtS7_iiiiiibS2_i,@function
        .size           _Z23gemm_half_q_half_kernelILi4ELi8ELb0ELb0ELi32EEvPK6__halfPKjS4_S2_PS0_iiiiPKtS7_iiiiiibS2_i,(.L_x_3578 - _Z23gemm_half_q_half_kernelILi4ELi8ELb0ELb0ELi32EEvPK6__halfPKjS4_S2_PS0_iiiiPKtS7_iiiiiibS2_i)
        .other          _Z23gemm_half_q_half_kernelILi4ELi8ELb0ELb0ELi32EEvPK6__halfPKjS4_S2_PS0_iiiiPKtS7_iiiiiibS2_i,@"STO_CUDA_ENTRY STV_DEFAULT"
_Z23gemm_half_q_half_kernelILi4ELi8ELb0ELb0ELi32EEvPK6__halfPKjS4_S2_PS0_iiiiPKtS7_iiiiiibS2_i:
.text._Z23gemm_half_q_half_kernelILi4ELi8ELb0ELb0ELi32EEvPK6__halfPKjS4_S2_PS0_iiiiPKtS7_iiiiiibS2_i:
[----:B------:R-:W-:Y:S08]  /*0000*/  LDC R1, c[0x0][0x37c] ;  /* 0x0000df00ff017b82 */ /* 0x000ff00000000800 */
[----:B------:R-:W0:Y:S01]  /*0010*/  S2UR UR13, SR_CTAID.Y ;  /* 0x00000000000d79c3 */ /* 0x000e220000002600 */
[----:B------:R-:W1:Y:S01]  /*0020*/  S2R R4, SR_TID.X ;  /* 0x0000000000047919 */ /* 0x000e620000002100 */
[----:B------:R-:W0:Y:S01]  /*0030*/  LDCU UR5, c[0x0][0x3a8] ;  /* 0x00007500ff0577ac */ /* 0x000e220008000800 */
[----:B------:R-:W-:Y:S01]  /*0040*/  BSSY.RECONVERGENT B0, `(.L_x_847) ;  /* 0x00000c6000007945 */ /* 0x000fe20003800200 */
[----:B------:R-:W2:Y:S04]  /*0050*/  LDCU.64 UR14, c[0x0][0x358] ;  /* 0x00006b00ff0e77ac */ /* 0x000ea80008000a00 */
[----:B------:R-:W3:Y:S08]  /*0060*/  S2UR UR11, SR_CTAID.Z ;  /* 0x00000000000b79c3 */ /* 0x000ef00000002700 */
[----:B------:R-:W4:Y:S08]  /*0070*/  LDC R0, c[0x0][0x3b0] ;  /* 0x0000ec00ff007b82 */ /* 0x000f300000000800 */
[----:B------:R-:W5:Y:S01]  /*0080*/  S2UR UR16, SR_CTAID.X ;  /* 0x00000000001079c3 */ /* 0x000f620000002500 */
[----:B0-----:R-:W-:-:S04]  /*0090*/  UIMAD UR5, UR13, -0x4, UR5 ;  /* 0xfffffffc0d0578a4 */ /* 0x001fc8000f8e0205 */
[----:B------:R-:W-:Y:S02]  /*00a0*/  UISETP.GE.AND UP1, UPT, UR5, 0x1, UPT ;  /* 0x000000010500788c */ /* 0x000fe4000bf26270 */
[----:B------:R-:W-:Y:S02]  /*00b0*/  UISETP.LT.AND UP0, UPT, UR5, 0x4, UPT ;  /* 0x000000040500788c */ /* 0x000fe4000bf01270 */
[----:B---3--:R-:W-:Y:S02]  /*00c0*/  USHF.L.U32 UR8, UR11, 0x5, URZ ;  /* 0x000000050b087899 */ /* 0x008fe400080006ff */
[----:B------:R-:W-:Y:S01]  /*00d0*/  PLOP3.LUT P0, PT, PT, PT, UP1, 0x80, 0x8 ;  /* 0x000000000008781c */ /* 0x000fe20003f0f018 */
[----:B------:R-:W-:-:S03]  /*00e0*/  USEL UR6, UR5, 0x4, UP0 ;  /* 0x0000000405067887 */ /* 0x000fc60008000000 */
[----:B------:R-:W-:Y:S02]  /*00f0*/  MOV R3, UR8 ;  /* 0x0000000800037c02 */ /* 0x000fe40008000f00 */
[----:B-1----:R-:W-:Y:S02]  /*0100*/  IADD3 R5, PT, PT, R4, UR8, RZ ;  /* 0x0000000804057c10 */ /* 0x002fe4000fffe0ff */
[----:B----4-:R-:W-:-:S04]  /*0110*/  VIADDMNMX R2, R3, 0x20, R0, PT ;  /* 0x0000002003027846 */ /* 0x010fc80003800100 */
[----:B------:R-:W-:Y:S01]  /*0120*/  ISETP.GE.OR P0, PT, R5, R2, !P0 ;  /* 0x000000020500720c */ /* 0x000fe20004706670 */
[----:B-----5:R-:W-:-:S06]  /*0130*/  USHF.L.U32 UR4, UR16, 0x7, URZ ;  /* 0x0000000710047899 */ /* 0x020fcc00080006ff */
[----:B------:R-:W-:-:S06]  /*0140*/  LEA R3, R4, UR4, 0x2 ;  /* 0x0000000404037c11 */ /* 0x000fcc000f8e10ff */
        /* <DEDUP_REMOVED lines=32> */
.L_x_852:
        /* <DEDUP_REMOVED lines=32> */
.L_x_851:
        /* <DEDUP_REMOVED lines=20> */
.L_x_853:
[----:B------:R-:W-:-:S13]  /*0690*/  ISETP.EQ.AND P1, PT, RZ, UR7, PT ;  /* 0x00000007ff007c0c */ /* 0x000fda000bf22270 */
[----:B------:R-:W-:Y:S05]  /*06a0*/  @!P0 BRA P1, `(.L_x_848) ;  /* 0x00000004007c8947 */ /* 0x000fea0000800000 */
.L_x_850:
        /* <DEDUP_REMOVED lines=12> */
.L_x_849:
        /* <DEDUP_REMOVED lines=17> */
.L_x_856:
        /* <DEDUP_REMOVED lines=32> */
.L_x_855:
        /* <DEDUP_REMOVED lines=21> */
.L_x_857:
[----:B------:R-:W-:-:S09]  /*0bd0*/  UISETP.NE.OR UP0, UPT, UR7, URZ, UP0 ;  /* 0x000000ff0700728c */ /* 0x000fd20008705670 */
[----:B------:R-:W-:Y:S05]  /*0be0*/  BRA.U !UP0, `(.L_x_848) ;  /* 0x00000001082c7547 */ /* 0x000fea000b800000 */
.L_x_854:
        /* <DEDUP_REMOVED lines=11> */
.L_x_848:
[----:B------:R-:W-:Y:S05]  /*0ca0*/  BSYNC.RECONVERGENT B0 ;  /* 0x0000000000007941 */ /* 0x000fea0003800200 */
.L_x_847:
        /* <DEDUP_REMOVED lines=23> */
.L_x_861:
        /* <DEDUP_REMOVED lines=15> */
.L_x_860:
        /* <DEDUP_REMOVED lines=12> */
.L_x_862:
[----:B------:R-:W-:-:S09]  /*0fd0*/  UISETP.NE.OR UP0, UPT, UR7, URZ, UP0 ;  /* 0x000000ff0700728c */ /* 0x000fd20008705670 */
[----:B------:R-:W-:Y:S05]  /*0fe0*/  BRA.U !UP0, `(.L_x_858) ;  /* 0x00000001081c7547 */ /* 0x000fea000b800000 */
.L_x_859:
[----:B012---:R-:W0:Y:S02]  /*0ff0*/  LDC.64 R6, c[0x0][0x3a0] ;  /* 0x0000e800ff067b82 */ /* 0x007e240000000a00 */
.L_x_863:
[C---:B0-----:R-:W-:Y:S01]  /*1000*/  IMAD.WIDE R8, R5.reuse, 0x2, R6 ;  /* 0x0000000205087825 */ /* 0x041fe200078e0206 */
[----:B------:R-:W-:Y:S01]  /*1010*/  UIADD3 UR7, UPT, UPT, UR7, 0x1, URZ ;  /* 0x0000000107077890 */ /* 0x000fe2000fffe0ff */
[----:B------:R-:W-:-:S03]  /*1020*/  IADD3 R5, PT, PT, R5, UR17, RZ ;  /* 0x0000001105057c10 */ /* 0x000fc6000fffe0ff */
[----:B------:R3:W-:Y:S01]  /*1030*/  STG.E.64 desc[UR14][R8.64], RZ ;  /* 0x000000ff08007986 */ /* 0x0007e2000c101b0e */
[----:B------:R-:W-:-:S09]  /*1040*/  UISETP.NE.AND UP0, UPT, UR7, URZ, UPT ;  /* 0x000000ff0700728c */ /* 0x000fd2000bf05270 */
[----:B---3--:R-:W-:Y:S05]  /*1050*/  BRA.U UP0, `(.L_x_863) ;  /* 0xfffffffd00e87547 */ /* 0x008fea000b83ffff */
.L_x_858:
[----:B------:R-:W3:Y:S01]  /*1060*/  LDCU UR12, c[0x0][0x3c8] ;  /* 0x00007900ff0c77ac */ /* 0x000ee20008000800 */
[----:B------:R-:W-:Y:S01]  /*1070*/  BAR.SYNC.DEFER_BLOCKING 0x0 ;  /* 0x0000000000007b1d */ /* 0x000fe20000010000 */
[----:B------:R-:W-:-:S05]  /*1080*/  ISETP.LE.AND P0, PT, R0, UR8, PT ;  /* 0x0000000800007c0c */ /* 0x000fca000bf03270 */
[----:B------:R-:W4:Y:S01]  /*1090*/  LDCU UR20, c[0x0][0x3cc] ;  /* 0x00007980ff1477ac */ /* 0x000f220008000800 */
[----:B------:R-:W0:Y:S01]  /*10a0*/  LDCU UR21, c[0x0][0x3d0] ;  /* 0x00007a00ff1577ac */ /* 0x000e220008000800 */
[----:B------:R-:W1:Y:S01]  /*10b0*/  LDCU UR22, c[0x0][0x3d4] ;  /* 0x00007a80ff1677ac */ /* 0x000e620008000800 */
[----:B------:R-:W2:Y:S01]  /*10c0*/  LDCU UR23, c[0x0][0x3d8] ;  /* 0x00007b00ff1777ac */ /* 0x000ea20008000800 */
[----:B---3--:R-:W-:-:S04]  /*10d0*/  UISETP.LT.AND UP0, UPT, UR8, UR12, UPT ;  /* 0x0000000c0800728c */ /* 0x008fc8000bf01270 */
[----:B------:R-:W-:Y:S02]  /*10e0*/  USEL UR4, UR8, UR12, UP0 ;  /* 0x0000000c08047287 */ /* 0x000fe40008000000 */
[----:B----4-:R-:W-:Y:S02]  /*10f0*/  UISETP.GT.AND UP0, UPT, UR8, UR20, UPT ;  /* 0x000000140800728c */ /* 0x010fe4000bf04270 */
[----:B------:R-:W-:Y:S02]  /*1100*/  USHF.R.S32.HI UR6, URZ, 0x1f, UR4 ;  /* 0x0000001fff067899 */ /* 0x000fe40008011404 */
[----:B0-----:R-:W-:Y:S02]  /*1110*/  UISETP.GT.AND UP2, UPT, UR8, UR21, UPT ;  /* 0x000000150800728c */ /* 0x001fe4000bf44270 */
[----:B-1----:R-:W-:Y:S02]  /*1120*/  UISETP.GT.AND UP3, UPT, UR8, UR22, UPT ;  /* 0x000000160800728c */ /* 0x002fe4000bf64270 */
[----:B------:R-:W-:-:S02]  /*1130*/  ULEA.HI UR10, UR6, UR4, URZ, 0x5 ;  /* 0x00000004060a7291 */ /* 0x000fc4000f8f28ff */
[----:B--2---:R-:W-:Y:S01]  /*1140*/  UISETP.GT.AND UP4, UPT, UR8, UR23, UPT ;  /* 0x000000170800728c */ /* 0x004fe2000bf84270 */
[----:B------:R-:W-:Y:S10]  /*1150*/  @P0 BRA `(.L_x_864) ;  /* 0x0000000000e80947 */ /* 0x000ff40003800000 */
[----:B------:R-:W0:Y:S01]  /*1160*/  LDCU.64 UR18, c[0x0][0x3b8] ;  /* 0x00007700ff1277ac */ /* 0x000e220008000a00 */
[----:B------:R-:W1:Y:S01]  /*1170*/  LDC.64 R6, c[0x0][0x390] ;  /* 0x0000e400ff067b82 */ /* 0x000e620000000a00 */
[----:B------:R-:W-:-:S07]  /*1180*/  USHF.L.U32 UR6, UR11, 0x6, URZ ;  /* 0x000000060b067899 */ /* 0x000fce00080006ff */
[----:B------:R-:W2:Y:S01]  /*1190*/  LDC.64 R8, c[0x0][0x398] ;  /* 0x0000e600ff087b82 */ /* 0x000ea20000000a00 */
[----:B0-----:R-:W-:-:S06]  /*11a0*/  UIMAD.WIDE.U32 UR6, UR6, 0x2, UR18 ;  /* 0x00000002060678a5 */ /* 0x001fcc000f8e0012 */
[----:B------:R-:W-:Y:S02]  /*11b0*/  MOV R10, UR6 ;  /* 0x00000006000a7c02 */ /* 0x000fe40008000f00 */
[----:B------:R-:W-:-:S05]  /*11c0*/  MOV R11, UR7 ;  /* 0x00000007000b7c02 */ /* 0x000fca0008000f00 */
[----:B------:R0:W5:Y:S01]  /*11d0*/  LDG.E.U16.CONSTANT R14, desc[UR14][R10.64] ;  /* 0x0000000e0a0e7981 */ /* 0x000162000c1e9500 */
[----:B------:R-:W-:Y:S01]  /*11e0*/  SHF.R.S32.HI R12, RZ, 0x1f, R3 ;  /* 0x0000001fff0c7819 */ /* 0x000fe20000011403 */
[----:B------:R-:W-:Y:S01]  /*11f0*/  UMOV UR4, URZ ;  /* 0x000000ff00047c82 */ /* 0x000fe20008000000 */
[----:B------:R-:W-:Y:S01]  /*1200*/  SHF.L.U32 R4, R4, 0x4, RZ ;  /* 0x0000000404047819 */ /* 0x000fe200000006ff */
[----:B------:R-:W-:Y:S01]  /*1210*/  UMOV UR9, UR8 ;  /* 0x0000000800097c82 */ /* 0x000fe20008000000 */
[----:B------:R-:W-:Y:S02]  /*1220*/  LEA.HI R12, R12, R3, RZ, 0x3 ;  /* 0x000000030c0c7211 */ /* 0x000fe400078f18ff */
[----:B------:R-:W-:Y:S02]  /*1230*/  LOP3.LUT R15, R4, 0x10, RZ, 0xc0, !PT ;  /* 0x00000010040f7812 */ /* 0x000fe400078ec0ff */
[----:B------:R-:W-:-:S07]  /*1240*/  SHF.R.S32.HI R16, RZ, 0x3, R12 ;  /* 0x00000003ff107819 */ /* 0x000fce000001140c */
.L_x_865:
[----:B0----5:R-:W-:-:S05]  /*1250*/  IADD3 R11, PT, PT, R14, UR4, RZ ;  /* 0x000000040e0b7c10 */ /* 0x021fca000fffe0ff */
[----:B------:R-:W-:-:S05]  /*1260*/  IMAD R4, R11, UR17, RZ ;  /* 0x000000110b047c24 */ /* 0x000fca000f8e02ff */
[----:B------:R-:W-:-:S04]  /*1270*/  SHF.R.S32.HI R5, RZ, 0x1f, R4 ;  /* 0x0000001fff057819 */ /* 0x000fc80000011404 */
[----:B------:R-:W-:-:S04]  /*1280*/  LEA.HI R5, R5, R4, RZ, 0x3 ;  /* 0x0000000405057211 */ /* 0x000fc800078f18ff */
[----:B------:R-:W-:Y:S01]  /*1290*/  LEA.HI.SX32 R5, R5, R16, 0x1d ;  /* 0x0000001005057211 */ /* 0x000fe200078feaff */
[----:B------:R-:W-:-:S04]  /*12a0*/  USHF.L.U32 UR6, UR9, 0x1, URZ ;  /* 0x0000000109067899 */ /* 0x000fc800080006ff */
[----:B-1----:R-:W-:Y:S01]  /*12b0*/  IMAD.WIDE R4, R5, 0x4, R6 ;  /* 0x0000000405047825 */ /* 0x002fe200078e0206 */
[----:B------:R-:W-:-:S05]  /*12c0*/  UIMAD.WIDE.U32 UR6, UR6, 0x2, UR18 ;  /* 0x00000002060678a5 */ /* 0x000fca000f8e0012 */
[----:B------:R-:W3:Y:S01]  /*12d0*/  LDG.E.CONSTANT R4, desc[UR14][R4.64] ;  /* 0x0000000e04047981 */ /* 0x000ee2000c1e9900 */
[----:B------:R-:W-:Y:S02]  /*12e0*/  MOV R12, UR6 ;  /* 0x00000006000c7c02 */ /* 0x000fe40008000f00 */
[----:B------:R-:W-:-:S05]  /*12f0*/  MOV R13, UR7 ;  /* 0x00000007000d7c02 */ /* 0x000fca0008000f00 */
[----:B------:R-:W4:Y:S01]  /*1300*/  LDG.E.U16.CONSTANT R12, desc[UR14][R12.64+0x2] ;  /* 0x0000020e0c0c7981 */ /* 0x000f22000c1e9500 */
[----:B--2---:R-:W-:-:S06]  /*1310*/  IMAD.WIDE.U32 R10, R11, 0x2, R8 ;  /* 0x000000020b0a7825 */ /* 0x004fcc00078e0008 */
[----:B------:R-:W2:Y:S01]  /*1320*/  LDG.E.U16.CONSTANT R10, desc[UR14][R10.64] ;  /* 0x0000000e0a0a7981 */ /* 0x000ea2000c1e9500 */
[----:B------:R-:W-:Y:S01]  /*1330*/  UIADD3 UR4, UPT, UPT, UR4, 0x1, URZ ;  /* 0x0000000104047890 */ /* 0x000fe2000fffe0ff */
[----:B---3--:R-:W-:-:S04]  /*1340*/  SHF.R.U32.HI R17, RZ, R15, R4 ;  /* 0x0000000fff117219 */ /* 0x008fc80000011604 */
[--C-:B------:R-:W-:Y:S02]  /*1350*/  SHF.R.U32.HI R4, RZ, 0x8, R17.reuse ;  /* 0x00000008ff047819 */ /* 0x100fe40000011611 */
[----:B------:R-:W-:Y:S02]  /*1360*/  LOP3.LUT R18, R17, 0xf, RZ, 0xc0, !PT ;  /* 0x0000000f11127812 */ /* 0x000fe400078ec0ff */
[----:B------:R-:W-:Y:S02]  /*1370*/  LOP3.LUT R4, R4, 0xf, RZ, 0xc0, !PT ;  /* 0x0000000f04047812 */ /* 0x000fe400078ec0ff */
[--C-:B------:R-:W-:Y:S01]  /*1380*/  SHF.R.U32.HI R19, RZ, 0x4, R17.reuse ;  /* 0x00000004ff137819 */ /* 0x100fe20000011611 */
[----:B------:R-:W-:Y:S01]  /*1390*/  IMAD R21, R18, R18, R18 ;  /* 0x0000001212157224 */ /* 0x000fe200078e0212 */
[----:B----4-:R-:W-:Y:S01]  /*13a0*/  R2UR UR6, R12 ;  /* 0x000000000c0672ca */ /* 0x010fe200000e0000 */
[----:B------:R-:W-:Y:S01]  /*13b0*/  IMAD R5, R4, R4, R4 ;  /* 0x0000000404057224 */ /* 0x000fe200078e0204 */
[----:B------:R-:W-:-:S02]  /*13c0*/  SHF.R.U32.HI R17, RZ, 0xc, R17 ;  /* 0x0000000cff117819 */ /* 0x000fc40000011611 */
[----:B------:R-:W-:Y:S02]  /*13d0*/  LOP3.LUT R19, R19, 0xf, RZ, 0xc0, !PT ;  /* 0x0000000f13137812 */ /* 0x000fe400078ec0ff */
[----:B------:R-:W-:Y:S02]  /*13e0*/  LOP3.LUT R17, R17, 0xf, RZ, 0xc0, !PT ;  /* 0x0000000f11117812 */ /* 0x000fe400078ec0ff */
[----:B------:R-:W-:Y:S01]  /*13f0*/  IADD3 R21, PT, PT, R18, 0x1, R21 ;  /* 0x0000000112157810 */ /* 0x000fe20007ffe015 */
[----:B------:R-:W-:Y:S01]  /*1400*/  IMAD R18, R19, R19, R19 ;  /* 0x0000001313127224 */ /* 0x000fe200078e0213 */
[----:B------:R-:W-:Y:S01]  /*1410*/  IADD3 R5, PT, PT, R4, 0x1, R5 ;  /* 0x0000000104057810 */ /* 0x000fe20007ffe005 */
[----:B------:R-:W-:Y:S02]  /*1420*/  IMAD R4, R17, R17, R17 ;  /* 0x0000001111047224 */ /* 0x000fe400078e0211 */
[----:B------:R-:W-:Y:S01]  /*1430*/  UIADD3 UR9, UPT, UPT, UR6, UR9, URZ ;  /* 0x0000000906097290 */ /* 0x000fe2000fffe0ff */
[----:B------:R-:W-:Y:S01]  /*1440*/  IADD3 R18, PT, PT, R19, 0x1, R18 ;  /* 0x0000000113127810 */ /* 0x000fe20007ffe012 */
[----:B------:R-:W2:Y:S01]  /*1450*/  I2F.F16 R21, R21 ;  /* 0x0000001500157306 */ /* 0x000ea20000200c00 */
[----:B------:R-:W-:-:S03]  /*1460*/  IADD3 R4, PT, PT, R17, 0x1, R4 ;  /* 0x0000000111047810 */ /* 0x000fc60007ffe004 */
[----:B------:R-:W-:-:S04]  /*1470*/  ISETP.LE.AND P0, PT, R2, UR9, PT ;  /* 0x0000000902007c0c */ /* 0x000fc8000bf03270 */
[----:B------:R-:W0:Y:S01]  /*1480*/  I2F.F16 R27, R18 ;  /* 0x00000012001b7306 */ /* 0x000e220000200c00 */
[----:B--2---:R-:W-:-:S07]  /*1490*/  HMUL2 R32, R21.H0_H0, R10.H0_H0 ;  /* 0x2000000a15207232 */ /* 0x004fce0000000800 */
[----:B------:R-:W1:Y:S01]  /*14a0*/  I2F.F16 R5, R5 ;  /* 0x0000000500057306 */ /* 0x000e620000200c00 */
[----:B0-----:R-:W-:-:S07]  /*14b0*/  HMUL2 R27, R27.H0_H0, R10.H0_H0 ;  /* 0x2000000a1b1b7232 */ /* 0x001fce0000000800 */
[----:B------:R-:W0:Y:S01]  /*14c0*/  I2F.F16 R25, R4 ;  /* 0x0000000400197306 */ /* 0x000e220000200c00 */
[-C--:B-1----:R-:W-:Y:S02]  /*14d0*/  HMUL2 R26, R5.H0_H0, R10.reuse.H0_H0 ;  /* 0x2000000a051a7232 */ /* 0x082fe40000000800 */
[----:B0-----:R-:W-:Y:S01]  /*14e0*/  HMUL2 R25, R25.H0_H0, R10.H0_H0 ;  /* 0x2000000a19197232 */ /* 0x001fe20000000800 */
[----:B------:R-:W-:Y:S06]  /*14f0*/  @!P0 BRA `(.L_x_865) ;  /* 0xfffffffc00548947 */ /* 0x000fec000383ffff */
.L_x_864:
[----:B------:R-:W-:Y:S01]  /*1500*/  UISETP.GT.AND UP5, UPT, UR8, UR12, UPT ;  /* 0x0000000c0800728c */ /* 0x000fe2000bfa4270 */
[----:B------:R-:W-:Y:S01]  /*1510*/  HFMA2 R2, -RZ, RZ, 0, 0 ;  /* 0x00000000ff027431 */ /* 0x000fe200000001ff */
[----:B------:R-:W-:Y:S02]  /*1520*/  CS2R R6, SRZ ;  /* 0x0000000000067805 */ /* 0x000fe4000001ff00 */
[----:B------:R-:W-:Y:S01]  /*1530*/  MOV R9, RZ ;  /* 0x000000ff00097202 */ /* 0x000fe20000000f00 */
        /* <DEDUP_REMOVED lines=11> */
.L_x_866:
        /* <DEDUP_REMOVED lines=8> */
.L_x_867:
[----:B------:R-:W-:Y:S05]  /*1670*/  BRA.U !UP2, `(.L_x_868) ;  /* 0x000000010a1c7547 */ /* 0x000fea000b800000 */
[----:B------:R-:W0:Y:S02]  /*1680*/  LDC R4, c[0x0][0x3d4] ;  /* 0x0000f500ff047b82 */ /* 0x000e240000000800 */
[----:B0-----:R-:W-:-:S04]  /*1690*/  VIMNMX R4, PT, PT, R4, UR8, PT ;  /* 0x0000000804047c48 */ /* 0x001fc8000bfe0100 */
[----:B------:R-:W-:-:S04]  /*16a0*/  IADD3 R4, PT, PT, R4, -UR21, RZ ;  /* 0x8000001504047c10 */ /* 0x000fc8000fffe0ff */
[----:B-----5:R-:W-:-:S04]  /*16b0*/  SHF.R.S32.HI R5, RZ, 0x1f, R4 ;  /* 0x0000001fff057819 */ /* 0x020fc80000011404 */
[----:B------:R-:W-:-:S04]  /*16c0*/  LEA.HI R5, R5, R4, RZ, 0x5 ;  /* 0x0000000405057211 */ /* 0x000fc800078f28ff */
[----:B------:R-:W-:-:S04]  /*16d0*/  SHF.R.S32.HI R5, RZ, 0x5, R5 ;  /* 0x00000005ff057819 */ /* 0x000fc80000011405 */
[----:B------:R-:W-:-:S07]  /*16e0*/  SHF.L.U32 R7, R5, 0x2, RZ ;  /* 0x0000000205077819 */ /* 0x000fce00000006ff */
.L_x_868:
        /* <DEDUP_REMOVED lines=8> */
.L_x_869:
        /* <DEDUP_REMOVED lines=8> */
.L_x_870:
[----:B------:R-:W-:Y:S01]  /*17f0*/  ULEA UR4, UR10, UR4, 0x3 ;  /* 0x000000040a047291 */ /* 0x000fe2000f8e18ff */
[----:B-----5:R-:W-:Y:S01]  /*1800*/  SHF.R.S32.HI R5, RZ, 0x1f, R3 ;  /* 0x0000001fff057819 */ /* 0x020fe20000011403 */
[----:B------:R-:W0:Y:S01]  /*1810*/  LDCU.64 UR6, c[0x0][0x388] ;  /* 0x00007100ff0677ac */ /* 0x000e220008000a00 */
[----:B------:R-:W-:Y:S02]  /*1820*/  VIMNMX R0, PT, PT, R0, UR22, PT ;  /* 0x0000001600007c48 */ /* 0x000fe4000bfe0100 */
[----:B------:R-:W-:Y:S02]  /*1830*/  PRMT R24, RZ, 0x5410, RZ ;  /* 0x00005410ff187816 */ /* 0x000fe400000000ff */
[----:B------:R-:W-:Y:S02]  /*1840*/  IADD3 R2, PT, PT, R7, UR4, R2 ;  /* 0x0000000407027c10 */ /* 0x000fe4000fffe002 */
[----:B------:R-:W-:Y:S02]  /*1850*/  PRMT R23, RZ, 0x5410, RZ ;  /* 0x00005410ff177816 */ /* 0x000fe400000000ff */
        /* <DEDUP_REMOVED lines=8> */
[----:B------:R-:W-:Y:S02]  /*18e0*/  LEA.HI.X.SX32 R2, R2, R5, 0x1, P0 ;  /* 0x0000000502027211 */ /* 0x000fe400000f0eff */
[----:B------:R-:W-:Y:S02]  /*18f0*/  ISETP.GT.AND P0, PT, R0, UR8, PT ;  /* 0x0000000800007c0c */ /* 0x000fe4000bf04270 */
[C---:B0-----:R-:W-:Y:S02]  /*1900*/  LEA R54, P1, R3.reuse, UR6, 0x2 ;  /* 0x0000000603367c11 */ /* 0x041fe4000f8210ff */
[----:B------:R-:W-:Y:S02]  /*1910*/  PRMT R17, RZ, 0x5410, RZ ;  /* 0x00005410ff117816 */ /* 0x000fe400000000ff */
[----:B------:R-:W-:-:S07]  /*1920*/  LEA.HI.X R55, R3, UR7, R2, 0x2, P1 ;  /* 0x0000000703377c11 */ /* 0x000fce00088f1402 */
[----:B------:R-:W-:Y:S05]  /*1930*/  @!P0 BRA `(.L_x_871) ;  /* 0x0000005000148947 */ /* 0x000fea0003800000 */
[----:B------:R-:W-:Y:S01]  /*1940*/  UISETP.GT.AND UP0, UPT, UR5, URZ, UPT ;  /* 0x000000ff0500728c */ /* 0x000fe2000bf04270 */
[----:B------:R-:W-:Y:S01]  /*1950*/  HFMA2 R0, -RZ, RZ, 0, 0.0625 ;  /* 0x00002c00ff007431 */ /* 0x000fe200000001ff */
[----:B------:R-:W-:-:S04]  /*1960*/  PRMT R24, R24, 0x5410, RZ ;  /* 0x0000541018187816 */ /* 0x000fc800000000ff */
[----:B------:R-:W-:-:S03]  /*1970*/  PRMT R25, R25, 0x5410, R0 ;  /* 0x0000541019197816 */ /* 0x000fc60000000000 */
[----:B------:R-:W-:Y:S05]  /*1980*/  BRA.U !UP0, `(.L_x_872) ;  /* 0x0000001508107547 */ /* 0x000fea000b800000 */
[----:B------:R-:W2:Y:S01]  /*1990*/  LDG.E.128.CONSTANT R16, desc[UR14][R54.64] ;  /* 0x0000000e36107981 */ /* 0x000ea2000c1e9d00 */
[----:B------:R-:W0:Y:S01]  /*19a0*/  S2UR UR6, SR_CgaCtaId ;  /* 0x00000000000679c3 */ /* 0x000e220000008800 */
[----:B------:R-:W-:Y:S01]  /*19b0*/  UMOV UR4, 0x400 ;  /* 0x0000040000047882 */ /* 0x000fe20000000000 */
[----:B------:R-:W-:Y:S01]  /*19c0*/  HADD2.F32 R49, -RZ, R32.H0_H0 ;  /* 0x20000020ff317230 */ /* 0x000fe20000004100 */
[----:B------:R-:W-:Y:S01]  /*19d0*/  UISETP.NE.AND UP0, UPT, UR5, 0x1, UPT ;  /* 0x000000010500788c */ /* 0x000fe2000bf05270 */
[----:B------:R-:W-:Y:S02]  /*19e0*/  HADD2.F32 R51, -RZ, R27.H0_H0 ;  /* 0x2000001bff337230 */ /* 0x000fe40000004100 */
[----:B------:R-:W-:Y:S02]  /*19f0*/  HADD2.F32 R50, -RZ, R26.H0_H0 ;  /* 0x2000001aff327230 */ /* 0x000fe40000004100 */
[----:B------:R-:W-:Y:S01]  /*1a00*/  HADD2.F32 R52, -RZ, R25.H0_H0 ;  /* 0x20000019ff347230 */ /* 0x000fe20000004100 */
[----:B0-----:R-:W-:-:S09]  /*1a10*/  ULEA UR4, UR6, UR4, 0x18 ;  /* 0x0000000406047291 */ /* 0x001fd2000f8ec0ff */
[----:B------:R-:W0:Y:S02]  /*1a20*/  LDS.64 R6, [UR4] ;  /* 0x00000004ff067984 */ /* 0x000e240008000a00 */
[----:B0-----:R-:W-:Y:S02]  /*1a30*/  HADD2.F32 R9, -RZ, R6.H0_H0 ;  /* 0x20000006ff097230 */ /* 0x001fe40000004100 */
[--C-:B------:R-:W-:Y:S02]  /*1a40*/  HADD2.F32 R24, -RZ, R7.reuse.H0_H0 ;  /* 0x20000007ff187230 */ /* 0x100fe40000004100 */
[----:B------:R-:W-:Y:S01]  /*1a50*/  HADD2.F32 R23, -RZ, R7.H1_H1 ;  /* 0x30000007ff177230 */ /* 0x000fe20000004100 */
[----:B--2---:R-:W-:Y:S02]  /*1a60*/  LOP3.LUT R0, R16, 0xf000f, RZ, 0xc0, !PT ;  /* 0x000f000f10007812 */ /* 0x004fe400078ec0ff */
[----:B------:R-:W-:Y:S02]  /*1a70*/  LOP3.LUT R2, R17, 0xf000f, RZ, 0xc0, !PT ;  /* 0x000f000f11027812 */ /* 0x000fe400078ec0ff */
[----:B------:R-:W-:-:S02]  /*1a80*/  LOP3.LUT R3, R18, 0xf000f, RZ, 0xc0, !PT ;  /* 0x000f000f12037812 */ /* 0x000fc400078ec0ff */
[----:B------:R-:W-:Y:S02]  /*1a90*/  LOP3.LUT R0, R0, 0x64006400, RZ, 0xfc, !PT ;  /* 0x6400640000007812 */ /* 0x000fe400078efcff */
[----:B------:R-:W-:Y:S02]  /*1aa0*/  LOP3.LUT R2, R2, 0x64006400, RZ, 0xfc, !PT ;  /* 0x6400640002027812 */ /* 0x000fe400078efcff */
[----:B------:R-:W-:Y:S02]  /*1ab0*/  LOP3.LUT R4, R16, 0xf000f0, RZ, 0xc0, !PT ;  /* 0x00f000f010047812 */ /* 0x000fe400078ec0ff */
[----:B------:R-:W-:Y:S01]  /*1ac0*/  SHF.R.U32.HI R20, RZ, 0x8, R16 ;  /* 0x00000008ff147819 */ /* 0x000fe20000011610 */
[----:B------:R-:W-:Y:S01]  /*1ad0*/  HADD2.F32 R16, -RZ, R6.H1_H1 ;  /* 0x30000006ff107230 */ /* 0x000fe20000004100 */
[----:B------:R-:W-:Y:S01]  /*1ae0*/  LOP3.LUT R5, R19, 0xf000f, RZ, 0xc0, !PT ;  /* 0x000f000f13057812 */ /* 0x000fe200078ec0ff */
[----:B------:R-:W-:Y:S01]  /*1af0*/  HADD2 R6, R0, -1032, -1032 ;  /* 0xe408e40800067430 */ /* 0x000fe20000000000 */
[----:B------:R-:W-:Y:S01]  /*1b00*/  LOP3.LUT R3, R3, 0x64006400, RZ, 0xfc, !PT ;  /* 0x6400640003037812 */ /* 0x000fe200078efcff */
[----:B------:R-:W-:Y:S01]  /*1b10*/  HADD2 R8, R2, -1032, -1032 ;  /* 0xe408e40802087430 */ /* 0x000fe20000000000 */
[----:B------:R-:W-:-:S02]  /*1b20*/  LOP3.LUT R7, R5, 0x64006400, RZ, 0xfc, !PT ;  /* 0x6400640005077812 */ /* 0x000fc400078efcff */
[--C-:B------:R-:W-:Y:S02]  /*1b30*/  HADD2.F32 R0, -RZ, R6.reuse.H0_H0 ;  /* 0x20000006ff007230 */ /* 0x100fe40000004100 */
[----:B------:R-:W-:Y:S02]  /*1b40*/  HADD2 R10, R3, -1032, -1032 ;  /* 0xe408e408030a7430 */ /* 0x000fe40000000000 */
[----:B------:R-:W-:Y:S01]  /*1b50*/  HADD2.F32 R5, -RZ, R6.H1_H1 ;  /* 0x30000006ff057230 */ /* 0x000fe20000004100 */
[----:B------:R-:W-:Y:S01]  /*1b60*/  LOP3.LUT R13, R18, 0xf000f0, RZ, 0xc0, !PT ;  /* 0x00f000f0120d7812 */ /* 0x000fe200078ec0ff */
[--C-:B------:R-:W-:Y:S01]  /*1b70*/  HADD2.F32 R2, -RZ, R8.reuse.H0_H0 ;  /* 0x20000008ff027230 */ /* 0x100fe20000004100 */
[----:B------:R-:W-:Y:S01]  /*1b80*/  LOP3.LUT R11, R17, 0xf000f0, RZ, 0xc0, !PT ;  /* 0x00f000f0110b7812 */ /* 0x000fe200078ec0ff */
[----:B------:R-:W-:Y:S02]  /*1b90*/  HADD2.F32 R6, -RZ, R8.H1_H1 ;  /* 0x30000008ff067230 */ /* 0x000fe40000004100 */
[----:B------:R-:W-:-:S02]  /*1ba0*/  HADD2 R8, R7, -1032, -1032 ;  /* 0xe408e40807087430 */ /* 0x000fc40000000000 */
[--C-:B------:R-:W-:Y:S01]  /*1bb0*/  HADD2.F32 R3, -RZ, R10.reuse.H0_H0 ;  /* 0x2000000aff037230 */ /* 0x100fe20000004100 */
[----:B------:R-:W-:Y:S01]  /*1bc0*/  LOP3.LUT R14, R13, 0x64006400, RZ, 0xfc, !PT ;  /* 0x640064000d0e7812 */ /* 0x000fe200078efcff */
[----:B------:R-:W-:Y:S01]  /*1bd0*/  HADD2.F32 R7, -RZ, R10.H1_H1 ;  /* 0x3000000aff077230 */ /* 0x000fe20000004100 */
[----:B------:R-:W-:Y:S01]  /*1be0*/  LOP3.LUT R10, R4, 0x64006400, RZ, 0xfc, !PT ;  /* 0x64006400040a7812 */ /* 0x000fe200078efcff */
[--C-:B------:R-:W-:Y:S01]  /*1bf0*/  HADD2.F32 R4, -RZ, R8.reuse.H0_H0 ;  /* 0x20000008ff047230 */ /* 0x100fe20000004100 */
[----:B------:R-:W-:Y:S01]  /*1c00*/  SHF.R.U32.HI R21, RZ, 0x8, R18 ;  /* 0x00000008ff157819 */ /* 0x000fe20000011612 */
[----:B------:R-:W-:Y:S01]  /*1c10*/  HADD2.F32 R8, -RZ, R8.H1_H1 ;  /* 0x30000008ff087230 */ /* 0x000fe20000004100 */
[----:B------:R-:W-:Y:S01]  /*1c20*/  LOP3.LUT R15, R19, 0xf000f0, RZ, 0xc0, !PT ;  /* 0x00f000f0130f7812 */ /* 0x000fe200078ec0ff */
[-C--:B------:R-:W-:Y:S01]  /*1c30*/  HFMA2 R13, R10, R25.reuse.H1_H1, -72, -72 ;  /* 0xd480d4800a0d7431 */ /* 0x080fe20000060019 */
[----:B------:R-:W-:Y:S01]  /*1c40*/  SHF.R.U32.HI R22, RZ, 0x8, R19 ;  /* 0x00000008ff167819 */ /* 0x000fe20000011613 */
[----:B------:R-:W-:Y:S01]  /*1c50*/  FFMA.FTZ R10, R0, R9, RZ ;  /* 0x00000009000a7223 */ /* 0x000fe200000100ff */
[----:B------:R-:W-:Y:S01]  /*1c60*/  LOP3.LUT R12, R11, 0x64006400, RZ, 0xfc, !PT ;  /* 0x640064000b0c7812 */ /* 0x000fe200078efcff */
[----:B------:R-:W0:Y:S01]  /*1c70*/  LDS.64 R18, [UR4+0x8] ;  /* 0x00000804ff127984 */ /* 0x000e220008000a00 */
[C---:B------:R-:W-:Y:S01]  /*1c80*/  FFMA.FTZ R11, R9.reuse, R2, RZ ;  /* 0x00000002090b7223 */ /* 0x040fe200000100ff */
[C---:B------:R-:W-:Y:S01]  /*1c90*/  FFMA.FTZ R30, R9.reuse, R3, RZ ;  /* 0x00000003091e7223 */ /* 0x040fe200000100ff */
[----:B------:R-:W-:Y:S01]  /*1ca0*/  FFMA.FTZ R9, R9, R4, RZ ;  /* 0x0000000409097223 */ /* 0x000fe200000100ff */
[----:B------:R-:W-:Y:S01]  /*1cb0*/  FFMA.FTZ R28, R5, R16, R10 ;  /* 0x00000010051c7223 */ /* 0x000fe2000001000a */
[C---:B------:R-:W-:Y:S01]  /*1cc0*/  FFMA.FTZ R31, R16.reuse, R6, R11 ;  /* 0x00000006101f7223 */ /* 0x040fe2000001000b */
[C---:B------:R-:W-:Y:S01]  /*1cd0*/  FFMA.FTZ R30, R16.reuse, R7, R30 ;  /* 0x00000007101e7223 */ /* 0x040fe2000001001e */
[----:B------:R-:W-:Y:S01]  /*1ce0*/  FFMA.FTZ R34, R16, R8, R9 ;  /* 0x0000000810227223 */ /* 0x000fe20000010009 */
[----:B------:R-:W-:Y:S01]  /*1cf0*/  LOP3.LUT R16, R15, 0x64006400, RZ, 0xfc, !PT ;  /* 0x640064000f107812 */ /* 0x000fe200078efcff */
[----:B------:R-:W-:-:S02]  /*1d00*/  HFMA2 R12, R12, R25.H1_H1, -72, -72 ;  /* 0xd480d4800c0c7431 */ /* 0x000fc40000060019 */
[--C-:B------:R-:W-:Y:S02]  /*1d10*/  HADD2.F32 R9, -RZ, R13.reuse.H0_H0 ;  /* 0x2000000dff097230 */ /* 0x100fe40000004100 */
[-C--:B------:R-:W-:Y:S02]  /*1d20*/  HFMA2 R14, R14, R25.reuse.H1_H1, -72, -72 ;  /* 0xd480d4800e0e7431 */ /* 0x080fe40000060019 */
[----:B------:R-:W-:Y:S02]  /*1d30*/  HADD2.F32 R10, -RZ, R13.H1_H1 ;  /* 0x3000000dff0a7230 */ /* 0x000fe40000004100 */
[----:B------:R-:W-:Y:S02]  /*1d40*/  HFMA2 R16, R16, R25.H1_H1, -72, -72 ;  /* 0xd480d48010107431 */ /* 0x000fe40000060019 */
[----:B------:R-:W-:Y:S02]  /*1d50*/  HADD2.F32 R11, -RZ, R12.H0_H0 ;  /* 0x2000000cff0b7230 */ /* 0x000fe40000004100 */
[----:B------:R-:W-:Y:S01]  /*1d60*/  FFMA.FTZ R29, R9, R24, R28 ;  /* 0x00000018091d7223 */ /* 0x000fe2000001001c */
[----:B------:R-:W-:Y:S01]  /*1d70*/  HADD2.F32 R13, -RZ, R14.H0_H0 ;  /* 0x2000000eff0d7230 */ /* 0x000fe20000004100 */
[----:B------:R-:W-:Y:S01]  /*1d80*/  SHF.R.U32.HI R17, RZ, 0x8, R17 ;  /* 0x00000008ff117819 */ /* 0x000fe20000011611 */
[----:B------:R-:W-:-:S02]  /*1d90*/  HADD2.F32 R15, -RZ, R16.H0_H0 ;  /* 0x20000010ff0f7230 */ /* 0x000fc40000004100 */
[C---:B------:R-:W-:Y:S01]  /*1da0*/  FFMA.FTZ R28, R24.reuse, R11, R31 ;  /* 0x0000000b181c7223 */ /* 0x040fe2000001001f */
[----:B------:R-:W-:Y:S02]  /*1db0*/  HADD2.F32 R12, -RZ, R12.H1_H1 ;  /* 0x3000000cff0c7230 */ /* 0x000fe40000004100 */
[C---:B------:R-:W-:Y:S01]  /*1dc0*/  FFMA.FTZ R33, R24.reuse, R13, R30 ;  /* 0x0000000d18217223 */ /* 0x040fe2000001001e */
[----:B------:R-:W-:Y:S02]  /*1dd0*/  HADD2.F32 R14, -RZ, R14.H1_H1 ;  /* 0x3000000eff0e7230 */ /* 0x000fe40000004100 */
[----:B------:R-:W-:Y:S01]  /*1de0*/  FFMA.FTZ R37, R24, R15, R34 ;  /* 0x0000000f18257223 */ /* 0x000fe20000010022 */
[----:B------:R-:W-:Y:S02]  /*1df0*/  HADD2.F32 R16, -RZ, R16.H1_H1 ;  /* 0x30000010ff107230 */ /* 0x000fe40000004100 */
[----:B------:R-:W-:Y:S01]  /*1e00*/  FFMA.FTZ R31, R10, R23, R29 ;  /* 0x000000170a1f7223 */ /* 0x000fe2000001001d */
[C---:B------:R-:W-:Y:S01]  /*1e10*/  FFMA.FTZ R35, R23.reuse, R12, R28 ;  /* 0x0000000c17237223 */ /* 0x040fe2000001001c */
[----:B------:R-:W-:Y:S01]  /*1e20*/  FFMA.FTZ R30, R23, R14, R33 ;  /* 0x0000000e171e7223 */ /* 0x000fe20000010021 */
        /* <DEDUP_REMOVED lines=31> */
[-C--:B------:R-:W-:Y:S01]  /*2020*/  HFMA2 R21, R20, R25.reuse.H1_H1, -72, -72 ;  /* 0xd480d48014157431 */ /* 0x080fe20000060019 */
[----:B------:R-:W-:Y:S01]  /*2030*/  LOP3.LUT R42, R39, 0x64006400, RZ, 0xfc, !PT ;  /* 0x64006400272a7812 */ /* 0x000fe200078efcff */
[----:B------:R-:W-:-:S02]  /*2040*/  HFMA2 R22, R22, R25.H1_H1, -72, -72 ;  /* 0xd480d48016167431 */ /* 0x000fc40000060019 */
[----:B------:R-:W-:Y:S02]  /*2050*/  HADD2.F32 R18, -RZ, R18.H1_H1 ;  /* 0x30000012ff127230 */ /* 0x000fe40000004100 */
[-C--:B------:R-:W-:Y:S02]  /*2060*/  HFMA2 R47, R40, R25.reuse.H1_H1, -72, -72 ;  /* 0xd480d480282f7431 */ /* 0x080fe40000060019 */
[----:B------:R-:W-:Y:S02]  /*2070*/  HADD2.F32 R39, -RZ, R41.H1_H1 ;  /* 0x30000029ff277230 */ /* 0x000fe40000004100 */
[----:B------:R-:W-:Y:S02]  /*2080*/  HFMA2 R48, R42, R25.H1_H1, -72, -72 ;  /* 0xd480d4802a307431 */ /* 0x000fe40000060019 */
[----:B------:R-:W-:Y:S02]  /*2090*/  HADD2.F32 R40, -RZ, R34.H1_H1 ;  /* 0x30000022ff287230 */ /* 0x000fe40000004100 */
[----:B------:R-:W-:Y:S01]  /*20a0*/  FFMA.FTZ R24, R37, R18, R24 ;  /* 0x0000001225187223 */ /* 0x000fe20000010018 */
        /* <DEDUP_REMOVED lines=8> */
[----:B------:R-:W-:-:S02]  /*2130*/  HADD2.F32 R44, -RZ, R48.H0_H0 ;  /* 0x20000030ff2c7230 */ /* 0x000fc40000004100 */
[C---:B------:R-:W-:Y:S01]  /*2140*/  FFMA.FTZ R17, R23.reuse, R42, R20 ;  /* 0x0000002a17117223 */ /* 0x040fe20000010014 */
[----:B------:R-:W-:Y:S02]  /*2150*/  HADD2.F32 R19, -RZ, R19.H1_H1 ;  /* 0x30000013ff137230 */ /* 0x000fe40000004100 */
[C---:B------:R-:W-:Y:S01]  /*2160*/  FFMA.FTZ R30, R23.reuse, R43, R30 ;  /* 0x0000002b171e7223 */ /* 0x040fe2000001001e */
[----:B------:R-:W-:Y:S02]  /*2170*/  HADD2.F32 R45, -RZ, R21.H1_H1 ;  /* 0x30000015ff2d7230 */ /* 0x000fe40000004100 */
[----:B------:R-:W-:Y:S01]  /*2180*/  FFMA.FTZ R35, R23, R44, R35 ;  /* 0x0000002c17237223 */ /* 0x000fe20000010023 */
[----:B------:R-:W-:Y:S01]  /*2190*/  HADD2.F32 R46, -RZ, R22.H1_H1 ;  /* 0x30000016ff2e7230 */ /* 0x000fe20000004100 */
[----:B------:R-:W-:Y:S01]  /*21a0*/  PRMT R23, RZ, 0x5410, RZ ;  /* 0x00005410ff177816 */ /* 0x000fe200000000ff */
[----:B------:R-:W-:Y:S02]  /*21b0*/  HADD2.F32 R47, -RZ, R47.H1_H1 ;  /* 0x3000002fff2f7230 */ /* 0x000fe40000004100 */
[----:B------:R-:W-:Y:S01]  /*21c0*/  FFMA.FTZ R24, R45, R19, R24 ;  /* 0x000000132d187223 */ /* 0x000fe20000010018 */
[----:B------:R-:W-:-:S02]  /*21d0*/  HADD2.F32 R48, -RZ, R48.H1_H1 ;  /* 0x30000030ff307230 */ /* 0x000fc40000004100 */
[C---:B------:R-:W-:Y:S01]  /*21e0*/  FFMA.FTZ R18, R19.reuse, R46, R17 ;  /* 0x0000002e13127223 */ /* 0x040fe20000010011 */
[----:B------:R-:W-:Y:S01]  /*21f0*/  PRMT R22, RZ, 0x5410, RZ ;  /* 0x00005410ff167816 */ /* 0x000fe200000000ff */
[----:B------:R-:W-:Y:S01]  /*2200*/  FFMA.FTZ R21, R19, R47, R30 ;  /* 0x0000002f13157223 */ /* 0x000fe2000001001e */
[----:B------:R-:W-:Y:S01]  /*2210*/  FMUL.FTZ R24, R49, R24 ;  /* 0x0000001831187220 */ /* 0x000fe20000410000 */
[----:B------:R-:W-:Y:S01]  /*2220*/  FFMA.FTZ R35, R19, R48, R35 ;  /* 0x0000003013237223 */ /* 0x000fe20000010023 */
[----:B------:R-:W-:Y:S01]  /*2230*/  FMUL.FTZ R18, R51, R18 ;  /* 0x0000001233127220 */ /* 0x000fe20000410000 */
[----:B------:R-:W-:Y:S01]  /*2240*/  FMUL.FTZ R21, R50, R21 ;  /* 0x0000001532157220 */ /* 0x000fe20000410000 */
[----:B------:R-:W-:Y:S01]  /*2250*/  PRMT R20, RZ, 0x5410, RZ ;  /* 0x00005410ff147816 */ /* 0x000fe200000000ff */
[----:B------:R-:W-:Y:S01]  /*2260*/  FMUL.FTZ R35, R52, R35 ;  /* 0x0000002334237220 */ /* 0x000fe20000410000 */
[----:B------:R-:W-:Y:S02]  /*2270*/  F2FP.F16.F32.PACK_AB R17, RZ, R24 ;  /* 0x00000018ff11723e */ /* 0x000fe400000000ff */
[----:B------:R-:W-:-:S02]  /*2280*/  F2FP.F16.F32.PACK_AB R18, RZ, R18 ;  /* 0x00000012ff12723e */ /* 0x000fc400000000ff */
[----:B------:R-:W-:Y:S02]  /*2290*/  F2FP.F16.F32.PACK_AB R19, RZ, R21 ;  /* 0x00000015ff13723e */ /* 0x000fe400000000ff */
[----:B------:R-:W-:Y:S02]  /*22a0*/  F2FP.F16.F32.PACK_AB R35, RZ, R35 ;  /* 0x00000023ff23723e */ /* 0x000fe400000000ff */
[----:B------:R-:W-:Y:S02]  /*22b0*/  PRMT R17, R17, 0x5410, R18 ;  /* 0x0000541011117816 */ /* 0x000fe40000000012 */
[----:B------:R-:W-:Y:S02]  /*22c0*/  PRMT R30, R19, 0x5410, R35 ;  /* 0x00005410131e7816 */ /* 0x000fe40000000023 */
[----:B------:R-:W-:Y:S01]  /*22d0*/  PRMT R24, RZ, 0x5410, RZ ;  /* 0x00005410ff187816 */ /* 0x000fe200000000ff */
[----:B------:R-:W-:Y:S01]  /*22e0*/  HFMA2 R17, R17, 1, 1, RZ ;  /* 0x3c003c0011117831 */ /* 0x000fe200000000ff */
[----:B------:R-:W-:Y:S01]  /*22f0*/  PRMT R21, RZ, 0x5410, RZ ;  /* 0x00005410ff157816 */ /* 0x000fe200000000ff */
[----:B------:R-:W-:Y:S01]  /*2300*/  HADD2 R18, R30, RZ.H0_H0 ;  /* 0x200000ff1e127230 */ /* 0x000fe20000000000 */
[----:B------:R-:W-:Y:S01]  /*2310*/  PRMT R19, RZ, 0x5410, RZ ;  /* 0x00005410ff137816 */ /* 0x000fe200000000ff */
[----:B------:R-:W-:Y:S06]  /*2320*/  BRA.U !UP0, `(.L_x_872) ;  /* 0x0000000908a87547 */ /* 0x000fec000b800000 */
[----:B------:R-:W0:Y:S01]  /*2330*/  LDS.64 R30, [UR4+0x40] ;  /* 0x00004004ff1e7984 */ /* 0x000e220008000a00 */
[----:B------:R-:W-:Y:S01]  /*2340*/  UISETP.NE.AND UP0, UPT, UR5, 0x2, UPT ;  /* 0x000000020500788c */ /* 0x000fe2000bf05270 */
[----:B------:R-:W-:Y:S02]  /*2350*/  PRMT R24, R24, 0x5410, RZ ;  /* 0x0000541018187816 */ /* 0x000fe400000000ff */
        /* <DEDUP_REMOVED lines=51> */
[----:B------:R-:W-:Y:S02]  /*2690*/  HFMA2 R19, R58, 1, 1, RZ ;  /* 0x3c003c003a137831 */ /* 0x000fe400000000ff */
[----:B------:R-:W-:Y:S01]  /*26a0*/  HADD2 R20, R20, RZ.H0_H0 ;  /* 0x200000ff14147230 */ /* 0x000fe20000000000 */
        /* <DEDUP_REMOVED lines=11> */
[----:B------:R-:W-:Y:S01]  /*2760*/  FFMA.FTZ R34, R5, R24, R34 ;  /* 0x0000001805227223 */ /* 0x000fe20000010022 */
[----:B------:R-:W-:-:S02]  /*2770*/  HADD2.F32 R23, -RZ, R23.H1_H1 ;  /* 0x30000017ff177230 */ /* 0x000fc40000004100 */
[-C--:B------:R-:W-:Y:S01]  /*2780*/  FFMA.FTZ R56, R6, R24.reuse, R35 ;  /* 0x0000001806387223 */ /* 0x080fe20000010023 */
[----:B------:R-:W-:Y:S01]  /*2790*/  FFMA.FTZ R58, R7, R24, R58 ;  /* 0x00000018073a7223 */ /* 0x000fe2000001003a */
[----:B------:R-:W-:Y:S01]  /*27a0*/  FFMA.FTZ R35, R9, R22, R34 ;  /* 0x0000001609237223 */ /* 0x000fe20000010022 */
[----:B------:R-:W-:Y:S01]  /*27b0*/  FFMA.FTZ R24, R8, R24, R21 ;  /* 0x0000001808187223 */ /* 0x000fe20000010015 */
[--C-:B-1----:R-:W-:Y:S02]  /*27c0*/  HADD2.F32 R21, -RZ, R30.reuse.H0_H0 ;  /* 0x2000001eff157230 */ /* 0x102fe40000004100 */
[-C--:B------:R-:W-:Y:S01]  /*27d0*/  FFMA.FTZ R53, R11, R22.reuse, R56 ;  /* 0x000000160b357223 */ /* 0x080fe20000010038 */
[----:B------:R-:W-:Y:S01]  /*27e0*/  FFMA.FTZ R35, R10, R23, R35 ;  /* 0x000000170a237223 */ /* 0x000fe20000010023 */
[-C--:B------:R-:W-:Y:S01]  /*27f0*/  FFMA.FTZ R57, R13, R22.reuse, R58 ;  /* 0x000000160d397223 */ /* 0x080fe2000001003a */
[----:B------:R-:W-:Y:S01]  /*2800*/  FFMA.FTZ R59, R15, R22, R24 ;  /* 0x000000160f3b7223 */ /* 0x000fe20000010018 */
[----:B------:R-:W-:-:S02]  /*2810*/  HADD2.F32 R30, -RZ, R30.H1_H1 ;  /* 0x3000001eff1e7230 */ /* 0x000fc40000004100 */
[----:B------:R-:W-:Y:S01]  /*2820*/  FFMA.FTZ R34, R12, R23, R53 ;  /* 0x000000170c227223 */ /* 0x000fe20000010035 */
[----:B------:R-:W-:Y:S01]  /*2830*/  FFMA.FTZ R24, R28, R21, R35 ;  /* 0x000000151c187223 */ /* 0x000fe20000010023 */
[-C--:B------:R-:W-:Y:S01]  /*2840*/  FFMA.FTZ R56, R14, R23.reuse, R57 ;  /* 0x000000170e387223 */ /* 0x080fe20000010039 */
[----:B------:R-:W-:Y:S01]  /*2850*/  FFMA.FTZ R59, R16, R23, R59 ;  /* 0x00000017103b7223 */ /* 0x000fe2000001003b */
[--C-:B------:R-:W-:Y:S02]  /*2860*/  HADD2.F32 R22, -RZ, R31.reuse.H0_H0 ;  /* 0x2000001fff167230 */ /* 0x100fe40000004100 */
        /* <DEDUP_REMOVED lines=9> */
[-C--:B------:R-:W-:Y:S01]  /*2900*/  FFMA.FTZ R23, R42, R22.reuse, R23 ;  /* 0x000000162a177223 */ /* 0x080fe20000010017 */
[-C--:B------:R-:W-:Y:S01]  /*2910*/  FFMA.FTZ R24, R45, R31.reuse, R24 ;  /* 0x0000001f2d187223 */ /* 0x080fe20000010018 */
[-C--:B------:R-:W-:Y:S01]  /*2920*/  FFMA.FTZ R56, R43, R22.reuse, R56 ;  /* 0x000000162b387223 */ /* 0x080fe20000010038 */
[----:B------:R-:W-:Y:S01]  /*2930*/  FFMA.FTZ R59, R44, R22, R59 ;  /* 0x000000162c3b7223 */ /* 0x000fe2000001003b */
[-C--:B------:R-:W-:Y:S01]  /*2940*/  FFMA.FTZ R22, R46, R31.reuse, R23 ;  /* 0x0000001f2e167223 */ /* 0x080fe20000010017 */
[----:B------:R-:W-:Y:S01]  /*2950*/  FMUL.FTZ R24, R49, R24 ;  /* 0x0000001831187220 */ /* 0x000fe20000410000 */
[-C--:B------:R-:W-:Y:S01]  /*2960*/  FFMA.FTZ R21, R47, R31.reuse, R56 ;  /* 0x0000001f2f157223 */ /* 0x080fe20000010038 */
[----:B------:R-:W-:Y:S01]  /*2970*/  FFMA.FTZ R59, R48, R31, R59 ;  /* 0x0000001f303b7223 */ /* 0x000fe2000001003b */
[----:B------:R-:W-:Y:S01]  /*2980*/  FMUL.FTZ R22, R51, R22 ;  /* 0x0000001633167220 */ /* 0x000fe20000410000 */
[----:B------:R-:W-:Y:S01]  /*2990*/  PRMT R23, RZ, 0x5410, RZ ;  /* 0x00005410ff177816 */ /* 0x000fe200000000ff */
[----:B------:R-:W-:Y:S01]  /*29a0*/  FMUL.FTZ R21, R50, R21 ;  /* 0x0000001532157220 */ /* 0x000fe20000410000 */
[----:B------:R-:W-:Y:S01]  /*29b0*/  F2FP.F16.F32.PACK_AB R24, RZ, R24 ;  /* 0x00000018ff18723e */ /* 0x000fe200000000ff */
[----:B------:R-:W-:Y:S01]  /*29c0*/  FMUL.FTZ R59, R52, R59 ;  /* 0x0000003b343b7220 */ /* 0x000fe20000410000 */
[----:B------:R-:W-:-:S02]  /*29d0*/  F2FP.F16.F32.PACK_AB R22, RZ, R22 ;  /* 0x00000016ff16723e */ /* 0x000fc400000000ff */
[----:B------:R-:W-:Y:S02]  /*29e0*/  PRMT R24, R24, 0x5410, RZ ;  /* 0x0000541018187816 */ /* 0x000fe400000000ff */
[----:B------:R-:W-:Y:S02]  /*29f0*/  F2FP.F16.F32.PACK_AB R21, RZ, R21 ;  /* 0x00000015ff15723e */ /* 0x000fe400000000ff */
[----:B------:R-:W-:Y:S02]  /*2a00*/  F2FP.F16.F32.PACK_AB R59, RZ, R59 ;  /* 0x0000003bff3b723e */ /* 0x000fe400000000ff */
[----:B------:R-:W-:Y:S02]  /*2a10*/  PRMT R30, R24, 0x5410, R22 ;  /* 0x00005410181e7816 */ /* 0x000fe40000000016 */
[----:B------:R-:W-:Y:S02]  /*2a20*/  PRMT R22, R21, 0x5410, R59 ;  /* 0x0000541015167816 */ /* 0x000fe4000000003b */
[----:B------:R-:W-:Y:S01]  /*2a30*/  PRMT R24, RZ, 0x7610, R24 ;  /* 0x00007610ff187816 */ /* 0x000fe20000000018 */
[----:B------:R-:W-:-:S02]  /*2a40*/  HFMA2 R21, R30, 1, 1, RZ ;  /* 0x3c003c001e157831 */ /* 0x000fc400000000ff */
[----:B------:R-:W-:Y:S01]  /*2a50*/  HADD2 R22, R22, RZ.H0_H0 ;  /* 0x200000ff16167230 */ /* 0x000fe20000000000 */
        /* <DEDUP_REMOVED lines=54> */
[----:B------:R-:W-:-:S07]  /*2dc0*/  HADD2 R24, R47, RZ.H0_H0 ;  /* 0x200000ff2f187230 */ /* 0x000fce0000000000 */
.L_x_872:
[----:B------:R-:W-:-:S05]  /*2dd0*/  MOV R3, UR17 ;  /* 0x0000001100037c02 */ /* 0x000fca0008000f00 */
[----:B------:R-:W-:Y:S01]  /*2de0*/  IMAD.WIDE R54, R3, 0x4, R54 ;  /* 0x0000000403367825 */ /* 0x000fe200078e0236 */
[----:B------:R-:W-:Y:S06]  /*2df0*/  BRA.U !UP1, `(.L_x_873) ;  /* 0x0000001109f07547 */ /* 0x000fec000b800000 */
[----:B------:R-:W2:Y:S01]  /*2e00*/  LDG.E.128.CONSTANT R4, desc[UR14][R54.64] ;  /* 0x0000000e36047981 */ /* 0x000ea2000c1e9d00 */
[----:B------:R-:W0:Y:S01]  /*2e10*/  S2UR UR6, SR_CgaCtaId ;  /* 0x00000000000679c3 */ /* 0x000e220000008800 */
[----:B------:R-:W-:Y:S01]  /*2e20*/  UMOV UR4, 0x400 ;  /* 0x0000040000047882 */ /* 0x000fe20000000000 */
[----:B------:R-:W-:Y:S01]  /*2e30*/  MOV R0, 0x2c00 ;  /* 0x00002c0000007802 */ /* 0x000fe20000000f00 */
[----:B------:R-:W-:-:S03]  /*2e40*/  UISETP.NE.AND UP0, UPT, UR5, 0x1, UPT ;  /* 0x000000010500788c */ /* 0x000fc6000bf05270 */
[----:B------:R-:W-:Y:S01]  /*2e50*/  PRMT R25, R25, 0x5410, R0 ;  /* 0x0000541019197816 */ /* 0x000fe20000000000 */
[----:B0-----:R-:W-:-:S09]  /*2e60*/  ULEA UR4, UR6, UR4, 0x18 ;  /* 0x0000000406047291 */ /* 0x001fd2000f8ec0ff */
[----:B------:R-:W0:Y:S04]  /*2e70*/  LDS.64 R2, [UR4+0x10] ;  /* 0x00001004ff027984 */ /* 0x000e280008000a00 */
[----:B------:R-:W1:Y:S01]  /*2e80*/  LDS.64 R28, [UR4+0x18] ;  /* 0x00001804ff1c7984 */ /* 0x000e620008000a00 */
[--C-:B0-----:R-:W-:Y:S02]  /*2e90*/  HADD2.F32 R31, -RZ, R3.reuse.H0_H0 ;  /* 0x20000003ff1f7230 */ /* 0x101fe40000004100 */
[----:B------:R-:W-:Y:S01]  /*2ea0*/  HADD2.F32 R30, -RZ, R3.H1_H1 ;  /* 0x30000003ff1e7230 */ /* 0x000fe20000004100 */
[C---:B--2---:R-:W-:Y:S02]  /*2eb0*/  LOP3.LUT R0, R4.reuse, 0xf000f, RZ, 0xc0, !PT ;  /* 0x000f000f04007812 */ /* 0x044fe400078ec0ff */
[----:B------:R-:W-:-:S02]  /*2ec0*/  LOP3.LUT R8, R4, 0xf000f0, RZ, 0xc0, !PT ;  /* 0x00f000f004087812 */ /* 0x000fc400078ec0ff */
[----:B------:R-:W-:Y:S02]  /*2ed0*/  SHF.R.U32.HI R39, RZ, 0x8, R4 ;  /* 0x00000008ff277819 */ /* 0x000fe40000011604 */
        /* <DEDUP_REMOVED lines=15> */
[----:B------:R-:W-:Y:S01]  /*2fd0*/  HADD2.F32 R5, -RZ, R2.H0_H0 ;  /* 0x20000002ff057230 */ /* 0x000fe20000004100 */
        /* <DEDUP_REMOVED lines=10> */
[----:B------:R-:W-:Y:S01]  /*3080*/  LOP3.LUT R49, R42, 0xf000f0, RZ, 0xc0, !PT ;  /* 0x00f000f02a317812 */ /* 0x000fe200078ec0ff */
[----:B------:R-:W-:Y:S02]  /*3090*/  HADD2.F32 R15, -RZ, R2.H1_H1 ;  /* 0x30000002ff0f7230 */ /* 0x000fe40000004100 */
[----:B------:R-:W-:-:S02]  /*30a0*/  HFMA2 R38, R8, R25.H1_H1, -72, -72 ;  /* 0xd480d48008267431 */ /* 0x000fc40000060019 */
[----:B------:R-:W-:Y:S01]  /*30b0*/  HADD2.F32 R2, -RZ, R10.H0_H0 ;  /* 0x2000000aff027230 */ /* 0x000fe20000004100 */
[----:B------:R-:W-:Y:S01]  /*30c0*/  LOP3.LUT R10, R9, 0x64006400, RZ, 0xfc, !PT ;  /* 0x64006400090a7812 */ /* 0x000fe200078efcff */
[----:B------:R-:W-:Y:S01]  /*30d0*/  HADD2.F32 R13, -RZ, R12.H1_H1 ;  /* 0x3000000cff0d7230 */ /* 0x000fe20000004100 */
[----:B------:R-:W-:Y:S01]  /*30e0*/  LOP3.LUT R12, R11, 0x64006400, RZ, 0xfc, !PT ;  /* 0x640064000b0c7812 */ /* 0x000fe200078efcff */
[----:B------:R-:W-:Y:S01]  /*30f0*/  FFMA.FTZ R9, R4, R5, RZ ;  /* 0x0000000504097223 */ /* 0x000fe200000100ff */
[C---:B------:R-:W-:Y:S01]  /*3100*/  FFMA.FTZ R8, R5.reuse, R3, RZ ;  /* 0x0000000305087223 */ /* 0x040fe200000100ff */
[C---:B------:R-:W-:Y:S01]  /*3110*/  FFMA.FTZ R11, R5.reuse, R2, RZ ;  /* 0x00000002050b7223 */ /* 0x040fe200000100ff */
[----:B------:R-:W-:Y:S01]  /*3120*/  FFMA.FTZ R36, R5, R0, RZ ;  /* 0x0000000005247223 */ /* 0x000fe200000100ff */
[----:B------:R-:W-:Y:S01]  /*3130*/  FFMA.FTZ R33, R16, R7, R9 ;  /* 0x0000000710217223 */ /* 0x000fe20000010009 */
[C---:B------:R-:W-:Y:S01]  /*3140*/  FFMA.FTZ R34, R7.reuse, R15, R8 ;  /* 0x0000000f07227223 */ /* 0x040fe20000010008 */
[C---:B------:R-:W-:Y:S01]  /*3150*/  FFMA.FTZ R35, R7.reuse, R14, R11 ;  /* 0x0000000e07237223 */ /* 0x040fe2000001000b */
[----:B------:R-:W-:Y:S01]  /*3160*/  FFMA.FTZ R37, R7, R13, R36 ;  /* 0x0000000d07257223 */ /* 0x000fe20000010024 */
[----:B------:R-:W-:-:S02]  /*3170*/  HFMA2 R5, R10, R25.H1_H1, -72, -72 ;  /* 0xd480d4800a057431 */ /* 0x000fc40000060019 */
[--C-:B------:R-:W-:Y:S02]  /*3180*/  HADD2.F32 R11, -RZ, R38.reuse.H1_H1 ;  /* 0x30000026ff0b7230 */ /* 0x100fe40000004100 */
[-C--:B------:R-:W-:Y:S02]  /*3190*/  HFMA2 R7, R12, R25.reuse.H1_H1, -72, -72 ;  /* 0xd480d4800c077431 */ /* 0x080fe40000060019 */
[----:B------:R-:W-:Y:S02]  /*31a0*/  HADD2.F32 R12, -RZ, R38.H0_H0 ;  /* 0x20000026ff0c7230 */ /* 0x000fe40000004100 */
[----:B------:R-:W-:Y:S02]  /*31b0*/  HFMA2 R36, R6, R25.H1_H1, -72, -72 ;  /* 0xd480d48006247431 */ /* 0x000fe40000060019 */
[----:B------:R-:W-:Y:S01]  /*31c0*/  HADD2.F32 R10, -RZ, R5.H0_H0 ;  /* 0x20000005ff0a7230 */ /* 0x000fe20000004100 */
[----:B------:R-:W-:Y:S01]  /*31d0*/  LOP3.LUT R52, R49, 0x64006400, RZ, 0xfc, !PT ;  /* 0x6400640031347812 */ /* 0x000fe200078efcff */
[----:B------:R-:W-:-:S02]  /*31e0*/  HADD2.F32 R8, -RZ, R7.H0_H0 ;  /* 0x20000007ff087230 */ /* 0x000fc40000004100 */
[----:B------:R-:W-:Y:S01]  /*31f0*/  FFMA.FTZ R46, R12, R31, R33 ;  /* 0x0000001f0c2e7223 */ /* 0x000fe20000010021 */
[--C-:B------:R-:W-:Y:S02]  /*3200*/  HADD2.F32 R6, -RZ, R36.reuse.H0_H0 ;  /* 0x20000024ff067230 */ /* 0x100fe40000004100 */
        /* <DEDUP_REMOVED lines=16> */
[----:B------:R-:W-:Y:S01]  /*3310*/  HFMA2 R51, R52, R25.H1_H1, -72, -72 ;  /* 0xd480d48034337431 */ /* 0x000fe20000060019 */
[----:B------:R-:W-:Y:S01]  /*3320*/  LOP3.LUT R30, R30, 0x64006400, RZ, 0xfc, !PT ;  /* 0x640064001e1e7812 */ /* 0x000fe200078efcff */
[----:B------:R-:W-:Y:S01]  /*3330*/  HADD2.F32 R52, -RZ, R25.H0_H0 ;  /* 0x20000019ff347230 */ /* 0x000fe20000004100 */
        /* <DEDUP_REMOVED lines=20> */
[----:B------:R-:W-:Y:S01]  /*3480*/  LOP3.LUT R47, R40, 0xf000f0, RZ, 0xc0, !PT ;  /* 0x00f000f0282f7812 */ /* 0x000fe200078ec0ff */
[----:B------:R-:W-:Y:S01]  /*3490*/  HFMA2 R50, R50, R25.H1_H1, -72, -72 ;  /* 0xd480d48032327431 */ /* 0x000fe20000060019 */
[----:B------:R-:W-:Y:S01]  /*34a0*/  LOP3.LUT R40, R39, 0x64006400, RZ, 0xfc, !PT ;  /* 0x6400640027287812 */ /* 0x000fe200078efcff */
[----:B------:R-:W-:Y:S01]  /*34b0*/  HADD2.F32 R39, -RZ, R44.H1_H1 ;  /* 0x3000002cff277230 */ /* 0x000fe20000004100 */
[----:B------:R-:W-:Y:S01]  /*34c0*/  LOP3.LUT R42, R47, 0x64006400, RZ, 0xfc, !PT ;  /* 0x640064002f2a7812 */ /* 0x000fe200078efcff */
[----:B------:R-:W-:-:S02]  /*34d0*/  HADD2.F32 R30, -RZ, R29.H0_H0 ;  /* 0x2000001dff1e7230 */ /* 0x000fc40000004100 */
[----:B------:R-:W-:Y:S01]  /*34e0*/  FFMA.FTZ R31, R28, R38, R31 ;  /* 0x000000261c1f7223 */ /* 0x000fe2000001001f */
[-C--:B------:R-:W-:Y:S02]  /*34f0*/  HFMA2 R47, R40, R25.reuse.H1_H1, -72, -72 ;  /* 0xd480d480282f7431 */ /* 0x080fe40000060019 */
[----:B------:R-:W-:Y:S02]  /*3500*/  HADD2.F32 R40, -RZ, R43.H1_H1 ;  /* 0x3000002bff287230 */ /* 0x000fe40000004100 */
[----:B------:R-:W-:Y:S02]  /*3510*/  HFMA2 R49, R42, R25.H1_H1, -72, -72 ;  /* 0xd480d4802a317431 */ /* 0x000fe40000060019 */
[----:B------:R-:W-:Y:S02]  /*3520*/  HADD2.F32 R44, -RZ, R51.H0_H0 ;  /* 0x20000033ff2c7230 */ /* 0x000fe40000004100 */
[----:B------:R-:W-:Y:S01]  /*3530*/  FFMA.FTZ R46, R37, R28, R46 ;  /* 0x0000001c252e7223 */ /* 0x000fe2000001002e */
[----:B------:R-:W-:-:S02]  /*3540*/  HADD2.F32 R41, -RZ, R47.H0_H0 ;  /* 0x2000002fff297230 */ /* 0x000fc40000004100 */
[C---:B------:R-:W-:Y:S01]  /*3550*/  FFMA.FTZ R45, R28.reuse, R40, R45 ;  /* 0x000000281c2d7223 */ /* 0x040fe2000001002d */
[----:B------:R-:W-:Y:S02]  /*3560*/  HADD2.F32 R42, -RZ, R49.H0_H0 ;  /* 0x20000031ff2a7230 */ /* 0x000fe40000004100 */
[----:B------:R-:W-:Y:S01]  /*3570*/  FFMA.FTZ R48, R28, R39, R48 ;  /* 0x000000271c307223 */ /* 0x000fe20000010030 */
[----:B------:R-:W-:Y:S02]  /*3580*/  HADD2.F32 R43, -RZ, R50.H0_H0 ;  /* 0x20000032ff2b7230 */ /* 0x000fe40000004100 */
[----:B------:R-:W-:Y:S01]  /*3590*/  FFMA.FTZ R56, R41, R30, R46 ;  /* 0x0000001e29387223 */ /* 0x000fe2000001002e */
[----:B------:R-:W-:Y:S02]  /*35a0*/  HADD2.F32 R29, -RZ, R29.H1_H1 ;  /* 0x3000001dff1d7230 */ /* 0x000fe40000004100 */
[C---:B------:R-:W-:Y:S01]  /*35b0*/  FFMA.FTZ R58, R30.reuse, R42, R31 ;  /* 0x0000002a1e3a7223 */ /* 0x040fe2000001001f */
[----:B------:R-:W-:Y:S01]  /*35c0*/  FFMA.FTZ R31, R30, R44, R45 ;  /* 0x0000002c1e1f7223 */ /* 0x000fe2000001002d */
[----:B------:R-:W-:-:S02]  /*35d0*/  HADD2.F32 R45, -RZ, R47.H1_H1 ;  /* 0x3000002fff2d7230 */ /* 0x000fc40000004100 */
[----:B------:R-:W-:Y:S01]  /*35e0*/  FFMA.FTZ R28, R30, R43, R48 ;  /* 0x0000002b1e1c7223 */ /* 0x000fe20000010030 */
        /* <DEDUP_REMOVED lines=11> */
[----:B------:R-:W-:Y:S01]  /*36a0*/  FMUL.FTZ R53, R50, R53 ;  /* 0x0000003532357220 */ /* 0x000fe20000410000 */
[----:B------:R-:W-:Y:S01]  /*36b0*/  FMUL.FTZ R31, R52, R31 ;  /* 0x0000001f341f7220 */ /* 0x000fe20000410000 */
[----:B------:R-:W-:Y:S02]  /*36c0*/  FMUL.FTZ R28, R51, R28 ;  /* 0x0000001c331c7220 */ /* 0x000fe40000410000 */
[----:B------:R-:W-:Y:S02]  /*36d0*/  F2FP.F16.F32.PACK_AB R56, RZ, R56 ;  /* 0x00000038ff38723e */ /* 0x000fe400000000ff */
        /* <DEDUP_REMOVED lines=28> */
[--C-:B-1----:R-:W-:Y:S02]  /*38a0*/  HADD2.F32 R53, -RZ, R30.reuse.H0_H0 ;  /* 0x2000001eff357230 */ /* 0x102fe40000004100 */
        /* <DEDUP_REMOVED lines=145> */
.L_x_873:
        /* <DEDUP_REMOVED lines=319> */
.L_x_874:
[----:B------:R-:W-:Y:S05]  /*55b0*/  BRA.U !UP1, `(.L_x_871) ;  /* 0x0000001109f47547 */ /* 0x000fea000b800000 */
[----:B------:R-:W-:-:S05]  /*55c0*/  MOV R5, UR17 ;  /* 0x0000001100057c02 */ /* 0x000fca0008000f00 */
[----:B------:R-:W-:-:S06]  /*55d0*/  IMAD.WIDE R4, R5, 0x4, R54 ;  /* 0x0000000405047825 */ /* 0x000fcc00078e0236 */
[----:B------:R-:W2:Y:S01]  /*55e0*/  LDG.E.128.CONSTANT R4, desc[UR14][R4.64] ;  /* 0x0000000e04047981 */ /* 0x000ea2000c1e9d00 */
[----:B------:R-:W0:Y:S01]  /*55f0*/  S2UR UR6, SR_CgaCtaId ;  /* 0x00000000000679c3 */ /* 0x000e220000008800 */
[----:B------:R-:W-:Y:S01]  /*5600*/  UMOV UR4, 0x400 ;  /* 0x0000040000047882 */ /* 0x000fe20000000000 */
[----:B------:R-:W-:Y:S01]  /*5610*/  MOV R8, 0x2c00 ;  /* 0x00002c0000087802 */ /* 0x000fe20000000f00 */
[----:B------:R-:W-:Y:S01]  /*5620*/  HADD2.F32 R32, -RZ, R32.H0_H0 ;  /* 0x20000020ff207230 */ /* 0x000fe20000004100 */
[----:B------:R-:W-:Y:S01]  /*5630*/  UISETP.NE.AND UP0, UPT, UR5, 0x1, UPT ;  /* 0x000000010500788c */ /* 0x000fe2000bf05270 */
[----:B------:R-:W-:Y:S02]  /*5640*/  HADD2.F32 R27, -RZ, R27.H0_H0 ;  /* 0x2000001bff1b7230 */ /* 0x000fe40000004100 */
[----:B------:R-:W-:Y:S02]  /*5650*/  HADD2.F32 R26, -RZ, R26.H0_H0 ;  /* 0x2000001aff1a7230 */ /* 0x000fe40000004100 */
[----:B------:R-:W-:Y:S01]  /*5660*/  HADD2.F32 R25, -RZ, R25.H0_H0 ;  /* 0x20000019ff197230 */ /* 0x000fe20000004100 */
[----:B0-----:R-:W-:-:S09]  /*5670*/  ULEA UR4, UR6, UR4, 0x18 ;  /* 0x0000000406047291 */ /* 0x001fd2000f8ec0ff */
[----:B------:R-:W0:Y:S02]  /*5680*/  LDS.64 R2, [UR4+0x30] ;  /* 0x00003004ff027984 */ /* 0x000e240008000a00 */
[----:B0-----:R-:W-:Y:S02]  /*5690*/  HADD2.F32 R30, -RZ, R2.H1_H1 ;  /* 0x30000002ff1e7230 */ /* 0x001fe40000004100 */
[--C-:B------:R-:W-:Y:S02]  /*56a0*/  HADD2.F32 R34, -RZ, R3.reuse.H0_H0 ;  /* 0x20000003ff227230 */ /* 0x100fe40000004100 */
[----:B------:R-:W-:Y:S01]  /*56b0*/  HADD2.F32 R33, -RZ, R3.H1_H1 ;  /* 0x30000003ff217230 */ /* 0x000fe20000004100 */
[C---:B--2---:R-:W-:Y:S02]  /*56c0*/  LOP3.LUT R0, R4.reuse, 0xf000f, RZ, 0xc0, !PT ;  /* 0x000f000f04007812 */ /* 0x044fe400078ec0ff */
[----:B------:R-:W-:Y:S02]  /*56d0*/  LOP3.LUT R10, R4, 0xf000f0, RZ, 0xc0, !PT ;  /* 0x00f000f0040a7812 */ /* 0x000fe400078ec0ff */
[----:B------:R-:W-:-:S02]  /*56e0*/  SHF.R.U32.HI R9, RZ, 0x8, R4 ;  /* 0x00000008ff097819 */ /* 0x000fc40000011604 */
[----:B------:R-:W-:Y:S02]  /*56f0*/  LOP3.LUT R4, R5, 0xf000f, RZ, 0xc0, !PT ;  /* 0x000f000f05047812 */ /* 0x000fe400078ec0ff */
[C---:B------:R-:W-:Y:S02]  /*5700*/  LOP3.LUT R28, R6.reuse, 0xf000f0, RZ, 0xc0, !PT ;  /* 0x00f000f0061c7812 */ /* 0x040fe400078ec0ff */
[----:B------:R-:W-:Y:S02]  /*5710*/  SHF.R.U32.HI R40, RZ, 0x8, R6 ;  /* 0x00000008ff287819 */ /* 0x000fe40000011606 */
[----:B------:R-:W-:Y:S02]  /*5720*/  LOP3.LUT R6, R6, 0xf000f, RZ, 0xc0, !PT ;  /* 0x000f000f06067812 */ /* 0x000fe400078ec0ff */
[----:B------:R-:W-:Y:S02]  /*5730*/  LOP3.LUT R0, R0, 0x64006400, RZ, 0xfc, !PT ;  /* 0x6400640000007812 */ /* 0x000fe400078efcff */
[----:B------:R-:W-:-:S02]  /*5740*/  LOP3.LUT R14, R7, 0xf000f0, RZ, 0xc0, !PT ;  /* 0x00f000f0070e7812 */ /* 0x000fc400078ec0ff */
[----:B------:R-:W-:Y:S02]  /*5750*/  SHF.R.U32.HI R41, RZ, 0x8, R7 ;  /* 0x00000008ff297819 */ /* 0x000fe40000011607 */
[----:B------:R-:W-:Y:S02]  /*5760*/  LOP3.LUT R7, R7, 0xf000f, RZ, 0xc0, !PT ;  /* 0x000f000f07077812 */ /* 0x000fe400078ec0ff */
[----:B------:R-:W-:Y:S02]  /*5770*/  LOP3.LUT R4, R4, 0x64006400, RZ, 0xfc, !PT ;  /* 0x6400640004047812 */ /* 0x000fe400078efcff */
[----:B------:R-:W-:Y:S02]  /*5780*/  LOP3.LUT R16, R5, 0xf000f0, RZ, 0xc0, !PT ;  /* 0x00f000f005107812 */ /* 0x000fe400078ec0ff */
[----:B------:R-:W-:Y:S01]  /*5790*/  SHF.R.U32.HI R37, RZ, 0x8, R5 ;  /* 0x00000008ff257819 */ /* 0x000fe20000011605 */
[----:B------:R-:W-:Y:S01]  /*57a0*/  HADD2.F32 R5, -RZ, R2.H0_H0 ;  /* 0x20000002ff057230 */ /* 0x000fe20000004100 */
        /* <DEDUP_REMOVED lines=9> */
[----:B------:R-:W0:Y:S01]  /*5840*/  LDS.64 R6, [UR4+0x38] ;  /* 0x00003804ff067984 */ /* 0x000e220008000a00 */
[--C-:B------:R-:W-:Y:S02]  /*5850*/  HADD2.F32 R3, -RZ, R11.reuse.H0_H0 ;  /* 0x2000000bff037230 */ /* 0x100fe40000004100 */
[----:B------:R-:W-:Y:S02]  /*5860*/  HADD2.F32 R12, -RZ, R11.H1_H1 ;  /* 0x3000000bff0c7230 */ /* 0x000fe40000004100 */
[----:B------:R-:W-:-:S02]  /*5870*/  HADD2.F32 R2, -RZ, R15.H0_H0 ;  /* 0x2000000fff027230 */ /* 0x000fc40000004100 */
[----:B------:R-:W-:Y:S01]  /*5880*/  HADD2.F32 R11, -RZ, R15.H1_H1 ;  /* 0x3000000fff0b7230 */ /* 0x000fe20000004100 */
[----:B------:R-:W-:Y:S01]  /*5890*/  LOP3.LUT R15, R10, 0x64006400, RZ, 0xfc, !PT ;  /* 0x640064000a0f7812 */ /* 0x000fe200078efcff */
[--C-:B------:R-:W-:Y:S02]  /*58a0*/  HADD2.F32 R0, -RZ, R29.reuse.H0_H0 ;  /* 0x2000001dff007230 */ /* 0x100fe40000004100 */
[C---:B------:R-:W-:Y:S01]  /*58b0*/  FFMA.FTZ R28, R5.reuse, R2, RZ ;  /* 0x00000002051c7223 */ /* 0x040fe200000100ff */
[----:B------:R-:W-:Y:S01]  /*58c0*/  HADD2.F32 R10, -RZ, R29.H1_H1 ;  /* 0x3000001dff0a7230 */ /* 0x000fe20000004100 */
[----:B------:R-:W-:Y:S01]  /*58d0*/  LOP3.LUT R29, R16, 0x64006400, RZ, 0xfc, !PT ;  /* 0x64006400101d7812 */ /* 0x000fe200078efcff */
[-C--:B------:R-:W-:Y:S02]  /*58e0*/  HFMA2 R38, R15, R8.reuse.H0_H0, -72, -72 ;  /* 0xd480d4800f267431 */ /* 0x080fe40000040008 */
[----:B------:R-:W-:Y:S01]  /*58f0*/  FFMA.FTZ R16, R4, R5, RZ ;  /* 0x0000000504107223 */ /* 0x000fe200000100ff */
[C---:B------:R-:W-:Y:S01]  /*5900*/  FFMA.FTZ R15, R5.reuse, R3, RZ ;  /* 0x00000003050f7223 */ /* 0x040fe200000100ff */
[----:B------:R-:W-:Y:S01]  /*5910*/  FFMA.FTZ R5, R5, R0, RZ ;  /* 0x0000000005057223 */ /* 0x000fe200000100ff */
[C---:B------:R-:W-:Y:S01]  /*5920*/  FFMA.FTZ R39, R30.reuse, R11, R28 ;  /* 0x0000000b1e277223 */ /* 0x040fe2000001001c */
[----:B------:R-:W-:Y:S01]  /*5930*/  FFMA.FTZ R36, R13, R30, R16 ;  /* 0x0000001e0d247223 */ /* 0x000fe20000010010 */
[C---:B------:R-:W-:Y:S01]  /*5940*/  FFMA.FTZ R35, R30.reuse, R12, R15 ;  /* 0x0000000c1e237223 */ /* 0x040fe2000001000f */
[----:B------:R-:W-:Y:S01]  /*5950*/  FFMA.FTZ R43, R30, R10, R5 ;  /* 0x0000000a1e2b7223 */ /* 0x000fe20000010005 */
[----:B------:R-:W-:Y:S01]  /*5960*/  LOP3.LUT R5, R14, 0x64006400, RZ, 0xfc, !PT ;  /* 0x640064000e057812 */ /* 0x000fe200078efcff */
[----:B------:R-:W-:-:S02]  /*5970*/  HFMA2 R14, R29, R8.H0_H0, -72, -72 ;  /* 0xd480d4801d0e7431 */ /* 0x000fc40000040008 */
[--C-:B------:R-:W-:Y:S02]  /*5980*/  HADD2.F32 R30, -RZ, R38.reuse.H1_H1 ;  /* 0x30000026ff1e7230 */ /* 0x100fe40000004100 */
[-C--:B------:R-:W-:Y:S02]  /*5990*/  HFMA2 R15, R31, R8.reuse.H0_H0, -72, -72 ;  /* 0xd480d4801f0f7431 */ /* 0x080fe40000040008 */
[----:B------:R-:W-:Y:S02]  /*59a0*/  HADD2.F32 R31, -RZ, R38.H0_H0 ;  /* 0x20000026ff1f7230 */ /* 0x000fe40000004100 */
[----:B------:R-:W-:Y:S02]  /*59b0*/  HFMA2 R5, R5, R8.H0_H0, -72, -72 ;  /* 0xd480d48005057431 */ /* 0x000fe40000040008 */
[--C-:B------:R-:W-:Y:S02]  /*59c0*/  HADD2.F32 R29, -RZ, R14.reuse.H0_H0 ;  /* 0x2000000eff1d7230 */ /* 0x100fe40000004100 */
[----:B------:R-:W-:-:S02]  /*59d0*/  HADD2.F32 R28, -RZ, R14.H1_H1 ;  /* 0x3000000eff1c7230 */ /* 0x000fc40000004100 */
        /* <DEDUP_REMOVED lines=37> */
[C---:B------:R-:W-:Y:S01]  /*5c30*/  FFMA.FTZ R47, R49.reuse, R35, R38 ;  /* 0x00000023312f7223 */ /* 0x040fe20000010026 */
[----:B------:R-:W-:Y:S02]  /*5c40*/  HADD2.F32 R38, -RZ, R51.H1_H1 ;  /* 0x30000033ff267230 */ /* 0x000fe40000004100 */
[C---:B------:R-:W-:Y:S01]  /*5c50*/  FFMA.FTZ R48, R49.reuse, R34, R39 ;  /* 0x0000002231307223 */ /* 0x040fe20000010027 */
[----:B------:R-:W-:Y:S01]  /*5c60*/  LOP3.LUT R51, R40, 0x64006400, RZ, 0xfc, !PT ;  /* 0x6400640028337812 */ /* 0x000fe200078efcff */
[----:B------:R-:W-:Y:S01]  /*5c70*/  FFMA.FTZ R49, R49, R33, R44 ;  /* 0x0000002131317223 */ /* 0x000fe2000001002c */
[----:B------:R-:W-:Y:S01]  /*5c80*/  LOP3.LUT R44, R41, 0xf000f0, RZ, 0xc0, !PT ;  /* 0x00f000f0292c7812 */ /* 0x000fe200078ec0ff */
[-C--:B------:R-:W-:Y:S01]  /*5c90*/  HFMA2 R9, R9, R8.reuse.H0_H0, -72, -72 ;  /* 0xd480d48009097431 */ /* 0x080fe20000040008 */
[----:B------:R-:W-:Y:S01]  /*5ca0*/  LOP3.LUT R41, R37, 0x64006400, RZ, 0xfc, !PT ;  /* 0x6400640025297812 */ /* 0x000fe200078efcff */
[----:B------:R-:W-:Y:S01]  /*5cb0*/  HFMA2 R51, R51, R8.H0_H0, -72, -72 ;  /* 0xd480d48033337431 */ /* 0x000fe20000040008 */
[----:B------:R-:W-:Y:S01]  /*5cc0*/  LOP3.LUT R53, R44, 0x64006400, RZ, 0xfc, !PT ;  /* 0x640064002c357812 */ /* 0x000fe200078efcff */
[----:B------:R-:W-:-:S02]  /*5cd0*/  HADD2.F32 R39, -RZ, R50.H1_H1 ;  /* 0x30000032ff277230 */ /* 0x000fc40000004100 */
[----:B------:R-:W-:Y:S01]  /*5ce0*/  FFMA.FTZ R52, R6, R38, R47 ;  /* 0x0000002606347223 */ /* 0x000fe2000001002f */
[----:B------:R-:W-:Y:S02]  /*5cf0*/  HADD2.F32 R37, -RZ, R43.H1_H1 ;  /* 0x3000002bff257230 */ /* 0x000fe40000004100 */
[-C--:B------:R-:W-:Y:S02]  /*5d00*/  HFMA2 R50, R41, R8.reuse.H0_H0, -72, -72 ;  /* 0xd480d48029327431 */ /* 0x080fe40000040008 */
[----:B------:R-:W-:Y:S02]  /*5d10*/  HADD2.F32 R44, -RZ, R42.H1_H1 ;  /* 0x3000002aff2c7230 */ /* 0x000fe40000004100 */
[----:B------:R-:W-:Y:S02]  /*5d20*/  HFMA2 R8, R53, R8.H0_H0, -72, -72 ;  /* 0xd480d48035087431 */ /* 0x000fe40000040008 */
        /* <DEDUP_REMOVED lines=8> */
[C---:B------:R-:W-:Y:S01]  /*5db0*/  FFMA.FTZ R49, R45.reuse, R41, R48 ;  /* 0x000000292d317223 */ /* 0x040fe20000010030 */
        /* <DEDUP_REMOVED lines=8> */
[C---:B------:R-:W-:Y:S01]  /*5e40*/  FFMA.FTZ R49, R7.reuse, R50, R49 ;  /* 0x0000003207317223 */ /* 0x040fe20000010031 */
[----:B------:R-:W-:Y:S01]  /*5e50*/  FMUL.FTZ R47, R32, R47 ;  /* 0x0000002f202f7220 */ /* 0x000fe20000410000 */
[----:B------:R-:W-:Y:S01]  /*5e60*/  FFMA.FTZ R8, R7, R52, R53 ;  /* 0x0000003407087223 */ /* 0x000fe20000010035 */
[----:B------:R-:W-:Y:S01]  /*5e70*/  FMUL.FTZ R6, R27, R6 ;  /* 0x000000061b067220 */ /* 0x000fe20000410000 */
[----:B------:R-:W-:-:S02]  /*5e80*/  FMUL.FTZ R49, R26, R49 ;  /* 0x000000311a317220 */ /* 0x000fc40000410000 */
[----:B------:R-:W-:Y:S01]  /*5e90*/  FMUL.FTZ R8, R25, R8 ;  /* 0x0000000819087220 */ /* 0x000fe20000410000 */
        /* <DEDUP_REMOVED lines=175> */
.L_x_871:
[----:B------:R-:W-:-:S13]  /*6990*/  ISETP.LT.AND P0, PT, RZ, UR5, PT ;  /* 0x00000005ff007c0c */ /* 0x000fda000bf01270 */
[----:B------:R-:W-:Y:S05]  /*69a0*/  @!P0 EXIT ;  /* 0x000000000000894d */ /* 0x000fea0003800000 */
[----:B------:R-:W0:Y:S01]  /*69b0*/  S2R R0, SR_TID.X ;  /* 0x0000000000007919 */ /* 0x000e220000002100 */
[----:B------:R-:W1:Y:S01]  /*69c0*/  LDC.64 R2, c[0x0][0x3a0] ;  /* 0x0000e800ff027b82 */ /* 0x000e620000000a00 */
[----:B------:R-:W-:Y:S02]  /*69d0*/  MOV R5, UR16 ;  /* 0x0000001000057c02 */ /* 0x000fe40008000f00 */
[----:B------:R-:W-:Y:S02]  /*69e0*/  MOV R7, UR13 ;  /* 0x0000000d00077c02 */ /* 0x000fe40008000f00 */
        /* <DEDUP_REMOVED lines=11> */
.L_x_878:
[----:B------:R-:W0:Y:S02]  /*6aa0*/  LDS R6, [R4] ;  /* 0x0000000004067984 */ /* 0x000e240000000800 */
[----:B0-----:R-:W-:-:S05]  /*6ab0*/  HFMA2 R7, R6, 1, 1, R17 ;  /* 0x3c003c0006077831 */ /* 0x001fca0000000011 */
[----:B------:R-:W0:Y:S02]  /*6ac0*/  ATOMS.CAST.SPIN P0, [R4], R6, R7 ;  /* 0x000000060400758d */ /* 0x000e240001800007 */
[----:B0-----:R-:W-:Y:S05]  /*6ad0*/  @!P0 BRA `(.L_x_878) ;  /* 0xfffffffc00f08947 */ /* 0x001fea000383ffff */
[----:B------:R-:W-:Y:S05]  /*6ae0*/  BRA `(.L_x_876) ;  /* 0x00000000000c7947 */ /* 0x000fea0003800000 */
.L_x_877:
[----:B------:R-:W2:Y:S02]  /*6af0*/  LD.E R0, desc[UR14][R2.64] ;  /* 0x0000000e02007980 */ /* 0x000ea4000c101900 */
[----:B--2---:R-:W-:-:S05]  /*6b00*/  IADD3 R5, PT, PT, R17, R0, RZ ;  /* 0x0000000011057210 */ /* 0x004fca0007ffe0ff */
[----:B------:R0:W-:Y:S02]  /*6b10*/  ST.E desc[UR14][R2.64], R5 ;  /* 0x0000000502007985 */ /* 0x0001e4000c10190e */
.L_x_876:
[----:B------:R-:W-:Y:S05]  /*6b20*/  BSYNC.RECONVERGENT B0 ;  /* 0x0000000000007941 */ /* 0x000fea0003800200 */
.L_x_875:
[----:B------:R1:W-:Y:S01]  /*6b30*/  ATOM.E.ADD.F16x2.RN.STRONG.GPU P0, RZ, desc[UR14][R2.64+0x4], R18 ;  /* 0x8000041202ff79a2 */ /* 0x0003e2000c10e10e */
[----:B------:R-:W-:Y:S04]  /*6b40*/  BSSY.RECONVERGENT B0, `(.L_x_879) ;  /* 0x000000e000007945 */ /* 0x000fe80003800200 */
[----:B-1----:R-:W-:Y:S05]  /*6b50*/  @P0 BRA `(.L_x_880) ;  /* 0x0000000000300947 */ /* 0x002fea0003800000 */
[----:B------:R-:W1:Y:S02]  /*6b60*/  QSPC.E.S P0, RZ, [R2+0x4] ;  /* 0x0000040002ff73aa */ /* 0x000e640000000500 */
[----:B-1----:R-:W-:Y:S05]  /*6b70*/  @!P0 BRA `(.L_x_881) ;  /* 0x00000000001c8947 */ /* 0x002fea0003800000 */
[----:B------:R-:W-:-:S04]  /*6b80*/  MOV R4, R2 ;  /* 0x0000000200047202 */ /* 0x000fc80000000f00 */
[----:B------:R-:W-:-:S07]  /*6b90*/  MOV R4, R4 ;  /* 0x0000000400047202 */ /* 0x000fce0000000f00 */
.L_x_882:
[----:B------:R-:W1:Y:S02]  /*6ba0*/  LDS R6, [R4+0x4] ;  /* 0x0000040004067984 */ /* 0x000e640000000800 */
[----:B-1----:R-:W-:-:S05]  /*6bb0*/  HADD2 R7, R6, R18 ;  /* 0x0000001206077230 */ /* 0x002fca0000000000 */
[----:B------:R-:W1:Y:S02]  /*6bc0*/  ATOMS.CAST.SPIN P0, [R4+0x4], R6, R7 ;  /* 0x000004060400758d */ /* 0x000e640001800007 */
[----:B-1----:R-:W-:Y:S05]  /*6bd0*/  @!P0 BRA `(.L_x_882) ;  /* 0xfffffffc00f08947 */ /* 0x002fea000383ffff */
[----:B------:R-:W-:Y:S05]  /*6be0*/  BRA `(.L_x_880) ;  /* 0x00000000000c7947 */ /* 0x000fea0003800000 */
.L_x_881:
[----:B------:R-:W0:Y:S02]  /*6bf0*/  LD.E R0, desc[UR14][R2.64+0x4] ;  /* 0x0000040e02007980 */ /* 0x000e24000c101900 */
[----:B0-----:R-:W-:-:S05]  /*6c00*/  IADD3 R5, PT, PT, R18, R0, RZ ;  /* 0x0000000012057210 */ /* 0x001fca0007ffe0ff */
[----:B------:R1:W-:Y:S02]  /*6c10*/  ST.E desc[UR14][R2.64+0x4], R5 ;  /* 0x0000040502007985 */ /* 0x0003e4000c10190e */
.L_x_880:
[----:B------:R-:W-:Y:S05]  /*6c20*/  BSYNC.RECONVERGENT B0 ;  /* 0x0000000000007941 */ /* 0x000fea0003800200 */
.L_x_879:
        /* <DEDUP_REMOVED lines=12> */
.L_x_886:
[----:B------:R-:W0:Y:S02]  /*6cf0*/  LDS R6, [R4] ;  /* 0x0000000004067984 */ /* 0x000e240000000800 */
[----:B0-----:R-:W-:-:S05]  /*6d00*/  HFMA2 R7, R6, 1, 1, R19 ;  /* 0x3c003c0006077831 */ /* 0x001fca0000000013 */
[----:B------:R-:W0:Y:S02]  /*6d10*/  ATOMS.CAST.SPIN P0, [R4], R6, R7 ;  /* 0x000000060400758d */ /* 0x000e240001800007 */
[----:B0-----:R-:W-:Y:S05]  /*6d20*/  @!P0 BRA `(.L_x_886) ;  /* 0xfffffffc00f08947 */ /* 0x001fea000383ffff */
[----:B------:R-:W-:Y:S05]  /*6d30*/  BRA `(.L_x_884) ;  /* 0x00000000000c7947 */ /* 0x000fea0003800000 */
.L_x_885:
[----:B------:R-:W2:Y:S02]  /*6d40*/  LD.E R0, desc[UR14][R2.64] ;  /* 0x0000000e02007980 */ /* 0x000ea4000c101900 */
[----:B--2---:R-:W-:-:S05]  /*6d50*/  IADD3 R5, PT, PT, R19, R0, RZ ;  /* 0x0000000013057210 */ /* 0x004fca0007ffe0ff */
[----:B------:R0:W-:Y:S02]  /*6d60*/  ST.E desc[UR14][R2.64], R5 ;  /* 0x0000000502007985 */ /* 0x0001e4000c10190e */
.L_x_884:
[----:B------:R-:W-:Y:S05]  /*6d70*/  BSYNC.RECONVERGENT B0 ;  /* 0x0000000000007941 */ /* 0x000fea0003800200 */
.L_x_883:
[----:B------:R1:W-:Y:S01]  /*6d80*/  ATOM.E.ADD.F16x2.RN.STRONG.GPU P0, RZ, desc[UR14][R2.64+0x4], R20 ;  /* 0x8000041402ff79a2 */ /* 0x0003e2000c10e10e */
[----:B------:R-:W-:Y:S04]  /*6d90*/  BSSY.RECONVERGENT B0, `(.L_x_887) ;  /* 0x000000e000007945 */ /* 0x000fe80003800200 */
[----:B-1----:R-:W-:Y:S05]  /*6da0*/  @P0 BRA `(.L_x_888) ;  /* 0x0000000000300947 */ /* 0x002fea0003800000 */
[----:B------:R-:W1:Y:S02]  /*6db0*/  QSPC.E.S P0, RZ, [R2+0x4] ;  /* 0x0000040002ff73aa */ /* 0x000e640000000500 */
[----:B-1----:R-:W-:Y:S05]  /*6dc0*/  @!P0 BRA `(.L_x_889) ;  /* 0x00000000001c8947 */ /* 0x002fea0003800000 */
[----:B------:R-:W-:-:S04]  /*6dd0*/  MOV R4, R2 ;  /* 0x0000000200047202 */ /* 0x000fc80000000f00 */
[----:B------:R-:W-:-:S07]  /*6de0*/  MOV R4, R4 ;  /* 0x0000000400047202 */ /* 0x000fce0000000f00 */
.L_x_890:
[----:B------:R-:W1:Y:S02]  /*6df0*/  LDS R6, [R4+0x4] ;  /* 0x0000040004067984 */ /* 0x000e640000000800 */
[----:B-1----:R-:W-:-:S05]  /*6e00*/  HADD2 R7, R6, R20 ;  /* 0x0000001406077230 */ /* 0x002fca0000000000 */
[----:B------:R-:W1:Y:S02]  /*6e10*/  ATOMS.CAST.SPIN P0, [R4+0x4], R6, R7 ;  /* 0x000004060400758d */ /* 0x000e640001800007 */
[----:B-1----:R-:W-:Y:S05]  /*6e20*/  @!P0 BRA `(.L_x_890) ;  /* 0xfffffffc00f08947 */ /* 0x002fea000383ffff */
[----:B------:R-:W-:Y:S05]  /*6e30*/  BRA `(.L_x_888) ;  /* 0x00000000000c7947 */ /* 0x000fea0003800000 */
.L_x_889:
[----:B------:R-:W0:Y:S02]  /*6e40*/  LD.E R0, desc[UR14][R2.64+0x4] ;  /* 0x0000040e02007980 */ /* 0x000e24000c101900 */
[----:B0-----:R-:W-:-:S05]  /*6e50*/  IADD3 R5, PT, PT, R20, R0, RZ ;  /* 0x0000000014057210 */ /* 0x001fca0007ffe0ff */
[----:B------:R1:W-:Y:S02]  /*6e60*/  ST.E desc[UR14][R2.64+0x4], R5 ;  /* 0x0000040502007985 */ /* 0x0003e4000c10190e */
.L_x_888:
[----:B------:R-:W-:Y:S05]  /*6e70*/  BSYNC.RECONVERGENT B0 ;  /* 0x0000000000007941 */ /* 0x000fea0003800200 */
.L_x_887:
        /* <DEDUP_REMOVED lines=12> */
.L_x_894:
[----:B------:R-:W0:Y:S02]  /*6f40*/  LDS R6, [R4] ;  /* 0x0000000004067984 */ /* 0x000e240000000800 */
[----:B0-----:R-:W-:-:S05]  /*6f50*/  HFMA2 R7, R6, 1, 1, R21 ;  /* 0x3c003c0006077831 */ /* 0x001fca0000000015 */
[----:B------:R-:W0:Y:S02]  /*6f60*/  ATOMS.CAST.SPIN P0, [R4], R6, R7 ;  /* 0x000000060400758d */ /* 0x000e240001800007 */
[----:B0-----:R-:W-:Y:S05]  /*6f70*/  @!P0 BRA `(.L_x_894) ;  /* 0xfffffffc00f08947 */ /* 0x001fea000383ffff */
[----:B------:R-:W-:Y:S05]  /*6f80*/  BRA `(.L_x_892) ;  /* 0x00000000000c7947 */ /* 0x000fea0003800000 */
.L_x_893:
[----:B------:R-:W2:Y:S02]  /*6f90*/  LD.E R0, desc[UR14][R2.64] ;  /* 0x0000000e02007980 */ /* 0x000ea4000c101900 */
[----:B--2---:R-:W-:-:S05]  /*6fa0*/  IADD3 R5, PT, PT, R21, R0, RZ ;  /* 0x0000000015057210 */ /* 0x004fca0007ffe0ff */
[----:B------:R0:W-:Y:S02]  /*6fb0*/  ST.E desc[UR14][R2.64], R5 ;  /* 0x0000000502007985 */ /* 0x0001e4000c10190e */
.L_x_892:
[----:B------:R-:W-:Y:S05]  /*6fc0*/  BSYNC.RECONVERGENT B0 ;  /* 0x0000000000007941 */ /* 0x000fea0003800200 */
.L_x_891:
[----:B------:R1:W-:Y:S01]  /*6fd0*/  ATOM.E.ADD.F16x2.RN.STRONG.GPU P0, RZ, desc[UR14][R2.64+0x4], R22 ;  /* 0x8000041602ff79a2 */ /* 0x0003e2000c10e10e */
[----:B------:R-:W-:Y:S04]  /*6fe0*/  BSSY.RECONVERGENT B0, `(.L_x_895) ;  /* 0x000000e000007945 */ /* 0x000fe80003800200 */
[----:B-1----:R-:W-:Y:S05]  /*6ff0*/  @P0 BRA `(.L_x_896) ;  /* 0x0000000000300947 */ /* 0x002fea0003800000 */
[----:B------:R-:W1:Y:S02]  /*7000*/  QSPC.E.S P0, RZ, [R2+0x4] ;  /* 0x0000040002ff73aa */ /* 0x000e640000000500 */
[----:B-1----:R-:W-:Y:S05]  /*7010*/  @!P0 BRA `(.L_x_897) ;  /* 0x00000000001c8947 */ /* 0x002fea0003800000 */
[----:B------:R-:W-:-:S04]  /*7020*/  MOV R4, R2 ;  /* 0x0000000200047202 */ /* 0x000fc80000000f00 */
[----:B------:R-:W-:-:S07]  /*7030*/  MOV R4, R4 ;  /* 0x0000000400047202 */ /* 0x000fce0000000f00 */
.L_x_898:
[----:B------:R-:W1:Y:S02]  /*7040*/  LDS R6, [R4+0x4] ;  /* 0x0000040004067984 */ /* 0x000e640000000800 */
[----:B-1----:R-:W-:-:S05]  /*7050*/  HADD2 R7, R6, R22 ;  /* 0x0000001606077230 */ /* 0x002fca0000000000 */
[----:B------:R-:W1:Y:S02]  /*7060*/  ATOMS.CAST.SPIN P0, [R4+0x4], R6, R7 ;  /* 0x000004060400758d */ /* 0x000e640001800007 */
[----:B-1----:R-:W-:Y:S05]  /*7070*/  @!P0 BRA `(.L_x_898) ;  /* 0xfffffffc00f08947 */ /* 0x002fea000383ffff */
[----:B------:R-:W-:Y:S05]  /*7080*/  BRA `(.L_x_896) ;  /* 0x00000000000c7947 */ /* 0x000fea0003800000 */
.L_x_897:
[----:B------:R-:W0:Y:S02]  /*7090*/  LD.E R0, desc[UR14][R2.64+0x4] ;  /* 0x0000040e02007980 */ /* 0x000e24000c101900 */
[----:B0-----:R-:W-:-:S05]  /*70a0*/  IADD3 R5, PT, PT, R22, R0, RZ ;  /* 0x0000000016057210 */ /* 0x001fca0007ffe0ff */
[----:B------:R1:W-:Y:S02]  /*70b0*/  ST.E desc[UR14][R2.64+0x4], R5 ;  /* 0x0000040502007985 */ /* 0x0003e4000c10190e */
.L_x_896:
[----:B------:R-:W-:Y:S05]  /*70c0*/  BSYNC.RECONVERGENT B0 ;  /* 0x0000000000007941 */ /* 0x000fea0003800200 */
.L_x_895:
        /* <DEDUP_REMOVED lines=12> */
.L_x_902:
[----:B------:R-:W0:Y:S02]  /*7190*/  LDS R6, [R4] ;  /* 0x0000000004067984 */ /* 0x000e240000000800 */
[----:B0-----:R-:W-:-:S05]  /*71a0*/  HFMA2 R7, R6, 1, 1, R23 ;  /* 0x3c003c0006077831 */ /* 0x001fca0000000017 */
[----:B------:R-:W0:Y:S02]  /*71b0*/  ATOMS.CAST.SPIN P0, [R4], R6, R7 ;  /* 0x000000060400758d */ /* 0x000e240001800007 */
[----:B0-----:R-:W-:Y:S05]  /*71c0*/  @!P0 BRA `(.L_x_902) ;  /* 0xfffffffc00f08947 */ /* 0x001fea000383ffff */
[----:B------:R-:W-:Y:S05]  /*71d0*/  BRA `(.L_x_900) ;  /* 0x00000000000c7947 */ /* 0x000fea0003800000 */
.L_x_901:
[----:B------:R-:W2:Y:S02]  /*71e0*/  LD.E R0, desc[UR14][R2.64] ;  /* 0x0000000e02007980 */ /* 0x000ea4000c101900 */
[----:B--2---:R-:W-:-:S05]  /*71f0*/  IADD3 R5, PT, PT, R23, R0, RZ ;  /* 0x0000000017057210 */ /* 0x004fca0007ffe0ff */
[----:B------:R0:W-:Y:S02]  /*7200*/  ST.E desc[UR14][R2.64], R5 ;  /* 0x0000000502007985 */ /* 0x0001e4000c10190e */
.L_x_900:
[----:B------:R-:W-:Y:S05]  /*7210*/  BSYNC.RECONVERGENT B0 ;  /* 0x0000000000007941 */ /* 0x000fea0003800200 */
.L_x_899:
[----:B------:R1:W-:Y:S02]  /*7220*/  ATOM.E.ADD.F16x2.RN.STRONG.GPU P0, RZ, desc[UR14][R2.64+0x4], R24 ;  /* 0x8000041802ff79a2 */ /* 0x0003e4000c10e10e */
[----:B-1----:R-:W-:Y:S05]  /*7230*/  @P0 EXIT ;  /* 0x000000000000094d */ /* 0x002fea0003800000 */
[----:B------:R-:W1:Y:S02]  /*7240*/  QSPC.E.S P0, RZ, [R2+0x4] ;  /* 0x0000040002ff73aa */ /* 0x000e640000000500 */
[----:B-1----:R-:W-:Y:S05]  /*7250*/  @!P0 BRA `(.L_x_903) ;  /* 0x0000000000188947 */ /* 0x002fea0003800000 */
[----:B0-----:R-:W-:-:S07]  /*7260*/  MOV R2, R2 ;  /* 0x0000000200027202 */ /* 0x001fce0000000f00 */
.L_x_904:
[----:B------:R-:W0:Y:S02]  /*7270*/  LDS R4, [R2+0x4] ;  /* 0x0000040002047984 */ /* 0x000e240000000800 */
[----:B0-----:R-:W-:-:S05]  /*7280*/  HADD2 R5, R4, R24 ;  /* 0x0000001804057230 */ /* 0x001fca0000000000 */
[----:B------:R-:W0:Y:S02]  /*7290*/  ATOMS.CAST.SPIN P0, [R2+0x4], R4, R5 ;  /* 0x000004040200758d */ /* 0x000e240001800005 */
[----:B0-----:R-:W-:Y:S05]  /*72a0*/  @!P0 BRA `(.L_x_904) ;  /* 0xfffffffc00f08947 */ /* 0x001fea000383ffff */
[----:B------:R-:W-:Y:S05]  /*72b0*/  EXIT ;  /* 0x000000000000794d */ /* 0x000fea0003800000 */
.L_x_903:
[----:B------:R-:W0:Y:S02]  /*72c0*/  LD.E R0, desc[UR14][R2.64+0x4] ;  /* 0x0000040e02007980 */ /* 0x000e24000c101900 */
[----:B0-----:R-:W-:-:S05]  /*72d0*/  IADD3 R5, PT, PT, R24, R0, RZ ;  /* 0x0000000018057210 */ /* 0x001fca0007ffe0ff */
[----:B------:R-:W-:Y:S01]  /*72e0*/  ST.E desc[UR14][R2.64+0x4], R5 ;  /* 0x0000040502007985 */ /* 0x000fe2000c10190e */
[----:B------:R-:W-:Y:S05]  /*72f0*/  EXIT ;  /* 0x000000000000794d */ /* 0x000fea0003800000 */
.L_x_905:
        /* <DEDUP_REMOVED lines=16> */
.L_x_3578:


//--------------------- .text._Z23gemm_half_q_half_kernelILi4ELi12ELb0ELb0ELi32EEvPK6__halfPKjS4_S2_PS0_iiiiPKtS7_iiiiiibS2_i --------------------------
	.section	.text._Z23gemm_half_q_half_kernelILi4ELi12ELb0ELb0ELi32EEvPK6__halfPKjS4_S2_PS0_iiiiPKtS7_iiiiiibS2_i,"ax",@progbits
	.align	128
        .global         _Z23gemm_half_q_half_kernelILi4ELi12ELb0ELb0ELi32EEvPK6__halfPKjS4_S2_PS0_iiiiPKtS7_iiiiiibS2_i
        .type           _Z23gemm_half_q_half_kernelILi4ELi12ELb0ELb0ELi32EEvPK6__halfPKjS4_S2_PS0_iiiiPKtS7_iiiiiibS2_i,@function
        .size           _Z23gemm_half_q_half_kernelILi4ELi12ELb0ELb0ELi32EEvPK6__halfPKjS4_S2_PS0_iiiiPKtS7_iiiiiibS2_i,(.L_x_3579 - _Z23gemm_half_q_half_kernelILi4ELi12ELb0ELb0ELi32EEvPK6__halfPKjS4_S2_PS0_iiiiPKtS7_iiiiiibS2_i)
        .other          _Z23gemm_half_q_half_kernelILi4ELi12ELb0ELb0ELi32EEvPK6__halfPKjS4_S2_PS0_iiiiPKtS7_iiiiiibS2_i,@"STO_CUDA_ENTRY STV_DEFAULT"
_Z23gemm_half_q_half_kernelILi4ELi12ELb0ELb0ELi32EEvPK6__halfPKjS4_S2_PS0_iiiiPKtS7_iiiiiibS2_i:
.text._Z23gemm_half_q_half_kernelILi4ELi12ELb0ELb0ELi32EEvPK6__halfPKjS4_S2_PS0_iiiiPKtS7_iiiiiibS2_i:
        /* <DEDUP_REMOVED lines=12> */
[----:B------:R-:W-:Y:S02]  /*00c0*/  ISETP.GE.AND P1, PT, R63, 0x1, PT ;  /* 0x000000013f00780c */ /* 0x000fe40003f26270 */
        /* <DEDUP_REMOVED lines=38> */
.L_x_911:
        /* <DEDUP_REMOVED lines=32> */
.L_x_910:
        /* <DEDUP_REMOVED lines=20> */
.L_x_912:
[----:B------:R-:W-:-:S13]  /*0670*/  ISETP.EQ.AND P2, PT, R16, RZ, PT ;  /* 0x000000ff1000720c */ /* 0x000fda0003f42270 */
[----:B------:R-:W-:Y:S05]  /*0680*/  @!P0 BRA P2, `(.L_x_907) ;  /* 0x00000004007c8947 */ /* 0x000fea0001000000 */
.L_x_909:
[----:B------:R-:W-:-:S04]  /*0690*/  IADD3 R7, P0, PT, R5, R8, RZ ;  /* 0x0000000805077210 */ /* 0x000fc80007f1e0ff */
        /* <DEDUP_REMOVED lines=11> */
.L_x_908:
        /* <DEDUP_REMOVED lines=17> */
.L_x_915:
        /* <DEDUP_REMOVED lines=32> */
.L_x_914:
        /* <DEDUP_REMOVED lines=21> */
.L_x_916:
[----:B------:R-:W-:-:S13]  /*0bb0*/  ISETP.NE.OR P0, PT, R16, RZ, P0 ;  /* 0x000000ff1000720c */ /* 0x000fda0000705670 */
[----:B------:R-:W-:Y:S05]  /*0bc0*/  @!P0 BRA `(.L_x_907) ;  /* 0x00000000002c8947 */ /* 0x000fea0003800000 */
.L_x_913:
        /* <DEDUP_REMOVED lines=11> */
.L_x_907:
[----:B------:R-:W-:Y:S05]  /*0c80*/  BSYNC.RECONVERGENT B0 ;  /* 0x0000000000007941 */ /* 0x000fea0003800200 */
.L_x_906:
[----:B------:R-:W1:Y:S02]  /*0c90*/  LDCU UR5, c[0x0][0x3ac] ;  /* 0x00007580ff0577ac */ /* 0x000e640008000800 */
[----:B-1----:R-:W-:-:S04]  /*0ca0*/  MOV R62, UR5 ;  /* 0x00000005003e7c02 */ /* 0x002fc80008000f00 */
[----:B------:R-:W-:-:S13]  /*0cb0*/  ISETP.GE.AND P0, PT, R3, R62, PT ;  /* 0x0000003e0300720c */ /* 0x000fda0003f06270 */
[----:B------:R-:W-:Y:S05]  /*0cc0*/  @P0 EXIT ;  /* 0x000000000000094d */ /* 0x000fea0003800000 */
[----:B-----5:R-:W1:Y:S02]  /*0cd0*/  LDC.U8 R5, c[0x0][0x3e0] ;  /* 0x0000f800ff057b82 */ /* 0x020e640000000000 */
[----:B-1----:R-:W-:-:S04]  /*0ce0*/  PRMT R5, R5, 0x8880, RZ ;  /* 0x0000888005057816 */ /* 0x002fc800000000ff */
[----:B------:R-:W-:-:S04]  /*0cf0*/  ISETP.NE.AND P0, PT, R5, RZ, PT ;  /* 0x000000ff0500720c */ /* 0x000fc80003f05270 */
[----:B------:R-:W-:-:S04]  /*0d00*/  ISETP.NE.OR P0, PT, R4, RZ, !P0 ;  /* 0x000000ff0400720c */ /* 0x000fc80004705670 */
[----:B------:R-:W-:-:S13]  /*0d10*/  ISETP.LT.OR P0, PT, R63, 0x1, P0 ;  /* 0x000000013f00780c */ /* 0x000fda0000701670 */
[----:B------:R-:W-:Y:S05]  /*0d20*/  @P0 BRA `(.L_x_917) ;  /* 0x0000000000c40947 */ /* 0x000fea0003800000 */
[----:B0-----:R-:W-:Y:S01]  /*0d30*/  VIMNMX R8, PT, PT, R21, 0x1, !PT ;  /* 0x0000000115087848 */ /* 0x001fe20007fe0100 */
[----:B------:R-:W-:-:S03]  /*0d40*/  IMAD R5, R62, UR7, RZ ;  /* 0x000000073e057c24 */ /* 0x000fc6000f8e02ff */
[----:B------:R-:W-:Y:S02]  /*0d50*/  IADD3 R8, PT, PT, RZ, -R8, RZ ;  /* 0x80000008ff087210 */ /* 0x000fe40007ffe0ff */
[----:B------:R-:W-:Y:S02]  /*0d60*/  LEA R5, R5, UR4, 0x2 ;  /* 0x0000000405057c11 */ /* 0x000fe4000f8e10ff */
[----:B------:R-:W-:Y:S02]  /*0d70*/  ISETP.GE.AND P0, PT, R8, RZ, PT ;  /* 0x000000ff0800720c */ /* 0x000fe40003f06270 */
[----:B------:R-:W-:-:S11]  /*0d80*/  LEA R5, R2, R5, 0x2 ;  /* 0x0000000502057211 */ /* 0x000fd600078e10ff */
[----:B------:R-:W-:Y:S05]  /*0d90*/  @P0 BRA `(.L_x_918) ;  /* 0x00000000008c0947 */ /* 0x000fea0003800000 */
[----:B------:R-:W-:Y:S02]  /*0da0*/  IADD3 R6, PT, PT, RZ, -R8, RZ ;  /* 0x80000008ff067210 */ /* 0x000fe40007ffe0ff */
[----:B------:R-:W-:Y:S02]  /*0db0*/  PLOP3.LUT P0, PT, PT, PT, PT, 0x80, 0x8 ;  /* 0x000000000008781c */ /* 0x000fe40003f0f070 */
[----:B------:R-:W-:-:S13]  /*0dc0*/  ISETP.GT.AND P2, PT, R6, 0x3, PT ;  /* 0x000000030600780c */ /* 0x000fda0003f44270 */
[----:B------:R-:W-:Y:S05]  /*0dd0*/  @!P2 BRA `(.L_x_919) ;  /* 0x000000000044a947 */ /* 0x000fea0003800000 */
[----:B------:R-:W0:Y:S01]  /*0de0*/  LDC.64 R16, c[0x0][0x3a0] ;  /* 0x0000e800ff107b82 */ /* 0x000e220000000a00 */
[----:B------:R-:W-:-:S13]  /*0df0*/  PLOP3.LUT P0, PT, PT, PT, PT, 0x8, 0x80 ;  /* 0x000000000080781c */ /* 0x000fda0003f0e170 */
.L_x_920:
        /* <DEDUP_REMOVED lines=15> */
.L_x_919:
        /* <DEDUP_REMOVED lines=12> */
.L_x_921:
[----:B------:R-:W-:-:S13]  /*0fb0*/  ISETP.NE.OR P0, PT, R8, RZ, P0 ;  /* 0x000000ff0800720c */ /* 0x000fda0000705670 */
[----:B------:R-:W-:Y:S05]  /*0fc0*/  @!P0 BRA `(.L_x_917) ;  /* 0x00000000001c8947 */ /* 0x000fea0003800000 */
.L_x_918:
[----:B0-----:R-:W0:Y:S02]  /*0fd0*/  LDC.64 R6, c[0x0][0x3a0] ;  /* 0x0000e800ff067b82 */ /* 0x001e240000000a00 */
.L_x_922:
[C---:B0-----:R-:W-:Y:S01]  /*0fe0*/  IMAD.WIDE R10, R5.reuse, 0x2, R6 ;  /* 0x00000002050a7825 */ /* 0x041fe200078e0206 */
[----:B------:R-:W-:Y:S02]  /*0ff0*/  IADD3 R8, PT, PT, R8, 0x1, RZ ;  /* 0x0000000108087810 */ /* 0x000fe40007ffe0ff */
[----:B------:R-:W-:Y:S02]  /*1000*/  IADD3 R5, PT, PT, R5, R62, RZ ;  /* 0x0000003e05057210 */ /* 0x000fe40007ffe0ff */
[----:B------:R1:W-:Y:S01]  /*1010*/  STG.E.64 desc[UR8][R10.64], RZ ;  /* 0x000000ff0a007986 */ /* 0x0003e2000c101b08 */
[----:B------:R-:W-:-:S13]  /*1020*/  ISETP.NE.AND P0, PT, R8, RZ, PT ;  /* 0x000000ff0800720c */ /* 0x000fda0003f05270 */
[----:B-1----:R-:W-:Y:S05]  /*1030*/  @P0 BRA `(.L_x_922) ;  /* 0xfffffffc00e80947 */ /* 0x002fea000383ffff */
.L_x_917:
        /* <DEDUP_REMOVED lines=9> */
[----:B------:R-:W0:Y:S01]  /*10d0*/  LDC.64 R12, c[0x0][0x3b8] ;  /* 0x0000ee00ff0c7b82 */ /* 0x000e220000000a00 */
        /* <DEDUP_REMOVED lines=10> */
.L_x_924:
        /* <DEDUP_REMOVED lines=13> */
[----:B------:R0:W4:Y:S01]  /*1250*/  LDG.E.U16.CONSTANT R6, desc[UR8][R6.64] ;  /* 0x0000000806067981 */ /* 0x000122000c1e9500 */
[----:B------:R-:W-:Y:S01]  /*1260*/  UIADD3 UR4, UPT, UPT, UR4, 0x1, URZ ;  /* 0x0000000104047890 */ /* 0x000fe2000fffe0ff */
[----:B--2---:R-:W-:-:S04]  /*1270*/  SHF.R.U32.HI R16, RZ, R2, R5 ;  /* 0x00000002ff107219 */ /* 0x004fc80000011605 */
[--C-:B------:R-:W-:Y:S02]  /*1280*/  SHF.R.U32.HI R18, RZ, 0x4, R16.reuse ;  /* 0x00000004ff127819 */ /* 0x100fe40000011610 */
[----:B------:R-:W-:Y:S02]  /*1290*/  SHF.R.U32.HI R4, RZ, 0x8, R16 ;  /* 0x00000008ff047819 */ /* 0x000fe40000011610 */
[----:B------:R-:W-:Y:S02]  /*12a0*/  LOP3.LUT R18, R18, 0xf, RZ, 0xc0, !PT ;  /* 0x0000000f12127812 */ /* 0x000fe400078ec0ff */
[----:B------:R-:W-:Y:S02]  /*12b0*/  LOP3.LUT R4, R4, 0xf, RZ, 0xc0, !PT ;  /* 0x0000000f04047812 */ /* 0x000fe400078ec0ff */
[----:B------:R-:W-:Y:S01]  /*12c0*/  LOP3.LUT R17, R16, 0xf, RZ, 0xc0, !PT ;  /* 0x0000000f10117812 */ /* 0x000fe200078ec0ff */
[----:B------:R-:W-:Y:S01]  /*12d0*/  IMAD R5, R18, R18, R18 ;  /* 0x0000001212057224 */ /* 0x000fe200078e0212 */
[----:B------:R-:W-:-:S02]  /*12e0*/  SHF.R.U32.HI R16, RZ, 0xc, R16 ;  /* 0x0000000cff107819 */ /* 0x000fc40000011610 */
[----:B---3--:R-:W-:Y:S01]  /*12f0*/  IADD3 R15, PT, PT, R10, R15, RZ ;  /* 0x0000000f0a0f7210 */ /* 0x008fe20007ffe0ff */
[C---:B------:R-:W-:Y:S01]  /*1300*/  IMAD R20, R17.reuse, R17, R17 ;  /* 0x0000001111147224 */ /* 0x040fe200078e0211 */
[----:B------:R-:W-:Y:S01]  /*1310*/  IADD3 R18, PT, PT, R18, 0x1, R5 ;  /* 0x0000000112127810 */ /* 0x000fe20007ffe005 */
[----:B------:R-:W-:Y:S01]  /*1320*/  IMAD R5, R4, R4, R4 ;  /* 0x0000000404057224 */ /* 0x000fe200078e0204 */
[----:B------:R-:W-:Y:S02]  /*1330*/  LOP3.LUT R16, R16, 0xf, RZ, 0xc0, !PT ;  /* 0x0000000f10107812 */ /* 0x000fe400078ec0ff */
[----:B------:R-:W-:Y:S01]  /*1340*/  IADD3 R20, PT, PT, R17, 0x1, R20 ;  /* 0x0000000111147810 */ /* 0x000fe20007ffe014 */
[----:B0-----:R-:W4:Y:S01]  /*1350*/  I2F.F16 R7, R18 ;  /* 0x0000001200077306 */ /* 0x001f220000200c00 */
[----:B------:R-:W-:Y:S01]  /*1360*/  IADD3 R4, PT, PT, R4, 0x1, R5 ;  /* 0x0000000104047810 */ /* 0x000fe20007ffe005 */
[----:B------:R-:W-:Y:S01]  /*1370*/  IMAD R5, R16, R16, R16 ;  /* 0x0000001010057224 */ /* 0x000fe200078e0210 */
[----:B------:R-:W-:-:S04]  /*1380*/  ISETP.GE.AND P0, PT, R15, R48, PT ;  /* 0x000000300f00720c */ /* 0x000fc80003f06270 */
[----:B------:R-:W-:Y:S01]  /*1390*/  IADD3 R5, PT, PT, R16, 0x1, R5 ;  /* 0x0000000110057810 */ /* 0x000fe20007ffe005 */
        /* <DEDUP_REMOVED lines=8> */
.L_x_923:
[C---:B------:R-:W-:Y:S01]  /*1420*/  ISETP.GT.AND P0, PT, R65.reuse, UR5, PT ;  /* 0x0000000541007c0c */ /* 0x040fe2000bf04270 */
[----:B------:R-:W-:Y:S01]  /*1430*/  HFMA2 R4, -RZ, RZ, 0, 0 ;  /* 0x00000000ff047431 */ /* 0x000fe200000001ff */
[----:B------:R-:W-:Y:S01]  /*1440*/  SHF.R.S32.HI R2, RZ, 0x1f, R19 ;  /* 0x0000001fff027819 */ /* 0x000fe20000011413 */
[----:B0-----:R-:W-:Y:S01]  /*1450*/  HFMA2 R8, -RZ, RZ, 0, 0 ;  /* 0x00000000ff087431 */ /* 0x001fe200000001ff */
[C---:B--2---:R-:W-:Y:S02]  /*1460*/  ISETP.GT.AND P2, PT, R65.reuse, UR6, PT ;  /* 0x0000000641007c0c */ /* 0x044fe4000bf44270 */
[----:B------:R-:W-:Y:S02]  /*1470*/  LEA.HI R2, R2, R19, RZ, 0x5 ;  /* 0x0000001302027211 */ /* 0x000fe400078f28ff */
[C---:B---3--:R-:W-:Y:S02]  /*1480*/  ISETP.GT.AND P3, PT, R65.reuse, UR10, PT ;  /* 0x0000000a41007c0c */ /* 0x048fe4000bf64270 */
[----:B----4-:R-:W-:-:S02]  /*1490*/  ISETP.GT.AND P4, PT, R65, UR12, PT ;  /* 0x0000000c41007c0c */ /* 0x010fc4000bf84270 */
[----:B-1----:R-:W-:Y:S02]  /*14a0*/  ISETP.GT.AND P5, PT, R65, UR13, PT ;  /* 0x0000000d41007c0c */ /* 0x002fe4000bfa4270 */
[----:B------:R-:W-:Y:S01]  /*14b0*/  SHF.R.S32.HI R13, RZ, 0x5, R2 ;  /* 0x00000005ff0d7819 */ /* 0x000fe20000011402 */
[----:B------:R-:W-:Y:S01]  /*14c0*/  HFMA2 R2, -RZ, RZ, 0, 0 ;  /* 0x00000000ff027431 */ /* 0x000fe200000001ff */
[----:B------:R-:W-:Y:S02]  /*14d0*/  MOV R7, RZ ;  /* 0x000000ff00077202 */ /* 0x000fe40000000f00 */
[----:B------:R-:W-:Y:S01]  /*14e0*/  MOV R11, RZ ;  /* 0x000000ff000b7202 */ /* 0x000fe20000000f00 */
[----:B------:R-:W-:Y:S06]  /*14f0*/  @!P0 BRA `(.L_x_925) ;  /* 0x00000000001c8947 */ /* 0x000fec0003800000 */
[----:B------:R-:W0:Y:S02]  /*1500*/  LDC R2, c[0x0][0x3cc] ;  /* 0x0000f300ff027b82 */ /* 0x000e240000000800 */
[----:B0-----:R-:W-:-:S04]  /*1510*/  VIMNMX R2, PT, PT, R65, R2, PT ;  /* 0x0000000241027248 */ /* 0x001fc80003fe0100 */
[----:B------:R-:W-:-:S04]  /*1520*/  IADD3 R2, PT, PT, R2, -UR5, RZ ;  /* 0x8000000502027c10 */ /* 0x000fc8000fffe0ff */
[----:B------:R-:W-:-:S04]  /*1530*/  SHF.R.S32.HI R5, RZ, 0x1f, R2 ;  /* 0x0000001fff057819 */ /* 0x000fc80000011402 */
[----:B------:R-:W-:-:S04]  /*1540*/  LEA.HI R5, R5, R2, RZ, 0x5 ;  /* 0x0000000205057211 */ /* 0x000fc800078f28ff */
[----:B------:R-:W-:-:S05]  /*1550*/  SHF.R.S32.HI R5, RZ, 0x5, R5 ;  /* 0x00000005ff057819 */ /* 0x000fca0000011405 */
[----:B------:R-:W-:-:S07]  /*1560*/  IMAD R2, R5, 0x6, RZ ;  /* 0x0000000605027824 */ /* 0x000fce00078e02ff */
.L_x_925:
        /* <DEDUP_REMOVED lines=8> */
.L_x_926:
        /* <DEDUP_REMOVED lines=8> */
.L_x_927:
        /* <DEDUP_REMOVED lines=8> */
.L_x_928:
        /* <DEDUP_REMOVED lines=8> */
.L_x_929:
[----:B------:R-:W-:Y:S01]  /*1770*/  LEA R2, R13, R2, 0x3 ;  /* 0x000000020d027211 */ /* 0x000fe200078e18ff */
[----:B------:R-:W0:Y:S01]  /*1780*/  S2UR UR5, SR_CgaCtaId ;  /* 0x00000000000579c3 */ /* 0x000e220000008800 */
[----:B------:R-:W1:Y:S01]  /*1790*/  LDCU.64 UR10, c[0x0][0x388] ;  /* 0x00007100ff0a77ac */ /* 0x000e620008000a00 */
[----:B------:R-:W-:Y:S02]  /*17a0*/  SHF.R.S32.HI R5, RZ, 0x1f, R3 ;  /* 0x0000001fff057819 */ /* 0x000fe40000011403 */
[----:B------:R-:W-:Y:S01]  /*17b0*/  IADD3 R2, PT, PT, R7, R2, R4 ;  /* 0x0000000207027210 */ /* 0x000fe20007ffe004 */
[----:B------:R-:W-:Y:S01]  /*17c0*/  UMOV UR4, 0x400 ;  /* 0x0000040000047882 */ /* 0x000fe20000000000 */
        /* <DEDUP_REMOVED lines=19> */
[----:B------:R-:W-:Y:S01]  /*1900*/  ISETP.GT.AND P0, PT, R63, RZ, PT ;  /* 0x000000ff3f00720c */ /* 0x000fe20003f04270 */
[----:B------:R-:W-:Y:S01]  /*1910*/  HFMA2 R8, -RZ, RZ, 0, 0.0625 ;  /* 0x00002c00ff087431 */ /* 0x000fe200000001ff */
[----:B------:R-:W-:-:S11]  /*1920*/  PRMT R57, RZ, 0x7610, R57 ;  /* 0x00007610ff397816 */ /* 0x000fd60000000039 */
[----:B------:R-:W-:Y:S05]  /*1930*/  @!P0 BRA `(.L_x_931) ;  /* 0x00000014000c8947 */ /* 0x000fea0003800000 */
[----:B------:R-:W2:Y:S01]  /*1940*/  LDG.E.128.CONSTANT R12, desc[UR8][R6.64] ;  /* 0x00000008060c7981 */ /* 0x000ea2000c1e9d00 */
[----:B------:R-:W-:Y:S02]  /*1950*/  ISETP.NE.AND P0, PT, R63, 0x1, PT ;  /* 0x000000013f00780c */ /* 0x000fe40003f05270 */
[----:B------:R-:W-:Y:S01]  /*1960*/  PRMT R55, RZ, 0x5410, RZ ;  /* 0x00005410ff377816 */ /* 0x000fe200000000ff */
[----:B------:R-:W0:Y:S01]  /*1970*/  LDS.64 R22, [UR5] ;  /* 0x00000005ff167984 */ /* 0x000e220008000a00 */
[----:B------:R-:W-:Y:S02]  /*1980*/  PRMT R54, RZ, 0x5410, RZ ;  /* 0x00005410ff367816 */ /* 0x000fe400000000ff */
[----:B------:R-:W-:Y:S02]  /*1990*/  PRMT R53, RZ, 0x5410, RZ ;  /* 0x00005410ff357816 */ /* 0x000fe400000000ff */
[----:B------:R-:W-:Y:S02]  /*19a0*/  PRMT R52, RZ, 0x5410, RZ ;  /* 0x00005410ff347816 */ /* 0x000fe400000000ff */
[----:B------:R-:W-:Y:S01]  /*19b0*/  PRMT R51, RZ, 0x5410, RZ ;  /* 0x00005410ff337816 */ /* 0x000fe200000000ff */
[----:B0-----:R-:W-:-:S02]  /*19c0*/  HADD2.F32 R5, -RZ, R22.H0_H0 ;  /* 0x20000016ff057230 */ /* 0x001fc40000004100 */
[----:B------:R-:W-:Y:S02]  /*19d0*/  HADD2.F32 R22, -RZ, R22.H1_H1 ;  /* 0x30000016ff167230 */ /* 0x000fe40000004100 */
[--C-:B------:R-:W-:Y:S02]  /*19e0*/  HADD2.F32 R28, -RZ, R23.reuse.H0_H0 ;  /* 0x20000017ff1c7230 */ /* 0x100fe40000004100 */
[----:B------:R-:W-:Y:S01]  /*19f0*/  HADD2.F32 R23, -RZ, R23.H1_H1 ;  /* 0x30000017ff177230 */ /* 0x000fe20000004100 */
[----:B--2---:R-:W-:Y:S02]  /*1a00*/  LOP3.LUT R0, R12, 0xf000f, RZ, 0xc0, !PT ;  /* 0x000f000f0c007812 */ /* 0x004fe400078ec0ff */
[----:B------:R-:W-:Y:S02]  /*1a10*/  LOP3.LUT R2, R13, 0xf000f, RZ, 0xc0, !PT ;  /* 0x000f000f0d027812 */ /* 0x000fe400078ec0ff */
[----:B------:R-:W-:Y:S02]  /*1a20*/  LOP3.LUT R0, R0, 0x64006400, RZ, 0xfc, !PT ;  /* 0x6400640000007812 */ /* 0x000fe400078efcff */
[----:B------:R-:W-:-:S02]  /*1a30*/  LOP3.LUT R3, R14, 0xf000f, RZ, 0xc0, !PT ;  /* 0x000f000f0e037812 */ /* 0x000fc400078ec0ff */
[----:B------:R-:W-:Y:S01]  /*1a40*/  LOP3.LUT R10, R15, 0xf000f, RZ, 0xc0, !PT ;  /* 0x000f000f0f0a7812 */ /* 0x000fe200078ec0ff */
[----:B------:R-:W-:Y:S01]  /*1a50*/  HADD2 R11, R0, -1032, -1032 ;  /* 0xe408e408000b7430 */ /* 0x000fe20000000000 */
[----:B------:R-:W-:Y:S02]  /*1a60*/  LOP3.LUT R16, R13, 0xf000f0, RZ, 0xc0, !PT ;  /* 0x00f000f00d107812 */ /* 0x000fe400078ec0ff */
[----:B------:R-:W-:Y:S02]  /*1a70*/  SHF.R.U32.HI R27, RZ, 0x8, R13 ;  /* 0x00000008ff1b7819 */ /* 0x000fe4000001160d */
[----:B------:R-:W-:Y:S01]  /*1a80*/  LOP3.LUT R4, R12, 0xf000f0, RZ, 0xc0, !PT ;  /* 0x00f000f00c047812 */ /* 0x000fe200078ec0ff */
[----:B------:R-:W-:Y:S01]  /*1a90*/  HADD2.F32 R0, -RZ, R11.H0_H0 ;  /* 0x2000000bff007230 */ /* 0x000fe20000004100 */
[----:B------:R-:W-:Y:S02]  /*1aa0*/  LOP3.LUT R2, R2, 0x64006400, RZ, 0xfc, !PT ;  /* 0x6400640002027812 */ /* 0x000fe400078efcff */
[----:B------:R-:W-:-:S02]  /*1ab0*/  LOP3.LUT R3, R3, 0x64006400, RZ, 0xfc, !PT ;  /* 0x6400640003037812 */ /* 0x000fc400078efcff */
        /* <DEDUP_REMOVED lines=11> */
[----:B------:R-:W-:Y:S01]  /*1b70*/  HADD2.F32 R12, -RZ, R11.H1_H1 ;  /* 0x3000000bff0c7230 */ /* 0x000fe20000004100 */
[----:B------:R-:W-:Y:S01]  /*1b80*/  LOP3.LUT R21, R18, 0x64006400, RZ, 0xfc, !PT ;  /* 0x6400640012157812 */ /* 0x000fe200078efcff */
[----:B------:R-:W0:Y:S01]  /*1b90*/  LDS.64 R10, [UR5+0x8] ;  /* 0x00000805ff0a7984 */ /* 0x000e220008000a00 */
[----:B------:R-:W-:-:S02]  /*1ba0*/  HFMA2 R18, R17, R8.H0_H0, -72, -72 ;  /* 0xd480d48011127431 */ /* 0x000fc40000040008 */
[----:B------:R-:W-:Y:S02]  /*1bb0*/  HADD2.F32 R13, -RZ, R14.H1_H1 ;  /* 0x3000000eff0d7230 */ /* 0x000fe40000004100 */
[----:B------:R-:W-:Y:S01]  /*1bc0*/  FFMA.FTZ R17, R0, R5, RZ ;  /* 0x0000000500117223 */ /* 0x000fe200000100ff */
[----:B------:R-:W-:Y:S02]  /*1bd0*/  HADD2.F32 R3, -RZ, R15.H0_H0 ;  /* 0x2000000fff037230 */ /* 0x000fe40000004100 */
[C---:B------:R-:W-:Y:S01]  /*1be0*/  FFMA.FTZ R25, R5.reuse, R2, RZ ;  /* 0x0000000205197223 */ /* 0x040fe200000100ff */
[----:B------:R-:W-:Y:S02]  /*1bf0*/  HADD2.F32 R4, -RZ, R19.H0_H0 ;  /* 0x20000013ff047230 */ /* 0x000fe40000004100 */
[----:B------:R-:W-:Y:S01]  /*1c00*/  FFMA.FTZ R24, R12, R22, R17 ;  /* 0x000000160c187223 */ /* 0x000fe20000010011 */
[----:B------:R-:W-:Y:S02]  /*1c10*/  HADD2.F32 R14, -RZ, R15.H1_H1 ;  /* 0x3000000fff0e7230 */ /* 0x000fe40000004100 */
[C---:B------:R-:W-:Y:S01]  /*1c20*/  FFMA.FTZ R33, R5.reuse, R3, RZ ;  /* 0x0000000305217223 */ /* 0x040fe200000100ff */
[----:B------:R-:W-:Y:S01]  /*1c30*/  HADD2.F32 R15, -RZ, R19.H1_H1 ;  /* 0x30000013ff0f7230 */ /* 0x000fe20000004100 */
[----:B------:R-:W-:Y:S01]  /*1c40*/  LOP3.LUT R19, R16, 0x64006400, RZ, 0xfc, !PT ;  /* 0x6400640010137812 */ /* 0x000fe200078efcff */
[----:B------:R-:W-:Y:S01]  /*1c50*/  FFMA.FTZ R16, R5, R4, RZ ;  /* 0x0000000405107223 */ /* 0x000fe200000100ff */
[----:B------:R-:W-:Y:S01]  /*1c60*/  LOP3.LUT R17, R20, 0x64006400, RZ, 0xfc, !PT ;  /* 0x6400640014117812 */ /* 0x000fe200078efcff */
[C---:B------:R-:W-:Y:S01]  /*1c70*/  FFMA.FTZ R29, R22.reuse, R13, R25 ;  /* 0x0000000d161d7223 */ /* 0x040fe20000010019 */
[----:B------:R-:W-:Y:S01]  /*1c80*/  FFMA.FTZ R32, R22, R14, R33 ;  /* 0x0000000e16207223 */ /* 0x000fe20000010021 */
[----:B------:R-:W-:-:S02]  /*1c90*/  HFMA2 R19, R19, R8.H0_H0, -72, -72 ;  /* 0xd480d48013137431 */ /* 0x000fc40000040008 */
[----:B------:R-:W-:Y:S01]  /*1ca0*/  FFMA.FTZ R34, R22, R15, R16 ;  /* 0x0000000f16227223 */ /* 0x000fe20000010010 */
[-C--:B------:R-:W-:Y:S02]  /*1cb0*/  HFMA2 R21, R21, R8.reuse.H0_H0, -72, -72 ;  /* 0xd480d48015157431 */ /* 0x080fe40000040008 */
[--C-:B------:R-:W-:Y:S02]  /*1cc0*/  HADD2.F32 R5, -RZ, R18.reuse.H0_H0 ;  /* 0x20000012ff057230 */ /* 0x100fe40000004100 */
[----:B------:R-:W-:Y:S02]  /*1cd0*/  HFMA2 R22, R17, R8.H0_H0, -72, -72 ;  /* 0xd480d48011167431 */ /* 0x000fe40000040008 */
[----:B------:R-:W-:Y:S02]  /*1ce0*/  HADD2.F32 R16, -RZ, R18.H1_H1 ;  /* 0x30000012ff107230 */ /* 0x000fe40000004100 */
[--C-:B------:R-:W-:Y:S02]  /*1cf0*/  HADD2.F32 R17, -RZ, R19.reuse.H0_H0 ;  /* 0x20000013ff117230 */ /* 0x100fe40000004100 */
[----:B------:R-:W-:Y:S01]  /*1d00*/  FFMA.FTZ R25, R5, R28, R24 ;  /* 0x0000001c05197223 */ /* 0x000fe20000010018 */
[----:B------:R-:W-:-:S02]  /*1d10*/  HADD2.F32 R18, -RZ, R19.H1_H1 ;  /* 0x30000013ff127230 */ /* 0x000fc40000004100 */
[--C-:B------:R-:W-:Y:S02]  /*1d20*/  HADD2.F32 R19, -RZ, R21.reuse.H0_H0 ;  /* 0x20000015ff137230 */ /* 0x100fe40000004100 */
[----:B------:R-:W-:Y:S01]  /*1d30*/  FFMA.FTZ R24, R28, R17, R29 ;  /* 0x000000111c187223 */ /* 0x000fe2000001001d */
[----:B------:R-:W-:Y:S02]  /*1d40*/  HADD2.F32 R20, -RZ, R21.H1_H1 ;  /* 0x30000015ff147230 */ /* 0x000fe40000004100 */
[----:B------:R-:W-:Y:S01]  /*1d50*/  FFMA.FTZ R29, R16, R23, R25 ;  /* 0x00000017101d7223 */ /* 0x000fe20000010019 */
[--C-:B------:R-:W-:Y:S02]  /*1d60*/  HADD2.F32 R21, -RZ, R22.reuse.H0_H0 ;  /* 0x20000016ff157230 */ /* 0x100fe40000004100 */
[C---:B------:R-:W-:Y:S01]  /*1d70*/  FFMA.FTZ R35, R28.reuse, R19, R32 ;  /* 0x000000131c237223 */ /* 0x040fe20000010020 */
[----:B------:R-:W-:Y:S02]  /*1d80*/  HADD2.F32 R22, -RZ, R22.H1_H1 ;  /* 0x30000016ff167230 */ /* 0x000fe40000004100 */
[----:B------:R-:W-:Y:S01]  /*1d90*/  FFMA.FTZ R33, R23, R18, R24 ;  /* 0x0000001217217223 */ /* 0x000fe20000010018 */
[----:B------:R-:W-:Y:S01]  /*1da0*/  LOP3.LUT R24, R27, 0xf000f, RZ, 0xc0, !PT ;  /* 0x000f000f1b187812 */ /* 0x000fe200078ec0ff */
[----:B------:R-:W-:Y:S01]  /*1db0*/  FFMA.FTZ R37, R28, R21, R34 ;  /* 0x000000151c257223 */ /* 0x000fe20000010022 */
[----:B------:R-:W-:Y:S01]  /*1dc0*/  FFMA.FTZ R35, R23, R20, R35 ;  /* 0x0000001417237223 */ /* 0x000fe20000010023 */
[----:B------:R-:W-:-:S02]  /*1dd0*/  LOP3.LUT R25, R30, 0xf000f, RZ, 0xc0, !PT ;  /* 0x000f000f1e197812 */ /* 0x000fc400078ec0ff */
        /* <DEDUP_REMOVED lines=19> */
[--C-:B------:R-:W-:Y:S02]  /*1f10*/  HADD2.F32 R24, -RZ, R45.reuse.H0_H0 ;  /* 0x2000002dff187230 */ /* 0x100fe40000004100 */
[----:B------:R-:W-:Y:S01]  /*1f20*/  FFMA.FTZ R38, R10, R32, R29 ;  /* 0x000000200a267223 */ /* 0x000fe2000001001d */
[----:B------:R-:W-:Y:S02]  /*1f30*/  HADD2.F32 R25, -RZ, R46.H0_H0 ;  /* 0x2000002eff197230 */ /* 0x000fe40000004100 */
[C---:B------:R-:W-:Y:S01]  /*1f40*/  FFMA.FTZ R39, R32.reuse, R23, R33 ;  /* 0x0000001720277223 */ /* 0x040fe20000010021 */
[----:B------:R-:W-:Y:S01]  /*1f50*/  LOP3.LUT R29, R27, 0xf000f0, RZ, 0xc0, !PT ;  /* 0x00f000f01b1d7812 */ /* 0x000fe200078ec0ff */
[----:B------:R-:W-:Y:S01]  /*1f60*/  FFMA.FTZ R40, R32, R24, R35 ;  /* 0x0000001820287223 */ /* 0x000fe20000010023 */
[----:B------:R-:W-:Y:S01]  /*1f70*/  LOP3.LUT R27, R26, 0x64006400, RZ, 0xfc, !PT ;  /* 0x640064001a1b7812 */ /* 0x000fe200078efcff */
[----:B------:R-:W-:Y:S01]  /*1f80*/  FFMA.FTZ R42, R32, R25, R34 ;  /* 0x00000019202a7223 */ /* 0x000fe20000010022 */
[----:B------:R-:W-:Y:S01]  /*1f90*/  LOP3.LUT R32, R31, 0xf000f0, RZ, 0xc0, !PT ;  /* 0x00f000f01f207812 */ /* 0x000fe200078ec0ff */
[----:B------:R-:W-:Y:S01]  /*1fa0*/  HADD2.F32 R28, -RZ, R44.H1_H1 ;  /* 0x3000002cff1c7230 */ /* 0x000fe20000004100 */
        /* <DEDUP_REMOVED lines=8> */
[----:B------:R-:W-:Y:S01]  /*2030*/  FFMA.FTZ R26, R36, R28, R39 ;  /* 0x0000001c241a7223 */ /* 0x000fe20000010027 */
[-C--:B------:R-:W-:Y:S02]  /*2040*/  HFMA2 R41, R27, R8.reuse.H0_H0, -72, -72 ;  /* 0xd480d4801b297431 */ /* 0x080fe40000040008 */
[----:B------:R-:W-:Y:S01]  /*2050*/  FFMA.FTZ R27, R11, R36, R38 ;  /* 0x000000240b1b7223 */ /* 0x000fe20000010026 */
[----:B------:R-:W-:Y:S02]  /*2060*/  HFMA2 R47, R33, R8.H0_H0, -72, -72 ;  /* 0xd480d480212f7431 */ /* 0x000fe40000040008 */
[----:B------:R-:W-:-:S02]  /*2070*/  HADD2.F32 R30, -RZ, R49.H0_H0 ;  /* 0x20000031ff1e7230 */ /* 0x000fc40000004100 */
[C---:B------:R-:W-:Y:S01]  /*2080*/  FFMA.FTZ R39, R36.reuse, R31, R42 ;  /* 0x0000001f24277223 */ /* 0x040fe2000001002a */
[----:B------:R-:W-:Y:S02]  /*2090*/  HADD2.F32 R32, -RZ, R41.H0_H0 ;  /* 0x20000029ff207230 */ /* 0x000fe40000004100 */
[----:B------:R-:W-:Y:S01]  /*20a0*/  FFMA.FTZ R35, R36, R29, R40 ;  /* 0x0000001d24237223 */ /* 0x000fe20000010028 */
[----:B------:R-:W-:Y:S02]  /*20b0*/  HADD2.F32 R33, -RZ, R45.H0_H0 ;  /* 0x2000002dff217230 */ /* 0x000fe40000004100 */
[----:B------:R-:W-:Y:S01]  /*20c0*/  FFMA.FTZ R50, R37, R30, R39 ;  /* 0x0000001e25327223 */ /* 0x000fe20000010027 */
[----:B------:R-:W-:Y:S02]  /*20d0*/  HADD2.F32 R34, -RZ, R47.H0_H0 ;  /* 0x2000002fff227230 */ /* 0x000fe40000004100 */
[----:B------:R-:W-:Y:S01]  /*20e0*/  FFMA.FTZ R27, R32, R37, R27 ;  /* 0x00000025201b7223 */ /* 0x000fe2000001001b */
[----:B------:R-:W-:-:S02]  /*20f0*/  HADD2.F32 R38, -RZ, R41.H1_H1 ;  /* 0x30000029ff267230 */ /* 0x000fc40000004100 */
[C---:B------:R-:W-:Y:S01]  /*2100*/  FFMA.FTZ R44, R37.reuse, R33, R26 ;  /* 0x00000021252c7223 */ /* 0x040fe2000001001a */
        /* <DEDUP_REMOVED lines=8> */
[----:B------:R-:W-:Y:S02]  /*2190*/  HADD2.F32 R37, -RZ, R60.H0_H0 ;  /* 0x2000003cff257230 */ /* 0x000fe40000004100 */
[----:B------:R-:W-:Y:S01]  /*21a0*/  FFMA.FTZ R43, R43, R41, R50 ;  /* 0x000000292b2b7223 */ /* 0x000fe20000010032 */
[----:B------:R-:W-:Y:S02]  /*21b0*/  HADD2.F32 R42, -RZ, R59.H0_H0 ;  /* 0x2000003bff2a7230 */ /* 0x000fe40000004100 */
[----:B------:R-:W-:Y:S01]  /*21c0*/  FMUL.FTZ R26, R35, R26 ;  /* 0x0000001a231a7220 */ /* 0x000fe20000410000 */
[----:B------:R-:W-:Y:S02]  /*21d0*/  HADD2.F32 R36, -RZ, R58.H0_H0 ;  /* 0x2000003aff247230 */ /* 0x000fe40000004100 */
[----:B------:R-:W-:Y:S01]  /*21e0*/  FMUL.FTZ R44, R37, R44 ;  /* 0x0000002c252c7220 */ /* 0x000fe20000410000 */
[----:B------:R-:W-:Y:S01]  /*21f0*/  PRMT R50, RZ, 0x5410, RZ ;  /* 0x00005410ff327816 */ /* 0x000fe200000000ff */
[----:B------:R-:W-:Y:S01]  /*2200*/  FMUL.FTZ R27, R42, R27 ;  /* 0x0000001b2a1b7220 */ /* 0x000fe20000410000 */
[----:B------:R-:W-:Y:S01]  /*2210*/  F2FP.F16.F32.PACK_AB R26, RZ, R26 ;  /* 0x0000001aff1a723e */ /* 0x000fe200000000ff */
[----:B------:R-:W-:Y:S01]  /*2220*/  FMUL.FTZ R43, R36, R43 ;  /* 0x0000002b242b7220 */ /* 0x000fe20000410000 */
[----:B------:R-:W-:-:S02]  /*2230*/  F2FP.F16.F32.PACK_AB R44, RZ, R44 ;  /* 0x0000002cff2c723e */ /* 0x000fc400000000ff */
[----:B------:R-:W-:Y:S02]  /*2240*/  F2FP.F16.F32.PACK_AB R27, RZ, R27 ;  /* 0x0000001bff1b723e */ /* 0x000fe400000000ff */
[----:B------:R-:W-:Y:S02]  /*2250*/  F2FP.F16.F32.PACK_AB R43, RZ, R43 ;  /* 0x0000002bff2b723e */ /* 0x000fe400000000ff */
[----:B------:R-:W-:Y:S02]  /*2260*/  PRMT R26, R26, 0x5410, R44 ;  /* 0x000054101a1a7816 */ /* 0x000fe4000000002c */
[----:B------:R-:W-:-:S03]  /*2270*/  PRMT R27, R27, 0x5410, R43 ;  /* 0x000054101b1b7816 */ /* 0x000fc6000000002b */
[----:B------:R-:W-:Y:S02]  /*2280*/  HFMA2 R57, R26, 1, 1, RZ ;  /* 0x3c003c001a397831 */ /* 0x000fe400000000ff */
[----:B------:R-:W-:Y:S01]  /*2290*/  HADD2 R56, R27, RZ.H0_H0 ;  /* 0x200000ff1b387230 */ /* 0x000fe20000000000 */
[----:B------:R-:W-:Y:S06]  /*22a0*/  @!P0 BRA `(.L_x_931) ;  /* 0x0000000800b08947 */ /* 0x000fec0003800000 */
[----:B------:R-:W0:Y:S01]  /*22b0*/  LDS.64 R44, [UR5+0x40] ;  /* 0x00004005ff2c7984 */ /* 0x000e220008000a00 */
[----:B------:R-:W-:Y:S02]  /*22c0*/  ISETP.NE.AND P0, PT, R63, 0x2, PT ;  /* 0x000000023f00780c */ /* 0x000fe40003f05270 */
[----:B------:R-:W-:Y:S01]  /*22d0*/  PRMT R53, RZ, 0x5410, RZ ;  /* 0x00005410ff357816 */ /* 0x000fe200000000ff */
        /* <DEDUP_REMOVED lines=29> */
[----:B------:R-:W-:Y:S02]  /*24b0*/  HADD2.F32 R47, -RZ, R27.H1_H1 ;  /* 0x3000001bff2f7230 */ /* 0x000fe40000004100 */
        /* <DEDUP_REMOVED lines=14> */
[----:B------:R-:W-:Y:S01]  /*25a0*/  FMUL.FTZ R47, R36, R47 ;  /* 0x0000002f242f7220 */ /* 0x000fe20000410000 */
[----:B------:R-:W-:-:S02]  /*25b0*/  PRMT R52, RZ, 0x5410, RZ ;  /* 0x00005410ff347816 */ /* 0x000fc400000000ff */
[----:B------:R-:W-:Y:S02]  /*25c0*/  F2FP.F16.F32.PACK_AB R26, RZ, R26 ;  /* 0x0000001aff1a723e */ /* 0x000fe400000000ff */
[----:B------:R-:W-:Y:S02]  /*25d0*/  F2FP.F16.F32.PACK_AB R44, RZ, R44 ;  /* 0x0000002cff2c723e */ /* 0x000fe400000000ff */
[----:B------:R-:W-:Y:S02]  /*25e0*/  F2FP.F16.F32.PACK_AB R43, RZ, R43 ;  /* 0x0000002bff2b723e */ /* 0x000fe400000000ff */
[----:B------:R-:W-:Y:S02]  /*25f0*/  F2FP.F16.F32.PACK_AB R47, RZ, R47 ;  /* 0x0000002fff2f723e */ /* 0x000fe400000000ff */
[----:B------:R-:W-:Y:S02]  /*2600*/  PRMT R26, R26, 0x5410, R44 ;  /* 0x000054101a1a7816 */ /* 0x000fe4000000002c */
[----:B------:R-:W-:-:S02]  /*2610*/  PRMT R43, R43, 0x5410, R47 ;  /* 0x000054102b2b7816 */ /* 0x000fc4000000002f */
[----:B------:R-:W-:Y:S01]  /*2620*/  PRMT R51, RZ, 0x5410, RZ ;  /* 0x00005410ff337816 */ /* 0x000fe200000000ff */
[----:B------:R-:W-:Y:S01]  /*2630*/  HFMA2 R55, R26, 1, 1, RZ ;  /* 0x3c003c001a377831 */ /* 0x000fe200000000ff */
[----:B------:R-:W-:Y:S01]  /*2640*/  PRMT R50, RZ, 0x5410, RZ ;  /* 0x00005410ff327816 */ /* 0x000fe200000000ff */
[----:B------:R-:W-:Y:S01]  /*2650*/  HADD2 R54, R43, RZ.H0_H0 ;  /* 0x200000ff2b367230 */ /* 0x000fe20000000000 */
        /* <DEDUP_REMOVED lines=56> */
[----:B------:R-:W-:Y:S02]  /*29e0*/  HFMA2 R53, R26, 1, 1, RZ ;  /* 0x3c003c001a357831 */ /* 0x000fe400000000ff */
[----:B------:R-:W-:Y:S01]  /*29f0*/  HADD2 R52, R43, RZ.H0_H0 ;  /* 0x200000ff2b347230 */ /* 0x000fe20000000000 */
        /* <DEDUP_REMOVED lines=55> */
.L_x_931:
[----:B------:R-:W-:Y:S01]  /*2d70*/  IMAD.WIDE R6, R62, 0x4, R6 ;  /* 0x000000043e067825 */ /* 0x000fe200078e0206 */
[----:B------:R-:W-:Y:S06]  /*2d80*/  @!P1 BRA `(.L_x_932) ;  /* 0x0000001000dc9947 */ /* 0x000fec0003800000 */
[----:B------:R-:W2:Y:S01]  /*2d90*/  LDG.E.128.CONSTANT R12, desc[UR8][R6.64] ;  /* 0x00000008060c7981 */ /* 0x000ea2000c1e9d00 */
[----:B------:R-:W-:-:S03]  /*2da0*/  ISETP.NE.AND P0, PT, R63, 0x1, PT ;  /* 0x000000013f00780c */ /* 0x000fc60003f05270 */
        /* <DEDUP_REMOVED lines=12> */
[----:B------:R-:W-:Y:S02]  /*2e70*/  SHF.R.U32.HI R30, RZ, 0x8, R13 ;  /* 0x00000008ff1e7819 */ /* 0x000fe4000001160d */
[----:B------:R-:W-:Y:S01]  /*2e80*/  LOP3.LUT R4, R12, 0xf000f0, RZ, 0xc0, !PT ;  /* 0x00f000f00c047812 */ /* 0x000fe200078ec0ff */
[----:B------:R-:W-:Y:S01]  /*2e90*/  HADD2.F32 R0, -RZ, R11.H0_H0 ;  /* 0x2000000bff007230 */ /* 0x000fe20000004100 */
[----:B------:R-:W-:-:S02]  /*2ea0*/  LOP3.LUT R2, R2, 0x64006400, RZ, 0xfc, !PT ;  /* 0x6400640002027812 */ /* 0x000fc400078efcff */
[----:B------:R-:W-:Y:S02]  /*2eb0*/  LOP3.LUT R3, R3, 0x64006400, RZ, 0xfc, !PT ;  /* 0x6400640003037812 */ /* 0x000fe400078efcff */
[----:B------:R-:W-:Y:S02]  /*2ec0*/  LOP3.LUT R13, R10, 0x64006400, RZ, 0xfc, !PT ;  /* 0x640064000a0d7812 */ /* 0x000fe400078efcff */
[----:B------:R-:W-:Y:S01]  /*2ed0*/  SHF.R.U32.HI R29, RZ, 0x8, R12 ;  /* 0x00000008ff1d7819 */ /* 0x000fe2000001160c */
[----:B------:R-:W-:Y:S01]  /*2ee0*/  HADD2.F32 R12, -RZ, R11.H1_H1 ;  /* 0x3000000bff0c7230 */ /* 0x000fe20000004100 */
[----:B------:R-:W-:Y:S01]  /*2ef0*/  LOP3.LUT R18, R14, 0xf000f0, RZ, 0xc0, !PT ;  /* 0x00f000f00e127812 */ /* 0x000fe200078ec0ff */
[----:B------:R-:W0:Y:S01]  /*2f00*/  LDS.64 R10, [UR5+0x18] ;  /* 0x00001805ff0a7984 */ /* 0x000e220008000a00 */
        /* <DEDUP_REMOVED lines=8> */
[----:B------:R-:W-:Y:S01]  /*2f90*/  LOP3.LUT R21, R18, 0x64006400, RZ, 0xfc, !PT ;  /* 0x6400640012157812 */ /* 0x000fe200078efcff */
[----:B------:R-:W-:-:S02]  /*2fa0*/  HADD2.F32 R13, -RZ, R14.H1_H1 ;  /* 0x3000000eff0d7230 */ /* 0x000fc40000004100 */
[-C--:B------:R-:W-:Y:S02]  /*2fb0*/  HFMA2 R18, R17, R8.reuse.H0_H0, -72, -72 ;  /* 0xd480d48011127431 */ /* 0x080fe40000040008 */
[----:B------:R-:W-:Y:S02]  /*2fc0*/  HADD2.F32 R3, -RZ, R15.H0_H0 ;  /* 0x2000000fff037230 */ /* 0x000fe40000004100 */
[----:B------:R-:W-:Y:S01]  /*2fd0*/  FFMA.FTZ R17, R0, R5, RZ ;  /* 0x0000000500117223 */ /* 0x000fe200000100ff */
[----:B------:R-:W-:Y:S02]  /*2fe0*/  HADD2.F32 R4, -RZ, R19.H0_H0 ;  /* 0x20000013ff047230 */ /* 0x000fe40000004100 */
[C---:B------:R-:W-:Y:S01]  /*2ff0*/  FFMA.FTZ R25, R5.reuse, R2, RZ ;  /* 0x0000000205197223 */ /* 0x040fe200000100ff */
[----:B------:R-:W-:Y:S02]  /*3000*/  HADD2.F32 R14, -RZ, R15.H1_H1 ;  /* 0x3000000fff0e7230 */ /* 0x000fe40000004100 */
[----:B------:R-:W-:Y:S01]  /*3010*/  FFMA.FTZ R24, R12, R22, R17 ;  /* 0x000000160c187223 */ /* 0x000fe20000010011 */
[----:B------:R-:W-:Y:S01]  /*3020*/  HADD2.F32 R15, -RZ, R19.H1_H1 ;  /* 0x30000013ff0f7230 */ /* 0x000fe20000004100 */
[----:B------:R-:W-:Y:S01]  /*3030*/  LOP3.LUT R19, R16, 0x64006400, RZ, 0xfc, !PT ;  /* 0x6400640010137812 */ /* 0x000fe200078efcff */
[C---:B------:R-:W-:Y:S01]  /*3040*/  FFMA.FTZ R33, R5.reuse, R3, RZ ;  /* 0x0000000305217223 */ /* 0x040fe200000100ff */
[----:B------:R-:W-:Y:S01]  /*3050*/  FFMA.FTZ R16, R5, R4, RZ ;  /* 0x0000000405107223 */ /* 0x000fe200000100ff */
[----:B------:R-:W-:Y:S01]  /*3060*/  LOP3.LUT R17, R20, 0x64006400, RZ, 0xfc, !PT ;  /* 0x6400640014117812 */ /* 0x000fe200078efcff */
[----:B------:R-:W-:Y:S01]  /*3070*/  FFMA.FTZ R27, R22, R13, R25 ;  /* 0x0000000d161b7223 */ /* 0x000fe20000010019 */
[----:B------:R-:W-:-:S02]  /*3080*/  HFMA2 R19, R19, R8.H0_H0, -72, -72 ;  /* 0xd480d48013137431 */ /* 0x000fc40000040008 */
[C---:B------:R-:W-:Y:S01]  /*3090*/  FFMA.FTZ R28, R22.reuse, R14, R33 ;  /* 0x0000000e161c7223 */ /* 0x040fe20000010021 */
[----:B------:R-:W-:Y:S01]  /*30a0*/  FFMA.FTZ R34, R22, R15, R16 ;  /* 0x0000000f16227223 */ /* 0x000fe20000010010 */
[-C--:B------:R-:W-:Y:S02]  /*30b0*/  HFMA2 R21, R21, R8.reuse.H0_H0, -72, -72 ;  /* 0xd480d48015157431 */ /* 0x080fe40000040008 */
[--C-:B------:R-:W-:Y:S02]  /*30c0*/  HADD2.F32 R5, -RZ, R18.reuse.H0_H0 ;  /* 0x20000012ff057230 */ /* 0x100fe40000004100 */
[----:B------:R-:W-:Y:S02]  /*30d0*/  HFMA2 R22, R17, R8.H0_H0, -72, -72 ;  /* 0xd480d48011167431 */ /* 0x000fe40000040008 */
[----:B------:R-:W-:Y:S02]  /*30e0*/  HADD2.F32 R16, -RZ, R18.H1_H1 ;  /* 0x30000012ff107230 */ /* 0x000fe40000004100 */
[----:B------:R-:W-:-:S02]  /*30f0*/  HADD2.F32 R17, -RZ, R19.H0_H0 ;  /* 0x20000013ff117230 */ /* 0x000fc40000004100 */
[----:B------:R-:W-:Y:S01]  /*3100*/  FFMA.FTZ R25, R5, R26, R24 ;  /* 0x0000001a05197223 */ /* 0x000fe20000010018 */
[----:B------:R-:W-:Y:S02]  /*3110*/  HADD2.F32 R18, -RZ, R19.H1_H1 ;  /* 0x30000013ff127230 */ /* 0x000fe40000004100 */
[--C-:B------:R-:W-:Y:S02]  /*3120*/  HADD2.F32 R19, -RZ, R21.reuse.H0_H0 ;  /* 0x20000015ff137230 */ /* 0x100fe40000004100 */
[C---:B------:R-:W-:Y:S01]  /*3130*/  FFMA.FTZ R24, R26.reuse, R17, R27 ;  /* 0x000000111a187223 */ /* 0x040fe2000001001b */
[----:B------:R-:W-:Y:S02]  /*3140*/  HADD2.F32 R20, -RZ, R21.H1_H1 ;  /* 0x30000015ff147230 */ /* 0x000fe40000004100 */
[--C-:B------:R-:W-:Y:S02]  /*3150*/  HADD2.F32 R21, -RZ, R22.reuse.H0_H0 ;  /* 0x20000016ff157230 */ /* 0x100fe40000004100 */
[----:B------:R-:W-:Y:S01]  /*3160*/  FFMA.FTZ R27, R26, R19, R28 ;  /* 0x000000131a1b7223 */ /* 0x000fe2000001001c */
[----:B------:R-:W-:-:S02]  /*3170*/  HADD2.F32 R22, -RZ, R22.H1_H1 ;  /* 0x30000016ff167230 */ /* 0x000fc40000004100 */
[----:B------:R-:W-:Y:S01]  /*3180*/  FFMA.FTZ R28, R16, R23, R25 ;  /* 0x00000017101c7223 */ /* 0x000fe20000010019 */
[----:B------:R-:W-:Y:S01]  /*3190*/  LOP3.LUT R25, R31, 0xf000f, RZ, 0xc0, !PT ;  /* 0x000f000f1f197812 */ /* 0x000fe200078ec0ff */
        /* <DEDUP_REMOVED lines=21> */
[--C-:B------:R-:W-:Y:S01]  /*32f0*/  HADD2.F32 R24, -RZ, R35.reuse.H0_H0 ;  /* 0x20000023ff187230 */ /* 0x100fe20000004100 */
        /* <DEDUP_REMOVED lines=12> */
[----:B------:R-:W-:Y:S01]  /*33c0*/  HADD2.F32 R29, -RZ, R44.H1_H1 ;  /* 0x3000002cff1d7230 */ /* 0x000fe20000004100 */
        /* <DEDUP_REMOVED lines=10> */
[----:B------:R-:W-:Y:S02]  /*3470*/  HADD2.F32 R32, -RZ, R45.H0_H0 ;  /* 0x2000002dff207230 */ /* 0x000fe40000004100 */
[----:B------:R-:W-:Y:S01]  /*3480*/  FFMA.FTZ R40, R36, R28, R39 ;  /* 0x0000001c24287223 */ /* 0x000fe20000010027 */
[----:B------:R-:W-:-:S02]  /*3490*/  HADD2.F32 R33, -RZ, R49.H0_H0 ;  /* 0x20000031ff217230 */ /* 0x000fc40000004100 */
[C---:B------:R-:W-:Y:S01]  /*34a0*/  FFMA.FTZ R42, R36.reuse, R29, R42 ;  /* 0x0000001d242a7223 */ /* 0x040fe2000001002a */
[----:B------:R-:W-:Y:S02]  /*34b0*/  HADD2.F32 R34, -RZ, R35.H0_H0 ;  /* 0x20000023ff227230 */ /* 0x000fe40000004100 */
[----:B------:R-:W-:Y:S01]  /*34c0*/  FFMA.FTZ R41, R36, R30, R41 ;  /* 0x0000001e24297223 */ /* 0x000fe20000010029 */
[----:B------:R-:W-:Y:S01]  /*34d0*/  FFMA.FTZ R10, R31, R37, R38 ;  /* 0x000000251f0a7223 */ /* 0x000fe20000010026 */
[C---:B------:R-:W-:Y:S01]  /*34e0*/  FFMA.FTZ R44, R37.reuse, R32, R40 ;  /* 0x00000020252c7223 */ /* 0x040fe20000010028 */
[C---:B------:R-:W-:Y:S01]  /*34f0*/  FFMA.FTZ R46, R37.reuse, R33, R42 ;  /* 0x00000021252e7223 */ /* 0x040fe2000001002a */
[----:B------:R-:W-:Y:S01]  /*3500*/  FFMA.FTZ R47, R37, R34, R41 ;  /* 0x00000022252f7223 */ /* 0x000fe20000010029 */
[----:B------:R-:W-:Y:S02]  /*3510*/  HADD2.F32 R37, -RZ, R11.H1_H1 ;  /* 0x3000000bff257230 */ /* 0x000fe40000004100 */
[----:B------:R-:W-:-:S02]  /*3520*/  HADD2.F32 R38, -RZ, R45.H1_H1 ;  /* 0x3000002dff267230 */ /* 0x000fc40000004100 */
[----:B------:R-:W-:Y:S02]  /*3530*/  HADD2.F32 R39, -RZ, R49.H1_H1 ;  /* 0x30000031ff277230 */ /* 0x000fe40000004100 */
        /* <DEDUP_REMOVED lines=9> */
[----:B------:R-:W-:Y:S02]  /*35d0*/  HADD2.F32 R35, -RZ, R58.H0_H0 ;  /* 0x2000003aff237230 */ /* 0x000fe40000004100 */
        /* <DEDUP_REMOVED lines=178> */
.L_x_932:
        /* <DEDUP_REMOVED lines=313> */
.L_x_933:
[----:B------:R-:W-:-:S05]  /*5490*/  IMAD.WIDE R6, R62, 0x4, R6 ;  /* 0x000000043e067825 */ /* 0x000fca00078e0206 */
[----:B------:R0:W2:Y:S01]  /*54a0*/  LDG.E.128.CONSTANT R12, desc[UR8][R6.64] ;  /* 0x00000008060c7981 */ /* 0x0000a2000c1e9d00 */
[----:B------:R-:W-:Y:S01]  /*54b0*/  UIADD3 UR4, UPT, UPT, UR5, 0x40, URZ ;  /* 0x0000004005047890 */ /* 0x000fe2000fffe0ff */
[----:B------:R-:W-:Y:S01]  /*54c0*/  MOV R65, R9 ;  /* 0x0000000900417202 */ /* 0x000fe20000000f00 */
[----:B0-----:R-:W-:Y:S01]  /*54d0*/  IMAD.WIDE R6, R62, 0x4, R6 ;  /* 0x000000043e067825 */ /* 0x001fe200078e0206 */
[----:B--2---:R-:W-:Y:S02]  /*54e0*/  LOP3.LUT R0, R12, 0xf000f0, RZ, 0xc0, !PT ;  /* 0x00f000f00c007812 */ /* 0x004fe400078ec0ff */
[----:B------:R-:W-:Y:S02]  /*54f0*/  LOP3.LUT R2, R13, 0xf000f0, RZ, 0xc0, !PT ;  /* 0x00f000f00d027812 */ /* 0x000fe400078ec0ff */
[----:B------:R-:W-:Y:S02]  /*5500*/  LOP3.LUT R4, R14, 0xf000f0, RZ, 0xc0, !PT ;  /* 0x00f000f00e047812 */ /* 0x000fe400078ec0ff */
[----:B------:R-:W-:-:S02]  /*5510*/  SHF.R.U32.HI R22, RZ, 0x8, R12 ;  /* 0x00000008ff167819 */ /* 0x000fc4000001160c */
[----:B------:R-:W-:Y:S02]  /*5520*/  SHF.R.U32.HI R23, RZ, 0x8, R13 ;  /* 0x00000008ff177819 */ /* 0x000fe4000001160d */
[----:B------:R-:W-:Y:S02]  /*5530*/  SHF.R.U32.HI R24, RZ, 0x8, R14 ;  /* 0x00000008ff187819 */ /* 0x000fe4000001160e */
[----:B------:R-:W-:Y:S02]  /*5540*/  SHF.R.U32.HI R25, RZ, 0x8, R15 ;  /* 0x00000008ff197819 */ /* 0x000fe4000001160f */
        /* <DEDUP_REMOVED lines=8> */
[----:B------:R-:W-:Y:S01]  /*55d0*/  HFMA2 R32, R17, R8.H0_H0, -72, -72 ;  /* 0xd480d48011207431 */ /* 0x000fe20000040008 */
[----:B------:R-:W-:Y:S02]  /*55e0*/  LOP3.LUT R4, R24, 0xf000f0, RZ, 0xc0, !PT ;  /* 0x00f000f018047812 */ /* 0x000fe400078ec0ff */
        /* <DEDUP_REMOVED lines=8> */
[-C--:B------:R-:W-:Y:S02]  /*5670*/  HFMA2 R35, R35, R8.reuse.H0_H0, -72, -72 ;  /* 0xd480d48023237431 */ /* 0x080fe40000040008 */
[-C--:B------:R-:W-:Y:S02]  /*5680*/  HFMA2 R36, R19, R8.reuse.H0_H0, -72, -72 ;  /* 0xd480d48013247431 */ /* 0x080fe40000040008 */
[----:B------:R-:W-:Y:S01]  /*5690*/  HFMA2 R37, R37, R8.H0_H0, -72, -72 ;  /* 0xd480d48025257431 */ /* 0x000fe20000040008 */
[----:B------:R-:W-:Y:S06]  /*56a0*/  @!P1 BRA `(.L_x_930) ;  /* 0x0000001000789947 */ /* 0x000fec0003800000 */
[----:B------:R-:W0:Y:S01]  /*56b0*/  LDS.64 R2, [UR5+0x30] ;  /* 0x00003005ff027984 */ /* 0x000e220008000a00 */
[----:B------:R-:W-:Y:S01]  /*56c0*/  LOP3.LUT R12, R12, 0xf000f, RZ, 0xc0, !PT ;  /* 0x000f000f0c0c7812 */ /* 0x000fe200078ec0ff */
[----:B------:R-:W-:Y:S01]  /*56d0*/  HADD2.F32 R19, -RZ, R32.H1_H1 ;  /* 0x30000020ff137230 */ /* 0x000fe20000004100 */
[----:B------:R-:W-:Y:S01]  /*56e0*/  LOP3.LUT R13, R13, 0xf000f, RZ, 0xc0, !PT ;  /* 0x000f000f0d0d7812 */ /* 0x000fe200078ec0ff */
[----:B------:R-:W1:Y:S01]  /*56f0*/  LDS.64 R10, [UR5+0x38] ;  /* 0x00003805ff0a7984 */ /* 0x000e620008000a00 */
        /* <DEDUP_REMOVED lines=8> */
[----:B------:R-:W-:Y:S01]  /*5780*/  LOP3.LUT R22, R22, 0xf000f, RZ, 0xc0, !PT ;  /* 0x000f000f16167812 */ /* 0x000fe200078ec0ff */
[----:B------:R-:W-:Y:S02]  /*5790*/  HADD2 R14, R14, -1032, -1032 ;  /* 0xe408e4080e0e7430 */ /* 0x000fe40000000000 */
[--C-:B------:R-:W-:Y:S02]  /*57a0*/  HADD2.F32 R0, -RZ, R12.reuse.H0_H0 ;  /* 0x2000000cff007230 */ /* 0x100fe40000004100 */
[----:B------:R-:W-:Y:S02]  /*57b0*/  HADD2 R15, R15, -1032, -1032 ;  /* 0xe408e4080f0f7430 */ /* 0x000fe40000000000 */
[----:B------:R-:W-:Y:S01]  /*57c0*/  HADD2.F32 R8, -RZ, R12.H1_H1 ;  /* 0x3000000cff087230 */ /* 0x000fe20000004100 */
[----:B------:R-:W-:Y:S01]  /*57d0*/  LOP3.LUT R23, R23, 0xf000f, RZ, 0xc0, !PT ;  /* 0x000f000f17177812 */ /* 0x000fe200078ec0ff */
[----:B------:R-:W-:Y:S01]  /*57e0*/  HADD2.F32 R12, -RZ, R13.H1_H1 ;  /* 0x3000000dff0c7230 */ /* 0x000fe20000004100 */
[----:B------:R-:W-:Y:S01]  /*57f0*/  LOP3.LUT R24, R24, 0xf000f, RZ, 0xc0, !PT ;  /* 0x000f000f18187812 */ /* 0x000fe200078ec0ff */
[----:B------:R-:W-:Y:S01]  /*5800*/  HADD2.F32 R4, -RZ, R15.H0_H0 ;  /* 0x2000000fff047230 */ /* 0x000fe20000004100 */
[----:B------:R-:W-:-:S02]  /*5810*/  LOP3.LUT R25, R25, 0xf000f, RZ, 0xc0, !PT ;  /* 0x000f000f19197812 */ /* 0x000fc400078ec0ff */
[----:B------:R-:W-:Y:S02]  /*5820*/  LOP3.LUT R22, R22, 0x64006400, RZ, 0xfc, !PT ;  /* 0x6400640016167812 */ /* 0x000fe400078efcff */
[----:B------:R-:W-:Y:S02]  /*5830*/  LOP3.LUT R23, R23, 0x64006400, RZ, 0xfc, !PT ;  /* 0x6400640017177812 */ /* 0x000fe400078efcff */
[----:B------:R-:W-:Y:S02]  /*5840*/  LOP3.LUT R24, R24, 0x64006400, RZ, 0xfc, !PT ;  /* 0x6400640018187812 */ /* 0x000fe400078efcff */
[----:B------:R-:W-:Y:S02]  /*5850*/  LOP3.LUT R25, R25, 0x64006400, RZ, 0xfc, !PT ;  /* 0x6400640019197812 */ /* 0x000fe400078efcff */
[----:B------:R-:W-:Y:S02]  /*5860*/  ISETP.NE.AND P0, PT, R63, 0x1, PT ;  /* 0x000000013f00780c */ /* 0x000fe40003f05270 */
[----:B------:R-:W-:Y:S01]  /*5870*/  MOV R65, R9 ;  /* 0x0000000900417202 */ /* 0x000fe20000000f00 */
[----:B------:R-:W-:-:S02]  /*5880*/  HADD2 R42, R25, -1032, -1032 ;  /* 0xe408e408192a7430 */ /* 0x000fc40000000000 */
[--C-:B0-----:R-:W-:Y:S02]  /*5890*/  HADD2.F32 R5, -RZ, R2.reuse.H0_H0 ;  /* 0x20000002ff057230 */ /* 0x101fe40000004100 */
[----:B------:R-:W-:Y:S02]  /*58a0*/  HADD2.F32 R17, -RZ, R2.H1_H1 ;  /* 0x30000002ff117230 */ /* 0x000fe40000004100 */
[--C-:B------:R-:W-:Y:S02]  /*58b0*/  HADD2.F32 R27, -RZ, R3.reuse.H0_H0 ;  /* 0x20000003ff1b7230 */ /* 0x100fe40000004100 */
[----:B------:R-:W-:Y:S02]  /*58c0*/  HADD2.F32 R28, -RZ, R3.H1_H1 ;  /* 0x30000003ff1c7230 */ /* 0x000fe40000004100 */
[----:B------:R-:W-:Y:S02]  /*58d0*/  HADD2.F32 R2, -RZ, R13.H0_H0 ;  /* 0x2000000dff027230 */ /* 0x000fe40000004100 */
[----:B------:R-:W-:-:S02]  /*58e0*/  HADD2.F32 R3, -RZ, R14.H0_H0 ;  /* 0x2000000eff037230 */ /* 0x000fc40000004100 */
[----:B------:R-:W-:Y:S02]  /*58f0*/  HADD2.F32 R13, -RZ, R14.H1_H1 ;  /* 0x3000000eff0d7230 */ /* 0x000fe40000004100 */
[C---:B------:R-:W-:Y:S01]  /*5900*/  FFMA.FTZ R16, R5.reuse, R2, RZ ;  /* 0x0000000205107223 */ /* 0x040fe200000100ff */
[----:B------:R-:W-:Y:S02]  /*5910*/  HADD2.F32 R14, -RZ, R15.H1_H1 ;  /* 0x3000000fff0e7230 */ /* 0x000fe40000004100 */
[----:B------:R-:W-:Y:S01]  /*5920*/  FFMA.FTZ R15, R0, R5, RZ ;  /* 0x00000005000f7223 */ /* 0x000fe200000100ff */
[C---:B------:R-:W-:Y:S01]  /*5930*/  FFMA.FTZ R18, R5.reuse, R3, RZ ;  /* 0x0000000305127223 */ /* 0x040fe200000100ff */
[----:B------:R-:W-:Y:S01]  /*5940*/  FFMA.FTZ R5, R5, R4, RZ ;  /* 0x0000000405057223 */ /* 0x000fe200000100ff */
[C---:B------:R-:W-:Y:S01]  /*5950*/  FFMA.FTZ R30, R17.reuse, R12, R16 ;  /* 0x0000000c111e7223 */ /* 0x040fe20000010010 */
[----:B------:R-:W-:Y:S01]  /*5960*/  FFMA.FTZ R26, R8, R17, R15 ;  /* 0x00000011081a7223 */ /* 0x000fe2000001000f */
[C---:B------:R-:W-:Y:S01]  /*5970*/  FFMA.FTZ R31, R17.reuse, R13, R18 ;  /* 0x0000000d111f7223 */ /* 0x040fe20000010012 */
[----:B------:R-:W-:Y:S01]  /*5980*/  FFMA.FTZ R33, R17, R14, R5 ;  /* 0x0000000e11217223 */ /* 0x000fe20000010005 */
[----:B------:R-:W-:-:S02]  /*5990*/  HADD2.F32 R5, -RZ, R20.H0_H0 ;  /* 0x20000014ff057230 */ /* 0x000fc40000004100 */
[----:B------:R-:W-:Y:S02]  /*59a0*/  HADD2.F32 R15, -RZ, R20.H1_H1 ;  /* 0x30000014ff0f7230 */ /* 0x000fe40000004100 */
[----:B------:R-:W-:Y:S02]  /*59b0*/  HADD2.F32 R16, -RZ, R29.H0_H0 ;  /* 0x2000001dff107230 */ /* 0x000fe40000004100 */
[----:B------:R-:W-:Y:S01]  /*59c0*/  FFMA.FTZ R26, R5, R27, R26 ;  /* 0x0000001b051a7223 */ /* 0x000fe2000001001a */
[----:B------:R-:W-:Y:S02]  /*59d0*/  HADD2.F32 R18, -RZ, R32.H0_H0 ;  /* 0x20000020ff127230 */ /* 0x000fe40000004100 */
[----:B------:R-:W-:Y:S02]  /*59e0*/  HADD2.F32 R20, -RZ, R21.H0_H0 ;  /* 0x20000015ff147230 */ /* 0x000fe40000004100 */
[----:B------:R-:W-:Y:S02]  /*59f0*/  HADD2.F32 R17, -RZ, R29.H1_H1 ;  /* 0x3000001dff117230 */ /* 0x000fe40000004100 */
[----:B------:R-:W-:Y:S01]  /*5a00*/  FFMA.FTZ R29, R27, R16, R30 ;  /* 0x000000101b1d7223 */ /* 0x000fe2000001001e */
[----:B------:R-:W-:-:S02]  /*5a10*/  HADD2.F32 R21, -RZ, R21.H1_H1 ;  /* 0x30000015ff157230 */ /* 0x000fc40000004100 */
[C---:B------:R-:W-:Y:S01]  /*5a20*/  FFMA.FTZ R30, R27.reuse, R18, R31 ;  /* 0x000000121b1e7223 */ /* 0x040fe2000001001f */
[----:B------:R-:W-:Y:S01]  /*5a30*/  FFMA.FTZ R32, R27, R20, R33 ;  /* 0x000000141b207223 */ /* 0x000fe20000010021 */
[----:B------:R-:W-:Y:S01]  /*5a40*/  FFMA.FTZ R27, R15, R28, R26 ;  /* 0x0000001c0f1b7223 */ /* 0x000fe2000001001a */
[C---:B------:R-:W-:Y:S01]  /*5a50*/  FFMA.FTZ R29, R28.reuse, R17, R29 ;  /* 0x000000111c1d7223 */ /* 0x040fe2000001001d */
[C---:B------:R-:W-:Y:S01]  /*5a60*/  FFMA.FTZ R31, R28.reuse, R19, R30 ;  /* 0x000000131c1f7223 */ /* 0x040fe2000001001e */
[----:B------:R-:W-:Y:S01]  /*5a70*/  FFMA.FTZ R32, R28, R21, R32 ;  /* 0x000000151c207223 */ /* 0x000fe20000010020 */
[----:B------:R-:W-:Y:S02]  /*5a80*/  HADD2 R28, R22, -1032, -1032 ;  /* 0xe408e408161c7430 */ /* 0x000fe40000000000 */
[----:B-1----:R-:W-:Y:S02]  /*5a90*/  HADD2.F32 R26, -RZ, R10.H0_H0 ;  /* 0x2000000aff1a7230 */ /* 0x002fe40000004100 */
[----:B------:R-:W-:-:S02]  /*5aa0*/  HADD2 R30, R23, -1032, -1032 ;  /* 0xe408e408171e7430 */ /* 0x000fc40000000000 */
[----:B------:R-:W-:Y:S02]  /*5ab0*/  HADD2.F32 R25, -RZ, R42.H0_H0 ;  /* 0x2000002aff197230 */ /* 0x000fe40000004100 */
[----:B------:R-:W-:Y:S02]  /*5ac0*/  HADD2 R33, R24, -1032, -1032 ;  /* 0xe408e40818217430 */ /* 0x000fe40000000000 */
[----:B------:R-:W-:Y:S02]  /*5ad0*/  HADD2.F32 R22, -RZ, R28.H0_H0 ;  /* 0x2000001cff167230 */ /* 0x000fe40000004100 */
[----:B------:R-:W-:Y:S02]  /*5ae0*/  HADD2.F32 R23, -RZ, R30.H0_H0 ;  /* 0x2000001eff177230 */ /* 0x000fe40000004100 */
[----:B------:R-:W-:Y:S01]  /*5af0*/  FFMA.FTZ R40, R26, R25, R32 ;  /* 0x000000191a287223 */ /* 0x000fe20000010020 */
[----:B------:R-:W-:Y:S02]  /*5b00*/  HADD2.F32 R24, -RZ, R33.H0_H0 ;  /* 0x20000021ff187230 */ /* 0x000fe40000004100 */
[----:B------:R-:W-:-:S02]  /*5b10*/  HADD2.F32 R38, -RZ, R11.H0_H0 ;  /* 0x2000000bff267230 */ /* 0x000fc40000004100 */
[----:B------:R-:W-:Y:S01]  /*5b20*/  FFMA.FTZ R39, R26, R23, R29 ;  /* 0x000000171a277223 */ /* 0x000fe2000001001d */
[----:B------:R-:W-:Y:S02]  /*5b30*/  HADD2.F32 R43, -RZ, R11.H1_H1 ;  /* 0x3000000bff2b7230 */ /* 0x000fe40000004100 */
[----:B------:R-:W-:Y:S01]  /*5b40*/  FFMA.FTZ R11, R22, R26, R27 ;  /* 0x0000001a160b7223 */ /* 0x000fe2000001001b */
[----:B------:R-:W-:Y:S01]  /*5b50*/  FFMA.FTZ R41, R26, R24, R31 ;  /* 0x000000181a297223 */ /* 0x000fe2000001001f */
[----:B------:R-:W-:Y:S02]  /*5b60*/  HADD2.F32 R10, -RZ, R10.H1_H1 ;  /* 0x3000000aff0a7230 */ /* 0x000fe40000004100 */
[----:B------:R-:W-:Y:S02]  /*5b70*/  HADD2.F32 R26, -RZ, R28.H1_H1 ;  /* 0x3000001cff1a7230 */ /* 0x000fe40000004100 */
[----:B------:R-:W-:Y:S02]  /*5b80*/  HADD2.F32 R27, -RZ, R30.H1_H1 ;  /* 0x3000001eff1b7230 */ /* 0x000fe40000004100 */
        /* <DEDUP_REMOVED lines=9> */
[----:B------:R-:W-:Y:S01]  /*5c20*/  FFMA.FTZ R11, R30, R38, R11 ;  /* 0x000000261e0b7223 */ /* 0x000fe2000001000b */
        /* <DEDUP_REMOVED lines=76> */
[----:B------:R-:W-:-:S02]  /*60f0*/  MOV R65, R9 ;  /* 0x0000000900417202 */ /* 0x000fc40000000f00 */
        /* <DEDUP_REMOVED lines=121> */
.L_x_930:
[----:B------:R-:W-:-:S04]  /*6890*/  VIMNMX R0, PT, PT, R48, UR13, PT ;  /* 0x0000000d30007c48 */ /* 0x000fc8000bfe0100 */
[----:B------:R-:W-:-:S13]  /*68a0*/  ISETP.GT.AND P0, PT, R0, R65, PT ;  /* 0x000000410000720c */ /* 0x000fda0003f04270 */
[----:B------:R-:W-:Y:S05]  /*68b0*/  @!P0 BRA `(.L_x_934) ;  /* 0x0000002000b08947 */ /* 0x000fea0003800000 */
[----:B------:R-:W-:Y:S01]  /*68c0*/  VIMNMX.U32 R48, PT, PT, R48, UR13, PT ;  /* 0x0000000d30307c48 */ /* 0x000fe2000bfe0000 */
[----:B------:R-:W0:Y:S01]  /*68d0*/  LDCU.64 UR10, c[0x0][0x3a8] ;  /* 0x00007500ff0a77ac */ /* 0x000e220008000a00 */
[----:B------:R-:W-:-:S12]  /*68e0*/  UIADD3 UR4, UPT, UPT, UR4, 0x80, URZ ;  /* 0x0000008004047890 */ /* 0x000fd8000fffe0ff */
.L_x_936:
[----:B0-----:R-:W-:Y:S01]  /*68f0*/  MOV R62, UR11 ;  /* 0x0000000b003e7c02 */ /* 0x001fe20008000f00 */
[----:B-----5:R0:W5:Y:S04]  /*6900*/  LDG.E.128.CONSTANT R12, desc[UR8][R6.64] ;  /* 0x00000008060c7981 */ /* 0x020168000c1e9d00 */
[----:B------:R-:W-:-:S05]  /*6910*/  IMAD.WIDE R2, R62, 0x4, R6 ;  /* 0x000000043e027825 */ /* 0x000fca00078e0206 */
[----:B------:R0:W5:Y:S01]  /*6920*/  LDG.E.128.CONSTANT R8, desc[UR8][R2.64] ;  /* 0x0000000802087981 */ /* 0x000162000c1e9d00 */
[----:B------:R-:W-:-:S06]  /*6930*/  UIMAD UR5, UR7, -0x4, UR10 ;  /* 0xfffffffc070578a4 */ /* 0x000fcc000f8e020a */
[----:B------:R-:W-:-:S04]  /*6940*/  MOV R63, UR5 ;  /* 0x00000005003f7c02 */ /* 0x000fc80008000f00 */
[----:B------:R-:W-:Y:S01]  /*6950*/  ISETP.GE.AND P0, PT, R63, 0x1, PT ;  /* 0x000000013f00780c */ /* 0x000fe20003f06270 */
[----:B------:R-:W-:-:S12]  /*6960*/  IMAD.WIDE R98, R62, 0x4, R2 ;  /* 0x000000043e627825 */ /* 0x000fd800078e0202 */
[----:B0-----:R-:W-:Y:S05]  /*6970*/  @!P0 BRA `(.L_x_935) ;  /* 0x00000020006c8947 */ /* 0x001fea0003800000 */
[----:B------:R-:W2:Y:S01]  /*6980*/  LDG.E.128.CONSTANT R4, desc[UR8][R98.64] ;  /* 0x0000000862047981 */ /* 0x000ea2000c1e9d00 */
[----:B-----5:R-:W-:Y:S01]  /*6990*/  SHF.R.U32.HI R2, RZ, 0xf, R12 ;  /* 0x0000000fff027819 */ /* 0x020fe2000001160c */
[----:B------:R-:W-:Y:S01]  /*69a0*/  HFMA2 R3, -RZ, RZ, 0, 0.015625 ;  /* 0x00002400ff037431 */ /* 0x000fe200000001ff */
        /* <DEDUP_REMOVED lines=25> */
[----:B------:R-:W-:Y:S02]  /*6b40*/  LOP3.LUT R69, R12, 0x70007, RZ, 0xc0, !PT ;  /* 0x000700070c457812 */ /* 0x000fe400078ec0ff */
[C---:B------:R-:W-:Y:S02]  /*6b50*/  LOP3.LUT R15, R10.reuse, 0x380038, RZ, 0xc0, !PT ;  /* 0x003800380a0f7812 */ /* 0x040fe400078ec0ff */
[----:B------:R-:W-:Y:S02]  /*6b60*/  SHF.R.U32.HI R84, RZ, 0x6, R10 ;  /* 0x00000006ff547819 */ /* 0x000fe4000001160a */
[----:B------:R-:W-:Y:S02]  /*6b70*/  LOP3.LUT R76, R10, 0x70007, RZ, 0xc0, !PT ;  /* 0x000700070a4c7812 */ /* 0x000fe400078ec0ff */
[----:B------:R-:W-:-:S02]  /*6b80*/  LOP3.LUT R12, R8, 0x380038, RZ, 0xc0, !PT ;  /* 0x00380038080c7812 */ /* 0x000fc400078ec0ff */
[----:B------:R-:W-:Y:S02]  /*6b90*/  SHF.R.U32.HI R80, RZ, 0x6, R8 ;  /* 0x00000006ff507819 */ /* 0x000fe40000011608 */
[----:B------:R-:W-:Y:S02]  /*6ba0*/  LOP3.LUT R72, R8, 0x70007, RZ, 0xc0, !PT ;  /* 0x0007000708487812 */ /* 0x000fe400078ec0ff */
[----:B------:R-:W-:Y:S02]  /*6bb0*/  LOP3.LUT R2, R2, 0x20002, R13, 0xf8, !PT ;  /* 0x0002000202027812 */ /* 0x000fe400078ef80d */
[----:B------:R-:W-:Y:S02]  /*6bc0*/  LOP3.LUT R25, R22, 0x20002, R25, 0xf8, !PT ;  /* 0x0002000216197812 */ /* 0x000fe400078ef819 */
[----:B------:R-:W-:Y:S02]  /*6bd0*/  MOV R8, 0x3000 ;  /* 0x0000300000087802 */ /* 0x000fe40000000f00 */
[----:B------:R-:W-:-:S02]  /*6be0*/  LOP3.LUT R17, R17, 0x10001, RZ, 0xc0, !PT ;  /* 0x0001000111117812 */ /* 0x000fc400078ec0ff */
[----:B------:R-:W-:Y:S02]  /*6bf0*/  LOP3.LUT R20, R20, 0x20002, R9, 0xf8, !PT ;  /* 0x0002000214147812 */ /* 0x000fe400078ef809 */
[C---:B------:R-:W-:Y:S02]  /*6c00*/  LOP3.LUT R23, R11.reuse, 0x380038, RZ, 0xc0, !PT ;  /* 0x003800380b177812 */ /* 0x040fe400078ec0ff */
[----:B------:R-:W-:Y:S02]  /*6c10*/  SHF.R.U32.HI R86, RZ, 0x6, R11 ;  /* 0x00000006ff567819 */ /* 0x000fe4000001160b */
[----:B------:R-:W-:Y:S02]  /*6c20*/  LOP3.LUT R78, R11, 0x70007, RZ, 0xc0, !PT ;  /* 0x000700070b4e7812 */ /* 0x000fe400078ec0ff */
[----:B------:R-:W-:Y:S02]  /*6c30*/  LOP3.LUT R17, R17, 0x20002, R18, 0xf8, !PT ;  /* 0x0002000211117812 */ /* 0x000fe400078ef812 */
        /* <DEDUP_REMOVED lines=28> */
[----:B------:R-:W-:Y:S01]  /*6e00*/  HFMA2 R81, R73, R40, RZ.H0_H0 ;  /* 0x0000002849517231 */ /* 0x000fe200000400ff */
[----:B------:R-:W-:Y:S02]  /*6e10*/  ISETP.NE.AND P0, PT, R63, 0x1, PT ;  /* 0x000000013f00780c */ /* 0x000fe40003f05270 */
[----:B------:R-:W-:-:S02]  /*6e20*/  PRMT R61, R61, 0x5410, R60 ;  /* 0x000054103d3d7816 */ /* 0x000fc4000000003c */
[----:B------:R-:W-:Y:S02]  /*6e30*/  PRMT R59, R59, 0x5410, R58 ;  /* 0x000054103b3b7816 */ /* 0x000fe4000000003a */
[----:B--2---:R-:W-:Y:S02]  /*6e40*/  SHF.R.U32.HI R45, RZ, 0xd, R4 ;  /* 0x0000000dff2d7819 */ /* 0x004fe40000011604 */
[--C-:B------:R-:W-:Y:S02]  /*6e50*/  SHF.R.U32.HI R46, RZ, 0xd, R5.reuse ;  /* 0x0000000dff2e7819 */ /* 0x100fe40000011605 */
[C---:B------:R-:W-:Y:S02]  /*6e60*/  LOP3.LUT R10, R5.reuse, 0x380038, RZ, 0xc0, !PT ;  /* 0x00380038050a7812 */ /* 0x040fe400078ec0ff */
[----:B------:R-:W-:Y:S02]  /*6e70*/  SHF.R.U32.HI R90, RZ, 0x6, R5 ;  /* 0x00000006ff5a7819 */ /* 0x000fe40000011605 */
[----:B------:R-:W-:-:S02]  /*6e80*/  LOP3.LUT R85, R5, 0x70007, RZ, 0xc0, !PT ;  /* 0x0007000705557812 */ /* 0x000fc400078ec0ff */
[--C-:B------:R-:W-:Y:S02]  /*6e90*/  SHF.R.U32.HI R88, RZ, 0xd, R7.reuse ;  /* 0x0000000dff587819 */ /* 0x100fe40000011607 */
[C---:B------:R-:W-:Y:S02]  /*6ea0*/  LOP3.LUT R22, R7.reuse, 0x380038, RZ, 0xc0, !PT ;  /* 0x0038003807167812 */ /* 0x040fe400078ec0ff */
[----:B------:R-:W-:Y:S02]  /*6eb0*/  SHF.R.U32.HI R92, RZ, 0x6, R7 ;  /* 0x00000006ff5c7819 */ /* 0x000fe40000011607 */
[----:B------:R-:W-:Y:S02]  /*6ec0*/  LOP3.LUT R89, R7, 0x70007, RZ, 0xc0, !PT ;  /* 0x0007000707597812 */ /* 0x000fe400078ec0ff */
[----:B------:R-:W-:Y:S02]  /*6ed0*/  LOP3.LUT R5, R0, 0x64006400, RZ, 0xfc, !PT ;  /* 0x6400640000057812 */ /* 0x000fe400078efcff */
[----:B------:R-:W-:-:S02]  /*6ee0*/  LOP3.LUT R7, R16, 0x64006400, RZ, 0xfc, !PT ;  /* 0x6400640010077812 */ /* 0x000fc400078efcff */
[C---:B------:R-:W-:Y:S01]  /*6ef0*/  LOP3.LUT R9, R4.reuse, 0x380038, RZ, 0xc0, !PT ;  /* 0x0038003804097812 */ /* 0x040fe200078ec0ff */
[-C--:B------:R-:W-:Y:S01]  /*6f00*/  HFMA2 R70, R5, R8.reuse.H0_H0, -132, -132 ;  /* 0xd820d82005467431 */ /* 0x080fe20000040008 */
[----:B------:R-:W-:Y:S01]  /*6f10*/  SHF.R.U32.HI R44, RZ, 0x6, R4 ;  /* 0x00000006ff2c7819 */ /* 0x000fe20000011604 */
[----:B------:R-:W-:Y:S01]  /*6f20*/  HFMA2 R68, R7, R8.H0_H0, -132, -132 ;  /* 0xd820d82007447431 */ /* 0x000fe20000040008 */
[----:B------:R-:W-:Y:S01]  /*6f30*/  LOP3.LUT R83, R4, 0x70007, RZ, 0xc0, !PT ;  /* 0x0007000704537812 */ /* 0x000fe200078ec0ff */
[-C--:B------:R-:W-:Y:S01]  /*6f40*/  HFMA2 R40, R70, R41.reuse, R67 ;  /* 0x0000002946287231 */ /* 0x080fe20000000043 */
[----:B------:R-:W-:Y:S01]  /*6f50*/  LOP3.LUT R0, R36, 0x380038, RZ, 0xc0, !PT ;  /* 0x0038003824007812 */ /* 0x000fe200078ec0ff */
[----:B------:R-:W-:Y:S01]  /*6f60*/  HFMA2 R93, R68, R41, R69 ;  /* 0x00000029445d7231 */ /* 0x000fe20000000045 */
[----:B------:R-:W-:Y:S02]  /*6f70*/  LOP3.LUT R45, R2, 0x40004, R45, 0xf8, !PT ;  /* 0x00040004022d7812 */ /* 0x000fe400078ef82d */
[----:B------:R-:W-:-:S02]  /*6f80*/  LOP3.LUT R4, R37, 0x380038, RZ, 0xc0, !PT ;  /* 0x0038003825047812 */ /* 0x000fc400078ec0ff */
[----:B------:R-:W-:Y:S02]  /*6f90*/  LOP3.LUT R2, R80, 0x380038, RZ, 0xc0, !PT ;  /* 0x0038003850027812 */ /* 0x000fe400078ec0ff */
[----:B------:R-:W-:Y:S02]  /*6fa0*/  LOP3.LUT R5, R0, 0x64006400, RZ, 0xfc, !PT ;  /* 0x6400640000057812 */ /* 0x000fe400078efcff */
[--C-:B------:R-:W-:Y:S02]  /*6fb0*/  SHF.R.U32.HI R47, RZ, 0xd, R6.reuse ;  /* 0x0000000dff2f7819 */ /* 0x100fe40000011606 */
[C---:B------:R-:W-:Y:S01]  /*6fc0*/  LOP3.LUT R18, R6.reuse, 0x380038, RZ, 0xc0, !PT ;  /* 0x0038003806127812 */ /* 0x040fe200078ec0ff */
[----:B------:R-:W-:Y:S01]  /*6fd0*/  HFMA2 R30, R5, R8.H0_H0, -132, -132 ;  /* 0xd820d820051e7431 */ /* 0x000fe20000040008 */
[----:B------:R-:W-:Y:S02]  /*6fe0*/  SHF.R.U32.HI R91, RZ, 0x6, R6 ;  /* 0x00000006ff5b7819 */ /* 0x000fe40000011606 */
[----:B------:R-:W-:-:S02]  /*6ff0*/  LOP3.LUT R87, R6, 0x70007, RZ, 0xc0, !PT ;  /* 0x0007000706577812 */ /* 0x000fc400078ec0ff */
[----:B------:R-:W-:Y:S02]  /*7000*/  LOP3.LUT R88, R25, 0x40004, R88, 0xf8, !PT ;  /* 0x0004000419587812 */ /* 0x000fe400078ef858 */
[----:B------:R-:W-:Y:S02]  /*7010*/  LOP3.LUT R7, R4, 0x64006400, RZ, 0xfc, !PT ;  /* 0x6400640004077812 */ /* 0x000fe400078efcff */
[----:B------:R-:W-:Y:S02]  /*7020*/  LOP3.LUT R6, R82, 0x380038, RZ, 0xc0, !PT ;  /* 0x0038003852067812 */ /* 0x000fe400078ec0ff */
[----:B------:R-:W-:Y:S01]  /*7030*/  LOP3.LUT R25, R2, 0x64006400, RZ, 0xfc, !PT ;  /* 0x6400640002197812 */ /* 0x000fe200078efcff */
[-C--:B------:R-:W-:Y:S01]  /*7040*/  HFMA2 R28, R7, R8.reuse.H0_H0, -132, -132 ;  /* 0xd820d820071c7431 */ /* 0x080fe20000040008 */
[----:B------:R-:W-:Y:S02]  /*7050*/  LOP3.LUT R0, R44, 0x380038, RZ, 0xc0, !PT ;  /* 0x003800382c007812 */ /* 0x000fe400078ec0ff */
[----:B------:R-:W-:Y:S01]  /*7060*/  LOP3.LUT R46, R17, 0x40004, R46, 0xf8, !PT ;  /* 0x00040004112e7812 */ /* 0x000fe200078ef82e */
[----:B------:R-:W-:Y:S01]  /*7070*/  HFMA2 R25, R25, R8.H0_H0, -132, -132 ;  /* 0xd820d82019197431 */ /* 0x000fe20000040008 */
[----:B------:R-:W-:-:S02]  /*7080*/  LOP3.LUT R2, R90, 0x380038, RZ, 0xc0, !PT ;  /* 0x003800385a027812 */ /* 0x000fc400078ec0ff */
[----:B------:R-:W-:Y:S02]  /*7090*/  LOP3.LUT R17, R21, 0x64006400, RZ, 0xfc, !PT ;  /* 0x6400640015117812 */ /* 0x000fe400078efcff */
[----:B------:R-:W-:Y:S02]  /*70a0*/  LOP3.LUT R9, R9, 0x64006400, RZ, 0xfc, !PT ;  /* 0x6400640009097812 */ /* 0x000fe400078efcff */
[----:B------:R-:W-:Y:S01]  /*70b0*/  LOP3.LUT R11, R10, 0x64006400, RZ, 0xfc, !PT ;  /* 0x640064000a0b7812 */ /* 0x000fe200078efcff */
[-C--:B------:R-:W-:Y:S01]  /*70c0*/  HFMA2 R64, R17, R8.reuse.H0_H0, -132, -132 ;  /* 0xd820d82011407431 */ /* 0x080fe20000040008 */
        /* <DEDUP_REMOVED lines=8> */
[----:B------:R-:W-:Y:S01]  /*7150*/  LOP3.LUT R47, R20, 0x40004, R47, 0xf8, !PT ;  /* 0x00040004142f7812 */ /* 0x000fe200078ef82f */
[-C--:B------:R-:W-:Y:S01]  /*7160*/  HFMA2 R20, R11, R8.reuse.H0_H0, -132, -132 ;  /* 0xd820d8200b147431 */ /* 0x080fe20000040008 */
[----:B------:R-:W-:Y:S02]  /*7170*/  LOP3.LUT R16, R86, 0x380038, RZ, 0xc0, !PT ;  /* 0x0038003856107812 */ /* 0x000fe400078ec0ff */
        /* <DEDUP_REMOVED lines=67> */
[----:B------:R-:W-:Y:S01]  /*75b0*/  HFMA2 R41, R71, R42, R41 ;  /* 0x0000002a47297231 */ /* 0x000fe20000000029 */
[----:B------:R-:W1:Y:S01]  /*75c0*/  LDS.128 R36, [UR4+-0x60] ;  /* 0xffffa004ff247984 */ /* 0x000e620008000c00 */
        /* <DEDUP_REMOVED lines=40> */
[-C--:B------:R-:W-:Y:S01]  /*7850*/  HFMA2 R93, R86, R35.reuse, R93 ;  /* 0x00000023565d7231 */ /* 0x080fe2000000005d */
[----:B------:R-:W-:Y:S01]  /*7860*/  LOP3.LUT R87, R87, 0x64006400, RZ, 0xfc, !PT ;  /* 0x6400640057577812 */ /* 0x000fe200078efcff */
[----:B------:R-:W-:Y:S02]  /*7870*/  HFMA2 R34, R80, R35, R34 ;  /* 0x0000002350227231 */ /* 0x000fe40000000022 */
[-C--:B-1----:R-:W-:Y:S02]  /*7880*/  HFMA2 R95, R21, R36.reuse, R95 ;  /* 0x00000024155f7231 */ /* 0x082fe4000000005f */
[-C--:B------:R-:W-:Y:S01]  /*7890*/  HFMA2 R94, R23, R36.reuse, R94 ;  /* 0x00000024175e7231 */ /* 0x080fe2000000005e */
[----:B------:R-:W-:Y:S01]  /*78a0*/  LOP3.LUT R32, R89, 0x64006400, RZ, 0xfc, !PT ;  /* 0x6400640059207812 */ /* 0x000fe200078efcff */
[----:B------:R-:W-:-:S02]  /*78b0*/  HFMA2 R93, R25, R36, R93 ;  /* 0x00000024195d7231 */ /* 0x000fc4000000005d */
[----:B------:R-:W-:Y:S02]  /*78c0*/  HADD2 R89, R83, -1028, -1028 ;  /* 0xe404e40453597430 */ /* 0x000fe40000000000 */
[-C--:B------:R-:W-:Y:S02]  /*78d0*/  HFMA2 R95, R2, R37.reuse, R95 ;  /* 0x00000025025f7231 */ /* 0x080fe4000000005f */
[----:B------:R-:W-:Y:S01]  /*78e0*/  HADD2 R83, R85, -1028, -1028 ;  /* 0xe404e40455537430 */ /* 0x000fe20000000000 */
[----:B------:R-:W-:Y:S01]  /*78f0*/  LOP3.LUT R90, R90, 0x70007, RZ, 0xc0, !PT ;  /* 0x000700075a5a7812 */ /* 0x000fe200078ec0ff */
[----:B------:R-:W-:Y:S01]  /*7900*/  HFMA2 R34, R19, R36, R34 ;  /* 0x0000002413227231 */ /* 0x000fe20000000022 */
[----:B------:R-:W-:Y:S01]  /*7910*/  LOP3.LUT R44, R44, 0x70007, RZ, 0xc0, !PT ;  /* 0x000700072c2c7812 */ /* 0x000fe200078ec0ff */
[----:B------:R-:W-:Y:S02]  /*7920*/  HADD2 R85, R87, -1028, -1028 ;  /* 0xe404e40457557430 */ /* 0x000fe40000000000 */
[----:B------:R-:W-:-:S02]  /*7930*/  HFMA2 R93, R6, R37, R93 ;  /* 0x00000025065d7231 */ /* 0x000fc4000000005d */
[-C--:B------:R-:W-:Y:S01]  /*7940*/  HFMA2 R94, R4, R37.reuse, R94 ;  /* 0x00000025045e7231 */ /* 0x080fe2000000005e */
[----:B------:R-:W-:Y:S01]  /*7950*/  LOP3.LUT R91, R91, 0x70007, RZ, 0xc0, !PT ;  /* 0x000700075b5b7812 */ /* 0x000fe200078ec0ff */
[----:B------:R-:W-:Y:S01]  /*7960*/  HFMA2 R34, R0, R37, R34 ;  /* 0x0000002500227231 */ /* 0x000fe20000000022 */
[----:B------:R-:W-:Y:S01]  /*7970*/  LOP3.LUT R92, R92, 0x70007, RZ, 0xc0, !PT ;  /* 0x000700075c5c7812 */ /* 0x000fe200078ec0ff */
[----:B------:R-:W-:Y:S02]  /*7980*/  HADD2 R87, R32, -1028, -1028 ;  /* 0xe404e40420577430 */ /* 0x000fe40000000000 */
[-C--:B------:R-:W-:Y:S01]  /*7990*/  HFMA2 R95, R85, R38.reuse, R95 ;  /* 0x00000026555f7231 */ /* 0x080fe2000000005f */
[----:B------:R-:W-:Y:S01]  /*79a0*/  LOP3.LUT R90, R90, 0x64006400, RZ, 0xfc, !PT ;  /* 0x640064005a5a7812 */ /* 0x000fe200078efcff */
        /* <DEDUP_REMOVED lines=16> */
[-C--:B0-----:R-:W-:Y:S02]  /*7ab0*/  HFMA2 R32, R97, R40.reuse, R32 ;  /* 0x0000002861207231 */ /* 0x081fe40000000020 */
[----:B------:R-:W-:Y:S02]  /*7ac0*/  HADD2 R91, R92, -1028, -1028 ;  /* 0xe404e4045c5b7430 */ /* 0x000fe40000000000 */
[-C--:B------:R-:W-:Y:S02]  /*7ad0*/  HFMA2 R33, R93, R40.reuse, R33 ;  /* 0x000000285d217231 */ /* 0x080fe40000000021 */
[-C--:B------:R-:W-:Y:S02]  /*7ae0*/  HFMA2 R94, R95, R40.reuse, R94 ;  /* 0x000000285f5e7231 */ /* 0x080fe4000000005e */
[-C--:B------:R-:W-:Y:S02]  /*7af0*/  HFMA2 R32, R14, R41.reuse, R32 ;  /* 0x000000290e207231 */ /* 0x080fe40000000020 */
[----:B------:R-:W-:Y:S01]  /*7b00*/  HFMA2 R40, R91, R40, R34 ;  /* 0x000000285b287231 */ /* 0x000fe20000000022 */
[----:B------:R-:W-:Y:S01]  /*7b10*/  LOP3.LUT R88, R88, 0x64006400, RZ, 0xfc, !PT ;  /* 0x6400640058587812 */ /* 0x000fe200078efcff */
[----:B------:R-:W-:-:S02]  /*7b20*/  HFMA2 R94, R12, R41, R94 ;  /* 0x000000290c5e7231 */ /* 0x000fc4000000005e */
[----:B------:R-:W-:Y:S02]  /*7b30*/  HFMA2 R34, R10, R41, R33 ;  /* 0x000000290a227231 */ /* 0x000fe40000000021 */
[----:B------:R-:W-:Y:S02]  /*7b40*/  HFMA2 R3, R96, R3.H0_H0, -20, -20 ;  /* 0xcd00cd0060037431 */ /* 0x000fe40000040003 */
[-C--:B------:R-:W-:Y:S02]  /*7b50*/  HFMA2 R32, R9, R42.reuse, R32 ;  /* 0x0000002a09207231 */ /* 0x080fe40000000020 */
[----:B------:R-:W-:Y:S02]  /*7b60*/  HFMA2 R40, R8, R41, R40 ;  /* 0x0000002908287231 */ /* 0x000fe40000000028 */
        /* <DEDUP_REMOVED lines=19> */
[----:B------:R-:W-:Y:S06]  /*7ca0*/  @!P0 BRA `(.L_x_935) ;  /* 0x0000000c00a08947 */ /* 0x000fec0003800000 */
[----:B------:R-:W0:Y:S01]  /*7cb0*/  LDS.128 R32, [UR4+-0x40] ;  /* 0xffffc004ff207984 */ /* 0x000e220008000c00 */
[----:B------:R-:W-:-:S03]  /*7cc0*/  ISETP.NE.AND P0, PT, R63, 0x2, PT ;  /* 0x000000023f00780c */ /* 0x000fc60003f05270 */
        /* <DEDUP_REMOVED lines=77> */
[----:B------:R-:W-:-:S03]  /*81a0*/  ISETP.NE.AND P0, PT, R63, 0x3, PT ;  /* 0x000000033f00780c */ /* 0x000fc60003f05270 */
        /* <DEDUP_REMOVED lines=152> */
.L_x_935:
[----:B------:R-:W-:Y:S01]  /*8b30*/  IADD3 R65, PT, PT, R65, 0x20, RZ ;  /* 0x0000002041417810 */ /* 0x000fe20007ffe0ff */
[----:B------:R-:W-:Y:S01]  /*8b40*/  UIADD3 UR4, UPT, UPT, UR4, 0x40, URZ ;  /* 0x0000004004047890 */ /* 0x000fe2000fffe0ff */
[----:B------:R-:W-:Y:S02]  /*8b50*/  IMAD.WIDE R6, R62, 0x4, R98 ;  /* 0x000000043e067825 */ /* 0x000fe400078e0262 */
[----:B------:R-:W-:-:S13]  /*8b60*/  ISETP.GE.AND P0, PT, R65, R48, PT ;  /* 0x000000304100720c */ /* 0x000fda0003f06270 */
[----:B------:R-:W-:Y:S05]  /*8b70*/  @!P0 BRA `(.L_x_936) ;  /* 0xffffffdc005c8947 */ /* 0x000fea000383ffff */
.L_x_934:
        /* <DEDUP_REMOVED lines=17> */
.L_x_940:
[----:B------:R-:W0:Y:S02]  /*8c90*/  LDS R2, [R0] ;  /* 0x0000000000027984 */ /* 0x000e240000000800 */
[----:B0-----:R-:W-:-:S05]  /*8ca0*/  HADD2 R3, R2, R57 ;  /* 0x0000003902037230 */ /* 0x001fca0000000000 */
[----:B------:R-:W0:Y:S02]  /*8cb0*/  ATOMS.CAST.SPIN P0, [R0], R2, R3 ;  /* 0x000000020000758d */ /* 0x000e240001800003 */
[----:B0-----:R-:W-:Y:S05]  /*8cc0*/  @!P0 BRA `(.L_x_940) ;  /* 0xfffffffc00f08947 */ /* 0x001fea000383ffff */
[----:B------:R-:W-:Y:S05]  /*8cd0*/  BRA `(.L_x_938) ;  /* 0x00000000000c7947 */ /* 0x000fea0003800000 */
.L_x_939:
[----:B------:R-:W2:Y:S02]  /*8ce0*/  LD.E R0, desc[UR8][R4.64] ;  /* 0x0000000804007980 */ /* 0x000ea4000c101900 */
[----:B--2---:R-:W-:-:S05]  /*8cf0*/  IADD3 R3, PT, PT, R57, R0, RZ ;  /* 0x0000000039037210 */ /* 0x004fca0007ffe0ff */
[----:B------:R0:W-:Y:S02]  /*8d00*/  ST.E desc[UR8][R4.64], R3 ;  /* 0x0000000304007985 */ /* 0x0001e4000c101908 */
.L_x_938:
[----:B------:R-:W-:Y:S05]  /*8d10*/  BSYNC.RECONVERGENT B0 ;  /* 0x0000000000007941 */ /* 0x000fea0003800200 */
.L_x_937:
[----:B------:R1:W-:Y:S01]  /*8d20*/  ATOM.E.ADD.F16x2.RN.STRONG.GPU P0, RZ, desc[UR8][R4.64+0x4], R56 ;  /* 0x8000043804ff79a2 */ /* 0x0003e2000c10e108 */
[----:B------:R-:W-:Y:S04]  /*8d30*/  BSSY.RECONVERGENT B0, `(.L_x_941) ;  /* 0x000000e000007945 */ /* 0x000fe80003800200 */
[----:B-1----:R-:W-:Y:S05]  /*8d40*/  @P0 BRA `(.L_x_942) ;  /* 0x0000000000300947 */ /* 0x002fea0003800000 */
[----:B------:R-:W1:Y:S02]  /*8d50*/  QSPC.E.S P0, RZ, [R4+0x4] ;  /* 0x0000040004ff73aa */ /* 0x000e640000000500 */
[----:B-1----:R-:W-:Y:S05]  /*8d60*/  @!P0 BRA `(.L_x_943) ;  /* 0x00000000001c8947 */ /* 0x002fea0003800000 */
[----:B------:R-:W-:-:S04]  /*8d70*/  MOV R2, R4 ;  /* 0x0000000400027202 */ /* 0x000fc80000000f00 */
[----:B------:R-:W-:-:S07]  /*8d80*/  MOV R0, R2 ;  /* 0x0000000200007202 */ /* 0x000fce0000000f00 */
.L_x_944:
[----:B------:R-:W0:Y:S02]  /*8d90*/  LDS R2, [R0+0x4] ;  /* 0x0000040000027984 */ /* 0x000e240000000800 */
[----:B0-----:R-:W-:-:S05]  /*8da0*/  HFMA2 R3, R2, 1, 1, R56 ;  /* 0x3c003c0002037831 */ /* 0x001fca0000000038 */
[----:B------:R-:W0:Y:S02]  /*8db0*/  ATOMS.CAST.SPIN P0, [R0+0x4], R2, R3 ;  /* 0x000004020000758d */ /* 0x000e240001800003 */
[----:B0-----:R-:W-:Y:S05]  /*8dc0*/  @!P0 BRA `(.L_x_944) ;  /* 0xfffffffc00f08947 */ /* 0x001fea000383ffff */
[----:B------:R-:W-:Y:S05]  /*8dd0*/  BRA `(.L_x_942) ;  /* 0x00000000000c7947 */ /* 0x000fea0003800000 */
.L_x_943:
[----:B------:R-:W0:Y:S02]  /*8de0*/  LD.E R0, desc[UR8][R4.64+0x4] ;  /* 0x0000040804007980 */ /* 0x000e24000c101900 */
[----:B0-----:R-:W-:-:S05]  /*8df0*/  IADD3 R3, PT, PT, R56, R0, RZ ;  /* 0x0000000038037210 */ /* 0x001fca0007ffe0ff */
[----:B------:R1:W-:Y:S02]  /*8e00*/  ST.E desc[UR8][R4.64+0x4], R3 ;  /* 0x0000040304007985 */ /* 0x0003e4000c101908 */
.L_x_942:
[----:B------:R-:W-:Y:S05]  /*8e10*/  BSYNC.RECONVERGENT B0 ;  /* 0x0000000000007941 */ /* 0x000fea0003800200 */
.L_x_941:
        /* <DEDUP_REMOVED lines=10> */
.L_x_948:
[----:B------:R-:W0:Y:S02]  /*8ec0*/  LDS R2, [R0] ;  /* 0x0000000000027984 */ /* 0x000e240000000800 */
[----:B0-----:R-:W-:-:S05]  /*8ed0*/  HADD2 R3, R2, R55 ;  /* 0x0000003702037230 */ /* 0x001fca0000000000 */
[----:B------:R-:W0:Y:S02]  /*8ee0*/  ATOMS.CAST.SPIN P0, [R0], R2, R3 ;  /* 0x000000020000758d */ /* 0x000e240001800003 */
[----:B0-----:R-:W-:Y:S05]  /*8ef0*/  @!P0 BRA `(.L_x_948) ;  /* 0xfffffffc00f08947 */ /* 0x001fea000383ffff */
[----:B------:R-:W-:Y:S05]  /*8f00*/  BRA `(.L_x_946) ;  /* 0x00000000000c7947 */ /* 0x000fea0003800000 */
.L_x_947:
[----:B------:R-:W2:Y:S02]  /*8f10*/  LD.E R0, desc[UR8][R4.64] ;  /* 0x0000000804007980 */ /* 0x000ea4000c101900 */
[----:B--2---:R-:W-:-:S05]  /*8f20*/  IADD3 R3, PT, PT, R55, R0, RZ ;  /* 0x0000000037037210 */ /* 0x004fca0007ffe0ff */
[----:B------:R0:W-:Y:S02]  /*8f30*/  ST.E desc[UR8][R4.64], R3 ;  /* 0x0000000304007985 */ /* 0x0001e4000c101908 */
.L_x_946:
[----:B------:R-:W-:Y:S05]  /*8f40*/  BSYNC.RECONVERGENT B0 ;  /* 0x0000000000007941 */ /* 0x000fea0003800200 */
.L_x_945:
[----:B------:R1:W-:Y:S01]  /*8f50*/  ATOM.E.ADD.F16x2.RN.STRONG.GPU P0, RZ, desc[UR8][R4.64+0x4], R54 ;  /* 0x8000043604ff79a2 */ /* 0x0003e2000c10e108 */
[----:B------:R-:W-:Y:S04]  /*8f60*/  BSSY.RECONVERGENT B0, `(.L_x_949) ;  /* 0x000000e000007945 */ /* 0x000fe80003800200 */
[----:B-1----:R-:W-:Y:S05]  /*8f70*/  @P0 BRA `(.L_x_950) ;  /* 0x0000000000300947 */ /* 0x002fea0003800000 */
[----:B------:R-:W1:Y:S02]  /*8f80*/  QSPC.E.S P0, RZ, [R4+0x4] ;  /* 0x0000040004ff73aa */ /* 0x000e640000000500 */
[----:B-1----:R-:W-:Y:S05]  /*8f90*/  @!P0 BRA `(.L_x_951) ;  /* 0x00000000001c8947 */ /* 0x002fea0003800000 */
[----:B------:R-:W-:-:S04]  /*8fa0*/  MOV R2, R4 ;  /* 0x0000000400027202 */ /* 0x000fc80000000f00 */
[----:B------:R-:W-:-:S07]  /*8fb0*/  MOV R0, R2 ;  /* 0x0000000200007202 */ /* 0x000fce0000000f00 */
.L_x_952:
[----:B------:R-:W0:Y:S02]  /*8fc0*/  LDS R2, [R0+0x4] ;  /* 0x0000040000027984 */ /* 0x000e240000000800 */
[----:B0-----:R-:W-:-:S05]  /*8fd0*/  HFMA2 R3, R2, 1, 1, R54 ;  /* 0x3c003c0002037831 */ /* 0x001fca0000000036 */
[----:B------:R-:W0:Y:S02]  /*8fe0*/  ATOMS.CAST.SPIN P0, [R0+0x4], R2, R3 ;  /* 0x000004020000758d */ /* 0x000e240001800003 */
[----:B0-----:R-:W-:Y:S05]  /*8ff0*/  @!P0 BRA `(.L_x_952) ;  /* 0xfffffffc00f08947 */ /* 0x001fea000383ffff */
[----:B------:R-:W-:Y:S05]  /*9000*/  BRA `(.L_x_950) ;  /* 0x00000000000c7947 */ /* 0x000fea0003800000 */
.L_x_951:
[----:B------:R-:W0:Y:S02]  /*9010*/  LD.E R0, desc[UR8][R4.64+0x4] ;  /* 0x0000040804007980 */ /* 0x000e24000c101900 */
[----:B0-----:R-:W-:-:S05]  /*9020*/  IADD3 R3, PT, PT, R54, R0, RZ ;  /* 0x0000000036037210 */ /* 0x001fca0007ffe0ff */
[----:B------:R1:W-:Y:S02]  /*9030*/  ST.E desc[UR8][R4.64+0x4], R3 ;  /* 0x0000040304007985 */ /* 0x0003e4000c101908 */
.L_x_950:
[----:B------:R-:W-:Y:S05]  /*9040*/  BSYNC.RECONVERGENT B0 ;  /* 0x0000000000007941 */ /* 0x000fea0003800200 */
.L_x_949:
        /* <DEDUP_REMOVED lines=10> */
.L_x_956:
[----:B------:R-:W0:Y:S02]  /*90f0*/  LDS R2, [R0] ;  /* 0x0000000000027984 */ /* 0x000e240000000800 */
[----:B0-----:R-:W-:-:S05]  /*9100*/  HADD2 R3, R2, R53 ;  /* 0x0000003502037230 */ /* 0x001fca0000000000 */
[----:B------:R-:W0:Y:S02]  /*9110*/  ATOMS.CAST.SPIN P0, [R0], R2, R3 ;  /* 0x000000020000758d */ /* 0x000e240001800003 */
[----:B0-----:R-:W-:Y:S05]  /*9120*/  @!P0 BRA `(.L_x_956) ;  /* 0xfffffffc00f08947 */ /* 0x001fea000383ffff */
[----:B------:R-:W-:Y:S05]  /*9130*/  BRA `(.L_x_954) ;  /* 0x00000000000c7947 */ /* 0x000fea0003800000 */
.L_x_955:
[----:B------:R-:W2:Y:S02]  /*9140*/  LD.E R0, desc[UR8][R4.64] ;  /* 0x0000000804007980 */ /* 0x000ea4000c101900 */
[----:B--2---:R-:W-:-:S05]  /*9150*/  IADD3 R3, PT, PT, R53, R0, RZ ;  /* 0x0000000035037210 */ /* 0x004fca0007ffe0ff */
[----:B------:R0:W-:Y:S02]  /*9160*/  ST.E desc[UR8][R4.64], R3 ;  /* 0x0000000304007985 */ /* 0x0001e4000c101908 */
.L_x_954:
[----:B------:R-:W-:Y:S05]  /*9170*/  BSYNC.RECONVERGENT B0 ;  /* 0x0000000000007941 */ /* 0x000fea0003800200 */
.L_x_953:
[----:B------:R1:W-:Y:S01]  /*9180*/  ATOM.E.ADD.F16x2.RN.STRONG.GPU P0, RZ, desc[UR8][R4.64+0x4], R52 ;  /* 0x8000043404ff79a2 */ /* 0x0003e2000c10e108 */
[----:B------:R-:W-:Y:S04]  /*9190*/  BSSY.RECONVERGENT B0, `(.L_x_957) ;  /* 0x000000e000007945 */ /* 0x000fe80003800200 */
[----:B-1----:R-:W-:Y:S05]  /*91a0*/  @P0 BRA `(.L_x_958) ;  /* 0x0000000000300947 */ /* 0x002fea0003800000 */
[----:B------:R-:W1:Y:S02]  /*91b0*/  QSPC.E.S P0, RZ, [R4+0x4] ;  /* 0x0000040004ff73aa */ /* 0x000e640000000500 */
[----:B-1----:R-:W-:Y:S05]  /*91c0*/  @!P0 BRA `(.L_x_959) ;  /* 0x00000000001c8947 */ /* 0x002fea0003800000 */
[----:B------:R-:W-:-:S04]  /*91d0*/  MOV R2, R4 ;  /* 0x0000000400027202 */ /* 0x000fc80000000f00 */
[----:B------:R-:W-:-:S07]  /*91e0*/  MOV R0, R2 ;  /* 0x0000000200007202 */ /* 0x000fce0000000f00 */
.L_x_960:
[----:B------:R-:W0:Y:S02]  /*91f0*/  LDS R2, [R0+0x4] ;  /* 0x0000040000027984 */ /* 0x000e240000000800 */
[----:B0-----:R-:W-:-:S05]  /*9200*/  HFMA2 R3, R2, 1, 1, R52 ;  /* 0x3c003c0002037831 */ /* 0x001fca0000000034 */
[----:B------:R-:W0:Y:S02]  /*9210*/  ATOMS.CAST.SPIN P0, [R0+0x4], R2, R3 ;  /* 0x000004020000758d */ /* 0x000e240001800003 */
[----:B0-----:R-:W-:Y:S05]  /*9220*/  @!P0 BRA `(.L_x_960) ;  /* 0xfffffffc00f08947 */ /* 0x001fea000383ffff */
[----:B------:R-:W-:Y:S05]  /*9230*/  BRA `(.L_x_958) ;  /* 0x00000000000c7947 */ /* 0x000fea0003800000 */
.L_x_959:
[----:B------:R-:W0:Y:S02]  /*9240*/  LD.E R0, desc[UR8][R4.64+0x4] ;  /* 0x0000040804007980 */ /* 0x000e24000c101900 */
[----:B0-----:R-:W-:-:S05]  /*9250*/  IADD3 R3, PT, PT, R52, R0, RZ ;  /* 0x0000000034037210 */ /* 0x001fca0007ffe0ff */
[----:B------:R1:W-:Y:S02]  /*9260*/  ST.E desc[UR8][R4.64+0x4], R3 ;  /* 0x0000040304007985 */ /* 0x0003e4000c101908 */
.L_x_958:
[----:B------:R-:W-:Y:S05]  /*9270*/  BSYNC.RECONVERGENT B0 ;  /* 0x0000000000007941 */ /* 0x000fea0003800200 */
.L_x_957:
        /* <DEDUP_REMOVED lines=10> */
.L_x_964:
[----:B------:R-:W0:Y:S02]  /*9320*/  LDS R2, [R0] ;  /* 0x0000000000027984 */ /* 0x000e240000000800 */
[----:B0-----:R-:W-:-:S05]  /*9330*/  HADD2 R3, R2, R51 ;  /* 0x0000003302037230 */ /* 0x001fca0000000000 */
[----:B------:R-:W0:Y:S02]  /*9340*/  ATOMS.CAST.SPIN P0, [R0], R2, R3 ;  /* 0x000000020000758d */ /* 0x000e240001800003 */
[----:B0-----:R-:W-:Y:S05]  /*9350*/  @!P0 BRA `(.L_x_964) ;  /* 0xfffffffc00f08947 */ /* 0x001fea000383ffff */
[----:B------:R-:W-:Y:S05]  /*9360*/  BRA `(.L_x_962) ;  /* 0x00000000000c7947 */ /* 0x000fea0003800000 */
.L_x_963:
[----:B------:R-:W2:Y:S02]  /*9370*/  LD.E R0, desc[UR8][R4.64] ;  /* 0x0000000804007980 */ /* 0x000ea4000c101900 */
[----:B--2---:R-:W-:-:S05]  /*9380*/  IADD3 R3, PT, PT, R51, R0, RZ ;  /* 0x0000000033037210 */ /* 0x004fca0007ffe0ff */
[----:B------:R0:W-:Y:S02]  /*9390*/  ST.E desc[UR8][R4.64], R3 ;  /* 0x0000000304007985 */ /* 0x0001e4000c101908 */
.L_x_962:
[----:B------:R-:W-:Y:S05]  /*93a0*/  BSYNC.RECONVERGENT B0 ;  /* 0x0000000000007941 */ /* 0x000fea0003800200 */
.L_x_961:
[----:B------:R1:W-:Y:S02]  /*93b0*/  ATOM.E.ADD.F16x2.RN.STRONG.GPU P0, RZ, desc[UR8][R4.64+0x4], R50 ;  /* 0x8000043204ff79a2 */ /* 0x0003e4000c10e108 */
[----:B-1----:R-:W-:Y:S05]  /*93c0*/  @P0 EXIT ;  /* 0x000000000000094d */ /* 0x002fea0003800000 */
[----:B------:R-:W1:Y:S02]  /*93d0*/  QSPC.E.S P0, RZ, [R4+0x4] ;  /* 0x0000040004ff73aa */ /* 0x000e640000000500 */
[----:B-1----:R-:W-:Y:S05]  /*93e0*/  @!P0 BRA `(.L_x_965) ;  /* 0x00000000001c8947 */ /* 0x002fea0003800000 */
[----:B------:R-:W-:-:S04]  /*93f0*/  MOV R2, R4 ;  /* 0x0000000400027202 */ /* 0x000fc80000000f00 */
[----:B------:R-:W-:-:S07]  /*9400*/  MOV R0, R2 ;  /* 0x0000000200007202 */ /* 0x000fce0000000f00 */
.L_x_966:
[----:B------:R-:W0:Y:S02]  /*9410*/  LDS R2, [R0+0x4] ;  /* 0x0000040000027984 */ /* 0x000e240000000800 */
[----:B0-----:R-:W-:-:S05]  /*9420*/  HFMA2 R3, R2, 1, 1, R50 ;  /* 0x3c003c0002037831 */ /* 0x001fca0000000032 */
[----:B------:R-:W0:Y:S02]  /*9430*/  ATOMS.CAST.SPIN P0, [R0+0x4], R2, R3 ;  /* 0x000004020000758d */ /* 0x000e240001800003 */
[----:B0-----:R-:W-:Y:S05]  /*9440*/  @!P0 BRA `(.L_x_966) ;  /* 0xfffffffc00f08947 */ /* 0x001fea000383ffff */
[----:B------:R-:W-:Y:S05]  /*9450*/  EXIT ;  /* 0x000000000000794d */ /* 0x000fea0003800000 */
.L_x_965:
[----:B------:R-:W0:Y:S02]  /*9460*/  LD.E R0, desc[UR8][R4.64+0x4] ;  /* 0x0000040804007980 */ /* 0x000e24000c101900 */
[----:B0-----:R-:W-:-:S05]  /*9470*/  IADD3 R3, PT, PT, R50, R0, RZ ;  /* 0x0000000032037210 */ /* 0x001fca0007ffe0ff */
[----:B------:R-:W-:Y:S01]  /*9480*/  ST.E desc[UR8][R4.64+0x4], R3 ;  /* 0x0000040304007985 */ /* 0x000fe2000c101908 */
[----:B------:R-:W-:Y:S05]  /*9490*/  EXIT ;  /* 0x000000000000794d */ /* 0x000fea0003800000 */
.L_x_967:
        /* <DEDUP_REMOVED lines=14> */
.L_x_3579:


//--------------------- .text._Z23gemm_half_q_half_kernelILi4ELi14ELb0ELb0ELi32EEvPK6__halfPKjS4_S2_PS0_iiiiPKtS7_iiiiiibS2_i --------------------------
	.section	.text._Z23gemm_half_q_half_kernelILi4ELi14ELb0ELb0ELi32EEvPK6__halfPKjS4_S2_PS0_iiiiPKtS7_iiiiiibS2_i,"ax",@progbits
	.align	128
        .global         _Z23gemm_half_q_half_kernelILi4ELi14ELb0ELb0ELi32EEvPK6__halfPKjS4_S2_PS0_iiiiPKtS7_iiiiiibS2_i
        .type           _Z23gemm_half_q_half_kernelILi4ELi14ELb0ELb0ELi32EEvPK6__halfPKjS4_S2_PS0_iiiiPKtS7_iiiiiibS2_i,@function
        .size           _Z23gemm_half_q_half_kernelILi4ELi14ELb0ELb0ELi32EEvPK6__halfPKjS4_S2_PS0_iiiiPKtS7_iiiiiibS2_i,(.L_x_3580 - _Z23gemm_half_q_half_kernelILi4ELi14ELb0ELb0ELi32EEvPK6__halfPKjS4_S2_PS0_iiiiPKtS7_iiiiiibS2_i)
        .other          _Z23gemm_half_q_half_kernelILi4ELi14ELb0ELb0ELi32EEvPK6__halfPKjS4_S2_PS0_iiiiPKtS7_iiiiiibS2_i,@"STO_CUDA_ENTRY STV_DEFAULT"
_Z23gemm_half_q_half_kernelILi4ELi14ELb0ELb0ELi32EEvPK6__halfPKjS4_S2_PS0_iiiiPKtS7_iiiiiibS2_i:
.text._Z23gemm_half_q_half_kernelILi4ELi14ELb0ELb0ELi32EEvPK6__halfPKjS4_S2_PS0_iiiiPKtS7_iiiiiibS2_i:
[----:B------:R-:W-:Y:S08]  /*0000*/  LDC R1, c[0x0][0x37c] ;  /* 0x0000df00ff017b82 */ /* 0x000ff00000000800 */
[----:B------:R-:W0:Y:S01]  /*0010*/  S2UR UR8, SR_CTAID.Z ;  /* 0x00000000000879c3 */ /* 0x000e220000002700 */
[----:B------:R-:W1:Y:S01]  /*0020*/  S2R R3, SR_TID.X ;  /* 0x0000000000037919 */ /* 0x000e620000002100 */
[----:B------:R-:W2:Y:S01]  /*0030*/  LDCU UR6, c[0x0][0x3a8] ;  /* 0x00007500ff0677ac */ /* 0x000ea20008000800 */
[----:B------:R-:W-:Y:S01]  /*0040*/  BSSY.RECONVERGENT B0, `(.L_x_968) ;  /* 0x00000c7000007945 */ /* 0x000fe20003800200 */
[----:B------:R-:W3:Y:S04]  /*0050*/  LDCU.64 UR14, c[0x0][0x358] ;  /* 0x00006b00ff0e77ac */ /* 0x000ee80008000a00 */
[----:B------:R-:W4:Y:S08]  /*0060*/  LDC R2, c[0x0][0x3b0] ;  /* 0x0000ec00ff027b82 */ /* 0x000f300000000800 */
[----:B------:R-:W2:Y:S01]  /*0070*/  S2UR UR18, SR_CTAID.Y ;  /* 0x00000000001279c3 */ /* 0x000ea20000002600 */
[----:B0-----:R-:W-:-:S07]  /*0080*/  USHF.L.U32 UR5, UR8, 0x5, URZ ;  /* 0x0000000508057899 */ /* 0x001fce00080006ff */
[----:B------:R-:W0:Y:S01]  /*0090*/  S2UR UR4, SR_CTAID.X ;  /* 0x00000000000479c3 */ /* 0x000e220000002500 */
[----:B------:R-:W-:Y:S02]  /*00a0*/  MOV R5, UR5 ;  /* 0x0000000500057c02 */ /* 0x000fe40008000f00 */
[----:B-1----:R-:W-:Y:S02]  /*00b0*/  IADD3 R12, PT, PT, R3, UR5, RZ ;  /* 0x00000005030c7c10 */ /* 0x002fe4000fffe0ff */
[----:B----4-:R-:W-:-:S04]  /*00c0*/  VIADDMNMX R5, R5, 0x20, R2, PT ;  /* 0x0000002005057846 */ /* 0x010fc80003800102 */
[----:B------:R-:W-:Y:S01]  /*00d0*/  R2UR UR7, R5 ;  /* 0x00000000050772ca */ /* 0x000fe200000e0000 */
[----:B--2---:R-:W-:-:S04]  /*00e0*/  UIMAD UR6, UR18, -0x4, UR6 ;  /* 0xfffffffc120678a4 */ /* 0x004fc8000f8e0206 */
[----:B------:R-:W-:Y:S02]  /*00f0*/  UISETP.GE.AND UP1, UPT, UR6, 0x1, UPT ;  /* 0x000000010600788c */ /* 0x000fe4000bf26270 */
[----:B------:R-:W-:Y:S02]  /*0100*/  UISETP.LT.AND UP0, UPT, UR6, 0x4, UPT ;  /* 0x000000040600788c */ /* 0x000fe4000bf01270 */
[----:B0-----:R-:W-:Y:S02]  /*0110*/  USHF.L.U32 UR4, UR4, 0x7, URZ ;  /* 0x0000000704047899 */ /* 0x001fe400080006ff */
[----:B------:R-:W-:Y:S01]  /*0120*/  PLOP3.LUT P0, PT, PT, PT, UP1, 0x80, 0x8 ;  /* 0x000000000008781c */ /* 0x000fe20003f0f018 */
[----:B------:R-:W-:-:S03]  /*0130*/  USEL UR11, UR6, 0x4, UP0 ;  /* 0x00000004060b7887 */ /* 0x000fc60008000000 */
[----:B------:R-:W-:Y:S02]  /*0140*/  ISETP.GE.OR P0, PT, R12, UR7, !P0 ;  /* 0x000000070c007c0c */ /* 0x000fe4000c706670 */
[----:B------:R-:W-:-:S11]  /*0150*/  LEA R0, R3, UR4, 0x2 ;  /* 0x0000000403007c11 */ /* 0x000fd6000f8e10ff */
        /* <DEDUP_REMOVED lines=32> */
.L_x_973:
        /* <DEDUP_REMOVED lines=32> */
.L_x_972:
        /* <DEDUP_REMOVED lines=20> */
.L_x_974:
[----:B------:R-:W-:-:S13]  /*06a0*/  ISETP.EQ.AND P1, PT, RZ, UR9, PT ;  /* 0x00000009ff007c0c */ /* 0x000fda000bf22270 */
[----:B------:R-:W-:Y:S05]  /*06b0*/  @!P0 BRA P1, `(.L_x_969) ;  /* 0x00000004007c8947 */ /* 0x000fea0000800000 */
.L_x_971:
        /* <DEDUP_REMOVED lines=12> */
.L_x_970:
        /* <DEDUP_REMOVED lines=17> */
.L_x_977:
        /* <DEDUP_REMOVED lines=32> */
.L_x_976:
        /* <DEDUP_REMOVED lines=21> */
.L_x_978:
[----:B------:R-:W-:-:S09]  /*0be0*/  UISETP.NE.OR UP0, UPT, UR9, URZ, UP0 ;  /* 0x000000ff0900728c */ /* 0x000fd20008705670 */
[----:B------:R-:W-:Y:S05]  /*0bf0*/  BRA.U !UP0, `(.L_x_969) ;  /* 0x00000001082c7547 */ /* 0x000fea000b800000 */
.L_x_975:
        /* <DEDUP_REMOVED lines=11> */
.L_x_969:
[----:B------:R-:W-:Y:S05]  /*0cb0*/  BSYNC.RECONVERGENT B0 ;  /* 0x0000000000007941 */ /* 0x000fea0003800200 */
.L_x_968:
        /* <DEDUP_REMOVED lines=23> */
.L_x_982:
        /* <DEDUP_REMOVED lines=15> */
.L_x_981:
        /* <DEDUP_REMOVED lines=12> */
.L_x_983:
[----:B------:R-:W-:-:S09]  /*0fe0*/  UISETP.NE.OR UP0, UPT, UR10, URZ, UP0 ;  /* 0x000000ff0a00728c */ /* 0x000fd20008705670 */
[----:B------:R-:W-:Y:S05]  /*0ff0*/  BRA.U !UP0, `(.L_x_979) ;  /* 0x00000001081c7547 */ /* 0x000fea000b800000 */
.L_x_980:
[----:B012---:R-:W0:Y:S02]  /*1000*/  LDC.64 R4, c[0x0][0x3a0] ;  /* 0x0000e800ff047b82 */ /* 0x007e240000000a00 */
.L_x_984:
[C---:B0-----:R-:W-:Y:S01]  /*1010*/  IMAD.WIDE R6, R15.reuse, 0x2, R4 ;  /* 0x000000020f067825 */ /* 0x041fe200078e0204 */
[----:B------:R-:W-:Y:S01]  /*1020*/  UIADD3 UR10, UPT, UPT, UR10, 0x1, URZ ;  /* 0x000000010a0a7890 */ /* 0x000fe2000fffe0ff */
[----:B------:R-:W-:-:S03]  /*1030*/  IADD3 R15, PT, PT, R15, UR13, RZ ;  /* 0x0000000d0f0f7c10 */ /* 0x000fc6000fffe0ff */
[----:B------:R3:W-:Y:S01]  /*1040*/  STG.E.64 desc[UR14][R6.64], RZ ;  /* 0x000000ff06007986 */ /* 0x0007e2000c101b0e */
[----:B------:R-:W-:-:S09]  /*1050*/  UISETP.NE.AND UP0, UPT, UR10, URZ, UPT ;  /* 0x000000ff0a00728c */ /* 0x000fd2000bf05270 */
[----:B---3--:R-:W-:Y:S05]  /*1060*/  BRA.U UP0, `(.L_x_984) ;  /* 0xfffffffd00e87547 */ /* 0x008fea000b83ffff */
.L_x_979:
        /* <DEDUP_REMOVED lines=31> */
.L_x_986:
[----:B-----5:R-:W-:-:S05]  /*1260*/  IADD3 R7, PT, PT, R14, UR4, RZ ;  /* 0x000000040e077c10 */ /* 0x020fca000fffe0ff */
[----:B0-----:R-:W-:-:S05]  /*1270*/  IMAD R4, R7, UR13, RZ ;  /* 0x0000000d07047c24 */ /* 0x001fca000f8e02ff */
[----:B------:R-:W-:-:S04]  /*1280*/  SHF.R.S32.HI R5, RZ, 0x1f, R4 ;  /* 0x0000001fff057819 */ /* 0x000fc80000011404 */
[----:B------:R-:W-:-:S04]  /*1290*/  LEA.HI R4, R5, R4, RZ, 0x3 ;  /* 0x0000000405047211 */ /* 0x000fc800078f18ff */
[----:B------:R-:W-:-:S05]  /*12a0*/  LEA.HI.SX32 R5, R4, R15, 0x1d ;  /* 0x0000000f04057211 */ /* 0x000fca00078feaff */
[----:B-1----:R-:W-:Y:S01]  /*12b0*/  IMAD.WIDE R4, R5, 0x4, R8 ;  /* 0x0000000405047825 */ /* 0x002fe200078e0208 */
[----:B------:R-:W-:-:S05]  /*12c0*/  USHF.L.U32 UR10, UR9, 0x1, URZ ;  /* 0x00000001090a7899 */ /* 0x000fca00080006ff */
[----:B------:R-:W3:Y:S01]  /*12d0*/  LDG.E.CONSTANT R4, desc[UR14][R4.64] ;  /* 0x0000000e04047981 */ /* 0x000ee2000c1e9900 */
[----:B------:R-:W-:-:S06]  /*12e0*/  UIMAD.WIDE.U32 UR10, UR10, 0x2, UR20 ;  /* 0x000000020a0a78a5 */ /* 0x000fcc000f8e0014 */
        /* <DEDUP_REMOVED lines=8> */
[----:B------:R-:W-:Y:S02]  /*1370*/  SHF.R.U32.HI R4, RZ, 0x8, R16 ;  /* 0x00000008ff047819 */ /* 0x000fe40000011610 */
[----:B------:R-:W-:Y:S02]  /*1380*/  LOP3.LUT R18, R18, 0xf, RZ, 0xc0, !PT ;  /* 0x0000000f12127812 */ /* 0x000fe400078ec0ff */
[----:B------:R-:W-:Y:S02]  /*1390*/  LOP3.LUT R4, R4, 0xf, RZ, 0xc0, !PT ;  /* 0x0000000f04047812 */ /* 0x000fe400078ec0ff */
[----:B------:R-:W-:Y:S01]  /*13a0*/  LOP3.LUT R17, R16, 0xf, RZ, 0xc0, !PT ;  /* 0x0000000f10117812 */ /* 0x000fe200078ec0ff */
[----:B------:R-:W-:Y:S01]  /*13b0*/  IMAD R5, R18, R18, R18 ;  /* 0x0000001212057224 */ /* 0x000fe200078e0212 */
[----:B------:R-:W-:-:S02]  /*13c0*/  SHF.R.U32.HI R16, RZ, 0xc, R16 ;  /* 0x0000000cff107819 */ /* 0x000fc40000011610 */
[----:B----4-:R-:W-:Y:S01]  /*13d0*/  R2UR UR10, R12 ;  /* 0x000000000c0a72ca */ /* 0x010fe200000e0000 */
[C---:B------:R-:W-:Y:S01]  /*13e0*/  IMAD R20, R17.reuse, R17, R17 ;  /* 0x0000001111147224 */ /* 0x040fe200078e0211 */
[----:B------:R-:W-:Y:S01]  /*13f0*/  IADD3 R18, PT, PT, R18, 0x1, R5 ;  /* 0x0000000112127810 */ /* 0x000fe20007ffe005 */
[----:B------:R-:W-:Y:S01]  /*1400*/  IMAD R5, R4, R4, R4 ;  /* 0x0000000404057224 */ /* 0x000fe200078e0204 */
[----:B------:R-:W-:Y:S02]  /*1410*/  LOP3.LUT R16, R16, 0xf, RZ, 0xc0, !PT ;  /* 0x0000000f10107812 */ /* 0x000fe400078ec0ff */
[----:B------:R-:W-:Y:S01]  /*1420*/  IADD3 R20, PT, PT, R17, 0x1, R20 ;  /* 0x0000000111147810 */ /* 0x000fe20007ffe014 */
[----:B------:R-:W2:Y:S01]  /*1430*/  I2F.F16 R59, R18 ;  /* 0x00000012003b7306 */ /* 0x000ea20000200c00 */
[----:B------:R-:W-:Y:S01]  /*1440*/  IADD3 R4, PT, PT, R4, 0x1, R5 ;  /* 0x0000000104047810 */ /* 0x000fe20007ffe005 */
[----:B------:R-:W-:-:S04]  /*1450*/  IMAD R5, R16, R16, R16 ;  /* 0x0000001010057224 */ /* 0x000fc800078e0210 */
[----:B------:R-:W-:Y:S01]  /*1460*/  UIADD3 UR9, UPT, UPT, UR10, UR9, URZ ;  /* 0x000000090a097290 */ /* 0x000fe2000fffe0ff */
[----:B------:R-:W-:Y:S01]  /*1470*/  IADD3 R5, PT, PT, R16, 0x1, R5 ;  /* 0x0000000110057810 */ /* 0x000fe20007ffe005 */
[----:B------:R-:W0:Y:S02]  /*1480*/  I2F.F16 R13, R20 ;  /* 0x00000014000d7306 */ /* 0x000e240000200c00 */
[----:B------:R-:W-:Y:S01]  /*1490*/  UISETP.GE.AND UP5, UPT, UR9, UR7, UPT ;  /* 0x000000070900728c */ /* 0x000fe2000bfa6270 */
[----:B--2---:R-:W-:-:S05]  /*14a0*/  HMUL2 R59, R59.H0_H0, R6.H0_H0 ;  /* 0x200000063b3b7232 */ /* 0x004fca0000000800 */
[----:B------:R-:W1:Y:S01]  /*14b0*/  I2F.F16 R7, R4 ;  /* 0x0000000400077306 */ /* 0x000e620000200c00 */
[----:B0-----:R-:W-:-:S07]  /*14c0*/  HMUL2 R60, R13.H0_H0, R6.H0_H0 ;  /* 0x200000060d3c7232 */ /* 0x001fce0000000800 */
[----:B------:R-:W0:Y:S01]  /*14d0*/  I2F.F16 R57, R5 ;  /* 0x0000000500397306 */ /* 0x000e220000200c00 */
[-C--:B-1----:R-:W-:Y:S02]  /*14e0*/  HMUL2 R58, R7.H0_H0, R6.reuse.H0_H0 ;  /* 0x20000006073a7232 */ /* 0x082fe40000000800 */
[----:B0-----:R-:W-:Y:S01]  /*14f0*/  HMUL2 R57, R57.H0_H0, R6.H0_H0 ;  /* 0x2000000639397232 */ /* 0x001fe20000000800 */
[----:B------:R-:W-:Y:S06]  /*1500*/  BRA.U !UP5, `(.L_x_986) ;  /* 0xfffffffd0d547547 */ /* 0x000fec000b83ffff */
.L_x_985:
        /* <DEDUP_REMOVED lines=15> */
.L_x_987:
        /* <DEDUP_REMOVED lines=8> */
.L_x_988:
        /* <DEDUP_REMOVED lines=8> */
.L_x_989:
        /* <DEDUP_REMOVED lines=8> */
.L_x_990:
        /* <DEDUP_REMOVED lines=8> */
.L_x_991:
[----:B------:R-:W-:Y:S01]  /*1800*/  ULEA UR4, UR12, UR4, 0x3 ;  /* 0x000000040c047291 */ /* 0x000fe2000f8e18ff */
[----:B------:R-:W0:Y:S01]  /*1810*/  S2UR UR9, SR_CgaCtaId ;  /* 0x00000000000979c3 */ /* 0x000e220000008800 */
[----:B------:R-:W1:Y:S01]  /*1820*/  LDCU.64 UR10, c[0x0][0x388] ;  /* 0x00007100ff0a77ac */ /* 0x000e620008000a00 */
[----:B------:R-:W-:Y:S02]  /*1830*/  SHF.R.S32.HI R4, RZ, 0x1f, R0 ;  /* 0x0000001fff047819 */ /* 0x000fe40000011400 */
[----:B------:R-:W-:Y:S02]  /*1840*/  VIMNMX R2, PT, PT, R2, UR23, PT ;  /* 0x0000001702027c48 */ /* 0x000fe4000bfe0100 */
[----:B------:R-:W-:Y:S01]  /*1850*/  IADD3 R3, PT, PT, R6, UR4, R3 ;  /* 0x0000000406037c10 */ /* 0x000fe2000fffe003 */
[----:B------:R-:W-:Y:S01]  /*1860*/  UMOV UR4, 0x400 ;  /* 0x0000040000047882 */ /* 0x000fe20000000000 */
        /* <DEDUP_REMOVED lines=12> */
[C---:B-1----:R-:W-:Y:S02]  /*1930*/  LEA R96, P1, R0.reuse, UR10, 0x2 ;  /* 0x0000000a00607c11 */ /* 0x042fe4000f8210ff */
[----:B------:R-:W-:Y:S02]  /*1940*/  PRMT R50, RZ, 0x5410, RZ ;  /* 0x00005410ff327816 */ /* 0x000fe400000000ff */
[----:B------:R-:W-:Y:S01]  /*1950*/  LEA.HI.X R97, R0, UR11, R3, 0x2, P1 ;  /* 0x0000000b00617c11 */ /* 0x000fe200088f1403 */
[----:B------:R-:W-:Y:S01]  /*1960*/  UMOV UR4, UR9 ;  /* 0x0000000900047c82 */ /* 0x000fe20008000000 */
[----:B------:R-:W-:-:S05]  /*1970*/  PRMT R48, RZ, 0x5410, RZ ;  /* 0x00005410ff307816 */ /* 0x000fca00000000ff */
[----:B------:R-:W-:Y:S05]  /*1980*/  @!P0 BRA `(.L_x_992) ;  /* 0x0000004c00e48947 */ /* 0x000fea0003800000 */
[----:B------:R-:W-:Y:S01]  /*1990*/  UISETP.GT.AND UP0, UPT, UR6, URZ, UPT ;  /* 0x000000ff0600728c */ /* 0x000fe2000bf04270 */
[----:B------:R-:W-:Y:S01]  /*19a0*/  HFMA2 R6, -RZ, RZ, 0, 0.0625 ;  /* 0x00002c00ff067431 */ /* 0x000fe200000001ff */
[----:B------:R-:W-:-:S07]  /*19b0*/  PRMT R56, RZ, 0x7610, R56 ;  /* 0x00007610ff387816 */ /* 0x000fce0000000038 */
[----:B------:R-:W-:Y:S05]  /*19c0*/  BRA.U !UP0, `(.L_x_993) ;  /* 0x00000015080c7547 */ /* 0x000fea000b800000 */
[----:B------:R-:W2:Y:S01]  /*19d0*/  LDG.E.128.CONSTANT R8, desc[UR14][R96.64] ;  /* 0x0000000e60087981 */ /* 0x000ea2000c1e9d00 */
[----:B------:R-:W-:Y:S01]  /*19e0*/  UISETP.NE.AND UP0, UPT, UR6, 0x1, UPT ;  /* 0x000000010600788c */ /* 0x000fe2000bf05270 */
[----:B------:R-:W-:Y:S02]  /*19f0*/  PRMT R54, RZ, 0x5410, RZ ;  /* 0x00005410ff367816 */ /* 0x000fe400000000ff */
[----:B-----5:R-:W0:Y:S01]  /*1a00*/  LDS.64 R12, [UR9] ;  /* 0x00000009ff0c7984 */ /* 0x020e220008000a00 */
[----:B------:R-:W-:Y:S02]  /*1a10*/  PRMT R53, RZ, 0x5410, RZ ;  /* 0x00005410ff357816 */ /* 0x000fe400000000ff */
[----:B------:R-:W-:Y:S02]  /*1a20*/  PRMT R52, RZ, 0x5410, RZ ;  /* 0x00005410ff347816 */ /* 0x000fe400000000ff */
[----:B------:R-:W-:Y:S02]  /*1a30*/  PRMT R51, RZ, 0x5410, RZ ;  /* 0x00005410ff337816 */ /* 0x000fe400000000ff */
[----:B------:R-:W-:-:S02]  /*1a40*/  PRMT R50, RZ, 0x5410, RZ ;  /* 0x00005410ff327816 */ /* 0x000fc400000000ff */
[----:B------:R-:W-:Y:S01]  /*1a50*/  PRMT R48, RZ, 0x5410, RZ ;  /* 0x00005410ff307816 */ /* 0x000fe200000000ff */
        /* <DEDUP_REMOVED lines=51> */
[----:B------:R-:W-:Y:S02]  /*1d90*/  HADD2.F32 R14, -RZ, R15.H0_H0 ;  /* 0x2000000fff0e7230 */ /* 0x000fe40000004100 */
[----:B------:R-:W-:Y:S01]  /*1da0*/  FFMA.FTZ R20, R5, R21, R20 ;  /* 0x0000001505147223 */ /* 0x000fe20000010014 */
[----:B------:R-:W-:Y:S02]  /*1db0*/  HADD2.F32 R16, -RZ, R17.H0_H0 ;  /* 0x20000011ff107230 */ /* 0x000fe40000004100 */
        /* <DEDUP_REMOVED lines=16> */
[----:B------:R-:W-:Y:S01]  /*1ec0*/  LOP3.LUT R20, R20, 0x64006400, RZ, 0xfc, !PT ;  /* 0x6400640014147812 */ /* 0x000fe200078efcff */
[----:B------:R-:W-:Y:S01]  /*1ed0*/  HADD2 R41, R22, -1032, -1032 ;  /* 0xe408e40816297430 */ /* 0x000fe20000000000 */
[----:B------:R-:W-:Y:S01]  /*1ee0*/  LOP3.LUT R23, R29, 0xf000f, RZ, 0xc0, !PT ;  /* 0x000f000f1d177812 */ /* 0x000fe200078ec0ff */
[----:B------:R-:W-:Y:S02]  /*1ef0*/  HADD2 R38, R21, -1032, -1032 ;  /* 0xe408e40815267430 */ /* 0x000fe40000000000 */
[----:B0-----:R-:W-:-:S02]  /*1f00*/  HADD2.F32 R33, -RZ, R8.H0_H0 ;  /* 0x20000008ff217230 */ /* 0x001fc40000004100 */
[----:B------:R-:W-:Y:S02]  /*1f10*/  HADD2 R30, R20, -1032, -1032 ;  /* 0xe408e408141e7430 */ /* 0x000fe40000000000 */
[----:B------:R-:W-:Y:S01]  /*1f20*/  HADD2.F32 R21, -RZ, R41.H0_H0 ;  /* 0x20000029ff157230 */ /* 0x000fe20000004100 */
[----:B------:R-:W-:Y:S01]  /*1f30*/  LOP3.LUT R23, R23, 0x64006400, RZ, 0xfc, !PT ;  /* 0x6400640017177812 */ /* 0x000fe200078efcff */
[----:B------:R-:W-:Y:S01]  /*1f40*/  HADD2.F32 R20, -RZ, R38.H0_H0 ;  /* 0x20000026ff147230 */ /* 0x000fe20000004100 */
[----:B------:R-:W-:Y:S01]  /*1f50*/  LOP3.LUT R24, R24, 0xf000f0, RZ, 0xc0, !PT ;  /* 0x00f000f018187812 */ /* 0x000fe200078ec0ff */
[----:B------:R-:W-:Y:S02]  /*1f60*/  HADD2.F32 R32, -RZ, R8.H1_H1 ;  /* 0x30000008ff207230 */ /* 0x000fe40000004100 */
[----:B------:R-:W-:Y:S01]  /*1f70*/  FFMA.FTZ R37, R33, R21, R28 ;  /* 0x0000001521257223 */ /* 0x000fe2000001001c */
[----:B------:R-:W-:Y:S01]  /*1f80*/  HADD2 R42, R23, -1032, -1032 ;  /* 0xe408e408172a7430 */ /* 0x000fe20000000000 */
[----:B------:R-:W-:Y:S01]  /*1f90*/  LOP3.LUT R28, R27, 0xf000f0, RZ, 0xc0, !PT ;  /* 0x00f000f01b1c7812 */ /* 0x000fe200078ec0ff */
[----:B------:R-:W-:-:S02]  /*1fa0*/  HADD2.F32 R36, -RZ, R9.H0_H0 ;  /* 0x20000009ff247230 */ /* 0x000fc40000004100 */
[----:B------:R-:W-:Y:S01]  /*1fb0*/  FFMA.FTZ R35, R33, R20, R26 ;  /* 0x0000001421237223 */ /* 0x000fe2000001001a */
[----:B------:R-:W-:Y:S01]  /*1fc0*/  HADD2.F32 R40, -RZ, R9.H1_H1 ;  /* 0x30000009ff287230 */ /* 0x000fe20000004100 */
[----:B------:R-:W-:Y:S01]  /*1fd0*/  LOP3.LUT R26, R25, 0xf000f0, RZ, 0xc0, !PT ;  /* 0x00f000f0191a7812 */ /* 0x000fe200078ec0ff */
[--C-:B------:R-:W-:Y:S01]  /*1fe0*/  HADD2.F32 R8, -RZ, R30.reuse.H0_H0 ;  /* 0x2000001eff087230 */ /* 0x100fe20000004100 */
[----:B------:R-:W-:Y:S01]  /*1ff0*/  LOP3.LUT R25, R24, 0x64006400, RZ, 0xfc, !PT ;  /* 0x6400640018197812 */ /* 0x000fe200078efcff */
[----:B------:R-:W-:Y:S01]  /*2000*/  HADD2.F32 R9, -RZ, R30.H1_H1 ;  /* 0x3000001eff097230 */ /* 0x000fe20000004100 */
[----:B------:R-:W-:Y:S01]  /*2010*/  LOP3.LUT R30, R29, 0xf000f0, RZ, 0xc0, !PT ;  /* 0x00f000f01d1e7812 */ /* 0x000fe200078ec0ff */
[----:B------:R-:W-:Y:S01]  /*2020*/  HADD2.F32 R22, -RZ, R42.H0_H0 ;  /* 0x2000002aff167230 */ /* 0x000fe20000004100 */
[----:B------:R-:W-:Y:S01]  /*2030*/  LOP3.LUT R29, R28, 0x64006400, RZ, 0xfc, !PT ;  /* 0x640064001c1d7812 */ /* 0x000fe200078efcff */
[----:B------:R-:W-:Y:S01]  /*2040*/  FFMA.FTZ R34, R8, R33, R31 ;  /* 0x0000002108227223 */ /* 0x000fe2000001001f */
[----:B------:R-:W-:Y:S01]  /*2050*/  LOP3.LUT R27, R26, 0x64006400, RZ, 0xfc, !PT ;  /* 0x640064001a1b7812 */ /* 0x000fe200078efcff */
[----:B------:R-:W-:Y:S01]  /*2060*/  HADD2.F32 R26, -RZ, R41.H1_H1 ;  /* 0x30000029ff1a7230 */ /* 0x000fe20000004100 */
[----:B------:R-:W-:Y:S01]  /*2070*/  LOP3.LUT R31, R30, 0x64006400, RZ, 0xfc, !PT ;  /* 0x640064001e1f7812 */ /* 0x000fe200078efcff */
[----:B------:R-:W-:-:S02]  /*2080*/  HFMA2 R44, R29, R6.H0_H0, -72, -72 ;  /* 0xd480d4801d2c7431 */ /* 0x000fc40000040006 */
        /* <DEDUP_REMOVED lines=15> */
[----:B------:R-:W-:-:S02]  /*2180*/  HADD2.F32 R37, -RZ, R25.H1_H1 ;  /* 0x30000019ff257230 */ /* 0x000fc40000004100 */
[----:B------:R-:W-:Y:S01]  /*2190*/  FFMA.FTZ R24, R29, R36, R34 ;  /* 0x000000241d187223 */ /* 0x000fe20000010022 */
[----:B------:R-:W-:Y:S02]  /*21a0*/  HADD2.F32 R38, -RZ, R33.H1_H1 ;  /* 0x30000021ff267230 */ /* 0x000fe40000004100 */
[C---:B------:R-:W-:Y:S01]  /*21b0*/  FFMA.FTZ R41, R36.reuse, R30, R35 ;  /* 0x0000001e24297223 */ /* 0x040fe20000010023 */
[----:B------:R-:W-:Y:S02]  /*21c0*/  HADD2.F32 R39, -RZ, R44.H1_H1 ;  /* 0x3000002cff277230 */ /* 0x000fe40000004100 */
[----:B------:R-:W-:Y:S01]  /*21d0*/  FFMA.FTZ R42, R36, R27, R32 ;  /* 0x0000001b242a7223 */ /* 0x000fe20000010020 */
        /* <DEDUP_REMOVED lines=23> */
[----:B------:R-:W-:Y:S01]  /*2350*/  UISETP.NE.AND UP0, UPT, UR6, 0x2, UPT ;  /* 0x000000020600788c */ /* 0x000fe2000bf05270 */
[----:B------:R-:W-:Y:S02]  /*2360*/  PRMT R52, RZ, 0x5410, RZ ;  /* 0x00005410ff347816 */ /* 0x000fe400000000ff */
[----:B------:R-:W1:Y:S01]  /*2370*/  LDS.64 R24, [UR9+0x48] ;  /* 0x00004809ff187984 */ /* 0x000e620008000a00 */
[----:B------:R-:W-:Y:S01]  /*2380*/  PRMT R51, RZ, 0x5410, RZ ;  /* 0x00005410ff337816 */ /* 0x000fe200000000ff */
[--C-:B0-----:R-:W-:Y:S02]  /*2390*/  HADD2.F32 R43, -RZ, R40.reuse.H0_H0 ;  /* 0x20000028ff2b7230 */ /* 0x101fe40000004100 */
[----:B------:R-:W-:Y:S02]  /*23a0*/  HADD2.F32 R40, -RZ, R40.H1_H1 ;  /* 0x30000028ff287230 */ /* 0x000fe40000004100 */
[----:B------:R-:W-:-:S02]  /*23b0*/  HADD2.F32 R45, -RZ, R41.H0_H0 ;  /* 0x20000029ff2d7230 */ /* 0x000fc40000004100 */
        /* <DEDUP_REMOVED lines=164> */
.L_x_993:
[----:B------:R-:W-:-:S05]  /*2e00*/  MOV R3, UR13 ;  /* 0x0000000d00037c02 */ /* 0x000fca0008000f00 */
[----:B------:R-:W-:Y:S01]  /*2e10*/  IMAD.WIDE R96, R3, 0x4, R96 ;  /* 0x0000000403607825 */ /* 0x000fe200078e0260 */
[----:B------:R-:W-:Y:S06]  /*2e20*/  BRA.U !UP1, `(.L_x_994) ;  /* 0x0000001109dc7547 */ /* 0x000fec000b800000 */
[----:B------:R-:W2:Y:S01]  /*2e30*/  LDG.E.128.CONSTANT R8, desc[UR14][R96.64] ;  /* 0x0000000e60087981 */ /* 0x000ea2000c1e9d00 */
[----:B------:R-:W-:-:S03]  /*2e40*/  UISETP.NE.AND UP0, UPT, UR6, 0x1, UPT ;  /* 0x000000010600788c */ /* 0x000fc6000bf05270 */
[----:B-----5:R-:W0:Y:S02]  /*2e50*/  LDS.64 R12, [UR9+0x10] ;  /* 0x00001009ff0c7984 */ /* 0x020e240008000a00 */
        /* <DEDUP_REMOVED lines=27> */
[----:B------:R-:W0:Y:S01]  /*3010*/  LDS.64 R8, [UR9+0x18] ;  /* 0x00001809ff087984 */ /* 0x000e220008000a00 */
        /* <DEDUP_REMOVED lines=280> */
.L_x_994:
        /* <DEDUP_REMOVED lines=314> */
.L_x_995:
[----:B------:R-:W-:-:S05]  /*5540*/  MOV R3, UR13 ;  /* 0x0000000d00037c02 */ /* 0x000fca0008000f00 */
[----:B------:R-:W-:-:S05]  /*5550*/  IMAD.WIDE R2, R3, 0x4, R96 ;  /* 0x0000000403027825 */ /* 0x000fca00078e0260 */
[----:B------:R-:W2:Y:S01]  /*5560*/  LDG.E.128.CONSTANT R8, desc[UR14][R2.64] ;  /* 0x0000000e02087981 */ /* 0x000ea2000c1e9d00 */
[----:B------:R-:W-:Y:S01]  /*5570*/  MOV R97, UR13 ;  /* 0x0000000d00617c02 */ /* 0x000fe20008000f00 */
[----:B------:R-:W-:Y:S02]  /*5580*/  ULEA UR5, UR8, 0x20, 0x5 ;  /* 0x0000002008057891 */ /* 0x000fe4000f8e28ff */
[----:B------:R-:W-:Y:S02]  /*5590*/  UIADD3 UR4, UPT, UPT, UR9, 0x40, URZ ;  /* 0x0000004009047890 */ /* 0x000fe4000fffe0ff */
[----:B------:R-:W-:Y:S01]  /*55a0*/  IMAD.WIDE R96, R97, 0x4, R2 ;  /* 0x0000000461607825 */ /* 0x000fe200078e0202 */
[----:B--2---:R-:W-:Y:S02]  /*55b0*/  LOP3.LUT R0, R8, 0xf000f0, RZ, 0xc0, !PT ;  /* 0x00f000f008007812 */ /* 0x004fe400078ec0ff */
[----:B------:R-:W-:Y:S02]  /*55c0*/  LOP3.LUT R4, R9, 0xf000f0, RZ, 0xc0, !PT ;  /* 0x00f000f009047812 */ /* 0x000fe400078ec0ff */
[----:B------:R-:W-:-:S02]  /*55d0*/  LOP3.LUT R2, R11, 0xf000f0, RZ, 0xc0, !PT ;  /* 0x00f000f00b027812 */ /* 0x000fc400078ec0ff */
[----:B------:R-:W-:Y:S02]  /*55e0*/  SHF.R.U32.HI R19, RZ, 0x8, R8 ;  /* 0x00000008ff137819 */ /* 0x000fe40000011608 */
[----:B------:R-:W-:Y:S02]  /*55f0*/  SHF.R.U32.HI R20, RZ, 0x8, R9 ;  /* 0x00000008ff147819 */ /* 0x000fe40000011609 */
[----:B------:R-:W-:Y:S02]  /*5600*/  SHF.R.U32.HI R21, RZ, 0x8, R10 ;  /* 0x00000008ff157819 */ /* 0x000fe4000001160a */
[----:B------:R-:W-:Y:S02]  /*5610*/  SHF.R.U32.HI R22, RZ, 0x8, R11 ;  /* 0x00000008ff167819 */ /* 0x000fe4000001160b */
        /* <DEDUP_REMOVED lines=8> */
[----:B------:R-:W-:Y:S01]  /*56a0*/  HFMA2 R28, R15, R6.H0_H0, -72, -72 ;  /* 0xd480d4800f1c7431 */ /* 0x000fe20000040006 */
[----:B------:R-:W-:Y:S02]  /*56b0*/  LOP3.LUT R4, R21, 0xf000f0, RZ, 0xc0, !PT ;  /* 0x00f000f015047812 */ /* 0x000fe400078ec0ff */
[----:B-----5:R-:W-:-:S02]  /*56c0*/  LOP3.LUT R12, R22, 0xf000f0, RZ, 0xc0, !PT ;  /* 0x00f000f0160c7812 */ /* 0x020fc400078ec0ff */
[----:B------:R-:W-:Y:S02]  /*56d0*/  LOP3.LUT R13, R7, 0x64006400, RZ, 0xfc, !PT ;  /* 0x64006400070d7812 */ /* 0x000fe400078efcff */
[----:B------:R-:W-:Y:S02]  /*56e0*/  LOP3.LUT R31, R0, 0x64006400, RZ, 0xfc, !PT ;  /* 0x64006400001f7812 */ /* 0x000fe400078efcff */
[----:B------:R-:W-:Y:S01]  /*56f0*/  LOP3.LUT R7, R2, 0x64006400, RZ, 0xfc, !PT ;  /* 0x6400640002077812 */ /* 0x000fe200078efcff */
[-C--:B------:R-:W-:Y:S01]  /*5700*/  HFMA2 R25, R13, R6.reuse.H0_H0, -72, -72 ;  /* 0xd480d4800d197431 */ /* 0x080fe20000040006 */
[----:B------:R-:W-:Y:S01]  /*5710*/  LOP3.LUT R33, R4, 0x64006400, RZ, 0xfc, !PT ;  /* 0x6400640004217812 */ /* 0x000fe200078efcff */
[-C--:B------:R-:W-:Y:S01]  /*5720*/  HFMA2 R31, R31, R6.reuse.H0_H0, -72, -72 ;  /* 0xd480d4801f1f7431 */ /* 0x080fe20000040006 */
[----:B------:R-:W-:Y:S01]  /*5730*/  LOP3.LUT R17, R12, 0x64006400, RZ, 0xfc, !PT ;  /* 0x640064000c117812 */ /* 0x000fe200078efcff */
[-C--:B------:R-:W-:Y:S02]  /*5740*/  HFMA2 R32, R7, R6.reuse.H0_H0, -72, -72 ;  /* 0xd480d48007207431 */ /* 0x080fe40000040006 */
[----:B------:R-:W-:-:S02]  /*5750*/  HFMA2 R33, R33, R6.H0_H0, -72, -72 ;  /* 0xd480d48021217431 */ /* 0x000fc40000040006 */
[----:B------:R-:W-:Y:S01]  /*5760*/  HFMA2 R41, R17, R6.H0_H0, -72, -72 ;  /* 0xd480d48011297431 */ /* 0x000fe20000040006 */
[----:B------:R-:W-:Y:S06]  /*5770*/  BRA.U !UP1, `(.L_x_992) ;  /* 0x0000001109687547 */ /* 0x000fec000b800000 */
[----:B------:R-:W0:Y:S01]  /*5780*/  LDS.64 R2, [UR9+0x30] ;  /* 0x00003009ff027984 */ /* 0x000e220008000a00 */
[----:B------:R-:W-:Y:S01]  /*5790*/  LOP3.LUT R8, R8, 0xf000f, RZ, 0xc0, !PT ;  /* 0x000f000f08087812 */ /* 0x000fe200078ec0ff */
[----:B------:R-:W-:Y:S01]  /*57a0*/  UISETP.NE.AND UP0, UPT, UR6, 0x1, UPT ;  /* 0x000000010600788c */ /* 0x000fe2000bf05270 */
        /* <DEDUP_REMOVED lines=15> */
[----:B------:R-:W-:-:S02]  /*58a0*/  LOP3.LUT R20, R20, 0xf000f, RZ, 0xc0, !PT ;  /* 0x000f000f14147812 */ /* 0x000fc400078ec0ff */
[----:B------:R-:W-:Y:S01]  /*58b0*/  LOP3.LUT R21, R21, 0xf000f, RZ, 0xc0, !PT ;  /* 0x000f000f15157812 */ /* 0x000fe200078ec0ff */
[--C-:B------:R-:W-:Y:S01]  /*58c0*/  HADD2.F32 R4, -RZ, R11.reuse.H0_H0 ;  /* 0x2000000bff047230 */ /* 0x100fe20000004100 */
[----:B------:R-:W-:Y:S01]  /*58d0*/  LOP3.LUT R22, R22, 0xf000f, RZ, 0xc0, !PT ;  /* 0x000f000f16167812 */ /* 0x000fe200078ec0ff */
[----:B------:R-:W-:Y:S01]  /*58e0*/  HADD2.F32 R11, -RZ, R11.H1_H1 ;  /* 0x3000000bff0b7230 */ /* 0x000fe20000004100 */
[----:B------:R-:W-:Y:S02]  /*58f0*/  LOP3.LUT R19, R19, 0x64006400, RZ, 0xfc, !PT ;  /* 0x6400640013137812 */ /* 0x000fe400078efcff */
[----:B------:R-:W-:Y:S02]  /*5900*/  LOP3.LUT R20, R20, 0x64006400, RZ, 0xfc, !PT ;  /* 0x6400640014147812 */ /* 0x000fe400078efcff */
[----:B------:R-:W-:Y:S02]  /*5910*/  LOP3.LUT R21, R21, 0x64006400, RZ, 0xfc, !PT ;  /* 0x6400640015157812 */ /* 0x000fe400078efcff */
[----:B------:R-:W-:-:S05]  /*5920*/  LOP3.LUT R22, R22, 0x64006400, RZ, 0xfc, !PT ;  /* 0x6400640016167812 */ /* 0x000fca00078efcff */
[----:B------:R-:W-:Y:S02]  /*5930*/  HADD2 R36, R22, -1032, -1032 ;  /* 0xe408e40816247430 */ /* 0x000fe40000000000 */
[--C-:B0-----:R-:W-:Y:S02]  /*5940*/  HADD2.F32 R5, -RZ, R2.reuse.H0_H0 ;  /* 0x20000002ff057230 */ /* 0x101fe40000004100 */
[----:B------:R-:W-:Y:S02]  /*5950*/  HADD2.F32 R12, -RZ, R2.H1_H1 ;  /* 0x30000002ff0c7230 */ /* 0x000fe40000004100 */
[----:B------:R-:W-:Y:S02]  /*5960*/  HADD2.F32 R2, -RZ, R9.H0_H0 ;  /* 0x20000009ff027230 */ /* 0x000fe40000004100 */
[----:B------:R-:W-:Y:S01]  /*5970*/  FFMA.FTZ R13, R0, R5, RZ ;  /* 0x00000005000d7223 */ /* 0x000fe200000100ff */
[--C-:B------:R-:W-:Y:S02]  /*5980*/  HADD2.F32 R26, -RZ, R3.reuse.H0_H0 ;  /* 0x20000003ff1a7230 */ /* 0x100fe40000004100 */
[----:B------:R-:W-:Y:S01]  /*5990*/  FFMA.FTZ R14, R5, R4, RZ ;  /* 0x00000004050e7223 */ /* 0x000fe200000100ff */
[----:B------:R-:W-:-:S02]  /*59a0*/  HADD2.F32 R23, -RZ, R3.H1_H1 ;  /* 0x30000003ff177230 */ /* 0x000fc40000004100 */
[C---:B------:R-:W-:Y:S01]  /*59b0*/  FFMA.FTZ R15, R5.reuse, R2, RZ ;  /* 0x00000002050f7223 */ /* 0x040fe200000100ff */
[--C-:B------:R-:W-:Y:S02]  /*59c0*/  HADD2.F32 R3, -RZ, R10.reuse.H0_H0 ;  /* 0x2000000aff037230 */ /* 0x100fe40000004100 */
[----:B------:R-:W-:Y:S01]  /*59d0*/  FFMA.FTZ R24, R8, R12, R13 ;  /* 0x0000000c08187223 */ /* 0x000fe2000001000d */
[----:B------:R-:W-:Y:S02]  /*59e0*/  HADD2.F32 R9, -RZ, R9.H1_H1 ;  /* 0x30000009ff097230 */ /* 0x000fe40000004100 */
[----:B------:R-:W-:Y:S01]  /*59f0*/  FFMA.FTZ R34, R12, R11, R14 ;  /* 0x0000000b0c227223 */ /* 0x000fe2000001000e */
[----:B------:R-:W-:Y:S02]  /*5a00*/  HADD2.F32 R10, -RZ, R10.H1_H1 ;  /* 0x3000000aff0a7230 */ /* 0x000fe40000004100 */
[----:B------:R-:W-:Y:S01]  /*5a10*/  FFMA.FTZ R17, R5, R3, RZ ;  /* 0x0000000305117223 */ /* 0x000fe200000100ff */
[----:B------:R-:W-:-:S02]  /*5a20*/  HADD2.F32 R13, -RZ, R18.H0_H0 ;  /* 0x20000012ff0d7230 */ /* 0x000fc40000004100 */
[C---:B------:R-:W-:Y:S01]  /*5a30*/  FFMA.FTZ R27, R12.reuse, R9, R15 ;  /* 0x000000090c1b7223 */ /* 0x040fe2000001000f */
[----:B------:R-:W-:Y:S02]  /*5a40*/  HADD2.F32 R5, -RZ, R16.H0_H0 ;  /* 0x20000010ff057230 */ /* 0x000fe40000004100 */
[----:B------:R-:W-:Y:S01]  /*5a50*/  FFMA.FTZ R30, R12, R10, R17 ;  /* 0x0000000a0c1e7223 */ /* 0x000fe20000010011 */
[----:B------:R-:W-:Y:S02]  /*5a60*/  HADD2.F32 R15, -RZ, R25.H0_H0 ;  /* 0x20000019ff0f7230 */ /* 0x000fe40000004100 */
[----:B------:R-:W-:Y:S02]  /*5a70*/  HADD2.F32 R14, -RZ, R18.H1_H1 ;  /* 0x30000012ff0e7230 */ /* 0x000fe40000004100 */
[----:B------:R-:W-:Y:S02]  /*5a80*/  HADD2.F32 R12, -RZ, R16.H1_H1 ;  /* 0x30000010ff0c7230 */ /* 0x000fe40000004100 */
[----:B------:R-:W-:-:S02]  /*5a90*/  HADD2.F32 R17, -RZ, R28.H0_H0 ;  /* 0x2000001cff117230 */ /* 0x000fc40000004100 */
[----:B------:R-:W-:Y:S02]  /*5aa0*/  HADD2.F32 R18, -RZ, R28.H1_H1 ;  /* 0x3000001cff127230 */ /* 0x000fe40000004100 */
[C---:B------:R-:W-:Y:S01]  /*5ab0*/  FFMA.FTZ R28, R26.reuse, R13, R27 ;  /* 0x0000000d1a1c7223 */ /* 0x040fe2000001001b */
[----:B------:R-:W-:Y:S02]  /*5ac0*/  HADD2.F32 R16, -RZ, R25.H1_H1 ;  /* 0x30000019ff107230 */ /* 0x000fe40000004100 */
[----:B------:R-:W-:Y:S01]  /*5ad0*/  FFMA.FTZ R25, R5, R26, R24 ;  /* 0x0000001a05197223 */ /* 0x000fe20000010018 */
[C---:B------:R-:W-:Y:S01]  /*5ae0*/  FFMA.FTZ R27, R26.reuse, R15, R30 ;  /* 0x0000000f1a1b7223 */ /* 0x040fe2000001001e */
[----:B------:R-:W-:Y:S01]  /*5af0*/  FFMA.FTZ R29, R26, R17, R34 ;  /* 0x000000111a1d7223 */ /* 0x000fe20000010022 */
[----:B------:R-:W-:Y:S02]  /*5b00*/  HADD2 R30, R21, -1032, -1032 ;  /* 0xe408e408151e7430 */ /* 0x000fe40000000000 */
[----:B------:R-:W-:Y:S01]  /*5b10*/  FFMA.FTZ R24, R12, R23, R25 ;  /* 0x000000170c187223 */ /* 0x000fe20000010019 */
[----:B------:R-:W-:Y:S01]  /*5b20*/  FFMA.FTZ R26, R23, R16, R27 ;  /* 0x00000010171a7223 */ /* 0x000fe2000001001b */
[----:B------:R-:W-:-:S02]  /*5b30*/  HADD2 R25, R19, -1032, -1032 ;  /* 0xe408e40813197430 */ /* 0x000fc40000000000 */
[C---:B------:R-:W-:Y:S01]  /*5b40*/  FFMA.FTZ R28, R23.reuse, R14, R28 ;  /* 0x0000000e171c7223 */ /* 0x040fe2000001001c */
[----:B------:R-:W-:Y:S02]  /*5b50*/  HADD2 R27, R20, -1032, -1032 ;  /* 0xe408e408141b7430 */ /* 0x000fe40000000000 */
[----:B------:R-:W-:Y:S01]  /*5b60*/  FFMA.FTZ R29, R23, R18, R29 ;  /* 0x00000012171d7223 */ /* 0x000fe2000001001d */
[----:B-1----:R-:W-:Y:S02]  /*5b70*/  HADD2.F32 R23, -RZ, R6.H0_H0 ;  /* 0x20000006ff177230 */ /* 0x002fe40000004100 */
[----:B------:R-:W-:Y:S02]  /*5b80*/  HADD2.F32 R19, -RZ, R25.H0_H0 ;  /* 0x20000019ff137230 */ /* 0x000fe40000004100 */
[----:B------:R-:W-:Y:S02]  /*5b90*/  HADD2.F32 R20, -RZ, R27.H0_H0 ;  /* 0x2000001bff147230 */ /* 0x000fe40000004100 */
        /* <DEDUP_REMOVED lines=9> */
[----:B------:R-:W-:Y:S02]  /*5c30*/  HADD2.F32 R25, -RZ, R30.H1_H1 ;  /* 0x3000001eff197230 */ /* 0x000fe40000004100 */
[----:B------:R-:W-:Y:S02]  /*5c40*/  HADD2.F32 R26, -RZ, R36.H1_H1 ;  /* 0x30000024ff1a7230 */ /* 0x000fe40000004100 */
[----:B------:R-:W-:Y:S01]  /*5c50*/  FFMA.FTZ R34, R23, R6, R34 ;  /* 0x0000000617227223 */ /* 0x000fe20000010022 */
[----:B------:R-:W-:Y:S02]  /*5c60*/  HADD2.F32 R35, -RZ, R7.H0_H0 ;  /* 0x20000007ff237230 */ /* 0x000fe40000004100 */
[C---:B------:R-:W-:Y:S01]  /*5c70*/  FFMA.FTZ R36, R6.reuse, R24, R37 ;  /* 0x0000001806247223 */ /* 0x040fe20000010025 */
[----:B------:R-:W-:Y:S02]  /*5c80*/  HADD2.F32 R27, -RZ, R31.H0_H0 ;  /* 0x2000001fff1b7230 */ /* 0x000fe40000004100 */
[----:B------:R-:W-:Y:S01]  /*5c90*/  FFMA.FTZ R38, R6, R25, R38 ;  /* 0x0000001906267223 */ /* 0x000fe20000010026 */
[----:B------:R-:W-:-:S02]  /*5ca0*/  HADD2.F32 R28, -RZ, R32.H0_H0 ;  /* 0x20000020ff1c7230 */ /* 0x000fc40000004100 */
[----:B------:R-:W-:Y:S01]  /*5cb0*/  FFMA.FTZ R39, R6, R26, R39 ;  /* 0x0000001a06277223 */ /* 0x000fe20000010027 */
[----:B------:R-:W-:Y:S02]  /*5cc0*/  HADD2.F32 R29, -RZ, R33.H0_H0 ;  /* 0x20000021ff1d7230 */ /* 0x000fe40000004100 */
[----:B------:R-:W-:Y:S01]  /*5cd0*/  FFMA.FTZ R6, R27, R35, R34 ;  /* 0x000000231b067223 */ /* 0x000fe20000010022 */
[----:B------:R-:W-:Y:S02]  /*5ce0*/  HADD2.F32 R30, -RZ, R41.H0_H0 ;  /* 0x20000029ff1e7230 */ /* 0x000fe40000004100 */
[C---:B------:R-:W-:Y:S01]  /*5cf0*/  FFMA.FTZ R40, R35.reuse, R28, R36 ;  /* 0x0000001c23287223 */ /* 0x040fe20000010024 */
[----:B------:R-:W-:Y:S02]  /*5d00*/  HADD2.F32 R7, -RZ, R7.H1_H1 ;  /* 0x30000007ff077230 */ /* 0x000fe40000004100 */
        /* <DEDUP_REMOVED lines=14> */
[----:B------:R-:W-:Y:S02]  /*5df0*/  HADD2.F32 R33, -RZ, R57.H0_H0 ;  /* 0x20000039ff217230 */ /* 0x000fe40000004100 */
        /* <DEDUP_REMOVED lines=178> */
.L_x_992:
[----:B------:R-:W-:-:S04]  /*6920*/  UISETP.LT.AND UP0, UPT, UR7, UR17, UPT ;  /* 0x000000110700728c */ /* 0x000fc8000bf01270 */
[----:B------:R-:W-:-:S04]  /*6930*/  USEL UR8, UR7, UR17, UP0 ;  /* 0x0000001107087287 */ /* 0x000fc80008000000 */
[----:B------:R-:W-:-:S09]  /*6940*/  UISETP.GT.AND UP0, UPT, UR8, UR5, UPT ;  /* 0x000000050800728c */ /* 0x000fd2000bf04270 */
[----:B------:R-:W-:Y:S05]  /*6950*/  BRA.U !UP0, `(.L_x_996) ;  /* 0x0000002108cc7547 */ /* 0x000fea000b800000 */
[----:B------:R-:W-:Y:S01]  /*6960*/  UISETP.LT.U32.AND UP0, UPT, UR7, UR17, UPT ;  /* 0x000000110700728c */ /* 0x000fe2000bf01070 */
[----:B------:R-:W-:Y:S01]  /*6970*/  MOV R2, R96 ;  /* 0x0000006000027202 */ /* 0x000fe20000000f00 */
[----:B------:R-:W0:Y:S01]  /*6980*/  LDCU.64 UR12, c[0x0][0x3a8] ;  /* 0x00007500ff0c77ac */ /* 0x000e220008000a00 */
[----:B------:R-:W-:Y:S01]  /*6990*/  MOV R3, R97 ;  /* 0x0000006100037202 */ /* 0x000fe20000000f00 */
[----:B------:R-:W-:-:S12]  /*69a0*/  USEL UR8, UR7, UR17, UP0 ;  /* 0x0000001107087287 */ /* 0x000fd80008000000 */
.L_x_998:
[----:B0-----:R-:W-:Y:S01]  /*69b0*/  MOV R5, UR13 ;  /* 0x0000000d00057c02 */ /* 0x001fe20008000f00 */
[----:B-----5:R0:W5:Y:S04]  /*69c0*/  LDG.E.128.CONSTANT R64, desc[UR14][R2.64] ;  /* 0x0000000e02407981 */ /* 0x020168000c1e9d00 */
[----:B------:R-:W-:-:S05]  /*69d0*/  IMAD.WIDE R4, R5, 0x4, R2 ;  /* 0x0000000405047825 */ /* 0x000fca00078e0202 */
[----:B------:R0:W5:Y:S01]  /*69e0*/  LDG.E.128.CONSTANT R8, desc[UR14][R4.64] ;  /* 0x0000000e04087981 */ /* 0x000162000c1e9d00 */
[----:B------:R-:W-:-:S04]  /*69f0*/  UIMAD UR6, UR18, -0x4, UR12 ;  /* 0xfffffffc120678a4 */ /* 0x000fc8000f8e020c */
[----:B------:R-:W-:Y:S01]  /*6a00*/  UISETP.GE.AND UP0, UPT, UR6, 0x1, UPT ;  /* 0x000000010600788c */ /* 0x000fe2000bf06270 */
[----:B------:R-:W-:Y:S02]  /*6a10*/  MOV R95, UR13 ;  /* 0x0000000d005f7c02 */ /* 0x000fe40008000f00 */
[----:B------:R-:W-:Y:S02]  /*6a20*/  MOV R96, R2 ;  /* 0x0000000200607202 */ /* 0x000fe40000000f00 */
[----:B------:R-:W-:Y:S01]  /*6a30*/  MOV R97, R3 ;  /* 0x0000000300617202 */ /* 0x000fe20000000f00 */
[----:B------:R-:W-:-:S03]  /*6a40*/  IMAD.WIDE R94, R95, 0x4, R4 ;  /* 0x000000045f5e7825 */ /* 0x000fc600078e0204 */
[----:B0-----:R-:W-:Y:S05]  /*6a50*/  BRA.U !UP0, `(.L_x_997) ;  /* 0x00000021086c7547 */ /* 0x001fea000b800000 */
[----:B------:R-:W2:Y:S01]  /*6a60*/  LDG.E.128.CONSTANT R4, desc[UR14][R94.64] ;  /* 0x0000000e5e047981 */ /* 0x000ea2000c1e9d00 */
[----:B-----5:R-:W-:Y:S01]  /*6a70*/  SHF.R.U32.HI R23, RZ, 0xf, R67 ;  /* 0x0000000fff177819 */ /* 0x020fe20000011643 */
[----:B------:R-:W-:Y:S01]  /*6a80*/  UISETP.NE.AND UP0, UPT, UR6, 0x1, UPT ;  /* 0x000000010600788c */ /* 0x000fe2000bf05270 */
[--C-:B------:R-:W-:Y:S01]  /*6a90*/  SHF.R.U32.HI R22, RZ, 0xe, R10.reuse ;  /* 0x0000000eff167819 */ /* 0x100fe2000001160a */
[----:B------:R-:W0:Y:S01]  /*6aa0*/  LDS.128 R40, [UR4] ;  /* 0x00000004ff287984 */ /* 0x000e220008000c00 */
[C---:B------:R-:W-:Y:S02]  /*6ab0*/  LOP3.LUT R20, R10.reuse, 0x380038, RZ, 0xc0, !PT ;  /* 0x003800380a147812 */ /* 0x040fe400078ec0ff */
[----:B------:R-:W-:Y:S02]  /*6ac0*/  SHF.R.U32.HI R82, RZ, 0x6, R10 ;  /* 0x00000006ff527819 */ /* 0x000fe4000001160a */
[----:B------:R-:W-:Y:S02]  /*6ad0*/  LOP3.LUT R74, R10, 0x70007, RZ, 0xc0, !PT ;  /* 0x000700070a4a7812 */ /* 0x000fe400078ec0ff */
[----:B------:R-:W-:-:S02]  /*6ae0*/  SHF.R.U32.HI R10, RZ, 0xe, R11 ;  /* 0x0000000eff0a7819 */ /* 0x000fc4000001160b */
[----:B------:R-:W-:Y:S02]  /*6af0*/  LOP3.LUT R23, R23, 0x10001, RZ, 0xc0, !PT ;  /* 0x0001000117177812 */ /* 0x000fe400078ec0ff */
[--C-:B------:R-:W-:Y:S02]  /*6b00*/  SHF.R.U32.HI R2, RZ, 0xf, R64.reuse ;  /* 0x0000000fff027819 */ /* 0x100fe40000011640 */
[----:B------:R-:W-:Y:S02]  /*6b10*/  LOP3.LUT R0, R64, 0x380038, RZ, 0xc0, !PT ;  /* 0x0038003840007812 */ /* 0x000fe400078ec0ff */
[----:B------:R-:W-:Y:S02]  /*6b20*/  LOP3.LUT R14, R65, 0x380038, RZ, 0xc0, !PT ;  /* 0x00380038410e7812 */ /* 0x000fe400078ec0ff */
[----:B------:R-:W-:Y:S02]  /*6b30*/  SHF.R.U32.HI R37, RZ, 0x6, R64 ;  /* 0x00000006ff257819 */ /* 0x000fe40000011640 */
[----:B------:R-:W-:-:S02]  /*6b40*/  SHF.R.U32.HI R15, RZ, 0xf, R65 ;  /* 0x0000000fff0f7819 */ /* 0x000fc40000011641 */
[----:B------:R-:W-:Y:S02]  /*6b50*/  LOP3.LUT R23, R23, 0x20002, R10, 0xf8, !PT ;  /* 0x0002000217177812 */ /* 0x000fe400078ef80a */
[----:B------:R-:W-:Y:S02]  /*6b60*/  SHF.R.U32.HI R36, RZ, 0x6, R65 ;  /* 0x00000006ff247819 */ /* 0x000fe40000011641 */
[--C-:B------:R-:W-:Y:S02]  /*6b70*/  SHF.R.U32.HI R13, RZ, 0xe, R8.reuse ;  /* 0x0000000eff0d7819 */ /* 0x100fe40000011608 */
[----:B------:R-:W-:Y:S02]  /*6b80*/  LOP3.LUT R2, R2, 0x10001, RZ, 0xc0, !PT ;  /* 0x0001000102027812 */ /* 0x000fe400078ec0ff */
[----:B------:R-:W-:Y:S02]  /*6b90*/  LOP3.LUT R12, R8, 0x380038, RZ, 0xc0, !PT ;  /* 0x00380038080c7812 */ /* 0x000fe400078ec0ff */
[----:B------:R-:W-:-:S02]  /*6ba0*/  SHF.R.U32.HI R78, RZ, 0x6, R8 ;  /* 0x00000006ff4e7819 */ /* 0x000fc40000011608 */
[----:B------:R-:W-:Y:S01]  /*6bb0*/  LOP3.LUT R70, R8, 0x70007, RZ, 0xc0, !PT ;  /* 0x0007000708467812 */ /* 0x000fe200078ec0ff */
[----:B------:R-:W-:Y:S01]  /*6bc0*/  HFMA2 R8, -RZ, RZ, 0, 0.125 ;  /* 0x00003000ff087431 */ /* 0x000fe200000001ff */
[--C-:B------:R-:W-:Y:S02]  /*6bd0*/  SHF.R.U32.HI R18, RZ, 0xe, R9.reuse ;  /* 0x0000000eff127819 */ /* 0x100fe40000011609 */
[C---:B------:R-:W-:Y:S02]  /*6be0*/  LOP3.LUT R16, R9.reuse, 0x380038, RZ, 0xc0, !PT ;  /* 0x0038003809107812 */ /* 0x040fe400078ec0ff */
[----:B------:R-:W-:Y:S02]  /*6bf0*/  SHF.R.U32.HI R80, RZ, 0x6, R9 ;  /* 0x00000006ff507819 */ /* 0x000fe40000011609 */
[----:B------:R-:W-:Y:S02]  /*6c00*/  LOP3.LUT R72, R9, 0x70007, RZ, 0xc0, !PT ;  /* 0x0007000709487812 */ /* 0x000fe400078ec0ff */
[----:B------:R-:W-:-:S02]  /*6c10*/  SHF.R.U32.HI R19, RZ, 0xf, R66 ;  /* 0x0000000fff137819 */ /* 0x000fc40000011642 */
[----:B------:R-:W-:Y:S02]  /*6c20*/  SHF.R.U32.HI R38, RZ, 0x6, R66 ;  /* 0x00000006ff267819 */ /* 0x000fe40000011642 */
[----:B------:R-:W-:Y:S02]  /*6c30*/  LOP3.LUT R15, R15, 0x10001, RZ, 0xc0, !PT ;  /* 0x000100010f0f7812 */ /* 0x000fe400078ec0ff */
[----:B------:R-:W-:Y:S02]  /*6c40*/  LOP3.LUT R13, R2, 0x20002, R13, 0xf8, !PT ;  /* 0x00020002020d7812 */ /* 0x000fe400078ef80d */
[----:B------:R-:W-:Y:S02]  /*6c50*/  LOP3.LUT R61, R65, 0x70007, RZ, 0xc0, !PT ;  /* 0x00070007413d7812 */ /* 0x000fe400078ec0ff */
[----:B------:R-:W-:Y:S02]  /*6c60*/  LOP3.LUT R2, R78, 0x380038, RZ, 0xc0, !PT ;  /* 0x003800384e027812 */ /* 0x000fe400078ec0ff */
[----:B------:R-:W-:-:S02]  /*6c70*/  LOP3.LUT R17, R66, 0x380038, RZ, 0xc0, !PT ;  /* 0x0038003842117812 */ /* 0x000fc400078ec0ff */
[----:B------:R-:W-:Y:S02]  /*6c80*/  LOP3.LUT R65, R66, 0x70007, RZ, 0xc0, !PT ;  /* 0x0007000742417812 */ /* 0x000fe400078ec0ff */
[C---:B------:R-:W-:Y:S02]  /*6c90*/  LOP3.LUT R24, R11.reuse, 0x380038, RZ, 0xc0, !PT ;  /* 0x003800380b187812 */ /* 0x040fe400078ec0ff */
[----:B------:R-:W-:Y:S02]  /*6ca0*/  SHF.R.U32.HI R84, RZ, 0x6, R11 ;  /* 0x00000006ff547819 */ /* 0x000fe4000001160b */
[----:B------:R-:W-:Y:S02]  /*6cb0*/  LOP3.LUT R76, R11, 0x70007, RZ, 0xc0, !PT ;  /* 0x000700070b4c7812 */ /* 0x000fe400078ec0ff */
[----:B------:R-:W-:Y:S02]  /*6cc0*/  LOP3.LUT R19, R19, 0x10001, RZ, 0xc0, !PT ;  /* 0x0001000113137812 */ /* 0x000fe400078ec0ff */
[----:B------:R-:W-:-:S02]  /*6cd0*/  LOP3.LUT R15, R15, 0x20002, R18, 0xf8, !PT ;  /* 0x000200020f0f7812 */ /* 0x000fc400078ef812 */
[----:B------:R-:W-:Y:S02]  /*6ce0*/  LOP3.LUT R11, R38, 0x380038, RZ, 0xc0, !PT ;  /* 0x00380038260b7812 */ /* 0x000fe400078ec0ff */
[----:B------:R-:W-:Y:S02]  /*6cf0*/  SHF.R.U32.HI R39, RZ, 0x6, R67 ;  /* 0x00000006ff277819 */ /* 0x000fe40000011643 */
[----:B------:R-:W-:Y:S02]  /*6d00*/  LOP3.LUT R25, R2, 0x64006400, RZ, 0xfc, !PT ;  /* 0x6400640002197812 */ /* 0x000fe400078efcff */
        /* <DEDUP_REMOVED lines=10> */
[----:B------:R-:W-:Y:S02]  /*6db0*/  LOP3.LUT R29, R20, 0x64006400, RZ, 0xfc, !PT ;  /* 0x64006400141d7812 */ /* 0x000fe400078efcff */
[----:B------:R-:W-:Y:S01]  /*6dc0*/  LOP3.LUT R16, R84, 0x380038, RZ, 0xc0, !PT ;  /* 0x0038003854107812 */ /* 0x000fe200078ec0ff */
[-C--:B------:R-:W-:Y:S01]  /*6dd0*/  HFMA2 R31, R31, R8.reuse.H0_H0, -132, -132 ;  /* 0xd820d8201f1f7431 */ /* 0x080fe20000040008 */
[----:B------:R-:W-:Y:S01]  /*6de0*/  LOP3.LUT R27, R24, 0x64006400, RZ, 0xfc, !PT ;  /* 0x64006400181b7812 */ /* 0x000fe200078efcff */
[----:B------:R-:W-:Y:S01]  /*6df0*/  HFMA2 R29, R29, R8.H0_H0, -132, -132 ;  /* 0xd820d8201d1d7431 */ /* 0x000fe20000040008 */
[----:B------:R-:W-:-:S02]  /*6e00*/  LOP3.LUT R19, R16, 0x64006400, RZ, 0xfc, !PT ;  /* 0x6400640010137812 */ /* 0x000fc400078efcff */
[----:B------:R-:W-:Y:S01]  /*6e10*/  MOV R3, 0x2400 ;  /* 0x0000240000037802 */ /* 0x000fe20000000f00 */
[-C--:B------:R-:W-:Y:S01]  /*6e20*/  HFMA2 R27, R27, R8.reuse.H0_H0, -132, -132 ;  /* 0xd820d8201b1b7431 */ /* 0x080fe20000040008 */
[----:B------:R-:W-:Y:S01]  /*6e30*/  LOP3.LUT R67, R67, 0x70007, RZ, 0xc0, !PT ;  /* 0x0007000743437812 */ /* 0x000fe200078ec0ff */
[----:B------:R-:W-:Y:S01]  /*6e40*/  HFMA2 R19, R19, R8.H0_H0, -132, -132 ;  /* 0xd820d82013137431 */ /* 0x000fe20000040008 */
        /* <DEDUP_REMOVED lines=14> */
[----:B------:R-:W-:Y:S02]  /*6f30*/  PRMT R60, R60, 0x5410, R59 ;  /* 0x000054103c3c7816 */ /* 0x000fe4000000003b */
[----:B------:R-:W-:-:S02]  /*6f40*/  PRMT R58, R58, 0x5410, R57 ;  /* 0x000054103a3a7816 */ /* 0x000fc40000000039 */
[--C-:B--2---:R-:W-:Y:S02]  /*6f50*/  SHF.R.U32.HI R44, RZ, 0xd, R5.reuse ;  /* 0x0000000dff2c7819 */ /* 0x104fe40000011605 */
        /* <DEDUP_REMOVED lines=9> */
[--C-:B------:R-:W-:Y:S01]  /*6ff0*/  SHF.R.U32.HI R86, RZ, 0xd, R4.reuse ;  /* 0x0000000dff567819 */ /* 0x100fe20000011604 */
[-C--:B------:R-:W-:Y:S01]  /*7000*/  HFMA2 R68, R5, R8.reuse.H0_H0, -132, -132 ;  /* 0xd820d82005447431 */ /* 0x080fe20000040008 */
[C---:B------:R-:W-:Y:S01]  /*7010*/  LOP3.LUT R9, R4.reuse, 0x380038, RZ, 0xc0, !PT ;  /* 0x0038003804097812 */ /* 0x040fe200078ec0ff */
[----:B------:R-:W-:Y:S01]  /*7020*/  HFMA2 R66, R7, R8.H0_H0, -132, -132 ;  /* 0xd820d82007427431 */ /* 0x000fe20000040008 */
[----:B------:R-:W-:Y:S01]  /*7030*/  SHF.R.U32.HI R47, RZ, 0x6, R4 ;  /* 0x00000006ff2f7819 */ /* 0x000fe20000011604 */
[-C--:B------:R-:W-:Y:S01]  /*7040*/  HFMA2 R40, R68, R41.reuse, R61 ;  /* 0x0000002944287231 */ /* 0x080fe2000000003d */
[----:B------:R-:W-:Y:S01]  /*7050*/  LOP3.LUT R77, R4, 0x70007, RZ, 0xc0, !PT ;  /* 0x00070007044d7812 */ /* 0x000fe200078ec0ff */
[----:B------:R-:W-:Y:S01]  /*7060*/  HFMA2 R89, R66, R41, R63 ;  /* 0x0000002942597231 */ /* 0x000fe2000000003f */
        /* <DEDUP_REMOVED lines=8> */
[----:B------:R-:W-:Y:S02]  /*70f0*/  LOP3.LUT R7, R4, 0x64006400, RZ, 0xfc, !PT ;  /* 0x6400640004077812 */ /* 0x000fe400078efcff */
[----:B------:R-:W-:Y:S02]  /*7100*/  LOP3.LUT R6, R80, 0x380038, RZ, 0xc0, !PT ;  /* 0x0038003850067812 */ /* 0x000fe400078ec0ff */
[----:B------:R-:W-:Y:S01]  /*7110*/  LOP3.LUT R0, R47, 0x380038, RZ, 0xc0, !PT ;  /* 0x003800382f007812 */ /* 0x000fe200078ec0ff */
[----:B------:R-:W-:Y:S01]  /*7120*/  HFMA2 R28, R7, R8.H0_H0, -132, -132 ;  /* 0xd820d820071c7431 */ /* 0x000fe20000040008 */
[----:B------:R-:W-:Y:S02]  /*7130*/  LOP3.LUT R86, R13, 0x40004, R86, 0xf8, !PT ;  /* 0x000400040d567812 */ /* 0x000fe400078ef856 */
[----:B------:R-:W-:Y:S02]  /*7140*/  LOP3.LUT R2, R85, 0x380038, RZ, 0xc0, !PT ;  /* 0x0038003855027812 */ /* 0x000fe400078ec0ff */
[----:B------:R-:W-:-:S02]  /*7150*/  LOP3.LUT R13, R11, 0x64006400, RZ, 0xfc, !PT ;  /* 0x640064000b0d7812 */ /* 0x000fc400078efcff */
[----:B------:R-:W-:Y:S02]  /*7160*/  LOP3.LUT R9, R9, 0x64006400, RZ, 0xfc, !PT ;  /* 0x6400640009097812 */ /* 0x000fe400078efcff */
        /* <DEDUP_REMOVED lines=8> */
[----:B------:R-:W-:Y:S02]  /*71f0*/  LOP3.LUT R44, R15, 0x40004, R44, 0xf8, !PT ;  /* 0x000400040f2c7812 */ /* 0x000fe400078ef82c */
[----:B------:R-:W-:Y:S02]  /*7200*/  LOP3.LUT R6, R88, 0x380038, RZ, 0xc0, !PT ;  /* 0x0038003858067812 */ /* 0x000fe400078ec0ff */
[----:B------:R-:W-:Y:S02]  /*7210*/  LOP3.LUT R7, R2, 0x64006400, RZ, 0xfc, !PT ;  /* 0x6400640002077812 */ /* 0x000fe400078efcff */
[----:B------:R-:W-:Y:S01]  /*7220*/  LOP3.LUT R45, R22, 0x40004, R45, 0xf8, !PT ;  /* 0x00040004162d7812 */ /* 0x000fe200078ef82d */
        /* <DEDUP_REMOVED lines=71> */
[----:B------:R-:W1:Y:S01]  /*76a0*/  LDS.128 R36, [UR4+0x20] ;  /* 0x00002004ff247984 */ /* 0x000e620008000c00 */
        /* <DEDUP_REMOVED lines=27> */
[----:B------:R-:W0:Y:S01]  /*7860*/  LDS.128 R40, [UR4+0x30] ;  /* 0x00003004ff287984 */ /* 0x000e220008000c00 */
        /* <DEDUP_REMOVED lines=14> */
[-C--:B------:R-:W-:Y:S02]  /*7950*/  HFMA2 R91, R80, R35.reuse, R91 ;  /* 0x00000023505b7231 */ /* 0x080fe4000000005b */
[----:B------:R-:W-:Y:S02]  /*7960*/  HFMA2 R34, R78, R35, R34 ;  /* 0x000000234e227231 */ /* 0x000fe40000000022 */
[----:B-1----:R-:W-:-:S02]  /*7970*/  HFMA2 R89, R25, R36, R89 ;  /* 0x0000002419597231 */ /* 0x002fc40000000059 */
[-C--:B------:R-:W-:Y:S02]  /*7980*/  HFMA2 R90, R23, R36.reuse, R90 ;  /* 0x00000024175a7231 */ /* 0x080fe4000000005a */
[-C--:B------:R-:W-:Y:S01]  /*7990*/  HFMA2 R91, R21, R36.reuse, R91 ;  /* 0x00000024155b7231 */ /* 0x080fe2000000005b */
[----:B------:R-:W-:Y:S01]  /*79a0*/  LOP3.LUT R33, R83, 0x64006400, RZ, 0xfc, !PT ;  /* 0x6400640053217812 */ /* 0x000fe200078efcff */
[----:B------:R-:W-:Y:S02]  /*79b0*/  HFMA2 R34, R19, R36, R34 ;  /* 0x0000002413227231 */ /* 0x000fe40000000022 */
[----:B------:R-:W-:Y:S02]  /*79c0*/  HFMA2 R89, R6, R37, R89 ;  /* 0x0000002506597231 */ /* 0x000fe40000000059 */
        /* <DEDUP_REMOVED lines=8> */
[----:B------:R-:W-:Y:S01]  /*7a50*/  HFMA2 R34, R0, R37, R34 ;  /* 0x0000002500227231 */ /* 0x000fe20000000022 */
        /* <DEDUP_REMOVED lines=28> */
[-C--:B------:R-:W-:Y:S02]  /*7c20*/  HFMA2 R34, R10, R41.reuse, R33 ;  /* 0x000000290a227231 */ /* 0x080fe40000000021 */
[----:B------:R-:W-:Y:S02]  /*7c30*/  HFMA2 R40, R8, R41, R40 ;  /* 0x0000002908287231 */ /* 0x000fe40000000028 */
        /* <DEDUP_REMOVED lines=253> */
.L_x_997:
[----:B------:R-:W-:Y:S01]  /*8c10*/  UIADD3 UR5, UPT, UPT, UR5, 0x20, URZ ;  /* 0x0000002005057890 */ /* 0x000fe2000fffe0ff */
[----:B------:R-:W-:Y:S01]  /*8c20*/  MOV R3, UR13 ;  /* 0x0000000d00037c02 */ /* 0x000fe20008000f00 */
[----:B------:R-:W-:Y:S02]  /*8c30*/  UIADD3 UR4, UPT, UPT, UR4, 0x40, URZ ;  /* 0x0000004004047890 */ /* 0x000fe4000fffe0ff */
[----:B------:R-:W-:Y:S02]  /*8c40*/  UISETP.GE.AND UP0, UPT, UR5, UR8, UPT ;  /* 0x000000080500728c */ /* 0x000fe4000bf06270 */
[----:B------:R-:W-:-:S07]  /*8c50*/  IMAD.WIDE R2, R3, 0x4, R94 ;  /* 0x0000000403027825 */ /* 0x000fce00078e025e */
[----:B------:R-:W-:Y:S05]  /*8c60*/  BRA.U !UP0, `(.L_x_998) ;  /* 0xffffffdd08507547 */ /* 0x000fea000b83ffff */
[----:B------:R-:W-:-:S05]  /*8c70*/  MOV R3, UR13 ;  /* 0x0000000d00037c02 */ /* 0x000fca0008000f00 */
[----:B------:R-:W-:-:S07]  /*8c80*/  IMAD.WIDE R96, R3, 0xc, R96 ;  /* 0x0000000c03607825 */ /* 0x000fce00078e0260 */
.L_x_996:
[----:B------:R-:W0:Y:S02]  /*8c90*/  LDCU UR8, c[0x0][0x3dc] ;  /* 0x00007b80ff0877ac */ /* 0x000e240008000800 */
[----:B0-----:R-:W-:-:S04]  /*8ca0*/  UISETP.LT.AND UP0, UPT, UR7, UR8, UPT ;  /* 0x000000080700728c */ /* 0x001fc8000bf01270 */
[----:B------:R-:W-:-:S04]  /*8cb0*/  USEL UR7, UR7, UR8, UP0 ;  /* 0x0000000807077287 */ /* 0x000fc80008000000 */
[----:B------:R-:W-:-:S09]  /*8cc0*/  UISETP.GT.AND UP0, UPT, UR7, UR5, UPT ;  /* 0x000000050700728c */ /* 0x000fd2000bf04270 */
[----:B------:R-:W-:Y:S05]  /*8cd0*/  BRA.U !UP0, `(.L_x_999) ;  /* 0x00000011089c7547 */ /* 0x000fea000b800000 */
[----:B------:R-:W0:Y:S01]  /*8ce0*/  S2UR UR6, SR_CTAID.Y ;  /* 0x00000000000679c3 */ /* 0x000e220000002600 */
[----:B------:R-:W0:Y:S01]  /*8cf0*/  LDCU UR8, c[0x0][0x3a8] ;  /* 0x00007500ff0877ac */ /* 0x000e220008000800 */
[----:B------:R-:W1:Y:S01]  /*8d00*/  LDCU UR13, c[0x0][0x3ac] ;  /* 0x00007580ff0d77ac */ /* 0x000e620008000800 */
[----:B------:R-:W-:Y:S02]  /*8d10*/  UIADD3 UR4, UPT, UPT, UR4, 0x80, URZ ;  /* 0x0000008004047890 */ /* 0x000fe4000fffe0ff */
[----:B01----:R-:W-:-:S12]  /*8d20*/  UIMAD UR6, UR6, -0x4, UR8 ;  /* 0xfffffffc060678a4 */ /* 0x003fd8000f8e0208 */
.L_x_1001:
[----:B------:R-:W-:-:S09]  /*8d30*/  UISETP.GE.AND UP0, UPT, UR6, 0x1, UPT ;  /* 0x000000010600788c */ /* 0x000fd2000bf06270 */
[----:B------:R-:W-:Y:S05]  /*8d40*/  BRA.U !UP0, `(.L_x_1000) ;  /* 0x0000001108687547 */ /* 0x000fea000b800000 */
[----:B------:R-:W2:Y:S01]  /*8d50*/  LDG.E.128.CONSTANT R4, desc[UR14][R96.64] ;  /* 0x0000000e60047981 */ /* 0x000ea2000c1e9d00 */
[----:B------:R-:W-:Y:S01]  /*8d60*/  MOV R22, 0x3400 ;  /* 0x0000340000167802 */ /* 0x000fe20000000f00 */
[----:B------:R-:W-:Y:S01]  /*8d70*/  HFMA2 R25, -RZ, RZ, 0, 0.0625 ;  /* 0x00002c00ff197431 */ /* 0x000fe200000001ff */
[----:B------:R-:W-:Y:S01]  /*8d80*/  MOV R43, 0x2400 ;  /* 0x00002400002b7802 */ /* 0x000fe20000000f00 */
[----:B------:R-:W-:Y:S01]  /*8d90*/  UISETP.NE.AND UP0, UPT, UR6, 0x1, UPT ;  /* 0x000000010600788c */ /* 0x000fe2000bf05270 */
[----:B------:R-:W-:Y:S02]  /*8da0*/  PRMT R22, R22, 0x5410, R22 ;  /* 0x0000541016167816 */ /* 0x000fe40000000016 */
[----:B------:R-:W-:Y:S02]  /*8db0*/  PRMT R43, R43, 0x5410, R43 ;  /* 0x000054102b2b7816 */ /* 0x000fe4000000002b */
[----:B------:R-:W-:Y:S02]  /*8dc0*/  PRMT R60, R60, 0x5410, R59 ;  /* 0x000054103c3c7816 */ /* 0x000fe4000000003b */
[----:B------:R-:W-:-:S02]  /*8dd0*/  PRMT R58, R58, 0x5410, R57 ;  /* 0x000054103a3a7816 */ /* 0x000fc40000000039 */
[C---:B--2---:R-:W-:Y:S02]  /*8de0*/  LOP3.LUT R2, R5.reuse, 0xc000c, RZ, 0xc0, !PT ;  /* 0x000c000c05027812 */ /* 0x044fe400078ec0ff */
[----:B------:R-:W-:Y:S02]  /*8df0*/  SHF.R.U32.HI R31, RZ, 0x8, R5 ;  /* 0x00000008ff1f7819 */ /* 0x000fe40000011605 */
[C---:B-----5:R-:W-:Y:S02]  /*8e00*/  LOP3.LUT R8, R5.reuse, 0x300030, RZ, 0xc0, !PT ;  /* 0x0030003005087812 */ /* 0x060fe400078ec0ff */
        /* <DEDUP_REMOVED lines=9> */
[----:B------:R-:W-:Y:S02]  /*8ea0*/  SHF.R.U32.HI R29, RZ, 0x8, R7 ;  /* 0x00000008ff1d7819 */ /* 0x000fe40000011607 */
[C---:B------:R-:W-:Y:S02]  /*8eb0*/  LOP3.LUT R0, R4.reuse, 0xc000c, RZ, 0xc0, !PT ;  /* 0x000c000c04007812 */ /* 0x040fe400078ec0ff */
[C---:B------:R-:W-:Y:S02]  /*8ec0*/  LOP3.LUT R3, R4.reuse, 0x300030, RZ, 0xc0, !PT ;  /* 0x0030003004037812 */ /* 0x040fe400078ec0ff */
[C---:B------:R-:W-:Y:S02]  /*8ed0*/  LOP3.LUT R26, R4.reuse, 0xc000c0, RZ, 0xc0, !PT ;  /* 0x00c000c0041a7812 */ /* 0x040fe400078ec0ff */
[----:B------:R-:W-:Y:S02]  /*8ee0*/  LOP3.LUT R24, R4, 0x30003, RZ, 0xc0, !PT ;  /* 0x0003000304187812 */ /* 0x000fe400078ec0ff */
[----:B------:R-:W-:-:S02]  /*8ef0*/  LOP3.LUT R4, R2, 0x64006400, RZ, 0xfc, !PT ;  /* 0x6400640002047812 */ /* 0x000fc400078efcff */
[----:B------:R-:W-:Y:S02]  /*8f00*/  LOP3.LUT R12, R5, 0x64006400, RZ, 0xfc, !PT ;  /* 0x64006400050c7812 */ /* 0x000fe400078efcff */
[----:B------:R-:W-:Y:S02]  /*8f10*/  LOP3.LUT R14, R6, 0x64006400, RZ, 0xfc, !PT ;  /* 0x64006400060e7812 */ /* 0x000fe400078efcff */
[C---:B------:R-:W-:Y:S01]  /*8f20*/  LOP3.LUT R10, R7.reuse, 0x300030, RZ, 0xc0, !PT ;  /* 0x00300030070a7812 */ /* 0x040fe200078ec0ff */
[-C--:B------:R-:W-:Y:S01]  /*8f30*/  HFMA2 R12, R12, R22.reuse.H1_H1, -258, -258 ;  /* 0xdc08dc080c0c7431 */ /* 0x080fe20000060016 */
[C---:B------:R-:W-:Y:S01]  /*8f40*/  LOP3.LUT R40, R7.reuse, 0xc000c0, RZ, 0xc0, !PT ;  /* 0x00c000c007287812 */ /* 0x040fe200078ec0ff */
[----:B------:R-:W-:Y:S01]  /*8f50*/  HFMA2 R14, R14, R22.H1_H1, -258, -258 ;  /* 0xdc08dc080e0e7431 */ /* 0x000fe20000060016 */
        /* <DEDUP_REMOVED lines=40> */
[----:B------:R-:W1:Y:S01]  /*91e0*/  LDS.128 R8, [UR4+-0x70] ;  /* 0xffff9004ff087984 */ /* 0x000e620008000c00 */
[----:B------:R-:W-:Y:S01]  /*91f0*/  LOP3.LUT R41, R38, 0x64006400, RZ, 0xfc, !PT ;  /* 0x6400640026297812 */ /* 0x000fe200078efcff */
[----:B------:R-:W-:Y:S01]  /*9200*/  HADD2 R37, R37, -1026, -1026 ;  /* 0xe402e40225257430 */ /* 0x000fe20000000000 */
[----:B------:R-:W-:-:S02]  /*9210*/  LOP3.LUT R38, R27, 0xc000c0, RZ, 0xc0, !PT ;  /* 0x00c000c01b267812 */ /* 0x000fc400078ec0ff */
[----:B------:R-:W-:Y:S01]  /*9220*/  LOP3.LUT R39, R32, 0x64006400, RZ, 0xfc, !PT ;  /* 0x6400640020277812 */ /* 0x000fe200078efcff */
[----:B------:R-:W-:Y:S01]  /*9230*/  HADD2 R41, R41, -1026, -1026 ;  /* 0xe402e40229297430 */ /* 0x000fe20000000000 */
[----:B------:R-:W-:Y:S02]  /*9240*/  LOP3.LUT R34, R31, 0xc000c0, RZ, 0xc0, !PT ;  /* 0x00c000c01f227812 */ /* 0x000fe400078ec0ff */
[----:B------:R-:W-:Y:S01]  /*9250*/  LOP3.LUT R42, R29, 0xc000c0, RZ, 0xc0, !PT ;  /* 0x00c000c01d2a7812 */ /* 0x000fe200078ec0ff */
[----:B------:R-:W-:Y:S01]  /*9260*/  HADD2 R39, R39, -1026, -1026 ;  /* 0xe402e40227277430 */ /* 0x000fe20000000000 */
[----:B------:R-:W-:Y:S02]  /*9270*/  LOP3.LUT R35, R24, 0x64006400, RZ, 0xfc, !PT ;  /* 0x6400640018237812 */ /* 0x000fe400078efcff */
[----:B------:R-:W-:Y:S01]  /*9280*/  LOP3.LUT R32, R28, 0x64006400, RZ, 0xfc, !PT ;  /* 0x640064001c207812 */ /* 0x000fe200078efcff */
[-C--:B------:R-:W-:Y:S01]  /*9290*/  HFMA2 R28, R36, R43.reuse.H1_H1, -18, -18 ;  /* 0xcc80cc80241c7431 */ /* 0x080fe2000006002b */
[----:B------:R-:W-:Y:S01]  /*92a0*/  LOP3.LUT R26, R26, 0x64006400, RZ, 0xfc, !PT ;  /* 0x640064001a1a7812 */ /* 0x000fe200078efcff */
[----:B------:R-:W-:Y:S01]  /*92b0*/  HADD2 R35, R35, -1026, -1026 ;  /* 0xe402e40223237430 */ /* 0x000fe20000000000 */
        /* <DEDUP_REMOVED lines=9> */
[----:B------:R-:W-:-:S02]  /*9350*/  HFMA2 R30, R40, R43.H1_H1, -18, -18 ;  /* 0xcc80cc80281e7431 */ /* 0x000fc4000006002b */
[-C--:B0-----:R-:W-:Y:S02]  /*9360*/  HFMA2 R40, R35, R4.reuse, RZ ;  /* 0x0000000423287231 */ /* 0x081fe400000000ff */
[-C--:B------:R-:W-:Y:S01]  /*9370*/  HFMA2 R34, R34, R43.reuse.H1_H1, -18, -18 ;  /* 0xcc80cc8022227431 */ /* 0x080fe2000006002b */
[----:B------:R-:W-:Y:S01]  /*9380*/  LOP3.LUT R33, R33, 0x30003, RZ, 0xc0, !PT ;  /* 0x0003000321217812 */ /* 0x000fe200078ec0ff */
        /* <DEDUP_REMOVED lines=25> */
[----:B------:R-:W-:Y:S02]  /*9520*/  HADD2 R31, R4, -1026, -1026 ;  /* 0xe402e402041f7430 */ /* 0x000fe40000000000 */
[-C--:B-1----:R-:W-:Y:S02]  /*9530*/  HFMA2 R40, R27, R8.reuse, R40 ;  /* 0x000000081b287231 */ /* 0x082fe40000000028 */
[----:B------:R-:W-:Y:S02]  /*9540*/  HADD2 R33, R5, -1026, -1026 ;  /* 0xe402e40205217430 */ /* 0x000fe40000000000 */
        /* <DEDUP_REMOVED lines=154> */
.L_x_1000:
[----:B------:R-:W-:Y:S01]  /*9ef0*/  UIADD3 UR5, UPT, UPT, UR5, 0x10, URZ ;  /* 0x0000001005057890 */ /* 0x000fe2000fffe0ff */
[----:B------:R-:W-:Y:S01]  /*9f00*/  MOV R3, UR13 ;  /* 0x0000000d00037c02 */ /* 0x000fe20008000f00 */
[----:B------:R-:W-:Y:S02]  /*9f10*/  UIADD3 UR4, UPT, UPT, UR4, 0x20, URZ ;  /* 0x0000002004047890 */ /* 0x000fe4000fffe0ff */
[----:B------:R-:W-:Y:S02]  /*9f20*/  UISETP.GE.AND UP0, UPT, UR5, UR7, UPT ;  /* 0x000000070500728c */ /* 0x000fe4000bf06270 */
[----:B------:R-:W-:-:S07]  /*9f30*/  IMAD.WIDE R96, R3, 0x4, R96 ;  /* 0x0000000403607825 */ /* 0x000fce00078e0260 */
[----:B------:R-:W-:Y:S05]  /*9f40*/  BRA.U !UP0, `(.L_x_1001) ;  /* 0xffffffed08787547 */ /* 0x000fea000b83ffff */
.L_x_999:
        /* <DEDUP_REMOVED lines=17> */
.L_x_1005:
[----:B------:R-:W0:Y:S02]  /*a060*/  LDS R2, [R0] ;  /* 0x0000000000027984 */ /* 0x000e240000000800 */
[----:B0-----:R-:W-:-:S05]  /*a070*/  HADD2 R3, R2, R56 ;  /* 0x0000003802037230 */ /* 0x001fca0000000000 */
[----:B------:R-:W0:Y:S02]  /*a080*/  ATOMS.CAST.SPIN P0, [R0], R2, R3 ;  /* 0x000000020000758d */ /* 0x000e240001800003 */
[----:B0-----:R-:W-:Y:S05]  /*a090*/  @!P0 BRA `(.L_x_1005) ;  /* 0xfffffffc00f08947 */ /* 0x001fea000383ffff */
[----:B------:R-:W-:Y:S05]  /*a0a0*/  BRA `(.L_x_1003) ;  /* 0x00000000000c7947 */ /* 0x000fea0003800000 */
.L_x_1004:
[----:B------:R-:W2:Y:S02]  /*a0b0*/  LD.E R0, desc[UR14][R4.64] ;  /* 0x0000000e04007980 */ /* 0x000ea4000c101900 */
[----:B--2---:R-:W-:-:S05]  /*a0c0*/  IADD3 R3, PT, PT, R56, R0, RZ ;  /* 0x0000000038037210 */ /* 0x004fca0007ffe0ff */
[----:B------:R0:W-:Y:S02]  /*a0d0*/  ST.E desc[UR14][R4.64], R3 ;  /* 0x0000000304007985 */ /* 0x0001e4000c10190e */
.L_x_1003:
[----:B------:R-:W-:Y:S05]  /*a0e0*/  BSYNC.RECONVERGENT B0 ;  /* 0x0000000000007941 */ /* 0x000fea0003800200 */
.L_x_1002:
[----:B------:R1:W-:Y:S01]  /*a0f0*/  ATOM.E.ADD.F16x2.RN.STRONG.GPU P0, RZ, desc[UR14][R4.64+0x4], R55 ;  /* 0x8000043704ff79a2 */ /* 0x0003e2000c10e10e */
[----:B------:R-:W-:Y:S04]  /*a100*/  BSSY.RECONVERGENT B0, `(.L_x_1006) ;  /* 0x000000e000007945 */ /* 0x000fe80003800200 */
[----:B-1----:R-:W-:Y:S05]  /*a110*/  @P0 BRA `(.L_x_1007) ;  /* 0x0000000000300947 */ /* 0x002fea0003800000 */
[----:B------:R-:W1:Y:S02]  /*a120*/  QSPC.E.S P0, RZ, [R4+0x4] ;  /* 0x0000040004ff73aa */ /* 0x000e640000000500 */
[----:B-1----:R-:W-:Y:S05]  /*a130*/  @!P0 BRA `(.L_x_1008) ;  /* 0x00000000001c8947 */ /* 0x002fea0003800000 */
[----:B------:R-:W-:-:S04]  /*a140*/  MOV R2, R4 ;  /* 0x0000000400027202 */ /* 0x000fc80000000f00 */
[----:B------:R-:W-:-:S07]  /*a150*/  MOV R0, R2 ;  /* 0x0000000200007202 */ /* 0x000fce0000000f00 */
.L_x_1009:
[----:B------:R-:W0:Y:S02]  /*a160*/  LDS R2, [R0+0x4] ;  /* 0x0000040000027984 */ /* 0x000e240000000800 */
[----:B0-----:R-:W-:-:S05]  /*a170*/  HFMA2 R3, R2, 1, 1, R55 ;  /* 0x3c003c0002037831 */ /* 0x001fca0000000037 */
[----:B------:R-:W0:Y:S02]  /*a180*/  ATOMS.CAST.SPIN P0, [R0+0x4], R2, R3 ;  /* 0x000004020000758d */ /* 0x000e240001800003 */
[----:B0-----:R-:W-:Y:S05]  /*a190*/  @!P0 BRA `(.L_x_1009) ;  /* 0xfffffffc00f08947 */ /* 0x001fea000383ffff */
[----:B------:R-:W-:Y:S05]  /*a1a0*/  BRA `(.L_x_1007) ;  /* 0x00000000000c7947 */ /* 0x000fea0003800000 */
.L_x_1008:
[----:B------:R-:W0:Y:S02]  /*a1b0*/  LD.E R0, desc[UR14][R4.64+0x4] ;  /* 0x0000040e04007980 */ /* 0x000e24000c101900 */
[----:B0-----:R-:W-:-:S05]  /*a1c0*/  IADD3 R3, PT, PT, R55, R0, RZ ;  /* 0x0000000037037210 */ /* 0x001fca0007ffe0ff */
[----:B------:R1:W-:Y:S02]  /*a1d0*/  ST.E desc[UR14][R4.64+0x4], R3 ;  /* 0x0000040304007985 */ /* 0x0003e4000c10190e */
.L_x_1007:
[----:B------:R-:W-:Y:S05]  /*a1e0*/  BSYNC.RECONVERGENT B0 ;  /* 0x0000000000007941 */ /* 0x000fea0003800200 */
.L_x_1006:
        /* <DEDUP_REMOVED lines=12> */
.L_x_1013:
[----:B------:R-:W0:Y:S02]  /*a2b0*/  LDS R2, [R0] ;  /* 0x0000000000027984 */ /* 0x000e240000000800 */
[----:B0-----:R-:W-:-:S05]  /*a2c0*/  HADD2 R3, R2, R54 ;  /* 0x0000003602037230 */ /* 0x001fca0000000000 */
[----:B------:R-:W0:Y:S02]  /*a2d0*/  ATOMS.CAST.SPIN P0, [R0], R2, R3 ;  /* 0x000000020000758d */ /* 0x000e240001800003 */
[----:B0-----:R-:W-:Y:S05]  /*a2e0*/  @!P0 BRA `(.L_x_1013) ;  /* 0xfffffffc00f08947 */ /* 0x001fea000383ffff */
[----:B------:R-:W-:Y:S05]  /*a2f0*/  BRA `(.L_x_1011) ;  /* 0x00000000000c7947 */ /* 0x000fea0003800000 */
.L_x_1012:
[----:B------:R-:W2:Y:S02]  /*a300*/  LD.E R0, desc[UR14][R4.64] ;  /* 0x0000000e04007980 */ /* 0x000ea4000c101900 */
[----:B--2---:R-:W-:-:S05]  /*a310*/  IADD3 R3, PT, PT, R54, R0, RZ ;  /* 0x0000000036037210 */ /* 0x004fca0007ffe0ff */
[----:B------:R0:W-:Y:S02]  /*a320*/  ST.E desc[UR14][R4.64], R3 ;  /* 0x0000000304007985 */ /* 0x0001e4000c10190e */
.L_x_1011:
[----:B------:R-:W-:Y:S05]  /*a330*/  BSYNC.RECONVERGENT B0 ;  /* 0x0000000000007941 */ /* 0x000fea0003800200 */
.L_x_1010:
[----:B------:R1:W-:Y:S01]  /*a340*/  ATOM.E.ADD.F16x2.RN.STRONG.GPU P0, RZ, desc[UR14][R4.64+0x4], R53 ;  /* 0x8000043504ff79a2 */ /* 0x0003e2000c10e10e */
[----:B------:R-:W-:Y:S04]  /*a350*/  BSSY.RECONVERGENT B0, `(.L_x_1014) ;  /* 0x000000e000007945 */ /* 0x000fe80003800200 */
[----:B-1----:R-:W-:Y:S05]  /*a360*/  @P0 BRA `(.L_x_1015) ;  /* 0x0000000000300947 */ /* 0x002fea0003800000 */
[----:B------:R-:W1:Y:S02]  /*a370*/  QSPC.E.S P0, RZ, [R4+0x4] ;  /* 0x0000040004ff73aa */ /* 0x000e640000000500 */
[----:B-1----:R-:W-:Y:S05]  /*a380*/  @!P0 BRA `(.L_x_1016) ;  /* 0x00000000001c8947 */ /* 0x002fea0003800000 */
[----:B------:R-:W-:-:S04]  /*a390*/  MOV R2, R4 ;  /* 0x0000000400027202 */ /* 0x000fc80000000f00 */
[----:B------:R-:W-:-:S07]  /*a3a0*/  MOV R0, R2 ;  /* 0x0000000200007202 */ /* 0x000fce0000000f00 */
.L_x_1017:
[----:B------:R-:W0:Y:S02]  /*a3b0*/  LDS R2, [R0+0x4] ;  /* 0x0000040000027984 */ /* 0x000e240000000800 */
[----:B0-----:R-:W-:-:S05]  /*a3c0*/  HFMA2 R3, R2, 1, 1, R53 ;  /* 0x3c003c0002037831 */ /* 0x001fca0000000035 */
[----:B------:R-:W0:Y:S02]  /*a3d0*/  ATOMS.CAST.SPIN P0, [R0+0x4], R2, R3 ;  /* 0x000004020000758d */ /* 0x000e240001800003 */
[----:B0-----:R-:W-:Y:S05]  /*a3e0*/  @!P0 BRA `(.L_x_1017) ;  /* 0xfffffffc00f08947 */ /* 0x001fea000383ffff */
[----:B------:R-:W-:Y:S05]  /*a3f0*/  BRA `(.L_x_1015) ;  /* 0x00000000000c7947 */ /* 0x000fea0003800000 */
.L_x_1016:
[----:B------:R-:W0:Y:S02]  /*a400*/  LD.E R0, desc[UR14][R4.64+0x4] ;  /* 0x0000040e04007980 */ /* 0x000e24000c101900 */
[----:B0-----:R-:W-:-:S05]  /*a410*/  IADD3 R3, PT, PT, R53, R0, RZ ;  /* 0x0000000035037210 */ /* 0x001fca0007ffe0ff */
[----:B------:R1:W-:Y:S02]  /*a420*/  ST.E desc[UR14][R4.64+0x4], R3 ;  /* 0x0000040304007985 */ /* 0x0003e4000c10190e */
.L_x_1015:
[----:B------:R-:W-:Y:S05]  /*a430*/  BSYNC.RECONVERGENT B0 ;  /* 0x0000000000007941 */ /* 0x000fea0003800200 */
.L_x_1014:
        /* <DEDUP_REMOVED lines=12> */
.L_x_1021:
[----:B------:R-:W0:Y:S02]  /*a500*/  LDS R2, [R0] ;  /* 0x0000000000027984 */ /* 0x000e240000000800 */
[----:B0-----:R-:W-:-:S05]  /*a510*/  HADD2 R3, R2, R52 ;  /* 0x0000003402037230 */ /* 0x001fca0000000000 */
[----:B------:R-:W0:Y:S02]  /*a520*/  ATOMS.CAST.SPIN P0, [R0], R2, R3 ;  /* 0x000000020000758d */ /* 0x000e240001800003 */
[----:B0-----:R-:W-:Y:S05]  /*a530*/  @!P0 BRA `(.L_x_1021) ;  /* 0xfffffffc00f08947 */ /* 0x001fea000383ffff */
[----:B------:R-:W-:Y:S05]  /*a540*/  BRA `(.L_x_1019) ;  /* 0x00000000000c7947 */ /* 0x000fea0003800000 */
.L_x_1020:
[----:B------:R-:W2:Y:S02]  /*a550*/  LD.E R0, desc[UR14][R4.64] ;  /* 0x0000000e04007980 */ /* 0x000ea4000c101900 */
[----:B--2---:R-:W-:-:S05]  /*a560*/  IADD3 R3, PT, PT, R52, R0, RZ ;  /* 0x0000000034037210 */ /* 0x004fca0007ffe0ff */
[----:B------:R0:W-:Y:S02]  /*a570*/  ST.E desc[UR14][R4.64], R3 ;  /* 0x0000000304007985 */ /* 0x0001e4000c10190e */
.L_x_1019:
[----:B------:R-:W-:Y:S05]  /*a580*/  BSYNC.RECONVERGENT B0 ;  /* 0x0000000000007941 */ /* 0x000fea0003800200 */
.L_x_1018:
[----:B------:R1:W-:Y:S01]  /*a590*/  ATOM.E.ADD.F16x2.RN.STRONG.GPU P0, RZ, desc[UR14][R4.64+0x4], R51 ;  /* 0x8000043304ff79a2 */ /* 0x0003e2000c10e10e */
[----:B------:R-:W-:Y:S04]  /*a5a0*/  BSSY.RECONVERGENT B0, `(.L_x_1022) ;  /* 0x000000e000007945 */ /* 0x000fe80003800200 */
[----:B-1----:R-:W-:Y:S05]  /*a5b0*/  @P0 BRA `(.L_x_1023) ;  /* 0x0000000000300947 */ /* 0x002fea0003800000 */
[----:B------:R-:W1:Y:S02]  /*a5c0*/  QSPC.E.S P0, RZ, [R4+0x4] ;  /* 0x0000040004ff73aa */ /* 0x000e640000000500 */
[----:B-1----:R-:W-:Y:S05]  /*a5d0*/  @!P0 BRA `(.L_x_1024) ;  /* 0x00000000001c8947 */ /* 0x002fea0003800000 */
[----:B------:R-:W-:-:S04]  /*a5e0*/  MOV R2, R4 ;  /* 0x0000000400027202 */ /* 0x000fc80000000f00 */
[----:B------:R-:W-:-:S07]  /*a5f0*/  MOV R0, R2 ;  /* 0x0000000200007202 */ /* 0x000fce0000000f00 */
.L_x_1025:
[----:B------:R-:W0:Y:S02]  /*a600*/  LDS R2, [R0+0x4] ;  /* 0x0000040000027984 */ /* 0x000e240000000800 */
[----:B0-----:R-:W-:-:S05]  /*a610*/  HFMA2 R3, R2, 1, 1, R51 ;  /* 0x3c003c0002037831 */ /* 0x001fca0000000033 */
[----:B------:R-:W0:Y:S02]  /*a620*/  ATOMS.CAST.SPIN P0, [R0+0x4], R2, R3 ;  /* 0x000004020000758d */ /* 0x000e240001800003 */
[----:B0-----:R-:W-:Y:S05]  /*a630*/  @!P0 BRA `(.L_x_1025) ;  /* 0xfffffffc00f08947 */ /* 0x001fea000383ffff */
[----:B------:R-:W-:Y:S05]  /*a640*/  BRA `(.L_x_1023) ;  /* 0x00000000000c7947 */ /* 0x000fea0003800000 */
.L_x_1024:
[----:B------:R-:W0:Y:S02]  /*a650*/  LD.E R0, desc[UR14][R4.64+0x4] ;  /* 0x0000040e04007980 */ /* 0x000e24000c101900 */
[----:B0-----:R-:W-:-:S05]  /*a660*/  IADD3 R3, PT, PT, R51, R0, RZ ;  /* 0x0000000033037210 */ /* 0x001fca0007ffe0ff */
[----:B------:R1:W-:Y:S02]  /*a670*/  ST.E desc[UR14][R4.64+0x4], R3 ;  /* 0x0000040304007985 */ /* 0x0003e4000c10190e */
.L_x_1023:
[----:B------:R-:W-:Y:S05]  /*a680*/  BSYNC.RECONVERGENT B0 ;  /* 0x0000000000007941 */ /* 0x000fea0003800200 */
.L_x_1022:
        /* <DEDUP_REMOVED lines=12> */
.L_x_1029:
[----:B------:R-:W0:Y:S02]  /*a750*/  LDS R2, [R0] ;  /* 0x0000000000027984 */ /* 0x000e240000000800 */
[----:B0-----:R-:W-:-:S05]  /*a760*/  HADD2 R3, R2, R50 ;  /* 0x0000003202037230 */ /* 0x001fca0000000000 */
[----:B------:R-:W0:Y:S02]  /*a770*/  ATOMS.CAST.SPIN P0, [R0], R2, R3 ;  /* 0x000000020000758d */ /* 0x000e240001800003 */
[----:B0-----:R-:W-:Y:S05]  /*a780*/  @!P0 BRA `(.L_x_1029) ;  /* 0xfffffffc00f08947 */ /* 0x001fea000383ffff */
[----:B------:R-:W-:Y:S05]  /*a790*/  BRA `(.L_x_1027) ;  /* 0x00000000000c7947 */ /* 0x000fea0003800000 */
.L_x_1028:
[----:B------:R-:W2:Y:S02]  /*a7a0*/  LD.E R0, desc[UR14][R4.64] ;  /* 0x0000000e04007980 */ /* 0x000ea4000c101900 */
[----:B--2---:R-:W-:-:S05]  /*a7b0*/  IADD3 R3, PT, PT, R50, R0, RZ ;  /* 0x0000000032037210 */ /* 0x004fca0007ffe0ff */
[----:B------:R0:W-:Y:S02]  /*a7c0*/  ST.E desc[UR14][R4.64], R3 ;  /* 0x0000000304007985 */ /* 0x0001e4000c10190e */
.L_x_1027:
[----:B------:R-:W-:Y:S05]  /*a7d0*/  BSYNC.RECONVERGENT B0 ;  /* 0x0000000000007941 */ /* 0x000fea0003800200 */
.L_x_1026:
[----:B------:R1:W-:Y:S02]  /*a7e0*/  ATOM.E.ADD.F16x2.RN.STRONG.GPU P0, RZ, desc[UR14][R4.64+0x4], R48 ;  /* 0x8000043004ff79a2 */ /* 0x0003e4000c10e10e */
[----:B-1----:R-:W-:Y:S05]  /*a7f0*/  @P0 EXIT ;  /* 0x000000000000094d */ /* 0x002fea0003800000 */
[----:B------:R-:W1:Y:S02]  /*a800*/  QSPC.E.S P0, RZ, [R4+0x4] ;  /* 0x0000040004ff73aa */ /* 0x000e640000000500 */
[----:B-1----:R-:W-:Y:S05]  /*a810*/  @!P0 BRA `(.L_x_1030) ;  /* 0x00000000001c8947 */ /* 0x002fea0003800000 */
[----:B------:R-:W-:-:S04]  /*a820*/  MOV R2, R4 ;  /* 0x0000000400027202 */ /* 0x000fc80000000f00 */
[----:B------:R-:W-:-:S07]  /*a830*/  MOV R0, R2 ;  /* 0x0000000200007202 */ /* 0x000fce0000000f00 */
.L_x_1031:
[----:B------:R-:W0:Y:S02]  /*a840*/  LDS R2, [R0+0x4] ;  /* 0x0000040000027984 */ /* 0x000e240000000800 */
[----:B0-----:R-:W-:-:S05]  /*a850*/  HFMA2 R3, R2, 1, 1, R48 ;  /* 0x3c003c0002037831 */ /* 0x001fca0000000030 */
[----:B------:R-:W0:Y:S02]  /*a860*/  ATOMS.CAST.SPIN P0, [R0+0x4], R2, R3 ;  /* 0x000004020000758d */ /* 0x000e240001800003 */
[----:B0-----:R-:W-:Y:S05]  /*a870*/  @!P0 BRA `(.L_x_1031) ;  /* 0xfffffffc00f08947 */ /* 0x001fea000383ffff */
[----:B------:R-:W-:Y:S05]  /*a880*/  EXIT ;  /* 0x000000000000794d */ /* 0x000fea0003800000 */
.L_x_1030:
[----:B------:R-:W0:Y:S02]  /*a890*/  LD.E R0, desc[UR14][R4.64+0x4] ;  /* 0x0000040e04007980 */ /* 0x000e24000c101900 */
[----:B0-----:R-:W-:-:S05]  /*a8a0*/  IADD3 R3, PT, PT, R48, R0, RZ ;  /* 0x0000000030037210 */ /* 0x001fca0007ffe0ff */
[----:B------:R-:W-:Y:S01]  /*a8b0*/  ST.E desc[UR14][R4.64+0x4], R3 ;  /* 0x0000040304007985 */ /* 0x000fe2000c10190e */
[----:B------:R-:W-:Y:S05]  /*a8c0*/  EXIT ;  /* 0x000000000000794d */ /* 0x000fea0003800000 */
.L_x_1032:
        /* <DEDUP_REMOVED lines=11> */
.L_x_3580:


//--------------------- .text._Z23gemm_half_q_half_kernelILi4ELi4ELb0ELb0ELi32EEvPK6__halfPKjS4_S2_PS0_iiiiPKtS7_iiiiiibS2_i --------------------------
	.section	.text._Z23gemm_half_q_half_kernelILi4ELi4ELb0ELb0ELi32EEvPK6__halfPKjS4_S2_PS0_iiiiPKtS7_iiiiiibS2_i,"ax",@progbits
	.align	128
        .global         _Z23gemm_half_q_half_kernelILi4ELi4ELb0ELb0ELi32EEvPK6__halfPKjS4_S2_PS0_iiiiPKtS7_iiiiiibS2_i
        .type           _Z23gemm_half_q_half_kernelILi4ELi4ELb0ELb0ELi32EEvPK6__halfPKjS4_S2_PS0_iiiiPKtS7_iiiiiibS2_i,@function
        .size           _Z23gemm_half_q_half_kernelILi4ELi4ELb0ELb0ELi32EEvPK6__halfPKjS4_S2_PS0_iiiiPKtS7_iiiiiibS2_i,(.L_x_3581 - _Z23gemm_half_q_half_kernelILi4ELi4ELb0ELb0ELi32EEvPK6__halfPKjS4_S2_PS0_iiiiPKtS7_iiiiiibS2_i)
        .other          _Z23gemm_half_q_half_kernelILi4ELi4ELb0ELb0ELi32EEvPK6__halfPKjS4_S2_PS0_iiiiPKtS7_iiiiiibS2_i,@"STO_CUDA_ENTRY STV_DEFAULT"
_Z23gemm_half_q_half_kernelILi4ELi4ELb0ELb0ELi32EEvPK6__halfPKjS4_S2_PS0_iiiiPKtS7_iiiiiibS2_i:
.text._Z23gemm_half_q_half_kernelILi4ELi4ELb0ELb0ELi32EEvPK6__halfPKjS4_S2_PS0_iiiiPKtS7_iiiiiibS2_i:
        /* <DEDUP_REMOVED lines=9> */
[----:B0-----:R-:W-:Y:S01]  /*0090*/  SHF.L.U32 R0, R2, 0x5, RZ ;  /* 0x0000000502007819 */ /* 0x001fe200000006ff */
        /* <DEDUP_REMOVED lines=30> */
[----:B------:R-:W-:Y:S01]  /*0280*/  ISETP.GE.AND P0, PT, R13, RZ, PT ;  /* 0x000000ff0d00720c */ /* 0x000fe20003f06270 */
[----:B------:R-:W-:Y:S01]  /*0290*/  VIADD R23, R7, 0x40 ;  /* 0x0000004007177836 */ /* 0x000fe20000000000 */
[----:B0-----:R-:W-:-:S11]  /*02a0*/  IADD3 R7, PT, PT, R16, R11, RZ ;  /* 0x0000000b10077210 */ /* 0x001fd60007ffe0ff */
[----:B------:R-:W-:Y:S05]  /*02b0*/  @P0 BRA `(.L_x_1036) ;  /* 0x0000000000ec0947 */ /* 0x000fea0003800000 */
[----:B------:R-:W-:Y:S01]  /*02c0*/  IMAD.MOV R14, RZ, RZ, -R13 ;  /* 0x000000ffff0e7224 */ /* 0x000fe200078e0a0d */
[----:B------:R-:W-:-:S04]  /*02d0*/  PLOP3.LUT P0, PT, PT, PT, PT, 0x80, 0x8 ;  /* 0x000000000008781c */ /* 0x000fc80003f0f070 */
[----:B------:R-:W-:-:S13]  /*02e0*/  ISETP.GT.AND P1, PT, R14, 0x3, PT ;  /* 0x000000030e00780c */ /* 0x000fda0003f24270 */
[----:B------:R-:W-:Y:S05]  /*02f0*/  @!P1 BRA `(.L_x_1037) ;  /* 0x0000000000849947 */ /* 0x000fea0003800000 */
[----:B------:R-:W-:-:S13]  /*0300*/  PLOP3.LUT P0, PT, PT, PT, PT, 0x8, 0x80 ;  /* 0x000000000080781c */ /* 0x000fda0003f0e170 */
.L_x_1038:
[----:B------:R-:W-:Y:S02]  /*0310*/  IADD3 R15, P1, PT, R22, R7, RZ ;  /* 0x00000007160f7210 */ /* 0x000fe40007f3e0ff */
[C---:B------:R-:W-:Y:S02]  /*0320*/  IADD3 R16, PT, PT, R7.reuse, R11, RZ ;  /* 0x0000000b07107210 */ /* 0x040fe40007ffe0ff */
[----:B------:R-:W-:Y:S02]  /*0330*/  LEA.HI.X.SX32 R18, R7, RZ, 0x1, P1 ;  /* 0x000000ff07127211 */ /* 0x000fe400008f0eff */
[C---:B------:R-:W-:Y:S01]  /*0340*/  LEA R14, P1, R15.reuse, UR4, 0x1 ;  /* 0x000000040f0e7c11 */ /* 0x040fe2000f8208ff */
[----:B------:R-:W-:Y:S01]  /*0350*/  IMAD.IADD R7, R16, 0x1, R11 ;  /* 0x0000000110077824 */ /* 0x000fe200078e020b */
[----:B------:R-:W-:Y:S02]  /*0360*/  IADD3 R17, P2, PT, R22, R16, RZ ;  /* 0x0000001016117210 */ /* 0x000fe40007f5e0ff */
[----:B------:R-:W-:-:S02]  /*0370*/  LEA.HI.X R15, R15, UR5, R18, 0x1, P1 ;  /* 0x000000050f0f7c11 */ /* 0x000fc400088f0c12 */
[----:B------:R-:W-:Y:S02]  /*0380*/  IADD3 R24, PT, PT, R7, R11, RZ ;  /* 0x0000000b07187210 */ /* 0x000fe40007ffe0ff */
[----:B------:R-:W-:Y:S01]  /*0390*/  LEA.HI.X.SX32 R20, R16, RZ, 0x1, P2 ;  /* 0x000000ff10147211 */ /* 0x000fe200010f0eff */
[----:B------:R-:W2:Y:S01]  /*03a0*/  LDG.E.U16.CONSTANT R14, desc[UR6][R14.64] ;  /* 0x000000060e0e7981 */ /* 0x000ea2000c1e9500 */
[C---:B------:R-:W-:Y:S02]  /*03b0*/  LEA R16, P1, R17.reuse, UR4, 0x1 ;  /* 0x0000000411107c11 */ /* 0x040fe4000f8208ff */
[C---:B------:R-:W-:Y:S02]  /*03c0*/  IADD3 R19, P3, PT, R22.reuse, R7, RZ ;  /* 0x0000000716137210 */ /* 0x040fe40007f7e0ff */
[----:B------:R-:W-:Y:S02]  /*03d0*/  IADD3 R21, P4, PT, R22, R24, RZ ;  /* 0x0000001816157210 */ /* 0x000fe40007f9e0ff */
[----:B------:R-:W-:-:S02]  /*03e0*/  LEA.HI.X R17, R17, UR5, R20, 0x1, P1 ;  /* 0x0000000511117c11 */ /* 0x000fc400088f0c14 */
[----:B------:R-:W-:Y:S02]  /*03f0*/  LEA.HI.X.SX32 R28, R7, RZ, 0x1, P3 ;  /* 0x000000ff071c7211 */ /* 0x000fe400018f0eff */
[----:B------:R-:W-:Y:S01]  /*0400*/  LEA R18, P2, R19, UR4, 0x1 ;  /* 0x0000000413127c11 */ /* 0x000fe2000f8408ff */
[----:B------:R-:W3:Y:S01]  /*0410*/  LDG.E.U16.CONSTANT R16, desc[UR6][R16.64] ;  /* 0x0000000610107981 */ /* 0x000ee2000c1e9500 */
[----:B------:R-:W-:Y:S02]  /*0420*/  LEA.HI.X.SX32 R26, R24, RZ, 0x1, P4 ;  /* 0x000000ff181a7211 */ /* 0x000fe400020f0eff */
[----:B------:R-:W-:Y:S02]  /*0430*/  LEA R20, P1, R21, UR4, 0x1 ;  /* 0x0000000415147c11 */ /* 0x000fe4000f8208ff */
[----:B------:R-:W-:Y:S02]  /*0440*/  LEA.HI.X R19, R19, UR5, R28, 0x1, P2 ;  /* 0x0000000513137c11 */ /* 0x000fe400090f0c1c */
[----:B------:R-:W-:-:S03]  /*0450*/  LEA.HI.X R21, R21, UR5, R26, 0x1, P1 ;  /* 0x0000000515157c11 */ /* 0x000fc600088f0c1a */
[----:B------:R-:W4:Y:S04]  /*0460*/  LDG.E.U16.CONSTANT R18, desc[UR6][R18.64] ;  /* 0x0000000612127981 */ /* 0x000f28000c1e9500 */
[----:B------:R-:W5:Y:S01]  /*0470*/  LDG.E.U16.CONSTANT R20, desc[UR6][R20.64] ;  /* 0x0000000614147981 */ /* 0x000f62000c1e9500 */
[----:B------:R-:W-:-:S05]  /*0480*/  VIADD R13, R13, 0x4 ;  /* 0x000000040d0d7836 */ /* 0x000fca0000000000 */
[----:B------:R-:W-:Y:S02]  /*0490*/  ISETP.GE.AND P1, PT, R13, -0x3, PT ;  /* 0xfffffffd0d00780c */ /* 0x000fe40003f26270 */
[----:B------:R-:W-:Y:S01]  /*04a0*/  IADD3 R7, PT, PT, R24, R11, RZ ;  /* 0x0000000b18077210 */ /* 0x000fe20007ffe0ff */
[----:B--2---:R-:W-:Y:S04]  /*04b0*/  STS.U16 [R23], R14 ;  /* 0x0000000e17007388 */ /* 0x004fe80000000400 */
[----:B---3--:R-:W-:Y:S04]  /*04c0*/  STS.U16 [R23+0x40], R16 ;  /* 0x0000401017007388 */ /* 0x008fe80000000400 */
[----:B----4-:R-:W-:Y:S04]  /*04d0*/  STS.U16 [R23+0x80], R18 ;  /* 0x0000801217007388 */ /* 0x010fe80000000400 */
[----:B-----5:R0:W-:Y:S02]  /*04e0*/  STS.U16 [R23+0xc0], R20 ;  /* 0x0000c01417007388 */ /* 0x0201e40000000400 */
[----:B0-----:R-:W-:Y:S01]  /*04f0*/  VIADD R23, R23, 0x100 ;  /* 0x0000010017177836 */ /* 0x001fe20000000000 */
[----:B------:R-:W-:Y:S06]  /*0500*/  @!P1 BRA `(.L_x_1038) ;  /* 0xfffffffc00809947 */ /* 0x000fec000383ffff */
.L_x_1037:
        /* <DEDUP_REMOVED lines=20> */
.L_x_1039:
[----:B------:R-:W-:-:S13]  /*0650*/  ISETP.EQ.AND P1, PT, R13, RZ, PT ;  /* 0x000000ff0d00720c */ /* 0x000fda0003f22270 */
[----:B------:R-:W-:Y:S05]  /*0660*/  @!P0 BRA P1, `(.L_x_1034) ;  /* 0x00000004007c8947 */ /* 0x000fea0000800000 */
.L_x_1036:
        /* <DEDUP_REMOVED lines=12> */
.L_x_1035:
        /* <DEDUP_REMOVED lines=17> */
.L_x_1042:
        /* <DEDUP_REMOVED lines=32> */
.L_x_1041:
[----:B------:R-:W-:-:S05]  /*0a40*/  IMAD.MOV R14, RZ, RZ, -R22 ;  /* 0x000000ffff0e7224 */ /* 0x000fca00078e0a16 */
        /* <DEDUP_REMOVED lines=20> */
.L_x_1043:
[----:B------:R-:W-:-:S13]  /*0b90*/  ISETP.NE.OR P0, PT, R22, RZ, P0 ;  /* 0x000000ff1600720c */ /* 0x000fda0000705670 */
[----:B------:R-:W-:Y:S05]  /*0ba0*/  @!P0 BRA `(.L_x_1034) ;  /* 0x00000000002c8947 */ /* 0x000fea0003800000 */
.L_x_1040:
        /* <DEDUP_REMOVED lines=11> */
.L_x_1034:
[----:B------:R-:W-:Y:S05]  /*0c60*/  BSYNC.RECONVERGENT B0 ;  /* 0x0000000000007941 */ /* 0x000fea0003800200 */
.L_x_1033:
        /* <DEDUP_REMOVED lines=9> */
[----:B------:R-:W-:Y:S01]  /*0d00*/  VIMNMX R6, PT, PT, R6, 0x1, !PT ;  /* 0x0000000106067848 */ /* 0x000fe20007fe0100 */
[----:B------:R-:W-:-:S04]  /*0d10*/  IMAD R13, R10, R7, RZ ;  /* 0x000000070a0d7224 */ /* 0x000fc800078e02ff */
[----:B------:R-:W-:Y:S01]  /*0d20*/  IMAD.MOV R6, RZ, RZ, -R6 ;  /* 0x000000ffff067224 */ /* 0x000fe200078e0a06 */
[----:B------:R-:W-:-:S04]  /*0d30*/  LEA R4, R13, R4, 0x2 ;  /* 0x000000040d047211 */ /* 0x000fc800078e10ff */
[----:B------:R-:W-:Y:S01]  /*0d40*/  ISETP.GE.AND P0, PT, R6, RZ, PT ;  /* 0x000000ff0600720c */ /* 0x000fe20003f06270 */
[----:B------:R-:W-:-:S12]  /*0d50*/  IMAD R4, R5, 0x4, R4 ;  /* 0x0000000405047824 */ /* 0x000fd800078e0204 */
[----:B------:R-:W-:Y:S05]  /*0d60*/  @P0 BRA `(.L_x_1045) ;  /* 0x00000000008c0947 */ /* 0x000fea0003800000 */
[----:B------:R-:W-:Y:S02]  /*0d70*/  IADD3 R13, PT, PT, RZ, -R6, RZ ;  /* 0x80000006ff0d7210 */ /* 0x000fe40007ffe0ff */
[----:B------:R-:W-:Y:S02]  /*0d80*/  PLOP3.LUT P0, PT, PT, PT, PT, 0x80, 0x8 ;  /* 0x000000000008781c */ /* 0x000fe40003f0f070 */
[----:B------:R-:W-:-:S13]  /*0d90*/  ISETP.GT.AND P1, PT, R13, 0x3, PT ;  /* 0x000000030d00780c */ /* 0x000fda0003f24270 */
[----:B------:R-:W-:Y:S05]  /*0da0*/  @!P1 BRA `(.L_x_1046) ;  /* 0x0000000000449947 */ /* 0x000fea0003800000 */
[----:B------:R-:W0:Y:S01]  /*0db0*/  LDC.64 R22, c[0x0][0x3a0] ;  /* 0x0000e800ff167b82 */ /* 0x000e220000000a00 */
[----:B------:R-:W-:-:S13]  /*0dc0*/  PLOP3.LUT P0, PT, PT, PT, PT, 0x8, 0x80 ;  /* 0x000000000080781c */ /* 0x000fda0003f0e170 */
.L_x_1047:
        /* <DEDUP_REMOVED lines=15> */
.L_x_1046:
        /* <DEDUP_REMOVED lines=12> */
.L_x_1048:
[----:B------:R-:W-:-:S13]  /*0f80*/  ISETP.NE.OR P0, PT, R6, RZ, P0 ;  /* 0x000000ff0600720c */ /* 0x000fda0000705670 */
[----:B------:R-:W-:Y:S05]  /*0f90*/  @!P0 BRA `(.L_x_1044) ;  /* 0x00000000001c8947 */ /* 0x000fea0003800000 */
.L_x_1045:
[----:B01----:R-:W0:Y:S02]  /*0fa0*/  LDC.64 R14, c[0x0][0x3a0] ;  /* 0x0000e800ff0e7b82 */ /* 0x003e240000000a00 */
.L_x_1049:
[----:B0-----:R-:W-:Y:S01]  /*0fb0*/  IMAD.WIDE R16, R4, 0x2, R14 ;  /* 0x0000000204107825 */ /* 0x001fe200078e020e */
[----:B------:R-:W-:-:S03]  /*0fc0*/  IADD3 R6, PT, PT, R6, 0x1, RZ ;  /* 0x0000000106067810 */ /* 0x000fc60007ffe0ff */
[----:B------:R-:W-:Y:S01]  /*0fd0*/  IMAD.IADD R4, R4, 0x1, R7 ;  /* 0x0000000104047824 */ /* 0x000fe200078e0207 */
[----:B------:R2:W-:Y:S01]  /*0fe0*/  STG.E.64 desc[UR6][R16.64], RZ ;  /* 0x000000ff10007986 */ /* 0x0005e2000c101b06 */
[----:B------:R-:W-:-:S13]  /*0ff0*/  ISETP.NE.AND P0, PT, R6, RZ, PT ;  /* 0x000000ff0600720c */ /* 0x000fda0003f05270 */
[----:B--2---:R-:W-:Y:S05]  /*1000*/  @P0 BRA `(.L_x_1049) ;  /* 0xfffffffc00e80947 */ /* 0x004fea000383ffff */
.L_x_1044:
        /* <DEDUP_REMOVED lines=20> */
.L_x_1051:
[----:B------:R-:W1:Y:S01]  /*1150*/  LDC.64 R4, c[0x0][0x390] ;  /* 0x0000e400ff047b82 */ /* 0x000e620000000a00 */
[----:B-----5:R-:W-:-:S04]  /*1160*/  VIADD R2, R13, UR4 ;  /* 0x000000040d027c36 */ /* 0x020fc80008000000 */
[----:B------:R-:W-:-:S05]  /*1170*/  IMAD R6, R2, R7, RZ ;  /* 0x0000000702067224 */ /* 0x000fca00078e02ff */
[----:B0-----:R-:W-:-:S04]  /*1180*/  SHF.R.S32.HI R17, RZ, 0x1f, R6 ;  /* 0x0000001fff117819 */ /* 0x001fc80000011406 */
[----:B------:R-:W-:-:S04]  /*1190*/  LEA.HI R6, R17, R6, RZ, 0x3 ;  /* 0x0000000611067211 */ /* 0x000fc800078f18ff */
[----:B------:R-:W-:-:S05]  /*11a0*/  LEA.HI.SX32 R17, R6, R21, 0x1d ;  /* 0x0000001506117211 */ /* 0x000fca00078feaff */
[----:B-1----:R-:W-:Y:S01]  /*11b0*/  IMAD.WIDE R4, R17, 0x4, R4 ;  /* 0x0000000411047825 */ /* 0x002fe200078e0204 */
[----:B------:R-:W-:Y:S01]  /*11c0*/  SHF.L.U32 R19, R22, 0x1, RZ ;  /* 0x0000000116137819 */ /* 0x000fe200000006ff */
[----:B------:R-:W0:Y:S04]  /*11d0*/  LDC.64 R16, c[0x0][0x398] ;  /* 0x0000e600ff107b82 */ /* 0x000e280000000a00 */
[----:B------:R-:W2:Y:S01]  /*11e0*/  LDG.E.CONSTANT R5, desc[UR6][R4.64] ;  /* 0x0000000604057981 */ /* 0x000ea2000c1e9900 */
[----:B------:R-:W-:-:S05]  /*11f0*/  IMAD.WIDE.U32 R18, R19, 0x2, R14 ;  /* 0x0000000213127825 */ /* 0x000fca00078e000e */
[----:B------:R-:W3:Y:S01]  /*1200*/  LDG.E.U16.CONSTANT R27, desc[UR6][R18.64+0x2] ;  /* 0x00000206121b7981 */ /* 0x000ee2000c1e9500 */
[----:B0-----:R-:W-:-:S06]  /*1210*/  IMAD.WIDE.U32 R16, R2, 0x2, R16 ;  /* 0x0000000202107825 */ /* 0x001fcc00078e0010 */
[----:B------:R0:W4:Y:S01]  /*1220*/  LDG.E.U16.CONSTANT R16, desc[UR6][R16.64] ;  /* 0x0000000610107981 */ /* 0x000122000c1e9500 */
[----:B------:R-:W-:Y:S01]  /*1230*/  UIADD3 UR4, UPT, UPT, UR4, 0x1, URZ ;  /* 0x0000000104047890 */ /* 0x000fe2000fffe0ff */
[----:B--2---:R-:W-:-:S04]  /*1240*/  SHF.R.U32.HI R2, RZ, R20, R5 ;  /* 0x00000014ff027219 */ /* 0x004fc80000011605 */
[----:B------:R-:W-:Y:S02]  /*1250*/  SHF.R.U32.HI R4, RZ, 0x8, R2 ;  /* 0x00000008ff047819 */ /* 0x000fe40000011602 */
[----:B------:R-:W-:Y:S01]  /*1260*/  LOP3.LUT R6, R2, 0xf, RZ, 0xc0, !PT ;  /* 0x0000000f02067812 */ /* 0x000fe200078ec0ff */
[----:B---3--:R-:W-:Y:S01]  /*1270*/  IMAD.IADD R22, R27, 0x1, R22 ;  /* 0x000000011b167824 */ /* 0x008fe200078e0216 */
[----:B------:R-:W-:Y:S02]  /*1280*/  SHF.R.U32.HI R23, RZ, 0x4, R2 ;  /* 0x00000004ff177819 */ /* 0x000fe40000011602 */
[----:B------:R-:W-:Y:S01]  /*1290*/  LOP3.LUT R4, R4, 0xf, RZ, 0xc0, !PT ;  /* 0x0000000f04047812 */ /* 0x000fe200078ec0ff */
[----:B------:R-:W-:Y:S01]  /*12a0*/  IMAD R25, R6, R6, R6 ;  /* 0x0000000606197224 */ /* 0x000fe200078e0206 */
[----:B------:R-:W-:Y:S02]  /*12b0*/  SHF.R.U32.HI R2, RZ, 0xc, R2 ;  /* 0x0000000cff027819 */ /* 0x000fe40000011602 */
[----:B------:R-:W-:Y:S01]  /*12c0*/  LOP3.LUT R23, R23, 0xf, RZ, 0xc0, !PT ;  /* 0x0000000f17177812 */ /* 0x000fe200078ec0ff */
[----:B------:R-:W-:Y:S01]  /*12d0*/  IMAD R5, R4, R4, R4 ;  /* 0x0000000404057224 */ /* 0x000fe200078e0204 */
[----:B------:R-:W-:-:S02]  /*12e0*/  LOP3.LUT R2, R2, 0xf, RZ, 0xc0, !PT ;  /* 0x0000000f02027812 */ /* 0x000fc400078ec0ff */
[----:B------:R-:W-:Y:S01]  /*12f0*/  IADD3 R25, PT, PT, R6, 0x1, R25 ;  /* 0x0000000106197810 */ /* 0x000fe20007ffe019 */
[C---:B------:R-:W-:Y:S01]  /*1300*/  IMAD R6, R23.reuse, R23, R23 ;  /* 0x0000001717067224 */ /* 0x040fe200078e0217 */
[----:B0-----:R-:W-:Y:S01]  /*1310*/  IADD3 R17, PT, PT, R4, 0x1, R5 ;  /* 0x0000000104117810 */ /* 0x001fe20007ffe005 */
[----:B------:R-:W-:Y:S01]  /*1320*/  IMAD R5, R2, R2, R2 ;  /* 0x0000000202057224 */ /* 0x000fe200078e0202 */
[----:B------:R-:W-:Y:S02]  /*1330*/  ISETP.GE.AND P0, PT, R22, R3, PT ;  /* 0x000000031600720c */ /* 0x000fe40003f06270 */
[----:B------:R-:W-:Y:S01]  /*1340*/  IADD3 R23, PT, PT, R23, 0x1, R6 ;  /* 0x0000000117177810 */ /* 0x000fe20007ffe006 */
[----:B------:R-:W4:Y:S01]  /*1350*/  I2F.F16 R25, R25 ;  /* 0x0000001900197306 */ /* 0x000f220000200c00 */
[----:B------:R-:W-:-:S07]  /*1360*/  IADD3 R18, PT, PT, R2, 0x1, R5 ;  /* 0x0000000102127810 */ /* 0x000fce0007ffe005 */
[----:B------:R-:W0:Y:S01]  /*1370*/  I2F.F16 R23, R23 ;  /* 0x0000001700177306 */ /* 0x000e220000200c00 */
[----:B----4-:R-:W-:-:S07]  /*1380*/  HMUL2 R6, R25.H0_H0, R16.H0_H0 ;  /* 0x2000001019067232 */ /* 0x010fce0000000800 */
[----:B------:R-:W1:Y:S01]  /*1390*/  I2F.F16 R17, R17 ;  /* 0x0000001100117306 */ /* 0x000e620000200c00 */
[----:B0-----:R-:W-:-:S07]  /*13a0*/  HMUL2 R5, R23.H0_H0, R16.H0_H0 ;  /* 0x2000001017057232 */ /* 0x001fce0000000800 */
[----:B------:R-:W0:Y:S01]  /*13b0*/  I2F.F16 R19, R18 ;  /* 0x0000001200137306 */ /* 0x000e220000200c00 */
[-C--:B-1----:R-:W-:Y:S02]  /*13c0*/  HMUL2 R4, R17.H0_H0, R16.reuse.H0_H0 ;  /* 0x2000001011047232 */ /* 0x082fe40000000800 */
[----:B0-----:R-:W-:Y:S01]  /*13d0*/  HMUL2 R2, R19.H0_H0, R16.H0_H0 ;  /* 0x2000001013027232 */ /* 0x001fe20000000800 */
[----:B------:R-:W-:Y:S06]  /*13e0*/  @!P0 BRA `(.L_x_1051) ;  /* 0xfffffffc00588947 */ /* 0x000fec000383ffff */
.L_x_1050:
[C---:B------:R-:W-:Y:S01]  /*13f0*/  ISETP.GT.AND P0, PT, R0.reuse, UR5, PT ;  /* 0x0000000500007c0c */ /* 0x040fe2000bf04270 */
[----:B------:R-:W-:Y:S01]  /*1400*/  HFMA2 R13, -RZ, RZ, 0, 0 ;  /* 0x00000000ff0d7431 */ /* 0x000fe200000001ff */
[----:B------:R-:W-:Y:S02]  /*1410*/  SHF.R.S32.HI R3, RZ, 0x1f, R24 ;  /* 0x0000001fff037819 */ /* 0x000fe40000011418 */
[----:B01----:R-:W-:Y:S02]  /*1420*/  CS2R R16, SRZ ;  /* 0x0000000000107805 */ /* 0x003fe4000001ff00 */
[C---:B---3--:R-:W-:Y:S02]  /*1430*/  ISETP.GT.AND P1, PT, R0.reuse, UR8, PT ;  /* 0x0000000800007c0c */ /* 0x048fe4000bf24270 */
[----:B------:R-:W-:Y:S02]  /*1440*/  LEA.HI R3, R3, R24, RZ, 0x5 ;  /* 0x0000001803037211 */ /* 0x000fe400078f28ff */
[----:B----4-:R-:W-:-:S02]  /*1450*/  ISETP.GT.AND P2, PT, R0, UR9, PT ;  /* 0x0000000900007c0c */ /* 0x010fc4000bf44270 */
[C---:B------:R-:W-:Y:S02]  /*1460*/  ISETP.GT.AND P3, PT, R0.reuse, UR10, PT ;  /* 0x0000000a00007c0c */ /* 0x040fe4000bf64270 */
[----:B--2---:R-:W-:Y:S02]  /*1470*/  ISETP.GT.AND P4, PT, R0, UR11, PT ;  /* 0x0000000b00007c0c */ /* 0x004fe4000bf84270 */
[----:B------:R-:W-:Y:S01]  /*1480*/  SHF.R.S32.HI R20, RZ, 0x5, R3 ;  /* 0x00000005ff147819 */ /* 0x000fe20000011403 */
[----:B------:R-:W-:Y:S01]  /*1490*/  IMAD.MOV.U32 R3, RZ, RZ, RZ ;  /* 0x000000ffff037224 */ /* 0x000fe200078e00ff */
        /* <DEDUP_REMOVED lines=9> */
.L_x_1052:
        /* <DEDUP_REMOVED lines=8> */
.L_x_1053:
        /* <DEDUP_REMOVED lines=8> */
.L_x_1054:
        /* <DEDUP_REMOVED lines=8> */
.L_x_1055:
        /* <DEDUP_REMOVED lines=8> */
.L_x_1056:
        /* <DEDUP_REMOVED lines=23> */
[----:B------:R-:W2:Y:S01]  /*18a0*/  LDG.E.128.CONSTANT R16, desc[UR6][R14.64] ;  /* 0x000000060e107981 */ /* 0x000ea2000c1e9d00 */
[----:B------:R-:W-:-:S05]  /*18b0*/  IMAD.WIDE R12, R7, 0x4, R14 ;  /* 0x00000004070c7825 */ /* 0x000fca00078e020e */
[----:B------:R0:W3:Y:S01]  /*18c0*/  LDG.E.128.CONSTANT R20, desc[UR6][R12.64] ;  /* 0x000000060c147981 */ /* 0x0000e2000c1e9d00 */
[----:B------:R-:W-:-:S06]  /*18d0*/  IMAD.WIDE R24, R7, 0x4, R12 ;  /* 0x0000000407187825 */ /* 0x000fcc00078e020c */
[----:B------:R-:W4:Y:S01]  /*18e0*/  LDG.E.128.CONSTANT R24, desc[UR6][R24.64] ;  /* 0x0000000618187981 */ /* 0x000f22000c1e9d00 */
[----:B------:R-:W1:Y:S01]  /*18f0*/  S2UR UR5, SR_CgaCtaId ;  /* 0x00000000000579c3 */ /* 0x000e620000008800 */
[----:B------:R-:W-:Y:S01]  /*1900*/  UMOV UR4, 0x400 ;  /* 0x0000040000047882 */ /* 0x000fe20000000000 */
[----:B------:R-:W-:Y:S02]  /*1910*/  IMAD.MOV.U32 R57, RZ, RZ, 0x3000 ;  /* 0x00003000ff397424 */ /* 0x000fe400078e00ff */
[----:B------:R-:W-:Y:S01]  /*1920*/  HFMA2 R51, -RZ, RZ, 0, 0.015625 ;  /* 0x00002400ff337431 */ /* 0x000fe200000001ff */
[----:B------:R-:W-:Y:S02]  /*1930*/  ISETP.NE.AND P0, PT, R8, 0x1, PT ;  /* 0x000000010800780c */ /* 0x000fe40003f05270 */
[----:B------:R-:W-:Y:S02]  /*1940*/  PRMT R6, R6, 0x5410, R5 ;  /* 0x0000541006067816 */ /* 0x000fe40000000005 */
[----:B------:R-:W-:Y:S01]  /*1950*/  PRMT R4, R4, 0x5410, R2 ;  /* 0x0000541004047816 */ /* 0x000fe20000000002 */
[----:B-1----:R-:W-:-:S09]  /*1960*/  ULEA UR4, UR5, UR4, 0x18 ;  /* 0x0000000405047291 */ /* 0x002fd2000f8ec0ff */
[----:B------:R-:W1:Y:S01]  /*1970*/  LDS.128 R28, [UR4] ;  /* 0x00000004ff1c7984 */ /* 0x000e620008000c00 */
[C---:B--2---:R-:W-:Y:S02]  /*1980*/  LOP3.LUT R11, R17.reuse, 0x70007, RZ, 0xc0, !PT ;  /* 0x00070007110b7812 */ /* 0x044fe400078ec0ff */
[----:B0-----:R-:W-:Y:S02]  /*1990*/  LOP3.LUT R12, R17, 0x380038, RZ, 0xc0, !PT ;  /* 0x00380038110c7812 */ /* 0x001fe400078ec0ff */
[----:B------:R-:W-:Y:S02]  /*19a0*/  LOP3.LUT R11, R11, 0x64006400, RZ, 0xfc, !PT ;  /* 0x640064000b0b7812 */ /* 0x000fe400078efcff */
[----:B------:R-:W-:Y:S02]  /*19b0*/  LOP3.LUT R12, R12, 0x64006400, RZ, 0xfc, !PT ;  /* 0x640064000c0c7812 */ /* 0x000fe400078efcff */
[C---:B------:R-:W-:Y:S02]  /*19c0*/  LOP3.LUT R3, R16.reuse, 0x380038, RZ, 0xc0, !PT ;  /* 0x0038003810037812 */ /* 0x040fe400078ec0ff */
[----:B------:R-:W-:Y:S01]  /*19d0*/  LOP3.LUT R0, R16, 0x70007, RZ, 0xc0, !PT ;  /* 0x0007000710007812 */ /* 0x000fe200078ec0ff */
[----:B------:R-:W-:Y:S01]  /*19e0*/  HFMA2 R15, R12, R57.H0_H0, -132, -132 ;  /* 0xd820d8200c0f7431 */ /* 0x000fe20000040039 */
[----:B------:R-:W-:-:S02]  /*19f0*/  SHF.R.U32.HI R38, RZ, 0x6, R16 ;  /* 0x00000006ff267819 */ /* 0x000fc40000011610 */
[----:B------:R-:W-:Y:S01]  /*1a00*/  SHF.R.U32.HI R42, RZ, 0xf, R16 ;  /* 0x0000000fff2a7819 */ /* 0x000fe20000011610 */
[----:B------:R-:W-:Y:S01]  /*1a10*/  HADD2 R16, R11, -1028, -1028 ;  /* 0xe404e4040b107430 */ /* 0x000fe20000000000 */
[C---:B------:R-:W-:Y:S02]  /*1a20*/  LOP3.LUT R13, R18.reuse, 0x70007, RZ, 0xc0, !PT ;  /* 0x00070007120d7812 */ /* 0x040fe400078ec0ff */
[----:B------:R-:W-:Y:S01]  /*1a30*/  LOP3.LUT R11, R19, 0x70007, RZ, 0xc0, !PT ;  /* 0x00070007130b7812 */ /* 0x000fe200078ec0ff */
[----:B-1----:R-:W-:Y:S01]  /*1a40*/  HFMA2 R12, R16, R28, RZ ;  /* 0x0000001c100c7231 */ /* 0x002fe200000000ff */
[----:B------:R-:W-:Y:S02]  /*1a50*/  LOP3.LUT R14, R18, 0x380038, RZ, 0xc0, !PT ;  /* 0x00380038120e7812 */ /* 0x000fe400078ec0ff */
[----:B------:R-:W-:Y:S01]  /*1a60*/  LOP3.LUT R13, R13, 0x64006400, RZ, 0xfc, !PT ;  /* 0x640064000d0d7812 */ /* 0x000fe200078efcff */
[----:B------:R-:W-:Y:S01]  /*1a70*/  HFMA2 R48, R15, R29, R12 ;  /* 0x0000001d0f307231 */ /* 0x000fe2000000000c */
[----:B------:R-:W-:-:S02]  /*1a80*/  LOP3.LUT R12, R3, 0x64006400, RZ, 0xfc, !PT ;  /* 0x64006400030c7812 */ /* 0x000fc400078efcff */
[----:B------:R-:W-:Y:S02]  /*1a90*/  LOP3.LUT R11, R11, 0x64006400, RZ, 0xfc, !PT ;  /* 0x640064000b0b7812 */ /* 0x000fe400078efcff */
[----:B------:R-:W-:Y:S01]  /*1aa0*/  LOP3.LUT R3, R0, 0x64006400, RZ, 0xfc, !PT ;  /* 0x6400640000037812 */ /* 0x000fe200078efcff */
[----:B------:R-:W-:Y:S01]  /*1ab0*/  HFMA2 R0, R12, R57.H0_H0, -132, -132 ;  /* 0xd820d8200c007431 */ /* 0x000fe20000040039 */
[--C-:B------:R-:W-:Y:S01]  /*1ac0*/  SHF.R.U32.HI R39, RZ, 0x6, R17.reuse ;  /* 0x00000006ff277819 */ /* 0x100fe20000011611 */
[----:B------:R-:W-:Y:S01]  /*1ad0*/  HADD2 R12, R11, -1028, -1028 ;  /* 0xe404e4040b0c7430 */ /* 0x000fe20000000000 */
[----:B------:R-:W-:Y:S01]  /*1ae0*/  SHF.R.U32.HI R43, RZ, 0xf, R17 ;  /* 0x0000000fff2b7819 */ /* 0x000fe20000011611 */
[----:B------:R-:W-:Y:S01]  /*1af0*/  HADD2 R3, R3, -1028, -1028 ;  /* 0xe404e40403037430 */ /* 0x000fe20000000000 */
[--C-:B------:R-:W-:Y:S02]  /*1b00*/  SHF.R.U32.HI R40, RZ, 0x6, R18.reuse ;  /* 0x00000006ff287819 */ /* 0x100fe40000011612 */
[----:B------:R-:W-:-:S02]  /*1b10*/  SHF.R.U32.HI R44, RZ, 0xf, R18 ;  /* 0x0000000fff2c7819 */ /* 0x000fc40000011612 */
[----:B------:R-:W-:Y:S02]  /*1b20*/  LOP3.LUT R17, R19, 0x380038, RZ, 0xc0, !PT ;  /* 0x0038003813117812 */ /* 0x000fe400078ec0ff */
[----:B------:R-:W-:Y:S01]  /*1b30*/  LOP3.LUT R18, R14, 0x64006400, RZ, 0xfc, !PT ;  /* 0x640064000e127812 */ /* 0x000fe200078efcff */
[----:B------:R-:W-:Y:S01]  /*1b40*/  HADD2 R14, R13, -1028, -1028 ;  /* 0xe404e4040d0e7430 */ /* 0x000fe20000000000 */
[--C-:B------:R-:W-:Y:S02]  /*1b50*/  SHF.R.U32.HI R41, RZ, 0x6, R19.reuse ;  /* 0x00000006ff297819 */ /* 0x100fe40000011613 */
[----:B------:R-:W-:Y:S01]  /*1b60*/  SHF.R.U32.HI R45, RZ, 0xf, R19 ;  /* 0x0000000fff2d7819 */ /* 0x000fe20000011613 */
[-C--:B------:R-:W-:Y:S01]  /*1b70*/  HFMA2 R19, R12, R28.reuse, RZ.H0_H0 ;  /* 0x0000001c0c137231 */ /* 0x080fe200000400ff */
[----:B------:R-:W-:Y:S01]  /*1b80*/  LOP3.LUT R32, R17, 0x64006400, RZ, 0xfc, !PT ;  /* 0x6400640011207812 */ /* 0x000fe200078efcff */
[----:B------:R-:W-:Y:S02]  /*1b90*/  HFMA2 R17, R14, R28, RZ ;  /* 0x0000001c0e117231 */ /* 0x000fe400000000ff */
[----:B------:R-:W-:-:S02]  /*1ba0*/  HFMA2 R13, R18, R57.H0_H0, -132, -132 ;  /* 0xd820d820120d7431 */ /* 0x000fc40000040039 */
[----:B------:R-:W-:Y:S01]  /*1bb0*/  HFMA2 R28, R3, R28, RZ ;  /* 0x0000001c031c7231 */ /* 0x000fe200000000ff */
[----:B------:R-:W-:Y:S01]  /*1bc0*/  LOP3.LUT R36, R41, 0x70007, RZ, 0xc0, !PT ;  /* 0x0007000729247812 */ /* 0x000fe200078ec0ff */
[----:B------:R-:W-:Y:S01]  /*1bd0*/  HFMA2 R11, R32, R57.H0_H0, -132, -132 ;  /* 0xd820d820200b7431 */ /* 0x000fe20000040039 */
[----:B------:R-:W-:Y:S01]  /*1be0*/  LOP3.LUT R18, R39, 0x70007, RZ, 0xc0, !PT ;  /* 0x0007000727127812 */ /* 0x000fe200078ec0ff */
[-C--:B------:R-:W-:Y:S01]  /*1bf0*/  HFMA2 R47, R0, R29.reuse, R28 ;  /* 0x0000001d002f7231 */ /* 0x080fe2000000001c */
[----:B------:R-:W0:Y:S01]  /*1c00*/  LDS.128 R32, [UR4+0x10] ;  /* 0x00001004ff207984 */ /* 0x000e220008000c00 */
[----:B------:R-:W-:Y:S01]  /*1c10*/  LOP3.LUT R28, R40, 0x70007, RZ, 0xc0, !PT ;  /* 0x00070007281c7812 */ /* 0x000fe200078ec0ff */
[-C--:B------:R-:W-:Y:S01]  /*1c20*/  HFMA2 R49, R13, R29.reuse, R17 ;  /* 0x0000001d0d317231 */ /* 0x080fe20000000011 */
[----:B------:R-:W-:Y:S01]  /*1c30*/  LOP3.LUT R17, R38, 0x70007, RZ, 0xc0, !PT ;  /* 0x0007000726117812 */ /* 0x000fe200078ec0ff */
[----:B------:R-:W-:Y:S01]  /*1c40*/  HFMA2 R50, R11, R29, R19 ;  /* 0x0000001d0b327231 */ /* 0x000fe20000000013 */
[----:B------:R-:W-:-:S02]  /*1c50*/  LOP3.LUT R28, R28, 0x64006400, RZ, 0xfc, !PT ;  /* 0x640064001c1c7812 */ /* 0x000fc400078efcff */
[----:B------:R-:W-:Y:S02]  /*1c60*/  LOP3.LUT R29, R40, 0x380038, RZ, 0xc0, !PT ;  /* 0x00380038281d7812 */ /* 0x000fe400078ec0ff */
[----:B------:R-:W-:Y:S01]  /*1c70*/  LOP3.LUT R46, R36, 0x64006400, RZ, 0xfc, !PT ;  /* 0x64006400242e7812 */ /* 0x000fe200078efcff */
[----:B------:R-:W-:Y:S01]  /*1c80*/  HADD2 R36, R28, -1028, -1028 ;  /* 0xe404e4041c247430 */ /* 0x000fe20000000000 */
[----:B------:R-:W-:Y:S02]  /*1c90*/  LOP3.LUT R17, R17, 0x64006400, RZ, 0xfc, !PT ;  /* 0x6400640011117812 */ /* 0x000fe400078efcff */
[----:B------:R-:W-:Y:S01]  /*1ca0*/  LOP3.LUT R28, R29, 0x64006400, RZ, 0xfc, !PT ;  /* 0x640064001d1c7812 */ /* 0x000fe200078efcff */
[----:B------:R-:W-:Y:S01]  /*1cb0*/  HFMA2 R29, R36, R30, R49 ;  /* 0x0000001e241d7231 */ /* 0x000fe20000000031 */
[----:B------:R-:W-:Y:S01]  /*1cc0*/  LOP3.LUT R18, R18, 0x64006400, RZ, 0xfc, !PT ;  /* 0x6400640012127812 */ /* 0x000fe200078efcff */
[----:B------:R-:W-:Y:S01]  /*1cd0*/  HADD2 R79, R17, -1028, -1028 ;  /* 0xe404e404114f7430 */ /* 0x000fe20000000000 */
[----:B------:R-:W-:Y:S01]  /*1ce0*/  LOP3.LUT R19, R39, 0x380038, RZ, 0xc0, !PT ;  /* 0x0038003827137812 */ /* 0x000fe200078ec0ff */
[----:B------:R-:W-:Y:S01]  /*1cf0*/  HFMA2 R17, R28, R57.H0_H0, -132, -132 ;  /* 0xd820d8201c117431 */ /* 0x000fe20000040039 */
[----:B------:R-:W-:Y:S01]  /*1d00*/  LOP3.LUT R28, R38, 0x380038, RZ, 0xc0, !PT ;  /* 0x00380038261c7812 */ /* 0x000fe200078ec0ff */
[----:B------:R-:W-:Y:S01]  /*1d10*/  HADD2 R37, R18, -1028, -1028 ;  /* 0xe404e40412257430 */ /* 0x000fe20000000000 */
[----:B------:R-:W-:Y:S01]  /*1d20*/  LOP3.LUT R18, R19, 0x64006400, RZ, 0xfc, !PT ;  /* 0x6400640013127812 */ /* 0x000fe200078efcff */
[----:B------:R-:W-:-:S02]  /*1d30*/  HADD2 R19, R46, -1028, -1028 ;  /* 0xe404e4042e137430 */ /* 0x000fc40000000000 */
[-C--:B------:R-:W-:Y:S02]  /*1d40*/  HFMA2 R47, R79, R30.reuse, R47 ;  /* 0x0000001e4f2f7231 */ /* 0x080fe4000000002f */
[----:B------:R-:W-:Y:S01]  /*1d50*/  HFMA2 R52, R17, R31, R29 ;  /* 0x0000001f11347231 */ /* 0x000fe2000000001d */
[----:B------:R-:W-:Y:S01]  /*1d60*/  LOP3.LUT R29, R41, 0x380038, RZ, 0xc0, !PT ;  /* 0x00380038291d7812 */ /* 0x000fe200078ec0ff */
[-C--:B------:R-:W-:Y:S02]  /*1d70*/  HFMA2 R48, R37, R30.reuse, R48 ;  /* 0x0000001e25307231 */ /* 0x080fe40000000030 */
[----:B------:R-:W-:Y:S01]  /*1d80*/  HFMA2 R18, R18, R57.H0_H0, -132, -132 ;  /* 0xd820d82012127431 */ /* 0x000fe20000040039 */
[----:B------:R-:W-:Y:S01]  /*1d90*/  LOP3.LUT R40, R40, 0x1c001c0, RZ, 0xc0, !PT ;  /* 0x01c001c028287812 */ /* 0x000fe200078ec0ff */
[----:B------:R-:W-:Y:S01]  /*1da0*/  HFMA2 R53, R19, R30, R50 ;  /* 0x0000001e13357231 */ /* 0x000fe20000000032 */
[----:B------:R-:W-:Y:S01]  /*1db0*/  LOP3.LUT R30, R29, 0x64006400, RZ, 0xfc, !PT ;  /* 0x640064001d1e7812 */ /* 0x000fe200078efcff */
[----:B------:R-:W-:Y:S01]  /*1dc0*/  HFMA2 R49, R18, R31, R48 ;  /* 0x0000001f12317231 */ /* 0x000fe20000000030 */
        /* <DEDUP_REMOVED lines=8> */
[----:B------:R-:W-:Y:S01]  /*1e50*/  HFMA2 R47, R78, R31, R47 ;  /* 0x0000001f4e2f7231 */ /* 0x000fe2000000002f */
[----:B------:R-:W-:Y:S01]  /*1e60*/  LOP3.LUT R46, R39, 0x64006400, RZ, 0xfc, !PT ;  /* 0x64006400272e7812 */ /* 0x000fe200078efcff */
[-C--:B------:R-:W-:Y:S01]  /*1e70*/  HFMA2 R38, R48, R51.reuse.H0_H0, -20, -20 ;  /* 0xcd00cd0030267431 */ /* 0x080fe20000040033 */
[----:B------:R-:W-:Y:S01]  /*1e80*/  LOP3.LUT R50, R41, 0x64006400, RZ, 0xfc, !PT ;  /* 0x6400640029327812 */ /* 0x000fe200078efcff */
[-C--:B------:R-:W-:Y:S01]  /*1e90*/  HFMA2 R81, R30, R51.reuse.H0_H0, -20, -20 ;  /* 0xcd00cd001e517431 */ /* 0x080fe20000040033 */
[----:B---3--:R-:W-:Y:S01]  /*1ea0*/  LOP3.LUT R28, R20, 0x380038, RZ, 0xc0, !PT ;  /* 0x00380038141c7812 */ /* 0x008fe200078ec0ff */
[----:B------:R-:W-:-:S02]  /*1eb0*/  HFMA2 R39, R46, R51.H0_H0, -20, -20 ;  /* 0xcd00cd002e277431 */ /* 0x000fc40000040033 */
[-C--:B0-----:R-:W-:Y:S02]  /*1ec0*/  HFMA2 R60, R38, R32.reuse, R52 ;  /* 0x00000020263c7231 */ /* 0x081fe40000000034 */
[----:B------:R-:W-:Y:S01]  /*1ed0*/  HFMA2 R53, R40, R31, R53 ;  /* 0x0000001f28357231 */ /* 0x000fe20000000035 */
[--C-:B------:R-:W-:Y:S01]  /*1ee0*/  SHF.R.U32.HI R30, RZ, 0xe, R20.reuse ;  /* 0x0000000eff1e7819 */ /* 0x100fe20000011614 */
[----:B------:R-:W-:Y:S02]  /*1ef0*/  HFMA2 R41, R50, R51.H0_H0, -20, -20 ;  /* 0xcd00cd0032297431 */ /* 0x000fe40000040033 */
[-C--:B------:R-:W-:Y:S02]  /*1f00*/  HFMA2 R58, R39, R32.reuse, R49 ;  /* 0x00000020273a7231 */ /* 0x080fe40000000031 */
[-C--:B------:R-:W-:Y:S01]  /*1f10*/  HFMA2 R56, R81, R32.reuse, R47 ;  /* 0x0000002051387231 */ /* 0x080fe2000000002f */
[----:B------:R-:W-:Y:S01]  /*1f20*/  LOP3.LUT R47, R20, 0x70007, RZ, 0xc0, !PT ;  /* 0x00070007142f7812 */ /* 0x000fe200078ec0ff */
[----:B------:R-:W-:Y:S01]  /*1f30*/  HFMA2 R61, R41, R32, R53 ;  /* 0x00000020293d7231 */ /* 0x000fe20000000035 */
[----:B------:R-:W-:-:S02]  /*1f40*/  SHF.R.U32.HI R52, RZ, 0x6, R20 ;  /* 0x00000006ff347819 */ /* 0x000fc40000011614 */
[C---:B------:R-:W-:Y:S02]  /*1f50*/  LOP3.LUT R20, R21.reuse, 0x70007, RZ, 0xc0, !PT ;  /* 0x0007000715147812 */ /* 0x040fe400078ec0ff */
[----:B------:R-:W-:Y:S02]  /*1f60*/  LOP3.LUT R48, R21, 0x380038, RZ, 0xc0, !PT ;  /* 0x0038003815307812 */ /* 0x000fe400078ec0ff */
[--C-:B------:R-:W-:Y:S02]  /*1f70*/  SHF.R.U32.HI R32, RZ, 0xe, R21.reuse ;  /* 0x0000000eff207819 */ /* 0x100fe40000011615 */
[----:B------:R-:W-:Y:S02]  /*1f80*/  SHF.R.U32.HI R53, RZ, 0x6, R21 ;  /* 0x00000006ff357819 */ /* 0x000fe40000011615 */
[C---:B------:R-:W-:Y:S02]  /*1f90*/  LOP3.LUT R21, R22.reuse, 0x70007, RZ, 0xc0, !PT ;  /* 0x0007000716157812 */ /* 0x040fe400078ec0ff */
[----:B------:R-:W-:-:S02]  /*1fa0*/  LOP3.LUT R49, R22, 0x380038, RZ, 0xc0, !PT ;  /* 0x0038003816317812 */ /* 0x000fc400078ec0ff */
[--C-:B------:R-:W-:Y:S02]  /*1fb0*/  SHF.R.U32.HI R46, RZ, 0xe, R22.reuse ;  /* 0x0000000eff2e7819 */ /* 0x100fe40000011616 */
[----:B------:R-:W-:Y:S02]  /*1fc0*/  SHF.R.U32.HI R54, RZ, 0x6, R22 ;  /* 0x00000006ff367819 */ /* 0x000fe40000011616 */
        /* <DEDUP_REMOVED lines=9> */
[----:B------:R-:W-:Y:S01]  /*2060*/  HADD2 R80, R47, -1028, -1028 ;  /* 0xe404e4042f507430 */ /* 0x000fe20000000000 */
[--C-:B------:R-:W-:Y:S01]  /*2070*/  SHF.R.U32.HI R55, RZ, 0x6, R23.reuse ;  /* 0x00000006ff377819 */ /* 0x100fe20000011617 */
[----:B------:R-:W-:Y:S01]  /*2080*/  HADD2 R44, R22, -1028, -1028 ;  /* 0xe404e404162c7430 */ /* 0x000fe20000000000 */
[----:B------:R-:W-:Y:S01]  /*2090*/  LOP3.LUT R29, R29, 0x20002, R30, 0xf8, !PT ;  /* 0x000200021d1d7812 */ /* 0x000fe200078ef81e */
[-C--:B------:R-:W-:Y:S01]  /*20a0*/  HFMA2 R56, R80, R33.reuse, R56 ;  /* 0x0000002150387231 */ /* 0x080fe20000000038 */
[----:B------:R-:W-:Y:S01]  /*20b0*/  LOP3.LUT R31, R31, 0x20002, R46, 0xf8, !PT ;  /* 0x000200021f1f7812 */ /* 0x000fe200078ef82e */
[----:B------:R-:W-:Y:S01]  /*20c0*/  HADD2 R46, R20, -1028, -1028 ;  /* 0xe404e404142e7430 */ /* 0x000fe20000000000 */
[----:B------:R-:W-:Y:S01]  /*20d0*/  LOP3.LUT R30, R43, 0x20002, R32, 0xf8, !PT ;  /* 0x000200022b1e7812 */ /* 0x000fe200078ef820 */
[-C--:B------:R-:W-:Y:S01]  /*20e0*/  HFMA2 R61, R44, R33.reuse, R61 ;  /* 0x000000212c3d7231 */ /* 0x080fe2000000003d */
[----:B------:R-:W-:Y:S01]  /*20f0*/  LOP3.LUT R32, R45, 0x10001, RZ, 0xc0, !PT ;  /* 0x000100012d207812 */ /* 0x000fe200078ec0ff */
[----:B------:R-:W-:Y:S01]  /*2100*/  HADD2 R45, R21, -1028, -1028 ;  /* 0xe404e404152d7430 */ /* 0x000fe20000000000 */
[----:B------:R-:W-:Y:S01]  /*2110*/  LOP3.LUT R28, R28, 0x64006400, RZ, 0xfc, !PT ;  /* 0x640064001c1c7812 */ /* 0x000fe200078efcff */
[-C--:B------:R-:W-:Y:S01]  /*2120*/  HFMA2 R58, R46, R33.reuse, R58 ;  /* 0x000000212e3a7231 */ /* 0x080fe2000000003a */
[----:B------:R-:W-:Y:S01]  /*2130*/  LOP3.LUT R20, R52, 0x70007, RZ, 0xc0, !PT ;  /* 0x0007000734147812 */ /* 0x000fe200078ec0ff */
[----:B------:R-:W-:Y:S01]  /*2140*/  HFMA2 R60, R45, R33, R60 ;  /* 0x000000212d3c7231 */ /* 0x000fe2000000003c */
[----:B------:R-:W-:Y:S01]  /*2150*/  SHF.R.U32.HI R59, RZ, 0xe, R23 ;  /* 0x0000000eff3b7819 */ /* 0x000fe20000011617 */
[----:B------:R-:W-:Y:S01]  /*2160*/  HFMA2 R83, R28, R57.H0_H0, -132, -132 ;  /* 0xd820d8201c537431 */ /* 0x000fe20000040039 */
[----:B------:R-:W-:-:S02]  /*2170*/  LOP3.LUT R48, R48, 0x64006400, RZ, 0xfc, !PT ;  /* 0x6400640030307812 */ /* 0x000fc400078efcff */
        /* <DEDUP_REMOVED lines=18> */
[----:B----4-:R-:W-:Y:S01]  /*22a0*/  SHF.R.U32.HI R21, RZ, 0xd, R25 ;  /* 0x0000000dff157819 */ /* 0x010fe20000011619 */
[----:B------:R-:W-:-:S02]  /*22b0*/  HADD2 R47, R22, -1028, -1028 ;  /* 0xe404e404162f7430 */ /* 0x000fc40000000000 */
[-C--:B------:R-:W-:Y:S02]  /*22c0*/  HFMA2 R70, R82, R35.reuse, R56 ;  /* 0x0000002352467231 */ /* 0x080fe40000000038 */
[----:B------:R-:W-:Y:S01]  /*22d0*/  HADD2 R50, R23, -1028, -1028 ;  /* 0xe404e40417327430 */ /* 0x000fe20000000000 */
[----:B------:R-:W-:Y:S01]  /*22e0*/  SHF.R.U32.HI R22, RZ, 0xd, R26 ;  /* 0x0000000dff167819 */ /* 0x000fe2000001161a */
[-C--:B------:R-:W-:Y:S01]  /*22f0*/  HFMA2 R68, R48, R35.reuse, R58 ;  /* 0x0000002330447231 */ /* 0x080fe2000000003a */
[----:B------:R-:W-:Y:S01]  /*2300*/  SHF.R.U32.HI R20, RZ, 0xd, R24 ;  /* 0x0000000dff147819 */ /* 0x000fe20000011618 */
[-C--:B------:R-:W-:Y:S01]  /*2310*/  HFMA2 R69, R47, R35.reuse, R60 ;  /* 0x000000232f457231 */ /* 0x080fe2000000003c */
[----:B------:R-:W-:Y:S01]  /*2320*/  SHF.R.U32.HI R23, RZ, 0xd, R27 ;  /* 0x0000000dff177819 */ /* 0x000fe2000001161b */
[----:B------:R-:W-:Y:S01]  /*2330*/  HFMA2 R72, R50, R35, R61 ;  /* 0x0000002332487231 */ /* 0x000fe2000000003d */
[----:B------:R-:W-:Y:S02]  /*2340*/  LOP3.LUT R32, R32, 0x20002, R59, 0xf8, !PT ;  /* 0x0002000220207812 */ /* 0x000fe400078ef83b */
        /* <DEDUP_REMOVED lines=9> */
[----:B------:R-:W-:Y:S02]  /*23e0*/  LOP3.LUT R24, R52, 0x380038, RZ, 0xc0, !PT ;  /* 0x0038003834187812 */ /* 0x000fe400078ec0ff */
[----:B------:R-:W-:Y:S02]  /*23f0*/  LOP3.LUT R27, R54, 0x380038, RZ, 0xc0, !PT ;  /* 0x00380038361b7812 */ /* 0x000fe400078ec0ff */
[----:B------:R-:W-:Y:S02]  /*2400*/  LOP3.LUT R29, R29, 0x40004, R20, 0xf8, !PT ;  /* 0x000400041d1d7812 */ /* 0x000fe400078ef814 */
[----:B------:R-:W-:-:S02]  /*2410*/  LOP3.LUT R30, R30, 0x40004, R21, 0xf8, !PT ;  /* 0x000400041e1e7812 */ /* 0x000fc400078ef815 */
[----:B------:R-:W-:Y:S02]  /*2420*/  LOP3.LUT R31, R31, 0x40004, R22, 0xf8, !PT ;  /* 0x000400041f1f7812 */ /* 0x000fe400078ef816 */
[----:B------:R-:W-:Y:S02]  /*2430*/  LOP3.LUT R32, R32, 0x40004, R23, 0xf8, !PT ;  /* 0x0004000420207812 */ /* 0x000fe400078ef817 */
[----:B------:R-:W0:Y:S01]  /*2440*/  LDS.128 R20, [UR4+0x20] ;  /* 0x00002004ff147984 */ /* 0x000e220008000c00 */
[----:B------:R-:W-:Y:S02]  /*2450*/  LOP3.LUT R24, R24, 0x64006400, RZ, 0xfc, !PT ;  /* 0x6400640018187812 */ /* 0x000fe400078efcff */
[----:B------:R-:W-:Y:S02]  /*2460*/  LOP3.LUT R59, R55, 0x380038, RZ, 0xc0, !PT ;  /* 0x00380038373b7812 */ /* 0x000fe400078ec0ff */
[----:B------:R-:W-:Y:S01]  /*2470*/  LOP3.LUT R64, R27, 0x64006400, RZ, 0xfc, !PT ;  /* 0x640064001b407812 */ /* 0x000fe200078efcff */
[----:B------:R-:W-:Y:S01]  /*2480*/  HFMA2 R87, R24, R57.H0_H0, -132, -132 ;  /* 0xd820d82018577431 */ /* 0x000fe20000040039 */
[----:B------:R-:W-:-:S02]  /*2490*/  SHF.R.U32.HI R33, RZ, 0x6, R26 ;  /* 0x00000006ff217819 */ /* 0x000fc4000001161a */
[----:B------:R-:W-:Y:S01]  /*24a0*/  LOP3.LUT R27, R28, 0x380038, RZ, 0xc0, !PT ;  /* 0x003800381c1b7812 */ /* 0x000fe200078ec0ff */
[-C--:B------:R-:W-:Y:S01]  /*24b0*/  HFMA2 R64, R64, R57.reuse.H0_H0, -132, -132 ;  /* 0xd820d82040407431 */ /* 0x080fe20000040039 */
[C---:B------:R-:W-:Y:S02]  /*24c0*/  LOP3.LUT R58, R26.reuse, 0x380038, RZ, 0xc0, !PT ;  /* 0x003800381a3a7812 */ /* 0x040fe400078ec0ff */
[----:B------:R-:W-:Y:S02]  /*24d0*/  LOP3.LUT R67, R26, 0x70007, RZ, 0xc0, !PT ;  /* 0x000700071a437812 */ /* 0x000fe400078ec0ff */
        /* <DEDUP_REMOVED lines=19> */
[-C--:B0-----:R-:W-:Y:S01]  /*2610*/  HFMA2 R69, R64, R20.reuse, R69 ;  /* 0x0000001440457231 */ /* 0x081fe20000000045 */
[----:B------:R-:W-:Y:S01]  /*2620*/  LOP3.LUT R52, R52, 0x1c001c0, RZ, 0xc0, !PT ;  /* 0x01c001c034347812 */ /* 0x000fe200078ec0ff */
[-C--:B------:R-:W-:Y:S01]  /*2630*/  HFMA2 R84, R84, R57.reuse.H0_H0, -132, -132 ;  /* 0xd820d82054547431 */ /* 0x080fe20000040039 */
[----:B------:R-:W-:Y:S01]  /*2640*/  LOP3.LUT R58, R58, 0x64006400, RZ, 0xfc, !PT ;  /* 0x640064003a3a7812 */ /* 0x000fe200078efcff */
[-C--:B------:R-:W-:Y:S01]  /*2650*/  HFMA2 R68, R65, R20.reuse, R68 ;  /* 0x0000001441447231 */ /* 0x080fe20000000044 */
[----:B------:R-:W-:Y:S01]  /*2660*/  LOP3.LUT R25, R28, 0x1c001c0, RZ, 0xc0, !PT ;  /* 0x01c001c01c197812 */ /* 0x000fe200078ec0ff */
[-C--:B------:R-:W-:Y:S01]  /*2670*/  HFMA2 R70, R87, R20.reuse, R70 ;  /* 0x0000001457467231 */ /* 0x080fe20000000046 */
[----:B------:R-:W-:Y:S01]  /*2680*/  LOP3.LUT R24, R34, 0x1c001c0, RZ, 0xc0, !PT ;  /* 0x01c001c022187812 */ /* 0x000fe200078ec0ff */
[----:B------:R-:W-:Y:S01]  /*2690*/  HFMA2 R72, R63, R20, R72 ;  /* 0x000000143f487231 */ /* 0x000fe20000000048 */
        /* <DEDUP_REMOVED lines=19> */
[----:B------:R-:W0:Y:S01]  /*27d0*/  LDS.128 R24, [UR4+0x30] ;  /* 0x00003004ff187984 */ /* 0x000e220008000c00 */
        /* <DEDUP_REMOVED lines=21> */
[-C--:B------:R-:W-:Y:S02]  /*2930*/  HFMA2 R69, R66, R22.reuse, R69 ;  /* 0x0000001642457231 */ /* 0x080fe40000000045 */
        /* <DEDUP_REMOVED lines=15> */
[----:B0-----:R-:W-:Y:S02]  /*2a30*/  HFMA2 R21, R70, R24, R21 ;  /* 0x0000001846157231 */ /* 0x001fe40000000015 */
[----:B------:R-:W-:-:S02]  /*2a40*/  HADD2 R71, R35, -1028, -1028 ;  /* 0xe404e40423477430 */ /* 0x000fc40000000000 */
[-C--:B------:R-:W-:Y:S02]  /*2a50*/  HFMA2 R20, R91, R24.reuse, R20 ;  /* 0x000000185b147231 */ /* 0x080fe40000000014 */
[-C--:B------:R-:W-:Y:S01]  /*2a60*/  HFMA2 R28, R69, R24.reuse, R28 ;  /* 0x00000018451c7231 */ /* 0x080fe2000000001c */
[----:B------:R-:W-:Y:S01]  /*2a70*/  LOP3.LUT R31, R31, 0x64006400, RZ, 0xfc, !PT ;  /* 0x640064001f1f7812 */ /* 0x000fe200078efcff */
[----:B------:R-:W-:Y:S02]  /*2a80*/  HFMA2 R24, R71, R24, R22 ;  /* 0x0000001847187231 */ /* 0x000fe40000000016 */
[----:B------:R-:W-:Y:S01]  /*2a90*/  HFMA2 R22, R59, R25, R21 ;  /* 0x000000193b167231 */ /* 0x000fe20000000015 */
[----:B------:R-:W-:Y:S01]  /*2aa0*/  LOP3.LUT R32, R32, 0x64006400, RZ, 0xfc, !PT ;  /* 0x6400640020207812 */ /* 0x000fe200078efcff */
[----:B------:R-:W-:Y:S02]  /*2ab0*/  HFMA2 R51, R76, R51.H0_H0, -20, -20 ;  /* 0xcd00cd004c337431 */ /* 0x000fe40000040033 */
[----:B------:R-:W-:-:S02]  /*2ac0*/  HFMA2 R21, R84, R25, R20 ;  /* 0x0000001954157231 */ /* 0x000fc40000000014 */
[-C--:B------:R-:W-:Y:S02]  /*2ad0*/  HFMA2 R28, R58, R25.reuse, R28 ;  /* 0x000000193a1c7231 */ /* 0x080fe4000000001c */
[-C--:B------:R-:W-:Y:S02]  /*2ae0*/  HFMA2 R20, R53, R26.reuse, R22 ;  /* 0x0000001a35147231 */ /* 0x080fe40000000016 */
[----:B------:R-:W-:Y:S02]  /*2af0*/  HFMA2 R24, R57, R25, R24 ;  /* 0x0000001939187231 */ /* 0x000fe40000000018 */
[-C--:B------:R-:W-:Y:S02]  /*2b00*/  HFMA2 R21, R85, R26.reuse, R21 ;  /* 0x0000001a55157231 */ /* 0x080fe40000000015 */
[-C--:B------:R-:W-:Y:S02]  /*2b10*/  HFMA2 R28, R52, R26.reuse, R28 ;  /* 0x0000001a341c7231 */ /* 0x080fe4000000001c */
[----:B------:R-:W-:Y:S01]  /*2b20*/  HADD2 R72, R29, -1028, -1028 ;  /* 0xe404e4041d487430 */ /* 0x000fe20000000000 */
[----:B------:R-:W-:Y:S01]  /*2b30*/  PRMT R29, RZ, 0x5410, RZ ;  /* 0x00005410ff1d7816 */ /* 0x000fe200000000ff */
[----:B------:R-:W-:Y:S01]  /*2b40*/  HADD2 R73, R30, -1028, -1028 ;  /* 0xe404e4041e497430 */ /* 0x000fe20000000000 */
[----:B------:R-:W-:Y:S01]  /*2b50*/  PRMT R30, RZ, 0x5410, RZ ;  /* 0x00005410ff1e7816 */ /* 0x000fe200000000ff */
[----:B------:R-:W-:-:S02]  /*2b60*/  HFMA2 R24, R51, R26, R24 ;  /* 0x0000001a33187231 */ /* 0x000fc40000000018 */
[-C--:B------:R-:W-:Y:S02]  /*2b70*/  HFMA2 R21, R72, R27.reuse, R21 ;  /* 0x0000001b48157231 */ /* 0x080fe40000000015 */
[----:B------:R-:W-:Y:S01]  /*2b80*/  HADD2 R74, R31, -1028, -1028 ;  /* 0xe404e4041f4a7430 */ /* 0x000fe20000000000 */
[----:B------:R-:W-:Y:S01]  /*2b90*/  PRMT R31, RZ, 0x5410, RZ ;  /* 0x00005410ff1f7816 */ /* 0x000fe200000000ff */
        /* <DEDUP_REMOVED lines=109> */
[----:B------:R-:W-:Y:S02]  /*3270*/  MOV R35, R19 ;  /* 0x0000001300237202 */ /* 0x000fe40000000f00 */
[----:B------:R-:W-:-:S02]  /*3280*/  ISETP.NE.AND P0, PT, R8, 0x3, PT ;  /* 0x000000030800780c */ /* 0x000fc40003f05270 */
[----:B------:R-:W-:Y:S02]  /*3290*/  PRMT R6, R6, 0x5410, R5 ;  /* 0x0000541006067816 */ /* 0x000fe40000000005 */
[----:B------:R-:W-:Y:S01]  /*32a0*/  PRMT R4, R4, 0x5410, R2 ;  /* 0x0000541004047816 */ /* 0x000fe20000000002 */
        /* <DEDUP_REMOVED lines=16> */
[----:B------:R-:W0:Y:S01]  /*33b0*/  LDS.128 R12, [UR4+0xa0] ;  /* 0x0000a004ff0c7984 */ /* 0x000e220008000c00 */
[----:B-1----:R-:W-:-:S02]  /*33c0*/  HFMA2 R16, R81, R24, R16 ;  /* 0x0000001851107231 */ /* 0x002fc40000000010 */
        /* <DEDUP_REMOVED lines=12> */
[-C--:B------:R-:W-:Y:S01]  /*3490*/  HFMA2 R21, R48, R27.reuse, R24 ;  /* 0x0000001b30157231 */ /* 0x080fe20000000018 */
[----:B------:R-:W1:Y:S01]  /*34a0*/  LDS.128 R16, [UR4+0xb0] ;  /* 0x0000b004ff107984 */ /* 0x000e620008000c00 */
[-C--:B------:R-:W-:Y:S02]  /*34b0*/  HFMA2 R22, R47, R27.reuse, R22 ;  /* 0x0000001b2f167231 */ /* 0x080fe40000000016 */
[----:B------:R-:W-:Y:S02]  /*34c0*/  HFMA2 R27, R50, R27, R25 ;  /* 0x0000001b321b7231 */ /* 0x000fe40000000019 */
        /* <DEDUP_REMOVED lines=32> */
[----:B------:R-:W-:Y:S01]  /*36d0*/  PRMT R21, RZ, 0x5410, RZ ;  /* 0x00005410ff157816 */ /* 0x000fe200000000ff */
[----:B------:R-:W-:-:S02]  /*36e0*/  HADD2 R20, R20.H0_H0, R20.H1_H1 ;  /* 0x3000001414147230 */ /* 0x000fc40000000800 */
[----:B------:R-:W-:Y:S02]  /*36f0*/  HADD2 R31, R31.H0_H0, R31.H1_H1 ;  /* 0x3000001f1f1f7230 */ /* 0x000fe40000000800 */
[----:B------:R-:W-:Y:S02]  /*3700*/  HADD2 R26, R26.H0_H0, R26.H1_H1 ;  /* 0x3000001a1a1a7230 */ /* 0x000fe40000000800 */
[----:B------:R-:W-:Y:S01]  /*3710*/  HADD2 R13, R30.H0_H0, R30.H1_H1 ;  /* 0x3000001e1e0d7230 */ /* 0x000fe20000000800 */
[----:B------:R-:W-:Y:S02]  /*3720*/  PRMT R31, R20, 0x5410, R31 ;  /* 0x00005410141f7816 */ /* 0x000fe4000000001f */
[----:B------:R-:W-:Y:S02]  /*3730*/  PRMT R20, RZ, 0x5410, RZ ;  /* 0x00005410ff147816 */ /* 0x000fe400000000ff */
[----:B------:R-:W-:Y:S01]  /*3740*/  PRMT R26, R26, 0x5410, R13 ;  /* 0x000054101a1a7816 */ /* 0x000fe2000000000d */
[----:B------:R-:W-:-:S04]  /*3750*/  HFMA2 R31, R31, R6, RZ ;  /* 0x000000061f1f7231 */ /* 0x000fc800000000ff */
[----:B------:R-:W-:Y:S01]  /*3760*/  HFMA2 R30, R26, R4, RZ.H0_H0 ;  /* 0x000000041a1e7231 */ /* 0x000fe200000400ff */
        /* <DEDUP_REMOVED lines=75> */
[----:B------:R-:W-:-:S04]  /*3c20*/  HFMA2 R21, R36, R6, RZ ;  /* 0x0000000624157231 */ /* 0x000fc800000000ff */
[----:B------:R-:W-:-:S07]  /*3c30*/  HFMA2 R20, R37, R4, RZ.H0_H0 ;  /* 0x0000000425147231 */ /* 0x000fce00000400ff */
.L_x_1057:
[----:B------:R-:W-:-:S13]  /*3c40*/  ISETP.GT.AND P0, PT, R8, RZ, PT ;  /* 0x000000ff0800720c */ /* 0x000fda0003f04270 */
[----:B------:R-:W-:Y:S05]  /*3c50*/  @!P0 EXIT ;  /* 0x000000000000894d */ /* 0x000fea0003800000 */
[----:B------:R-:W0:Y:S01]  /*3c60*/  S2R R0, SR_TID.X ;  /* 0x0000000000007919 */ /* 0x000e220000002100 */
[----:B------:R-:W1:Y:S01]  /*3c70*/  LDC.64 R2, c[0x0][0x3a0] ;  /* 0x0000e800ff027b82 */ /* 0x000e620000000a00 */
        /* <DEDUP_REMOVED lines=11> */
.L_x_1061:
[----:B------:R-:W0:Y:S02]  /*3d30*/  LDS R10, [R4] ;  /* 0x00000000040a7984 */ /* 0x000e240000000800 */
[----:B0-----:R-:W-:-:S05]  /*3d40*/  HADD2 R11, R10, R77 ;  /* 0x0000004d0a0b7230 */ /* 0x001fca0000000000 */
[----:B------:R-:W0:Y:S02]  /*3d50*/  ATOMS.CAST.SPIN P0, [R4], R10, R11 ;  /* 0x0000000a0400758d */ /* 0x000e24000180000b */
[----:B0-----:R-:W-:Y:S05]  /*3d60*/  @!P0 BRA `(.L_x_1061) ;  /* 0xfffffffc00f08947 */ /* 0x001fea000383ffff */
[----:B------:R-:W-:Y:S05]  /*3d70*/  BRA `(.L_x_1059) ;  /* 0x00000000000c7947 */ /* 0x000fea0003800000 */
.L_x_1060:
[----:B------:R-:W2:Y:S02]  /*3d80*/  LD.E R0, desc[UR6][R2.64] ;  /* 0x0000000602007980 */ /* 0x000ea4000c101900 */
[----:B--2---:R-:W-:-:S05]  /*3d90*/  IADD3 R5, PT, PT, R77, R0, RZ ;  /* 0x000000004d057210 */ /* 0x004fca0007ffe0ff */
[----:B------:R0:W-:Y:S02]  /*3da0*/  ST.E desc[UR6][R2.64], R5 ;  /* 0x0000000502007985 */ /* 0x0001e4000c101906 */
.L_x_1059:
[----:B------:R-:W-:Y:S05]  /*3db0*/  BSYNC.RECONVERGENT B0 ;  /* 0x0000000000007941 */ /* 0x000fea0003800200 */
.L_x_1058:
[----:B------:R1:W-:Y:S01]  /*3dc0*/  ATOM.E.ADD.F16x2.RN.STRONG.GPU P0, RZ, desc[UR6][R2.64+0x4], R76 ;  /* 0x8000044c02ff79a2 */ /* 0x0003e2000c10e106 */
[----:B------:R-:W-:Y:S04]  /*3dd0*/  BSSY.RECONVERGENT B0, `(.L_x_1062) ;  /* 0x000000e000007945 */ /* 0x000fe80003800200 */
[----:B-1----:R-:W-:Y:S05]  /*3de0*/  @P0 BRA `(.L_x_1063) ;  /* 0x0000000000300947 */ /* 0x002fea0003800000 */
[----:B------:R-:W1:Y:S02]  /*3df0*/  QSPC.E.S P0, RZ, [R2+0x4] ;  /* 0x0000040002ff73aa */ /* 0x000e640000000500 */
[----:B-1----:R-:W-:Y:S05]  /*3e00*/  @!P0 BRA `(.L_x_1064) ;  /* 0x00000000001c8947 */ /* 0x002fea0003800000 */
[----:B------:R-:W-:-:S04]  /*3e10*/  MOV R4, R2 ;  /* 0x0000000200047202 */ /* 0x000fc80000000f00 */
[----:B------:R-:W-:-:S07]  /*3e20*/  MOV R4, R4 ;  /* 0x0000000400047202 */ /* 0x000fce0000000f00 */
.L_x_1065:
[----:B------:R-:W1:Y:S02]  /*3e30*/  LDS R10, [R4+0x4] ;  /* 0x00000400040a7984 */ /* 0x000e640000000800 */
[----:B-1----:R-:W-:-:S05]  /*3e40*/  HFMA2 R11, R10, 1, 1, R76 ;  /* 0x3c003c000a0b7831 */ /* 0x002fca000000004c */
[----:B------:R-:W1:Y:S02]  /*3e50*/  ATOMS.CAST.SPIN P0, [R4+0x4], R10, R11 ;  /* 0x0000040a0400758d */ /* 0x000e64000180000b */
[----:B-1----:R-:W-:Y:S05]  /*3e60*/  @!P0 BRA `(.L_x_1065) ;  /* 0xfffffffc00f08947 */ /* 0x002fea000383ffff */
[----:B------:R-:W-:Y:S05]  /*3e70*/  BRA `(.L_x_1063) ;  /* 0x00000000000c7947 */ /* 0x000fea0003800000 */
.L_x_1064:
[----:B------:R-:W0:Y:S02]  /*3e80*/  LD.E R0, desc[UR6][R2.64+0x4] ;  /* 0x0000040602007980 */ /* 0x000e24000c101900 */
[----:B0-----:R-:W-:-:S05]  /*3e90*/  IMAD.IADD R5, R76, 0x1, R0 ;  /* 0x000000014c057824 */ /* 0x001fca00078e0200 */
[----:B------:R1:W-:Y:S02]  /*3ea0*/  ST.E desc[UR6][R2.64+0x4], R5 ;  /* 0x0000040502007985 */ /* 0x0003e4000c101906 */
.L_x_1063:
[----:B------:R-:W-:Y:S05]  /*3eb0*/  BSYNC.RECONVERGENT B0 ;  /* 0x0000000000007941 */ /* 0x000fea0003800200 */
.L_x_1062:
        /* <DEDUP_REMOVED lines=10> */
.L_x_1069:
[----:B------:R-:W0:Y:S02]  /*3f60*/  LDS R10, [R4] ;  /* 0x00000000040a7984 */ /* 0x000e240000000800 */
[----:B0-----:R-:W-:-:S05]  /*3f70*/  HADD2 R11, R10, R28 ;  /* 0x0000001c0a0b7230 */ /* 0x001fca0000000000 */
[----:B------:R-:W0:Y:S02]  /*3f80*/  ATOMS.CAST.SPIN P0, [R4], R10, R11 ;  /* 0x0000000a0400758d */ /* 0x000e24000180000b */
[----:B0-----:R-:W-:Y:S05]  /*3f90*/  @!P0 BRA `(.L_x_1069) ;  /* 0xfffffffc00f08947 */ /* 0x001fea000383ffff */
[----:B------:R-:W-:Y:S05]  /*3fa0*/  BRA `(.L_x_1067) ;  /* 0x00000000000c7947 */ /* 0x000fea0003800000 */
.L_x_1068:
[----:B------:R-:W2:Y:S02]  /*3fb0*/  LD.E R0, desc[UR6][R2.64] ;  /* 0x0000000602007980 */ /* 0x000ea4000c101900 */
[----:B--2---:R-:W-:-:S05]  /*3fc0*/  IADD3 R5, PT, PT, R28, R0, RZ ;  /* 0x000000001c057210 */ /* 0x004fca0007ffe0ff */
[----:B------:R0:W-:Y:S02]  /*3fd0*/  ST.E desc[UR6][R2.64], R5 ;  /* 0x0000000502007985 */ /* 0x0001e4000c101906 */
.L_x_1067:
[----:B------:R-:W-:Y:S05]  /*3fe0*/  BSYNC.RECONVERGENT B0 ;  /* 0x0000000000007941 */ /* 0x000fea0003800200 */
.L_x_1066:
[----:B------:R1:W-:Y:S01]  /*3ff0*/  ATOM.E.ADD.F16x2.RN.STRONG.GPU P0, RZ, desc[UR6][R2.64+0x4], R29 ;  /* 0x8000041d02ff79a2 */ /* 0x0003e2000c10e106 */
[----:B------:R-:W-:Y:S04]  /*4000*/  BSSY.RECONVERGENT B0, `(.L_x_1070) ;  /* 0x000000e000007945 */ /* 0x000fe80003800200 */
[----:B-1----:R-:W-:Y:S05]  /*4010*/  @P0 BRA `(.L_x_1071) ;  /* 0x0000000000300947 */ /* 0x002fea0003800000 */
[----:B------:R-:W1:Y:S02]  /*4020*/  QSPC.E.S P0, RZ, [R2+0x4] ;  /* 0x0000040002ff73aa */ /* 0x000e640000000500 */
[----:B-1----:R-:W-:Y:S05]  /*4030*/  @!P0 BRA `(.L_x_1072) ;  /* 0x00000000001c8947 */ /* 0x002fea0003800000 */
[----:B------:R-:W-:-:S05]  /*4040*/  IMAD.MOV.U32 R4, RZ, RZ, R2 ;  /* 0x000000ffff047224 */ /* 0x000fca00078e0002 */
[----:B------:R-:W-:-:S07]  /*4050*/  MOV R4, R4 ;  /* 0x0000000400047202 */ /* 0x000fce0000000f00 */
.L_x_1073:
[----:B------:R-:W1:Y:S02]  /*4060*/  LDS R10, [R4+0x4] ;  /* 0x00000400040a7984 */ /* 0x000e640000000800 */
[----:B-1----:R-:W-:-:S05]  /*4070*/  HFMA2 R11, R10, 1, 1, R29 ;  /* 0x3c003c000a0b7831 */ /* 0x002fca000000001d */
[----:B------:R-:W1:Y:S02]  /*4080*/  ATOMS.CAST.SPIN P0, [R4+0x4], R10, R11 ;  /* 0x0000040a0400758d */ /* 0x000e64000180000b */
[----:B-1----:R-:W-:Y:S05]  /*4090*/  @!P0 BRA `(.L_x_1073) ;  /* 0xfffffffc00f08947 */ /* 0x002fea000383ffff */
[----:B------:R-:W-:Y:S05]  /*40a0*/  BRA `(.L_x_1071) ;  /* 0x00000000000c7947 */ /* 0x000fea0003800000 */
.L_x_1072:
[----:B------:R-:W0:Y:S02]  /*40b0*/  LD.E R0, desc[UR6][R2.64+0x4] ;  /* 0x0000040602007980 */ /* 0x000e24000c101900 */
[----:B0-----:R-:W-:-:S05]  /*40c0*/  IADD3 R5, PT, PT, R29, R0, RZ ;  /* 0x000000001d057210 */ /* 0x001fca0007ffe0ff */
[----:B------:R1:W-:Y:S02]  /*40d0*/  ST.E desc[UR6][R2.64+0x4], R5 ;  /* 0x0000040502007985 */ /* 0x0003e4000c101906 */
.L_x_1071:
[----:B------:R-:W-:Y:S05]  /*40e0*/  BSYNC.RECONVERGENT B0 ;  /* 0x0000000000007941 */ /* 0x000fea0003800200 */
.L_x_1070:
        /* <DEDUP_REMOVED lines=10> */
.L_x_1077:
[----:B------:R-:W0:Y:S02]  /*4190*/  LDS R10, [R4] ;  /* 0x00000000040a7984 */ /* 0x000e240000000800 */
[----:B0-----:R-:W-:-:S05]  /*41a0*/  HADD2 R11, R10, R31 ;  /* 0x0000001f0a0b7230 */ /* 0x001fca0000000000 */
[----:B------:R-:W0:Y:S02]  /*41b0*/  ATOMS.CAST.SPIN P0, [R4], R10, R11 ;  /* 0x0000000a0400758d */ /* 0x000e24000180000b */
[----:B0-----:R-:W-:Y:S05]  /*41c0*/  @!P0 BRA `(.L_x_1077) ;  /* 0xfffffffc00f08947 */ /* 0x001fea000383ffff */
[----:B------:R-:W-:Y:S05]  /*41d0*/  BRA `(.L_x_1075) ;  /* 0x00000000000c7947 */ /* 0x000fea0003800000 */
.L_x_1076:
[----:B------:R-:W2:Y:S02]  /*41e0*/  LD.E R0, desc[UR6][R2.64] ;  /* 0x0000000602007980 */ /* 0x000ea4000c101900 */
[----:B--2---:R-:W-:-:S05]  /*41f0*/  IMAD.IADD R5, R31, 0x1, R0 ;  /* 0x000000011f057824 */ /* 0x004fca00078e0200 */
[----:B------:R0:W-:Y:S02]  /*4200*/  ST.E desc[UR6][R2.64], R5 ;  /* 0x0000000502007985 */ /* 0x0001e4000c101906 */
.L_x_1075:
[----:B------:R-:W-:Y:S05]  /*4210*/  BSYNC.RECONVERGENT B0 ;  /* 0x0000000000007941 */ /* 0x000fea0003800200 */
.L_x_1074:
[----:B------:R1:W-:Y:S01]  /*4220*/  ATOM.E.ADD.F16x2.RN.STRONG.GPU P0, RZ, desc[UR6][R2.64+0x4], R30 ;  /* 0x8000041e02ff79a2 */ /* 0x0003e2000c10e106 */
[----:B------:R-:W-:Y:S04]  /*4230*/  BSSY.RECONVERGENT B0, `(.L_x_1078) ;  /* 0x000000e000007945 */ /* 0x000fe80003800200 */
[----:B-1----:R-:W-:Y:S05]  /*4240*/  @P0 BRA `(.L_x_1079) ;  /* 0x0000000000300947 */ /* 0x002fea0003800000 */
[----:B------:R-:W1:Y:S02]  /*4250*/  QSPC.E.S P0, RZ, [R2+0x4] ;  /* 0x0000040002ff73aa */ /* 0x000e640000000500 */
[----:B-1----:R-:W-:Y:S05]  /*4260*/  @!P0 BRA `(.L_x_1080) ;  /* 0x00000000001c8947 */ /* 0x002fea0003800000 */
[----:B------:R-:W-:-:S04]  /*4270*/  MOV R4, R2 ;  /* 0x0000000200047202 */ /* 0x000fc80000000f00 */
[----:B------:R-:W-:-:S07]  /*4280*/  MOV R4, R4 ;  /* 0x0000000400047202 */ /* 0x000fce0000000f00 */
.L_x_1081:
[----:B------:R-:W1:Y:S02]  /*4290*/  LDS R10, [R4+0x4] ;  /* 0x00000400040a7984 */ /* 0x000e640000000800 */
[----:B-1----:R-:W-:-:S05]  /*42a0*/  HFMA2 R11, R10, 1, 1, R30 ;  /* 0x3c003c000a0b7831 */ /* 0x002fca000000001e */
[----:B------:R-:W1:Y:S02]  /*42b0*/  ATOMS.CAST.SPIN P0, [R4+0x4], R10, R11 ;  /* 0x0000040a0400758d */ /* 0x000e64000180000b */
[----:B-1----:R-:W-:Y:S05]  /*42c0*/  @!P0 BRA `(.L_x_1081) ;  /* 0xfffffffc00f08947 */ /* 0x002fea000383ffff */
[----:B------:R-:W-:Y:S05]  /*42d0*/  BRA `(.L_x_1079) ;  /* 0x00000000000c7947 */ /* 0x000fea0003800000 */
.L_x_1080:
[----:B------:R-:W0:Y:S02]  /*42e0*/  LD.E R0, desc[UR6][R2.64+0x4] ;  /* 0x0000040602007980 */ /* 0x000e24000c101900 */
[----:B0-----:R-:W-:-:S05]  /*42f0*/  IADD3 R5, PT, PT, R30, R0, RZ ;  /* 0x000000001e057210 */ /* 0x001fca0007ffe0ff */
[----:B------:R1:W-:Y:S02]  /*4300*/  ST.E desc[UR6][R2.64+0x4], R5 ;  /* 0x0000040502007985 */ /* 0x0003e4000c101906 */
.L_x_1079:
[----:B------:R-:W-:Y:S05]  /*4310*/  BSYNC.RECONVERGENT B0 ;  /* 0x0000000000007941 */ /* 0x000fea0003800200 */
.L_x_1078:
        /* <DEDUP_REMOVED lines=10> */
.L_x_1085:
[----:B------:R-:W0:Y:S02]  /*43c0*/  LDS R6, [R4] ;  /* 0x0000000004067984 */ /* 0x000e240000000800 */
[----:B0-----:R-:W-:-:S05]  /*43d0*/  HADD2 R7, R6, R21 ;  /* 0x0000001506077230 */ /* 0x001fca0000000000 */
[----:B------:R-:W0:Y:S02]  /*43e0*/  ATOMS.CAST.SPIN P0, [R4], R6, R7 ;  /* 0x000000060400758d */ /* 0x000e240001800007 */
[----:B0-----:R-:W-:Y:S05]  /*43f0*/  @!P0 BRA `(.L_x_1085) ;  /* 0xfffffffc00f08947 */ /* 0x001fea000383ffff */
[----:B------:R-:W-:Y:S05]  /*4400*/  BRA `(.L_x_1083) ;  /* 0x00000000000c7947 */ /* 0x000fea0003800000 */
.L_x_1084:
[----:B------:R-:W2:Y:S02]  /*4410*/  LD.E R0, desc[UR6][R2.64] ;  /* 0x0000000602007980 */ /* 0x000ea4000c101900 */
[----:B--2---:R-:W-:-:S05]  /*4420*/  IADD3 R5, PT, PT, R21, R0, RZ ;  /* 0x0000000015057210 */ /* 0x004fca0007ffe0ff */
[----:B------:R0:W-:Y:S02]  /*4430*/  ST.E desc[UR6][R2.64], R5 ;  /* 0x0000000502007985 */ /* 0x0001e4000c101906 */
.L_x_1083:
[----:B------:R-:W-:Y:S05]  /*4440*/  BSYNC.RECONVERGENT B0 ;  /* 0x0000000000007941 */ /* 0x000fea0003800200 */
.L_x_1082:
[----:B------:R1:W-:Y:S02]  /*4450*/  ATOM.E.ADD.F16x2.RN.STRONG.GPU P0, RZ, desc[UR6][R2.64+0x4], R20 ;  /* 0x8000041402ff79a2 */ /* 0x0003e4000c10e106 */
[----:B-1----:R-:W-:Y:S05]  /*4460*/  @P0 EXIT ;  /* 0x000000000000094d */ /* 0x002fea0003800000 */
[----:B------:R-:W1:Y:S02]  /*4470*/  QSPC.E.S P0, RZ, [R2+0x4] ;  /* 0x0000040002ff73aa */ /* 0x000e640000000500 */
[----:B-1----:R-:W-:Y:S05]  /*4480*/  @!P0 BRA `(.L_x_1086) ;  /* 0x0000000000188947 */ /* 0x002fea0003800000 */
[----:B0-----:R-:W-:-:S07]  /*4490*/  MOV R2, R2 ;  /* 0x0000000200027202 */ /* 0x001fce0000000f00 */
.L_x_1087:
[----:B------:R-:W0:Y:S02]  /*44a0*/  LDS R4, [R2+0x4] ;  /* 0x0000040002047984 */ /* 0x000e240000000800 */
[----:B0-----:R-:W-:-:S05]  /*44b0*/  HFMA2 R5, R4, 1, 1, R20 ;  /* 0x3c003c0004057831 */ /* 0x001fca0000000014 */
[----:B------:R-:W0:Y:S02]  /*44c0*/  ATOMS.CAST.SPIN P0, [R2+0x4], R4, R5 ;  /* 0x000004040200758d */ /* 0x000e240001800005 */
[----:B0-----:R-:W-:Y:S05]  /*44d0*/  @!P0 BRA `(.L_x_1087) ;  /* 0xfffffffc00f08947 */ /* 0x001fea000383ffff */
[----:B------:R-:W-:Y:S05]  /*44e0*/  EXIT ;  /* 0x000000000000794d */ /* 0x000fea0003800000 */
.L_x_1086:
[----:B------:R-:W0:Y:S02]  /*44f0*/  LD.E R0, desc[UR6][R2.64+0x4] ;  /* 0x0000040602007980 */ /* 0x000e24000c101900 */
[----:B0-----:R-:W-:-:S05]  /*4500*/  IADD3 R5, PT, PT, R20, R0, RZ ;  /* 0x0000000014057210 */ /* 0x001fca0007ffe0ff */
[----:B------:R-:W-:Y:S01]  /*4510*/  ST.E desc[UR6][R2.64+0x4], R5 ;  /* 0x0000040502007985 */ /* 0x000fe2000c101906 */
[----:B------:R-:W-:Y:S05]  /*4520*/  EXIT ;  /* 0x000000000000794d */ /* 0x000fea0003800000 */
.L_x_1088:
        /* <DEDUP_REMOVED lines=13> */
.L_x_3581:


//--------------------- .text._Z23gemm_half_q_half_kernelILi4ELi6ELb0ELb0ELi32EEvPK6__halfPKjS4_S2_PS0_iiiiPKtS7_iiiiiibS2_i --------------------------
	.section	.text._Z23gemm_half_q_half_kernelILi4ELi6ELb0ELb0ELi32EEvPK6__halfPKjS4_S2_PS0_iiiiPKtS7_iiiiiibS2_i,"ax",@progbits
	.align	128
        .global         _Z23gemm_half_q_half_kernelILi4ELi6ELb0ELb0ELi32EEvPK6__halfPKjS4_S2_PS0_iiiiPKtS7_iiiiiibS2_i
        .type           _Z23gemm_half_q_half_kernelILi4ELi6ELb0ELb0ELi32EEvPK6__halfPKjS4_S2_PS0_iiiiPKtS7_iiiiiibS2_i,@function
        .size           _Z23gemm_half_q_half_kernelILi4ELi6ELb0ELb0ELi32EEvPK6__halfPKjS4_S2_PS0_iiiiPKtS7_iiiiiibS2_i,(.L_x_3582 - _Z23gemm_half_q_half_kernelILi4ELi6ELb0ELb0ELi32EEvPK6__halfPKjS4_S2_PS0_iiiiPKtS7_iiiiiibS2_i)
        .other          _Z23gemm_half_q_half_kernelILi4ELi6ELb0ELb0ELi32EEvPK6__halfPKjS4_S2_PS0_iiiiPKtS7_iiiiiibS2_i,@"STO_CUDA_ENTRY STV_DEFAULT"
_Z23gemm_half_q_half_kernelILi4ELi6ELb0ELb0ELi32EEvPK6__halfPKjS4_S2_PS0_iiiiPKtS7_iiiiiibS2_i:
.text._Z23gemm_half_q_half_kernelILi4ELi6ELb0ELb0ELi32EEvPK6__halfPKjS4_S2_PS0_iiiiPKtS7_iiiiiibS2_i:
        /* <DEDUP_REMOVED lines=13> */
[C---:B--2---:R-:W-:Y:S02]  /*00d0*/  IADD3 R9, PT, PT, R44.reuse, R3, RZ ;  /* 0x000000032c097210 */ /* 0x044fe40007ffe0ff */
[----:B----4-:R-:W-:Y:S01]  /*00e0*/  VIADDMNMX R6, R44, 0x20, R7, PT ;  /* 0x000000202c067846 */ /* 0x010fe20003800107 */
        /* <DEDUP_REMOVED lines=35> */
.L_x_1094:
        /* <DEDUP_REMOVED lines=32> */
.L_x_1093:
        /* <DEDUP_REMOVED lines=20> */
.L_x_1095:
[----:B------:R-:W-:-:S13]  /*0660*/  ISETP.EQ.AND P1, PT, R16, RZ, PT ;  /* 0x000000ff1000720c */ /* 0x000fda0003f22270 */
[----:B------:R-:W-:Y:S05]  /*0670*/  @!P0 BRA P1, `(.L_x_1090) ;  /* 0x00000004007c8947 */ /* 0x000fea0000800000 */
.L_x_1092:
        /* <DEDUP_REMOVED lines=12> */
.L_x_1091:
        /* <DEDUP_REMOVED lines=17> */
.L_x_1098:
        /* <DEDUP_REMOVED lines=32> */
.L_x_1097:
        /* <DEDUP_REMOVED lines=21> */
.L_x_1099:
[----:B------:R-:W-:-:S13]  /*0ba0*/  ISETP.NE.OR P0, PT, R16, RZ, P0 ;  /* 0x000000ff1000720c */ /* 0x000fda0000705670 */
[----:B------:R-:W-:Y:S05]  /*0bb0*/  @!P0 BRA `(.L_x_1090) ;  /* 0x00000000002c8947 */ /* 0x000fea0003800000 */
.L_x_1096:
        /* <DEDUP_REMOVED lines=11> */
.L_x_1090:
[----:B------:R-:W-:Y:S05]  /*0c70*/  BSYNC.RECONVERGENT B0 ;  /* 0x0000000000007941 */ /* 0x000fea0003800200 */
.L_x_1089:
[----:B------:R-:W0:Y:S02]  /*0c80*/  LDCU UR5, c[0x0][0x3ac] ;  /* 0x00007580ff0577ac */ /* 0x000e240008000800 */
[----:B0-----:R-:W-:-:S04]  /*0c90*/  MOV R5, UR5 ;  /* 0x0000000500057c02 */ /* 0x001fc80008000f00 */
[----:B------:R-:W-:-:S13]  /*0ca0*/  ISETP.GE.AND P0, PT, R8, R5, PT ;  /* 0x000000050800720c */ /* 0x000fda0003f06270 */
[----:B------:R-:W-:Y:S05]  /*0cb0*/  @P0 EXIT ;  /* 0x000000000000094d */ /* 0x000fea0003800000 */
[----:B------:R-:W0:Y:S02]  /*0cc0*/  LDC.U8 R2, c[0x0][0x3e0] ;  /* 0x0000f800ff027b82 */ /* 0x000e240000000000 */
[----:B0-----:R-:W-:-:S04]  /*0cd0*/  PRMT R2, R2, 0x8880, RZ ;  /* 0x0000888002027816 */ /* 0x001fc800000000ff */
[----:B------:R-:W-:-:S04]  /*0ce0*/  ISETP.NE.AND P0, PT, R2, RZ, PT ;  /* 0x000000ff0200720c */ /* 0x000fc80003f05270 */
[----:B------:R-:W-:-:S04]  /*0cf0*/  ISETP.NE.OR P0, PT, R37, RZ, !P0 ;  /* 0x000000ff2500720c */ /* 0x000fc80004705670 */
[----:B------:R-:W-:-:S13]  /*0d00*/  ISETP.LT.OR P0, PT, R78, 0x1, P0 ;  /* 0x000000014e00780c */ /* 0x000fda0000701670 */
[----:B------:R-:W-:Y:S05]  /*0d10*/  @P0 BRA `(.L_x_1100) ;  /* 0x0000000000c40947 */ /* 0x000fea0003800000 */
[----:B------:R-:W-:-:S04]  /*0d20*/  VIMNMX R0, PT, PT, R0, 0x1, !PT ;  /* 0x0000000100007848 */ /* 0x000fc80007fe0100 */
[----:B------:R-:W-:Y:S01]  /*0d30*/  IADD3 R2, PT, PT, RZ, -R0, RZ ;  /* 0x80000000ff027210 */ /* 0x000fe20007ffe0ff */
        /* <DEDUP_REMOVED lines=11> */
.L_x_1103:
        /* <DEDUP_REMOVED lines=15> */
.L_x_1102:
[----:B------:R-:W-:-:S04]  /*0ee0*/  IADD3 R4, PT, PT, RZ, -R2, RZ ;  /* 0x80000002ff047210 */ /* 0x000fc80007ffe0ff */
[----:B------:R-:W-:-:S13]  /*0ef0*/  ISETP.GT.AND P1, PT, R4, 0x1, PT ;  /* 0x000000010400780c */ /* 0x000fda0003f24270 */
[----:B------:R-:W-:Y:S05]  /*0f00*/  @!P1 BRA `(.L_x_1104) ;  /* 0x0000000000249947 */ /* 0x000fea0003800000 */
[----:B-1----:R-:W0:Y:S01]  /*0f10*/  LDC.64 R12, c[0x0][0x3a0] ;  /* 0x0000e800ff0c7b82 */ /* 0x002e220000000a00 */
[-C--:B------:R-:W-:Y:S02]  /*0f20*/  IADD3 R4, PT, PT, R0, R5.reuse, RZ ;  /* 0x0000000500047210 */ /* 0x080fe40007ffe0ff */
[----:B------:R-:W-:Y:S02]  /*0f30*/  PLOP3.LUT P0, PT, PT, PT, PT, 0x8, 0x80 ;  /* 0x000000000080781c */ /* 0x000fe40003f0e170 */
[----:B------:R-:W-:Y:S01]  /*0f40*/  IADD3 R2, PT, PT, R2, 0x2, RZ ;  /* 0x0000000202027810 */ /* 0x000fe20007ffe0ff */
[----:B0-----:R-:W-:Y:S01]  /*0f50*/  IMAD.WIDE R10, R0, 0x2, R12 ;  /* 0x00000002000a7825 */ /* 0x001fe200078e020c */
[----:B------:R-:W-:-:S03]  /*0f60*/  IADD3 R0, PT, PT, R4, R5, RZ ;  /* 0x0000000504007210 */ /* 0x000fc60007ffe0ff */
[----:B------:R-:W-:Y:S01]  /*0f70*/  IMAD.WIDE R12, R4, 0x2, R12 ;  /* 0x00000002040c7825 */ /* 0x000fe200078e020c */
[----:B------:R0:W-:Y:S04]  /*0f80*/  STG.E.64 desc[UR8][R10.64], RZ ;  /* 0x000000ff0a007986 */ /* 0x0001e8000c101b08 */
[----:B------:R0:W-:Y:S02]  /*0f90*/  STG.E.64 desc[UR8][R12.64], RZ ;  /* 0x000000ff0c007986 */ /* 0x0001e4000c101b08 */
.L_x_1104:
[----:B------:R-:W-:-:S13]  /*0fa0*/  ISETP.NE.OR P0, PT, R2, RZ, P0 ;  /* 0x000000ff0200720c */ /* 0x000fda0000705670 */
[----:B------:R-:W-:Y:S05]  /*0fb0*/  @!P0 BRA `(.L_x_1100) ;  /* 0x00000000001c8947 */ /* 0x000fea0003800000 */
.L_x_1101:
[----:B01----:R-:W0:Y:S02]  /*0fc0*/  LDC.64 R10, c[0x0][0x3a0] ;  /* 0x0000e800ff0a7b82 */ /* 0x003e240000000a00 */
.L_x_1105:
[----:B0-----:R-:W-:Y:S01]  /*0fd0*/  IMAD.WIDE R12, R0, 0x2, R10 ;  /* 0x00000002000c7825 */ /* 0x001fe200078e020a */
[----:B------:R-:W-:Y:S02]  /*0fe0*/  IADD3 R2, PT, PT, R2, 0x1, RZ ;  /* 0x0000000102027810 */ /* 0x000fe40007ffe0ff */
[----:B------:R-:W-:Y:S02]  /*0ff0*/  IADD3 R0, PT, PT, R0, R5, RZ ;  /* 0x0000000500007210 */ /* 0x000fe40007ffe0ff */
[----:B------:R2:W-:Y:S01]  /*1000*/  STG.E.64 desc[UR8][R12.64], RZ ;  /* 0x000000ff0c007986 */ /* 0x0005e2000c101b08 */
[----:B------:R-:W-:-:S13]  /*1010*/  ISETP.NE.AND P0, PT, R2, RZ, PT ;  /* 0x000000ff0200720c */ /* 0x000fda0003f05270 */
[----:B--2---:R-:W-:Y:S05]  /*1020*/  @P0 BRA `(.L_x_1105) ;  /* 0xfffffffc00e80947 */ /* 0x004fea000383ffff */
.L_x_1100:
        /* <DEDUP_REMOVED lines=12> */
[----:B-----5:R0:W5:Y:S01]  /*10f0*/  LDG.E.U16.CONSTANT R9, desc[UR8][R12.64] ;  /* 0x000000080c097981 */ /* 0x020162000c1e9500 */
[----:B------:R-:W-:Y:S01]  /*1100*/  SHF.R.S32.HI R15, RZ, 0x1f, R8 ;  /* 0x0000001fff0f7819 */ /* 0x000fe20000011408 */
[----:B------:R-:W-:Y:S01]  /*1110*/  UMOV UR4, URZ ;  /* 0x000000ff00047c82 */ /* 0x000fe20008000000 */
[----:B------:R-:W-:Y:S02]  /*1120*/  SHF.L.U32 R3, R3, 0x4, RZ ;  /* 0x0000000403037819 */ /* 0x000fe400000006ff */
[----:B------:R-:W-:Y:S02]  /*1130*/  LEA.HI R15, R15, R8, RZ, 0x3 ;  /* 0x000000080f0f7211 */ /* 0x000fe400078f18ff */
[----:B------:R-:W-:Y:S02]  /*1140*/  MOV R19, R44 ;  /* 0x0000002c00137202 */ /* 0x000fe40000000f00 */
[----:B------:R-:W-:Y:S02]  /*1150*/  LOP3.LUT R16, R3, 0x10, RZ, 0xc0, !PT ;  /* 0x0000001003107812 */ /* 0x000fe400078ec0ff */
[----:B0-----:R-:W-:-:S07]  /*1160*/  SHF.R.S32.HI R17, RZ, 0x3, R15 ;  /* 0x00000003ff117819 */ /* 0x001fce000001140f */
.L_x_1107:
        /* <DEDUP_REMOVED lines=24> */
[----:B------:R-:W-:Y:S01]  /*12f0*/  IMAD R21, R4, R4, R4 ;  /* 0x0000000404157224 */ /* 0x000fe200078e0204 */
        /* <DEDUP_REMOVED lines=17> */
.L_x_1106:
[C---:B------:R-:W-:Y:S01]  /*1410*/  ISETP.GT.AND P0, PT, R44.reuse, UR5, PT ;  /* 0x000000052c007c0c */ /* 0x040fe2000bf04270 */
[----:B01----:R-:W-:Y:S01]  /*1420*/  HFMA2 R11, -RZ, RZ, 0, 0 ;  /* 0x00000000ff0b7431 */ /* 0x003fe200000001ff */
[----:B-----5:R-:W-:Y:S02]  /*1430*/  SHF.R.S32.HI R9, RZ, 0x1f, R24 ;  /* 0x0000001fff097819 */ /* 0x020fe40000011418 */
[----:B------:R-:W-:Y:S02]  /*1440*/  CS2R R14, SRZ ;  /* 0x00000000000e7805 */ /* 0x000fe4000001ff00 */
[C---:B---3--:R-:W-:Y:S02]  /*1450*/  ISETP.GT.AND P1, PT, R44.reuse, UR6, PT ;  /* 0x000000062c007c0c */ /* 0x048fe4000bf24270 */
[----:B------:R-:W-:Y:S02]  /*1460*/  LEA.HI R9, R9, R24, RZ, 0x5 ;  /* 0x0000001809097211 */ /* 0x000fe400078f28ff */
[----:B----4-:R-:W-:-:S02]  /*1470*/  ISETP.GT.AND P2, PT, R44, UR10, PT ;  /* 0x0000000a2c007c0c */ /* 0x010fc4000bf44270 */
[C---:B------:R-:W-:Y:S02]  /*1480*/  ISETP.GT.AND P3, PT, R44.reuse, UR11, PT ;  /* 0x0000000b2c007c0c */ /* 0x040fe4000bf64270 */
[----:B--2---:R-:W-:Y:S02]  /*1490*/  ISETP.GT.AND P4, PT, R44, UR12, PT ;  /* 0x0000000c2c007c0c */ /* 0x004fe4000bf84270 */
        /* <DEDUP_REMOVED lines=11> */
.L_x_1108:
        /* <DEDUP_REMOVED lines=8> */
.L_x_1109:
        /* <DEDUP_REMOVED lines=8> */
.L_x_1110:
        /* <DEDUP_REMOVED lines=8> */
.L_x_1111:
        /* <DEDUP_REMOVED lines=8> */
.L_x_1112:
        /* <DEDUP_REMOVED lines=27> */
[----:B------:R-:W3:Y:S01]  /*1900*/  LDG.E.128.CONSTANT R20, desc[UR8][R8.64] ;  /* 0x0000000808147981 */ /* 0x000ee2000c1e9d00 */
[----:B------:R-:W-:-:S05]  /*1910*/  IMAD.WIDE R34, R5, 0x4, R8 ;  /* 0x0000000405227825 */ /* 0x000fca00078e0208 */
[----:B------:R-:W4:Y:S01]  /*1920*/  LDG.E.128.CONSTANT R16, desc[UR8][R34.64] ;  /* 0x0000000822107981 */ /* 0x000f22000c1e9d00 */
[----:B------:R-:W-:Y:S01]  /*1930*/  HFMA2 R15, -RZ, RZ, 0, 0.125 ;  /* 0x00003000ff0f7431 */ /* 0x000fe200000001ff */
[----:B------:R-:W-:Y:S01]  /*1940*/  ISETP.GT.AND P0, PT, R78, RZ, PT ;  /* 0x000000ff4e00720c */ /* 0x000fe20003f04270 */
[----:B------:R-:W-:Y:S01]  /*1950*/  UIADD3 UR4, UPT, UPT, UR5, 0x40, URZ ;  /* 0x0000004005047890 */ /* 0x000fe2000fffe0ff */
[----:B------:R-:W-:Y:S01]  /*1960*/  MOV R50, 0x2400 ;  /* 0x0000240000327802 */ /* 0x000fe20000000f00 */
[----:B0-----:R-:W-:Y:S01]  /*1970*/  IMAD.WIDE R94, R5, 0x4, R34 ;  /* 0x00000004055e7825 */ /* 0x001fe200078e0222 */
[----:B--2---:R-:W-:Y:S02]  /*1980*/  SHF.R.U32.HI R7, RZ, 0xf, R24 ;  /* 0x0000000fff077819 */ /* 0x004fe40000011618 */
[----:B------:R-:W-:Y:S02]  /*1990*/  SHF.R.U32.HI R10, RZ, 0xf, R25 ;  /* 0x0000000fff0a7819 */ /* 0x000fe40000011619 */
[----:B------:R-:W-:-:S02]  /*19a0*/  LOP3.LUT R7, R7, 0x10001, RZ, 0xc0, !PT ;  /* 0x0001000107077812 */ /* 0x000fc400078ec0ff */
[----:B---3--:R-:W-:Y:S02]  /*19b0*/  SHF.R.U32.HI R8, RZ, 0xe, R20 ;  /* 0x0000000eff087819 */ /* 0x008fe40000011614 */
[----:B------:R-:W-:Y:S02]  /*19c0*/  SHF.R.U32.HI R12, RZ, 0xf, R27 ;  /* 0x0000000fff0c7819 */ /* 0x000fe4000001161b */
[----:B------:R-:W-:Y:S02]  /*19d0*/  LOP3.LUT R10, R10, 0x10001, RZ, 0xc0, !PT ;  /* 0x000100010a0a7812 */ /* 0x000fe400078ec0ff */
[----:B------:R-:W-:Y:S02]  /*19e0*/  SHF.R.U32.HI R9, RZ, 0xe, R21 ;  /* 0x0000000eff097819 */ /* 0x000fe40000011615 */
[----:B------:R-:W-:Y:S02]  /*19f0*/  LOP3.LUT R7, R7, 0x20002, R8, 0xf8, !PT ;  /* 0x0002000207077812 */ /* 0x000fe400078ef808 */
[----:B----4-:R-:W-:-:S02]  /*1a00*/  SHF.R.U32.HI R54, RZ, 0xd, R16 ;  /* 0x0000000dff367819 */ /* 0x010fc40000011610 */
[----:B------:R-:W-:Y:S02]  /*1a10*/  SHF.R.U32.HI R11, RZ, 0xf, R26 ;  /* 0x0000000fff0b7819 */ /* 0x000fe4000001161a */
[----:B------:R-:W-:Y:S02]  /*1a20*/  LOP3.LUT R13, R12, 0x10001, RZ, 0xc0, !PT ;  /* 0x000100010c0d7812 */ /* 0x000fe400078ec0ff */
[----:B------:R-:W-:Y:S02]  /*1a30*/  SHF.R.U32.HI R14, RZ, 0xe, R23 ;  /* 0x0000000eff0e7819 */ /* 0x000fe40000011617 */
[----:B------:R-:W-:Y:S02]  /*1a40*/  LOP3.LUT R10, R10, 0x20002, R9, 0xf8, !PT ;  /* 0x000200020a0a7812 */ /* 0x000fe400078ef809 */
[----:B------:R-:W-:Y:S02]  /*1a50*/  SHF.R.U32.HI R57, RZ, 0xd, R17 ;  /* 0x0000000dff397819 */ /* 0x000fe40000011611 */
[----:B------:R-:W-:-:S02]  /*1a60*/  LOP3.LUT R54, R7, 0x40004, R54, 0xf8, !PT ;  /* 0x0004000407367812 */ /* 0x000fc400078ef836 */
[----:B------:R-:W-:Y:S02]  /*1a70*/  LOP3.LUT R7, R24, 0x380038, RZ, 0xc0, !PT ;  /* 0x0038003818077812 */ /* 0x000fe400078ec0ff */
[----:B------:R-:W-:Y:S02]  /*1a80*/  LOP3.LUT R11, R11, 0x10001, RZ, 0xc0, !PT ;  /* 0x000100010b0b7812 */ /* 0x000fe400078ec0ff */
[----:B------:R-:W-:Y:S02]  /*1a90*/  SHF.R.U32.HI R12, RZ, 0xe, R22 ;  /* 0x0000000eff0c7819 */ /* 0x000fe40000011616 */
[----:B------:R-:W-:Y:S02]  /*1aa0*/  LOP3.LUT R13, R13, 0x20002, R14, 0xf8, !PT ;  /* 0x000200020d0d7812 */ /* 0x000fe400078ef80e */
[----:B------:R-:W-:Y:S02]  /*1ab0*/  SHF.R.U32.HI R96, RZ, 0xd, R19 ;  /* 0x0000000dff607819 */ /* 0x000fe40000011613 */
[----:B------:R-:W-:-:S02]  /*1ac0*/  SHF.R.U32.HI R36, RZ, 0x6, R24 ;  /* 0x00000006ff247819 */ /* 0x000fc40000011618 */
[----:B------:R-:W-:Y:S02]  /*1ad0*/  SHF.R.U32.HI R74, RZ, 0x6, R26 ;  /* 0x00000006ff4a7819 */ /* 0x000fe4000001161a */
[----:B------:R-:W-:Y:S02]  /*1ae0*/  LOP3.LUT R57, R10, 0x40004, R57, 0xf8, !PT ;  /* 0x000400040a397812 */ /* 0x000fe400078ef839 */
[----:B------:R-:W-:Y:S02]  /*1af0*/  LOP3.LUT R9, R26, 0x380038, RZ, 0xc0, !PT ;  /* 0x003800381a097812 */ /* 0x000fe400078ec0ff */
[----:B------:R-:W-:Y:S02]  /*1b00*/  SHF.R.U32.HI R67, RZ, 0x6, R25 ;  /* 0x00000006ff437819 */ /* 0x000fe40000011619 */
[----:B------:R-:W-:Y:S02]  /*1b10*/  LOP3.LUT R10, R27, 0x380038, RZ, 0xc0, !PT ;  /* 0x003800381b0a7812 */ /* 0x000fe400078ec0ff */
[----:B------:R-:W-:-:S02]  /*1b20*/  SHF.R.U32.HI R73, RZ, 0x6, R27 ;  /* 0x00000006ff497819 */ /* 0x000fc4000001161b */
[----:B------:R-:W-:Y:S02]  /*1b30*/  LOP3.LUT R92, R7, 0x64006400, RZ, 0xfc, !PT ;  /* 0x64006400075c7812 */ /* 0x000fe400078efcff */
[----:B------:R-:W-:Y:S02]  /*1b40*/  LOP3.LUT R12, R11, 0x20002, R12, 0xf8, !PT ;  /* 0x000200020b0c7812 */ /* 0x000fe400078ef80c */
[----:B------:R-:W-:Y:S01]  /*1b50*/  LOP3.LUT R96, R13, 0x40004, R96, 0xf8, !PT ;  /* 0x000400040d607812 */ /* 0x000fe200078ef860 */
[----:B------:R-:W-:Y:S01]  /*1b60*/  HFMA2 R92, R92, R15.H0_H0, -132, -132 ;  /* 0xd820d8205c5c7431 */ /* 0x000fe2000004000f */
[----:B------:R-:W-:Y:S02]  /*1b70*/  LOP3.LUT R7, R36, 0x380038, RZ, 0xc0, !PT ;  /* 0x0038003824077812 */ /* 0x000fe400078ec0ff */
[----:B------:R-:W-:Y:S02]  /*1b80*/  LOP3.LUT R11, R74, 0x380038, RZ, 0xc0, !PT ;  /* 0x003800384a0b7812 */ /* 0x000fe400078ec0ff */
[----:B------:R-:W-:-:S02]  /*1b90*/  SHF.R.U32.HI R40, RZ, 0x6, R20 ;  /* 0x00000006ff287819 */ /* 0x000fc40000011614 */
[----:B------:R-:W-:Y:S02]  /*1ba0*/  LOP3.LUT R13, R22, 0x380038, RZ, 0xc0, !PT ;  /* 0x00380038160d7812 */ /* 0x000fe400078ec0ff */
[----:B------:R-:W-:Y:S02]  /*1bb0*/  SHF.R.U32.HI R77, RZ, 0x6, R23 ;  /* 0x00000006ff4d7819 */ /* 0x000fe40000011617 */
[----:B------:R-:W-:Y:S02]  /*1bc0*/  SHF.R.U32.HI R97, RZ, 0xd, R18 ;  /* 0x0000000dff617819 */ /* 0x000fe40000011612 */
[----:B------:R-:W-:Y:S02]  /*1bd0*/  LOP3.LUT R38, R9, 0x64006400, RZ, 0xfc, !PT ;  /* 0x6400640009267812 */ /* 0x000fe400078efcff */
[----:B------:R-:W-:Y:S02]  /*1be0*/  SHF.R.U32.HI R56, RZ, 0x6, R21 ;  /* 0x00000006ff387819 */ /* 0x000fe40000011615 */
        /* <DEDUP_REMOVED lines=14> */
[----:B------:R-:W-:-:S02]  /*1cd0*/  LOP3.LUT R97, R12, 0x40004, R97, 0xf8, !PT ;  /* 0x000400040c617812 */ /* 0x000fc400078ef861 */
[----:B------:R-:W-:Y:S02]  /*1ce0*/  LOP3.LUT R8, R25, 0x380038, RZ, 0xc0, !PT ;  /* 0x0038003819087812 */ /* 0x000fe400078ec0ff */
[----:B------:R-:W-:Y:S02]  /*1cf0*/  LOP3.LUT R11, R56, 0x380038, RZ, 0xc0, !PT ;  /* 0x00380038380b7812 */ /* 0x000fe400078ec0ff */
[----:B------:R-:W-:Y:S02]  /*1d00*/  SHF.R.U32.HI R68, RZ, 0x6, R16 ;  /* 0x00000006ff447819 */ /* 0x000fe40000011610 */
[----:B------:R-:W-:Y:S02]  /*1d10*/  LOP3.LUT R13, R17, 0x380038, RZ, 0xc0, !PT ;  /* 0x00380038110d7812 */ /* 0x000fe400078ec0ff */
[----:B------:R-:W-:Y:S02]  /*1d20*/  LOP3.LUT R39, R23, 0x380038, RZ, 0xc0, !PT ;  /* 0x0038003817277812 */ /* 0x000fe400078ec0ff */
[----:B------:R-:W-:-:S02]  /*1d30*/  LOP3.LUT R12, R9, 0x64006400, RZ, 0xfc, !PT ;  /* 0x64006400090c7812 */ /* 0x000fc400078efcff */
[----:B------:R-:W-:Y:S02]  /*1d40*/  LOP3.LUT R58, R14, 0x64006400, RZ, 0xfc, !PT ;  /* 0x640064000e3a7812 */ /* 0x000fe400078efcff */
[----:B------:R-:W-:Y:S01]  /*1d50*/  SHF.R.U32.HI R100, RZ, 0x6, R22 ;  /* 0x00000006ff647819 */ /* 0x000fe20000011616 */
        /* <DEDUP_REMOVED lines=8> */
[----:B------:R-:W-:Y:S01]  /*1de0*/  LOP3.LUT R66, R8, 0x64006400, RZ, 0xfc, !PT ;  /* 0x6400640008427812 */ /* 0x000fe200078efcff */
[-C--:B------:R-:W-:Y:S01]  /*1df0*/  HFMA2 R87, R10, R15.reuse.H0_H0, -132, -132 ;  /* 0xd820d8200a577431 */ /* 0x080fe2000004000f */
[----:B------:R-:W-:Y:S02]  /*1e00*/  SHF.R.U32.HI R99, RZ, 0x6, R18 ;  /* 0x00000006ff637819 */ /* 0x000fe40000011612 */
[----:B------:R-:W-:Y:S01]  /*1e10*/  LOP3.LUT R38, R11, 0x64006400, RZ, 0xfc, !PT ;  /* 0x640064000b267812 */ /* 0x000fe200078efcff */
[----:B------:R-:W-:Y:S01]  /*1e20*/  HFMA2 R66, R66, R15.H0_H0, -132, -132 ;  /* 0xd820d82042427431 */ /* 0x000fe2000004000f */
[----:B------:R-:W-:Y:S02]  /*1e30*/  LOP3.LUT R44, R13, 0x64006400, RZ, 0xfc, !PT ;  /* 0x640064000d2c7812 */ /* 0x000fe400078efcff */
[----:B------:R-:W-:-:S02]  /*1e40*/  LOP3.LUT R7, R68, 0x380038, RZ, 0xc0, !PT ;  /* 0x0038003844077812 */ /* 0x000fc400078ec0ff */
[----:B------:R-:W-:Y:S01]  /*1e50*/  LOP3.LUT R8, R20, 0x380038, RZ, 0xc0, !PT ;  /* 0x0038003814087812 */ /* 0x000fe200078ec0ff */
[-C--:B------:R-:W-:Y:S01]  /*1e60*/  HFMA2 R10, R44, R15.reuse.H0_H0, -132, -132 ;  /* 0xd820d8202c0a7431 */ /* 0x080fe2000004000f */
[----:B------:R-:W-:Y:S02]  /*1e70*/  LOP3.LUT R60, R39, 0x64006400, RZ, 0xfc, !PT ;  /* 0x64006400273c7812 */ /* 0x000fe400078efcff */
[----:B------:R-:W-:Y:S02]  /*1e80*/  LOP3.LUT R45, R19, 0x380038, RZ, 0xc0, !PT ;  /* 0x00380038132d7812 */ /* 0x000fe400078ec0ff */
[----:B------:R-:W-:Y:S01]  /*1e90*/  SHF.R.U32.HI R98, RZ, 0x6, R19 ;  /* 0x00000006ff627819 */ /* 0x000fe20000011613 */
[----:B------:R-:W-:Y:S01]  /*1ea0*/  HFMA2 R53, R60, R15.H0_H0, -132, -132 ;  /* 0xd820d8203c357431 */ /* 0x000fe2000004000f */
[----:B------:R-:W-:Y:S02]  /*1eb0*/  LOP3.LUT R39, R100, 0x380038, RZ, 0xc0, !PT ;  /* 0x0038003864277812 */ /* 0x000fe400078ec0ff */
        /* <DEDUP_REMOVED lines=15> */
[----:B------:R-:W-:Y:S01]  /*1fb0*/  LEA R44, R37, 0x20, 0x5 ;  /* 0x00000020252c7811 */ /* 0x000fe200078e28ff */
[-C--:B------:R-:W-:Y:S01]  /*1fc0*/  HFMA2 R8, R46, R15.reuse.H0_H0, -132, -132 ;  /* 0xd820d8202e087431 */ /* 0x080fe2000004000f */
[----:B------:R-:W-:Y:S02]  /*1fd0*/  LOP3.LUT R38, R67, 0x1c001c0, RZ, 0xc0, !PT ;  /* 0x01c001c043267812 */ /* 0x000fe400078ec0ff */
[----:B------:R-:W-:Y:S02]  /*1fe0*/  LOP3.LUT R45, R73, 0x1c001c0, RZ, 0xc0, !PT ;  /* 0x01c001c0492d7812 */ /* 0x000fe400078ec0ff */
[----:B------:R-:W-:Y:S01]  /*1ff0*/  LOP3.LUT R14, R9, 0x64006400, RZ, 0xfc, !PT ;  /* 0x64006400090e7812 */ /* 0x000fe200078efcff */
[----:B------:R-:W-:Y:S01]  /*2000*/  HFMA2 R9, R70, R15.H0_H0, -132, -132 ;  /* 0xd820d82046097431 */ /* 0x000fe2000004000f */
        /* <DEDUP_REMOVED lines=36> */
[----:B------:R-:W-:-:S02]  /*2250*/  HFMA2 R89, R89, R50.H0_H0, -20, -20 ;  /* 0xcd00cd0059597431 */ /* 0x000fc40000040032 */
[-C--:B------:R-:W-:Y:S02]  /*2260*/  HFMA2 R48, R43, R50.reuse.H0_H0, -20, -20 ;  /* 0xcd00cd002b307431 */ /* 0x080fe40000040032 */
[-C--:B------:R-:W-:Y:S02]  /*2270*/  HFMA2 R49, R49, R50.reuse.H0_H0, -20, -20 ;  /* 0xcd00cd0031317431 */ /* 0x080fe40000040032 */
[----:B------:R-:W-:Y:S01]  /*2280*/  HFMA2 R50, R69, R50.H0_H0, -20, -20 ;  /* 0xcd00cd0045327431 */ /* 0x000fe20000040032 */
[----:B------:R-:W-:Y:S06]  /*2290*/  @!P0 BRA `(.L_x_1113) ;  /* 0x0000001800808947 */ /* 0x000fec0003800000 */
[----:B------:R-:W0:Y:S01]  /*22a0*/  LDS.128 R28, [UR5] ;  /* 0x00000005ff1c7984 */ /* 0x000e220008000c00 */
[----:B------:R-:W-:Y:S02]  /*22b0*/  LOP3.LUT R24, R24, 0x70007, RZ, 0xc0, !PT ;  /* 0x0007000718187812 */ /* 0x000fe400078ec0ff */
[----:B------:R-:W-:Y:S01]  /*22c0*/  LOP3.LUT R36, R36, 0x70007, RZ, 0xc0, !PT ;  /* 0x0007000724247812 */ /* 0x000fe200078ec0ff */
[----:B------:R-:W1:Y:S01]  /*22d0*/  LDS.128 R32, [UR5+0x10] ;  /* 0x00001005ff207984 */ /* 0x000e620008000c00 */
[----:B------:R-:W-:Y:S02]  /*22e0*/  LOP3.LUT R24, R24, 0x64006400, RZ, 0xfc, !PT ;  /* 0x6400640018187812 */ /* 0x000fe400078efcff */
[----:B------:R-:W-:Y:S02]  /*22f0*/  LOP3.LUT R91, R36, 0x64006400, RZ, 0xfc, !PT ;  /* 0x64006400245b7812 */ /* 0x000fe400078efcff */
[----:B------:R-:W2:Y:S01]  /*2300*/  LDS.128 R36, [UR5+0x20] ;  /* 0x00002005ff247984 */ /* 0x000ea20008000c00 */
[----:B------:R-:W-:Y:S01]  /*2310*/  HADD2 R93, R24, -1028, -1028 ;  /* 0xe404e404185d7430 */ /* 0x000fe20000000000 */
[----:B------:R-:W-:Y:S01]  /*2320*/  LOP3.LUT R20, R20, 0x70007, RZ, 0xc0, !PT ;  /* 0x0007000714147812 */ /* 0x000fe200078ec0ff */
[----:B------:R-:W-:Y:S01]  /*2330*/  HADD2 R91, R91, -1028, -1028 ;  /* 0xe404e4045b5b7430 */ /* 0x000fe20000000000 */
        /* <DEDUP_REMOVED lines=10> */
[----:B------:R-:W-:-:S02]  /*23e0*/  LOP3.LUT R68, R68, 0x64006400, RZ, 0xfc, !PT ;  /* 0x6400640044447812 */ /* 0x000fc400078efcff */
[----:B------:R-:W-:Y:S02]  /*23f0*/  LOP3.LUT R25, R25, 0x64006400, RZ, 0xfc, !PT ;  /* 0x6400640019197812 */ /* 0x000fe400078efcff */
[----:B------:R-:W-:Y:S01]  /*2400*/  LOP3.LUT R70, R67, 0x70007, RZ, 0xc0, !PT ;  /* 0x0007000743467812 */ /* 0x000fe200078ec0ff */
[----:B------:R-:W-:Y:S01]  /*2410*/  HADD2 R83, R68, -1028, -1028 ;  /* 0xe404e40444537430 */ /* 0x000fe20000000000 */
[----:B------:R-:W-:Y:S01]  /*2420*/  LOP3.LUT R68, R21, 0x70007, RZ, 0xc0, !PT ;  /* 0x0007000715447812 */ /* 0x000fe200078ec0ff */
[----:B------:R-:W-:Y:S01]  /*2430*/  HADD2 R69, R25, -1028, -1028 ;  /* 0xe404e40419457430 */ /* 0x000fe20000000000 */
[----:B------:R-:W-:Y:S02]  /*2440*/  LOP3.LUT R70, R70, 0x64006400, RZ, 0xfc, !PT ;  /* 0x6400640046467812 */ /* 0x000fe400078efcff */
[----:B------:R-:W-:Y:S02]  /*2450*/  LOP3.LUT R68, R68, 0x64006400, RZ, 0xfc, !PT ;  /* 0x6400640044447812 */ /* 0x000fe400078efcff */
[----:B------:R-:W-:Y:S01]  /*2460*/  LOP3.LUT R67, R56, 0x70007, RZ, 0xc0, !PT ;  /* 0x0007000738437812 */ /* 0x000fe200078ec0ff */
[----:B0-----:R-:W-:-:S02]  /*2470*/  HFMA2 R24, R93, R28, RZ ;  /* 0x0000001c5d187231 */ /* 0x001fc400000000ff */
[----:B------:R-:W-:Y:S01]  /*2480*/  HADD2 R70, R70, -1028, -1028 ;  /* 0xe404e40446467430 */ /* 0x000fe20000000000 */
[----:B------:R-:W-:Y:S01]  /*2490*/  LOP3.LUT R17, R17, 0x70007, RZ, 0xc0, !PT ;  /* 0x0007000711117812 */ /* 0x000fe200078ec0ff */
[----:B------:R-:W-:Y:S01]  /*24a0*/  HADD2 R68, R68, -1028, -1028 ;  /* 0xe404e40444447430 */ /* 0x000fe20000000000 */
[----:B------:R-:W-:Y:S01]  /*24b0*/  LOP3.LUT R67, R67, 0x64006400, RZ, 0xfc, !PT ;  /* 0x6400640043437812 */ /* 0x000fe200078efcff */
[----:B------:R-:W-:Y:S01]  /*24c0*/  HFMA2 R24, R92, R29, R24 ;  /* 0x0000001d5c187231 */ /* 0x000fe20000000018 */
[----:B------:R-:W-:Y:S02]  /*24d0*/  LOP3.LUT R17, R17, 0x64006400, RZ, 0xfc, !PT ;  /* 0x6400640011117812 */ /* 0x000fe400078efcff */
[----:B------:R-:W-:Y:S01]  /*24e0*/  LOP3.LUT R56, R55, 0x70007, RZ, 0xc0, !PT ;  /* 0x0007000737387812 */ /* 0x000fe200078ec0ff */
[----:B------:R-:W-:Y:S02]  /*24f0*/  HFMA2 R42, R91, R30, R24 ;  /* 0x0000001e5b2a7231 */ /* 0x000fe40000000018 */
[----:B------:R-:W-:Y:S01]  /*2500*/  HADD2 R67, R67, -1028, -1028 ;  /* 0xe404e40443437430 */ /* 0x000fe20000000000 */
[----:B------:R-:W-:Y:S01]  /*2510*/  LOP3.LUT R72, R26, 0x70007, RZ, 0xc0, !PT ;  /* 0x000700071a487812 */ /* 0x000fe200078ec0ff */
[----:B------:R-:W-:Y:S01]  /*2520*/  HADD2 R55, R17, -1028, -1028 ;  /* 0xe404e40411377430 */ /* 0x000fe20000000000 */
[----:B------:R-:W-:Y:S01]  /*2530*/  LOP3.LUT R71, R27, 0x70007, RZ, 0xc0, !PT ;  /* 0x000700071b477812 */ /* 0x000fe200078ec0ff */
[----:B------:R-:W-:Y:S01]  /*2540*/  HFMA2 R24, R84, R31, R42 ;  /* 0x0000001f54187231 */ /* 0x000fe2000000002a */
[----:B------:R-:W-:Y:S01]  /*2550*/  LOP3.LUT R56, R56, 0x64006400, RZ, 0xfc, !PT ;  /* 0x6400640038387812 */ /* 0x000fe200078efcff */
[----:B------:R-:W0:Y:S01]  /*2560*/  LDS.128 R40, [UR5+0x30] ;  /* 0x00003005ff287984 */ /* 0x000e220008000c00 */
[----:B------:R-:W-:Y:S01]  /*2570*/  LOP3.LUT R72, R72, 0x64006400, RZ, 0xfc, !PT ;  /* 0x6400640048487812 */ /* 0x000fe200078efcff */
[----:B-1----:R-:W-:Y:S01]  /*2580*/  HFMA2 R24, R81, R32, R24 ;  /* 0x0000002051187231 */ /* 0x002fe20000000018 */
[----:B------:R-:W-:Y:S01]  /*2590*/  LOP3.LUT R71, R71, 0x64006400, RZ, 0xfc, !PT ;  /* 0x6400640047477812 */ /* 0x000fe200078efcff */
[----:B------:R-:W-:Y:S01]  /*25a0*/  HADD2 R56, R56, -1028, -1028 ;  /* 0xe404e40438387430 */ /* 0x000fe20000000000 */
[----:B------:R-:W-:Y:S01]  /*25b0*/  LOP3.LUT R74, R74, 0x70007, RZ, 0xc0, !PT ;  /* 0x000700074a4a7812 */ /* 0x000fe200078ec0ff */
[----:B------:R-:W-:Y:S01]  /*25c0*/  HFMA2 R20, R82, R33, R24 ;  /* 0x0000002152147231 */ /* 0x000fe20000000018 */
        /* <DEDUP_REMOVED lines=8> */
[----:B------:R-:W-:Y:S01]  /*2650*/  HADD2 R74, R74, -1028, -1028 ;  /* 0xe404e4044a4a7430 */ /* 0x000fe20000000000 */
[----:B------:R-:W-:Y:S01]  /*2660*/  LOP3.LUT R23, R23, 0x70007, RZ, 0xc0, !PT ;  /* 0x0007000717177812 */ /* 0x000fe200078ec0ff */
[----:B--2---:R-:W-:Y:S02]  /*2670*/  HFMA2 R16, R87, R36, R16 ;  /* 0x0000002457107231 */ /* 0x004fe40000000010 */
[----:B------:R-:W-:Y:S01]  /*2680*/  HADD2 R73, R73, -1028, -1028 ;  /* 0xe404e40449497430 */ /* 0x000fe20000000000 */
[----:B------:R-:W-:Y:S01]  /*2690*/  LOP3.LUT R22, R22, 0x64006400, RZ, 0xfc, !PT ;  /* 0x6400640016167812 */ /* 0x000fe200078efcff */
[----:B------:R-:W-:Y:S01]  /*26a0*/  HFMA2 R16, R90, R37, R16 ;  /* 0x000000255a107231 */ /* 0x000fe20000000010 */
[----:B------:R-:W-:-:S02]  /*26b0*/  LOP3.LUT R23, R23, 0x64006400, RZ, 0xfc, !PT ;  /* 0x6400640017177812 */ /* 0x000fc400078efcff */
[----:B------:R-:W-:Y:S01]  /*26c0*/  LOP3.LUT R100, R100, 0x70007, RZ, 0xc0, !PT ;  /* 0x0007000764647812 */ /* 0x000fe200078ec0ff */
[----:B------:R-:W-:Y:S02]  /*26d0*/  HFMA2 R16, R85, R38, R16 ;  /* 0x0000002655107231 */ /* 0x000fe40000000010 */
[----:B------:R-:W-:Y:S01]  /*26e0*/  HADD2 R76, R22, -1028, -1028 ;  /* 0xe404e404164c7430 */ /* 0x000fe20000000000 */
[----:B------:R-:W-:Y:S01]  /*26f0*/  LOP3.LUT R22, R77, 0x70007, RZ, 0xc0, !PT ;  /* 0x000700074d167812 */ /* 0x000fe200078ec0ff */
[----:B------:R-:W-:Y:S01]  /*2700*/  HADD2 R75, R23, -1028, -1028 ;  /* 0xe404e404174b7430 */ /* 0x000fe20000000000 */
[----:B------:R-:W-:Y:S01]  /*2710*/  LOP3.LUT R77, R100, 0x64006400, RZ, 0xfc, !PT ;  /* 0x64006400644d7812 */ /* 0x000fe200078efcff */
[----:B------:R-:W-:Y:S01]  /*2720*/  HFMA2 R20, R88, R39, R16 ;  /* 0x0000002758147231 */ /* 0x000fe20000000010 */
[----:B------:R-:W-:Y:S02]  /*2730*/  LOP3.LUT R22, R22, 0x64006400, RZ, 0xfc, !PT ;  /* 0x6400640016167812 */ /* 0x000fe400078efcff */
[----:B------:R-:W-:Y:S01]  /*2740*/  LOP3.LUT R99, R99, 0x70007, RZ, 0xc0, !PT ;  /* 0x0007000763637812 */ /* 0x000fe200078ec0ff */
[----:B------:R-:W-:Y:S01]  /*2750*/  HADD2 R77, R77, -1028, -1028 ;  /* 0xe404e4044d4d7430 */ /* 0x000fe20000000000 */
[----:B------:R-:W-:-:S02]  /*2760*/  LOP3.LUT R98, R98, 0x70007, RZ, 0xc0, !PT ;  /* 0x0007000762627812 */ /* 0x000fc400078ec0ff */
[----:B------:R-:W-:Y:S01]  /*2770*/  LOP3.LUT R54, R54, 0x64006400, RZ, 0xfc, !PT ;  /* 0x6400640036367812 */ /* 0x000fe200078efcff */
[----:B0-----:R-:W-:Y:S01]  /*2780*/  HFMA2 R16, R83, R40, R20 ;  /* 0x0000002853107231 */ /* 0x001fe20000000014 */
[----:B------:R-:W-:Y:S01]  /*2790*/  LOP3.LUT R98, R98, 0x64006400, RZ, 0xfc, !PT ;  /* 0x6400640062627812 */ /* 0x000fe200078efcff */
[----:B------:R-:W-:Y:S01]  /*27a0*/  HFMA2 R20, R69, R28, RZ ;  /* 0x0000001c45147231 */ /* 0x000fe200000000ff */
[----:B------:R-:W-:Y:S01]  /*27b0*/  LOP3.LUT R57, R57, 0x64006400, RZ, 0xfc, !PT ;  /* 0x6400640039397812 */ /* 0x000fe200078efcff */
[----:B------:R-:W-:Y:S01]  /*27c0*/  HFMA2 R16, R86, R41, R16 ;  /* 0x0000002956107231 */ /* 0x000fe20000000010 */
[----:B------:R-:W-:Y:S01]  /*27d0*/  ISETP.NE.AND P0, PT, R78, 0x1, PT ;  /* 0x000000014e00780c */ /* 0x000fe20003f05270 */
[----:B------:R-:W-:Y:S01]  /*27e0*/  HFMA2 R20, R66, R29, R20 ;  /* 0x0000001d42147231 */ /* 0x000fe20000000014 */
[----:B------:R-:W-:Y:S01]  /*27f0*/  PRMT R4, R4, 0x5410, R3 ;  /* 0x0000541004047816 */ /* 0x000fe20000000003 */
[----:B------:R-:W-:Y:S02]  /*2800*/  HADD2 R54, R54, -1028, -1028 ;  /* 0xe404e40436367430 */ /* 0x000fe40000000000 */
[----:B------:R-:W-:-:S02]  /*2810*/  HFMA2 R16, R89, R42, R16 ;  /* 0x0000002a59107231 */ /* 0x000fc40000000010 */
[----:B------:R-:W-:Y:S02]  /*2820*/  HADD2 R57, R57, -1028, -1028 ;  /* 0xe404e40439397430 */ /* 0x000fe40000000000 */
[----:B------:R-:W-:Y:S01]  /*2830*/  HFMA2 R20, R70, R30, R20 ;  /* 0x0000001e46147231 */ /* 0x000fe20000000014 */
[----:B------:R-:W-:Y:S01]  /*2840*/  PRMT R2, R2, 0x5410, R0 ;  /* 0x0000541002027816 */ /* 0x000fe20000000000 */
[----:B------:R-:W-:Y:S02]  /*2850*/  HFMA2 R16, R54, R43, R16 ;  /* 0x0000002b36107231 */ /* 0x000fe40000000010 */
[----:B------:R-:W-:Y:S02]  /*2860*/  HFMA2 R20, R63, R31, R20 ;  /* 0x0000001f3f147231 */ /* 0x000fe40000000014 */
[----:B------:R-:W-:Y:S02]  /*2870*/  HADD2 R16, R16.H0_H0, R16.H1_H1 ;  /* 0x3000001010107230 */ /* 0x000fe40000000800 */
[----:B------:R-:W-:-:S04]  /*2880*/  HFMA2 R20, R60, R32, R20 ;  /* 0x000000203c147231 */ /* 0x000fc80000000014 */
[----:B------:R-:W-:-:S04]  /*2890*/  HFMA2 R20, R68, R33, R20 ;  /* 0x0000002144147231 */ /* 0x000fc80000000014 */
[----:B------:R-:W-:-:S04]  /*28a0*/  HFMA2 R20, R51, R34, R20 ;  /* 0x0000002233147231 */ /* 0x000fc80000000014 */
[----:B------:R-:W-:-:S04]  /*28b0*/  HFMA2 R20, R67, R35, R20 ;  /* 0x0000002343147231 */ /* 0x000fc80000000014 */
[----:B------:R-:W-:-:S04]  /*28c0*/  HFMA2 R20, R7, R36, R20 ;  /* 0x0000002407147231 */ /* 0x000fc80000000014 */
[----:B------:R-:W-:-:S04]  /*28d0*/  HFMA2 R20, R45, R37, R20 ;  /* 0x000000252d147231 */ /* 0x000fc80000000014 */
[----:B------:R-:W-:-:S04]  /*28e0*/  HFMA2 R20, R55, R38, R20 ;  /* 0x0000002637147231 */ /* 0x000fc80000000014 */
[----:B------:R-:W-:-:S04]  /*28f0*/  HFMA2 R20, R10, R39, R20 ;  /* 0x000000270a147231 */ /* 0x000fc80000000014 */
[----:B------:R-:W-:Y:S02]  /*2900*/  HFMA2 R21, R56, R40, R20 ;  /* 0x0000002838157231 */ /* 0x000fe40000000014 */
[-C--:B------:R-:W-:Y:S02]  /*2910*/  HFMA2 R20, R72, R28.reuse, RZ ;  /* 0x0000001c48147231 */ /* 0x080fe400000000ff */
[----:B------:R-:W-:Y:S02]  /*2920*/  HFMA2 R28, R71, R28, RZ.H0_H0 ;  /* 0x0000001c471c7231 */ /* 0x000fe400000400ff */
[----:B------:R-:W-:Y:S02]  /*2930*/  HFMA2 R21, R13, R41, R21 ;  /* 0x000000290d157231 */ /* 0x000fe40000000015 */
[-C--:B------:R-:W-:Y:S02]  /*2940*/  HFMA2 R20, R65, R29.reuse, R20 ;  /* 0x0000001d41147231 */ /* 0x080fe40000000014 */
[----:B------:R-:W-:Y:S01]  /*2950*/  HFMA2 R28, R64, R29, R28 ;  /* 0x0000001d401c7231 */ /* 0x000fe2000000001c */
[----:B------:R-:W-:Y:S01]  /*2960*/  PRMT R29, RZ, 0x5410, RZ ;  /* 0x00005410ff1d7816 */ /* 0x000fe200000000ff */
[----:B------:R-:W-:-:S02]  /*2970*/  HFMA2 R17, R48, R42, R21 ;  /* 0x0000002a30117231 */ /* 0x000fc40000000015 */
[-C--:B------:R-:W-:Y:S02]  /*2980*/  HFMA2 R20, R74, R30.reuse, R20 ;  /* 0x0000001e4a147231 */ /* 0x080fe40000000014 */
[----:B------:R-:W-:Y:S01]  /*2990*/  HFMA2 R28, R73, R30, R28 ;  /* 0x0000001e491c7231 */ /* 0x000fe2000000001c */
[----:B------:R-:W-:Y:S01]  /*29a0*/  PRMT R30, RZ, 0x5410, RZ ;  /* 0x00005410ff1e7816 */ /* 0x000fe200000000ff */
[----:B------:R-:W-:Y:S02]  /*29b0*/  HFMA2 R17, R57, R43, R17 ;  /* 0x0000002b39117231 */ /* 0x000fe40000000011 */
[-C--:B------:R-:W-:Y:S02]  /*29c0*/  HFMA2 R20, R62, R31.reuse, R20 ;  /* 0x0000001f3e147231 */ /* 0x080fe40000000014 */
[----:B------:R-:W-:Y:S01]  /*29d0*/  HFMA2 R28, R61, R31, R28 ;  /* 0x0000001f3d1c7231 */ /* 0x000fe2000000001c */
[----:B------:R-:W-:Y:S01]  /*29e0*/  PRMT R31, RZ, 0x5410, RZ ;  /* 0x00005410ff1f7816 */ /* 0x000fe200000000ff */
[----:B------:R-:W-:-:S02]  /*29f0*/  HADD2 R17, R17.H0_H0, R17.H1_H1 ;  /* 0x3000001111117230 */ /* 0x000fc40000000800 */
[-C--:B------:R-:W-:Y:S02]  /*2a00*/  HFMA2 R20, R59, R32.reuse, R20 ;  /* 0x000000203b147231 */ /* 0x080fe40000000014 */
[----:B------:R-:W-:Y:S01]  /*2a10*/  HFMA2 R32, R58, R32, R28 ;  /* 0x000000203a207231 */ /* 0x000fe2000000001c */
[----:B------:R-:W-:Y:S01]  /*2a20*/  PRMT R28, RZ, 0x5410, RZ ;  /* 0x00005410ff1c7816 */ /* 0x000fe200000000ff */
[-C--:B------:R-:W-:Y:S02]  /*2a30*/  HFMA2 R20, R76, R33.reuse, R20 ;  /* 0x000000214c147231 */ /* 0x080fe40000000014 */
[----:B------:R-:W-:Y:S01]  /*2a40*/  HFMA2 R21, R75, R33, R32 ;  /* 0x000000214b157231 */ /* 0x000fe20000000020 */
[----:B------:R-:W-:Y:S01]  /*2a50*/  PRMT R16, R16, 0x5410, R17 ;  /* 0x0000541010107816 */ /* 0x000fe20000000011 */
[-C--:B------:R-:W-:Y:S02]  /*2a60*/  HFMA2 R20, R52, R34.reuse, R20 ;  /* 0x0000002234147231 */ /* 0x080fe40000000014 */
[----:B------:R-:W-:-:S02]  /*2a70*/  HFMA2 R21, R53, R34, R21 ;  /* 0x0000002235157231 */ /* 0x000fc40000000015 */
[----:B------:R-:W-:Y:S02]  /*2a80*/  HADD2 R34, R22, -1028, -1028 ;  /* 0xe404e40416227430 */ /* 0x000fe40000000000 */
[-C--:B------:R-:W-:Y:S02]  /*2a90*/  HFMA2 R20, R77, R35.reuse, R20 ;  /* 0x000000234d147231 */ /* 0x080fe40000000014 */
[----:B------:R-:W-:Y:S02]  /*2aa0*/  HFMA2 R33, R16, R4, RZ ;  /* 0x0000000410217231 */ /* 0x000fe400000000ff */
[----:B------:R-:W-:Y:S02]  /*2ab0*/  HFMA2 R35, R34, R35, R21 ;  /* 0x0000002322237231 */ /* 0x000fe40000000015 */
[-C--:B------:R-:W-:Y:S01]  /*2ac0*/  HFMA2 R21, R8, R36.reuse, R20 ;  /* 0x0000002408157231 */ /* 0x080fe20000000014 */
[----:B------:R-:W-:Y:S01]  /*2ad0*/  LOP3.LUT R20, R18, 0x70007, RZ, 0xc0, !PT ;  /* 0x0007000712147812 */ /* 0x000fe200078ec0ff */
[----:B------:R-:W-:-:S02]  /*2ae0*/  HFMA2 R35, R9, R36, R35 ;  /* 0x0000002409237231 */ /* 0x000fc40000000023 */
[-C--:B------:R-:W-:Y:S01]  /*2af0*/  HFMA2 R18, R46, R37.reuse, R21 ;  /* 0x000000252e127231 */ /* 0x080fe20000000015 */
[----:B------:R-:W-:Y:S02]  /*2b00*/  LOP3.LUT R21, R19, 0x70007, RZ, 0xc0, !PT ;  /* 0x0007000713157812 */ /* 0x000fe400078ec0ff */
[----:B------:R-:W-:Y:S01]  /*2b10*/  LOP3.LUT R20, R20, 0x64006400, RZ, 0xfc, !PT ;  /* 0x6400640014147812 */ /* 0x000fe200078efcff */
[----:B------:R-:W-:Y:S01]  /*2b20*/  HFMA2 R19, R47, R37, R35 ;  /* 0x000000252f137231 */ /* 0x000fe20000000023 */
[----:B------:R-:W-:Y:S02]  /*2b30*/  LOP3.LUT R21, R21, 0x64006400, RZ, 0xfc, !PT ;  /* 0x6400640015157812 */ /* 0x000fe400078efcff */
[----:B------:R-:W-:Y:S01]  /*2b40*/  LOP3.LUT R37, R99, 0x64006400, RZ, 0xfc, !PT ;  /* 0x6400640063257812 */ /* 0x000fe200078efcff */
[----:B------:R-:W-:Y:S02]  /*2b50*/  HADD2 R36, R20, -1028, -1028 ;  /* 0xe404e40414247430 */ /* 0x000fe40000000000 */
[----:B------:R-:W-:-:S02]  /*2b60*/  HADD2 R35, R21, -1028, -1028 ;  /* 0xe404e40415237430 */ /* 0x000fc40000000000 */
[-C--:B------:R-:W-:Y:S02]  /*2b70*/  HFMA2 R18, R36, R38.reuse, R18 ;  /* 0x0000002624127231 */ /* 0x080fe40000000012 */
[----:B------:R-:W-:Y:S02]  /*2b80*/  HADD2 R37, R37, -1028, -1028 ;  /* 0xe404e40425257430 */ /* 0x000fe40000000000 */
[----:B------:R-:W-:Y:S02]  /*2b90*/  HFMA2 R19, R35, R38, R19 ;  /* 0x0000002623137231 */ /* 0x000fe40000000013 */
[-C--:B------:R-:W-:Y:S02]  /*2ba0*/  HFMA2 R20, R11, R39.reuse, R18 ;  /* 0x000000270b147231 */ /* 0x080fe40000000012 */
[----:B------:R-:W-:Y:S02]  /*2bb0*/  HADD2 R38, R98, -1028, -1028 ;  /* 0xe404e40462267430 */ /* 0x000fe40000000000 */
[----:B------:R-:W-:-:S02]  /*2bc0*/  HFMA2 R19, R12, R39, R19 ;  /* 0x000000270c137231 */ /* 0x000fc40000000013 */
[-C--:B------:R-:W-:Y:S01]  /*2bd0*/  HFMA2 R20, R37, R40.reuse, R20 ;  /* 0x0000002825147231 */ /* 0x080fe20000000014 */
[----:B------:R-:W-:Y:S01]  /*2be0*/  LOP3.LUT R39, R97, 0x64006400, RZ, 0xfc, !PT ;  /* 0x6400640061277812 */ /* 0x000fe200078efcff */
[----:B------:R-:W-:Y:S01]  /*2bf0*/  HFMA2 R19, R38, R40, R19 ;  /* 0x0000002826137231 */ /* 0x000fe20000000013 */
[----:B------:R-:W-:Y:S01]  /*2c00*/  LOP3.LUT R40, R96, 0x64006400, RZ, 0xfc, !PT ;  /* 0x6400640060287812 */ /* 0x000fe200078efcff */
[-C--:B------:R-:W-:Y:S02]  /*2c10*/  HFMA2 R21, R14, R41.reuse, R20 ;  /* 0x000000290e157231 */ /* 0x080fe40000000014 */
[----:B------:R-:W-:Y:S02]  /*2c20*/  HADD2 R39, R39, -1028, -1028 ;  /* 0xe404e40427277430 */ /* 0x000fe40000000000 */
[----:B------:R-:W-:Y:S02]  /*2c30*/  HFMA2 R19, R15, R41, R19 ;  /* 0x000000290f137231 */ /* 0x000fe40000000013 */
[----:B------:R-:W-:-:S02]  /*2c40*/  HFMA2 R21, R49, R42, R21 ;  /* 0x0000002a31157231 */ /* 0x000fc40000000015 */
[----:B------:R-:W-:Y:S01]  /*2c50*/  HADD2 R40, R40, -1028, -1028 ;  /* 0xe404e40428287430 */ /* 0x000fe20000000000 */
[----:B------:R-:W-:Y:S01]  /*2c60*/  PRMT R41, RZ, 0x5410, RZ ;  /* 0x00005410ff297816 */ /* 0x000fe200000000ff */
[----:B------:R-:W-:Y:S02]  /*2c70*/  HFMA2 R19, R50, R42, R19 ;  /* 0x0000002a32137231 */ /* 0x000fe40000000013 */
[-C--:B------:R-:W-:Y:S01]  /*2c80*/  HFMA2 R21, R39, R43.reuse, R21 ;  /* 0x0000002b27157231 */ /* 0x080fe20000000015 */
[----:B------:R-:W-:Y:S01]  /*2c90*/  PRMT R42, RZ, 0x5410, RZ ;  /* 0x00005410ff2a7816 */ /* 0x000fe200000000ff */
[----:B------:R-:W-:Y:S02]  /*2ca0*/  HFMA2 R19, R40, R43, R19 ;  /* 0x0000002b28137231 */ /* 0x000fe40000000013 */
[----:B------:R-:W-:Y:S02]  /*2cb0*/  HADD2 R21, R21.H0_H0, R21.H1_H1 ;  /* 0x3000001515157230 */ /* 0x000fe40000000800 */
[----:B------:R-:W-:-:S05]  /*2cc0*/  HADD2 R19, R19.H0_H0, R19.H1_H1 ;  /* 0x3000001313137230 */ /* 0x000fca0000000800 */
[----:B------:R-:W-:-:S05]  /*2cd0*/  PRMT R21, R21, 0x5410, R19 ;  /* 0x0000541015157816 */ /* 0x000fca0000000013 */
        /* <DEDUP_REMOVED lines=8> */
[----:B0-----:R-:W-:-:S04]  /*2d60*/  HFMA2 R28, R93, R16, RZ ;  /* 0x000000105d1c7231 */ /* 0x001fc800000000ff */
[----:B------:R-:W-:-:S04]  /*2d70*/  HFMA2 R28, R92, R17, R28 ;  /* 0x000000115c1c7231 */ /* 0x000fc8000000001c */
[----:B------:R-:W-:Y:S02]  /*2d80*/  HFMA2 R42, R91, R18, R28 ;  /* 0x000000125b2a7231 */ /* 0x000fe4000000001c */
[----:B------:R-:W0:Y:S02]  /*2d90*/  LDS.128 R28, [UR5+0x70] ;  /* 0x00007005ff1c7984 */ /* 0x000e240008000c00 */
[----:B------:R-:W-:-:S04]  /*2da0*/  HFMA2 R42, R84, R19, R42 ;  /* 0x00000013542a7231 */ /* 0x000fc8000000002a */
[----:B-1----:R-:W-:-:S04]  /*2db0*/  HFMA2 R41, R81, R20, R42 ;  /* 0x0000001451297231 */ /* 0x002fc8000000002a */
[----:B------:R-:W-:-:S04]  /*2dc0*/  HFMA2 R41, R82, R21, R41 ;  /* 0x0000001552297231 */ /* 0x000fc80000000029 */
[----:B------:R-:W-:-:S04]  /*2dd0*/  HFMA2 R41, R79, R22, R41 ;  /* 0x000000164f297231 */ /* 0x000fc80000000029 */
[----:B------:R-:W-:-:S04]  /*2de0*/  HFMA2 R41, R80, R23, R41 ;  /* 0x0000001750297231 */ /* 0x000fc80000000029 */
[----:B--2---:R-:W-:-:S04]  /*2df0*/  HFMA2 R41, R87, R24, R41 ;  /* 0x0000001857297231 */ /* 0x004fc80000000029 */
[----:B------:R-:W-:-:S04]  /*2e00*/  HFMA2 R41, R90, R25, R41 ;  /* 0x000000195a297231 */ /* 0x000fc80000000029 */
[----:B------:R-:W-:-:S04]  /*2e10*/  HFMA2 R41, R85, R26, R41 ;  /* 0x0000001a55297231 */ /* 0x000fc80000000029 */
[----:B------:R-:W-:-:S04]  /*2e20*/  HFMA2 R41, R88, R27, R41 ;  /* 0x0000001b58297231 */ /* 0x000fc80000000029 */
[----:B0-----:R-:W-:-:S04]  /*2e30*/  HFMA2 R43, R83, R28, R41 ;  /* 0x0000001c532b7231 */ /* 0x001fc80000000029 */
[----:B------:R-:W-:Y:S02]  /*2e40*/  HFMA2 R41, R86, R29, R43 ;  /* 0x0000001d56297231 */ /* 0x000fe4000000002b */
[----:B------:R-:W-:Y:S02]  /*2e50*/  HFMA2 R43, R72, R16, RZ ;  /* 0x00000010482b7231 */ /* 0x000fe400000000ff */
[----:B------:R-:W-:Y:S02]  /*2e60*/  HFMA2 R41, R89, R30, R41 ;  /* 0x0000001e59297231 */ /* 0x000fe40000000029 */
[----:B------:R-:W-:Y:S02]  /*2e70*/  HFMA2 R43, R65, R17, R43 ;  /* 0x00000011412b7231 */ /* 0x000fe4000000002b */
[----:B------:R-:W-:Y:S02]  /*2e80*/  HFMA2 R41, R54, R31, R41 ;  /* 0x0000001f36297231 */ /* 0x000fe40000000029 */
[----:B------:R-:W-:-:S02]  /*2e90*/  HFMA2 R43, R74, R18, R43 ;  /* 0x000000124a2b7231 */ /* 0x000fc4000000002b */
[----:B------:R-:W-:Y:S02]  /*2ea0*/  HADD2 R42, R41.H0_H0, R41.H1_H1 ;  /* 0x30000029292a7230 */ /* 0x000fe40000000800 */
[-C--:B------:R-:W-:Y:S02]  /*2eb0*/  HFMA2 R41, R69, R16.reuse, RZ ;  /* 0x0000001045297231 */ /* 0x080fe400000000ff */
[----:B------:R-:W-:Y:S02]  /*2ec0*/  HFMA2 R16, R71, R16, RZ.H0_H0 ;  /* 0x0000001047107231 */ /* 0x000fe400000400ff */
[----:B------:R-:W-:Y:S02]  /*2ed0*/  HFMA2 R43, R62, R19, R43 ;  /* 0x000000133e2b7231 */ /* 0x000fe4000000002b */
[-C--:B------:R-:W-:Y:S02]  /*2ee0*/  HFMA2 R41, R66, R17.reuse, R41 ;  /* 0x0000001142297231 */ /* 0x080fe40000000029 */
[----:B------:R-:W-:-:S02]  /*2ef0*/  HFMA2 R16, R64, R17, R16 ;  /* 0x0000001140107231 */ /* 0x000fc40000000010 */
[----:B------:R-:W-:Y:S02]  /*2f00*/  HFMA2 R43, R59, R20, R43 ;  /* 0x000000143b2b7231 */ /* 0x000fe4000000002b */
[-C--:B------:R-:W-:Y:S02]  /*2f10*/  HFMA2 R41, R70, R18.reuse, R41 ;  /* 0x0000001246297231 */ /* 0x080fe40000000029 */
[----:B------:R-:W-:Y:S02]  /*2f20*/  HFMA2 R16, R73, R18, R16 ;  /* 0x0000001249107231 */ /* 0x000fe40000000010 */
        /* <DEDUP_REMOVED lines=33> */
[-C--:B------:R-:W-:Y:S02]  /*3140*/  HFMA2 R41, R48, R30.reuse, R41 ;  /* 0x0000001e30297231 */ /* 0x080fe40000000029 */
[----:B------:R-:W-:Y:S02]  /*3150*/  HADD2 R43, R43.H0_H0, R43.H1_H1 ;  /* 0x3000002b2b2b7230 */ /* 0x000fe40000000800 */
[----:B------:R-:W-:Y:S01]  /*3160*/  HFMA2 R16, R50, R30, R16 ;  /* 0x0000001e32107231 */ /* 0x000fe20000000010 */
[----:B------:R-:W-:Y:S01]  /*3170*/  PRMT R30, RZ, 0x5410, RZ ;  /* 0x00005410ff1e7816 */ /* 0x000fe200000000ff */
[-C--:B------:R-:W-:Y:S02]  /*3180*/  HFMA2 R41, R57, R31.reuse, R41 ;  /* 0x0000001f39297231 */ /* 0x080fe40000000029 */
[----:B------:R-:W-:Y:S01]  /*3190*/  HFMA2 R16, R40, R31, R16 ;  /* 0x0000001f28107231 */ /* 0x000fe20000000010 */
[----:B------:R-:W-:Y:S01]  /*31a0*/  PRMT R31, RZ, 0x5410, RZ ;  /* 0x00005410ff1f7816 */ /* 0x000fe200000000ff */
[----:B------:R-:W-:-:S02]  /*31b0*/  HADD2 R41, R41.H0_H0, R41.H1_H1 ;  /* 0x3000002929297230 */ /* 0x000fc40000000800 */
[----:B------:R-:W-:-:S03]  /*31c0*/  HADD2 R16, R16.H0_H0, R16.H1_H1 ;  /* 0x3000001010107230 */ /* 0x000fc60000000800 */
[----:B------:R-:W-:Y:S02]  /*31d0*/  PRMT R42, R42, 0x5410, R41 ;  /* 0x000054102a2a7816 */ /* 0x000fe40000000029 */
[----:B------:R-:W-:Y:S02]  /*31e0*/  PRMT R43, R43, 0x5410, R16 ;  /* 0x000054102b2b7816 */ /* 0x000fe40000000010 */
[----:B------:R-:W-:Y:S01]  /*31f0*/  PRMT R41, RZ, 0x5410, RZ ;  /* 0x00005410ff297816 */ /* 0x000fe200000000ff */
[----:B------:R-:W-:Y:S01]  /*3200*/  HFMA2 R29, R42, R4, RZ ;  /* 0x000000042a1d7231 */ /* 0x000fe200000000ff */
[----:B------:R-:W-:Y:S01]  /*3210*/  PRMT R42, RZ, 0x5410, RZ ;  /* 0x00005410ff2a7816 */ /* 0x000fe200000000ff */
[----:B------:R-:W-:Y:S01]  /*3220*/  HFMA2 R28, R43, R2, RZ.H0_H0 ;  /* 0x000000022b1c7231 */ /* 0x000fe200000400ff */
        /* <DEDUP_REMOVED lines=43> */
[----:B------:R-:W-:Y:S01]  /*34e0*/  MOV R25, R8 ;  /* 0x0000000800197202 */ /* 0x000fe20000000f00 */
[----:B------:R-:W1:Y:S01]  /*34f0*/  LDS.128 R16, [UR5+0xb0] ;  /* 0x0000b005ff107984 */ /* 0x000e620008000c00 */
[----:B------:R-:W-:Y:S02]  /*3500*/  MOV R27, R9 ;  /* 0x00000009001b7202 */ /* 0x000fe40000000f00 */
[----:B------:R-:W-:Y:S02]  /*3510*/  PRMT R41, RZ, 0x5410, RZ ;  /* 0x00005410ff297816 */ /* 0x000fe400000000ff */
[----:B------:R-:W-:Y:S01]  /*3520*/  PRMT R42, RZ, 0x5410, RZ ;  /* 0x00005410ff2a7816 */ /* 0x000fe200000000ff */
        /* <DEDUP_REMOVED lines=8> */
[-C--:B------:R-:W-:Y:S01]  /*35b0*/  HFMA2 R8, R55, R22.reuse, R24 ;  /* 0x0000001637087231 */ /* 0x080fe20000000018 */
[----:B------:R-:W-:Y:S01]  /*35c0*/  MOV R24, R10 ;  /* 0x0000000a00187202 */ /* 0x000fe20000000f00 */
[-C--:B------:R-:W-:Y:S02]  /*35d0*/  HFMA2 R30, R85, R22.reuse, R30 ;  /* 0x00000016551e7231 */ /* 0x080fe4000000001e */
[-C--:B------:R-:W-:Y:S02]  /*35e0*/  HFMA2 R31, R35, R22.reuse, R31 ;  /* 0x00000016231f7231 */ /* 0x080fe4000000001f */
[----:B------:R-:W-:Y:S01]  /*35f0*/  HFMA2 R9, R36, R22, R26 ;  /* 0x0000001624097231 */ /* 0x000fe2000000001a */
[----:B------:R-:W-:Y:S01]  /*3600*/  MOV R26, R11 ;  /* 0x0000000b001a7202 */ /* 0x000fe20000000f00 */
        /* <DEDUP_REMOVED lines=36> */
[----:B------:R-:W-:Y:S02]  /*3850*/  HFMA2 R8, R71, R8, RZ ;  /* 0x0000000847087231 */ /* 0x000fe400000000ff */
        /* <DEDUP_REMOVED lines=68> */
.L_x_1113:
[----:B------:R-:W0:Y:S02]  /*3ca0*/  LDCU UR5, c[0x0][0x3dc] ;  /* 0x00007b80ff0577ac */ /* 0x000e240008000800 */
[----:B0-----:R-:W-:-:S04]  /*3cb0*/  VIMNMX R7, PT, PT, R6, UR5, PT ;  /* 0x0000000506077c48 */ /* 0x001fc8000bfe0100 */
[----:B------:R-:W-:-:S13]  /*3cc0*/  ISETP.GT.AND P0, PT, R7, R44, PT ;  /* 0x0000002c0700720c */ /* 0x000fda0003f04270 */
[----:B------:R-:W-:Y:S05]  /*3cd0*/  @!P0 BRA `(.L_x_1114) ;  /* 0x00000010009c8947 */ /* 0x000fea0003800000 */
[----:B------:R-:W-:Y:S01]  /*3ce0*/  VIMNMX.U32 R7, PT, PT, R6, UR5, PT ;  /* 0x0000000506077c48 */ /* 0x000fe2000bfe0000 */
[----:B------:R-:W0:Y:S01]  /*3cf0*/  LDCU UR6, c[0x0][0x3a8] ;  /* 0x00007500ff0677ac */ /* 0x000e220008000800 */
[----:B------:R-:W-:-:S12]  /*3d00*/  UIADD3 UR4, UPT, UPT, UR4, 0x80, URZ ;  /* 0x0000008004047890 */ /* 0x000fd8000fffe0ff */
.L_x_1116:
[----:B0-----:R-:W-:-:S06]  /*3d10*/  UIMAD UR5, UR7, -0x4, UR6 ;  /* 0xfffffffc070578a4 */ /* 0x001fcc000f8e0206 */
[----:B------:R-:W-:-:S04]  /*3d20*/  MOV R78, UR5 ;  /* 0x00000005004e7c02 */ /* 0x000fc80008000f00 */
[----:B------:R-:W-:-:S13]  /*3d30*/  ISETP.GE.AND P0, PT, R78, 0x1, PT ;  /* 0x000000014e00780c */ /* 0x000fda0003f06270 */
[----:B------:R-:W-:Y:S05]  /*3d40*/  @!P0 BRA `(.L_x_1115) ;  /* 0x0000001000688947 */ /* 0x000fea0003800000 */
[----:B------:R-:W2:Y:S01]  /*3d50*/  LDG.E.128.CONSTANT R8, desc[UR8][R94.64] ;  /* 0x000000085e087981 */ /* 0x000ea2000c1e9d00 */
[----:B------:R-:W-:Y:S01]  /*3d60*/  MOV R5, 0x3400 ;  /* 0x0000340000057802 */ /* 0x000fe20000000f00 */
[----:B------:R-:W-:Y:S01]  /*3d70*/  HFMA2 R35, -RZ, RZ, 0, 0.0625 ;  /* 0x00002c00ff237431 */ /* 0x000fe200000001ff */
[----:B------:R-:W-:Y:S02]  /*3d80*/  MOV R6, 0x2400 ;  /* 0x0000240000067802 */ /* 0x000fe40000000f00 */
[----:B------:R-:W-:Y:S02]  /*3d90*/  PRMT R2, R2, 0x5410, R5 ;  /* 0x0000541002027816 */ /* 0x000fe40000000005 */
[----:B------:R-:W-:Y:S02]  /*3da0*/  PRMT R0, R0, 0x5410, R6 ;  /* 0x0000541000007816 */ /* 0x000fe40000000006 */
[----:B------:R-:W-:Y:S02]  /*3db0*/  ISETP.NE.AND P0, PT, R78, 0x1, PT ;  /* 0x000000014e00780c */ /* 0x000fe40003f05270 */
[----:B------:R-:W-:-:S02]  /*3dc0*/  PRMT R4, R4, 0x5410, R3 ;  /* 0x0000541004047816 */ /* 0x000fc40000000003 */
[C---:B--2---:R-:W-:Y:S02]  /*3dd0*/  LOP3.LUT R5, R8.reuse, 0xc000c, RZ, 0xc0, !PT ;  /* 0x000c000c08057812 */ /* 0x044fe400078ec0ff */
        /* <DEDUP_REMOVED lines=10> */
[----:B------:R-:W-:-:S02]  /*3e80*/  LOP3.LUT R9, R11, 0xc000c, RZ, 0xc0, !PT ;  /* 0x000c000c0b097812 */ /* 0x000fc400078ec0ff */
[----:B------:R-:W-:Y:S02]  /*3e90*/  SHF.R.U32.HI R37, RZ, 0x8, R10 ;  /* 0x00000008ff257819 */ /* 0x000fe4000001160a */
[----:B------:R-:W-:Y:S02]  /*3ea0*/  SHF.R.U32.HI R45, RZ, 0x8, R11 ;  /* 0x00000008ff2d7819 */ /* 0x000fe4000001160b */
[----:B------:R-:W-:Y:S02]  /*3eb0*/  LOP3.LUT R26, R6, 0x64006400, RZ, 0xfc, !PT ;  /* 0x64006400061a7812 */ /* 0x000fe400078efcff */
[C---:B------:R-:W-:Y:S02]  /*3ec0*/  LOP3.LUT R15, R10.reuse, 0x300030, RZ, 0xc0, !PT ;  /* 0x003000300a0f7812 */ /* 0x040fe400078ec0ff */
[C---:B------:R-:W-:Y:S01]  /*3ed0*/  LOP3.LUT R40, R10.reuse, 0xc000c0, RZ, 0xc0, !PT ;  /* 0x00c000c00a287812 */ /* 0x040fe200078ec0ff */
        /* <DEDUP_REMOVED lines=10> */
[----:B------:R-:W-:Y:S02]  /*3f80*/  LOP3.LUT R6, R6, 0x64006400, RZ, 0xfc, !PT ;  /* 0x6400640006067812 */ /* 0x000fe400078efcff */
[----:B------:R-:W-:Y:S02]  /*3f90*/  LOP3.LUT R8, R8, 0x64006400, RZ, 0xfc, !PT ;  /* 0x6400640008087812 */ /* 0x000fe400078efcff */
[----:B------:R-:W-:Y:S01]  /*3fa0*/  LOP3.LUT R9, R9, 0x64006400, RZ, 0xfc, !PT ;  /* 0x6400640009097812 */ /* 0x000fe200078efcff */
[-C--:B------:R-:W-:Y:S01]  /*3fb0*/  HFMA2 R20, R6, R2.reuse.H1_H1, -258, -258 ;  /* 0xdc08dc0806147431 */ /* 0x080fe20000060002 */
[----:B------:R-:W-:Y:S01]  /*3fc0*/  LOP3.LUT R10, R10, 0x64006400, RZ, 0xfc, !PT ;  /* 0x640064000a0a7812 */ /* 0x000fe200078efcff */
[-C--:B------:R-:W-:Y:S01]  /*3fd0*/  HFMA2 R18, R8, R2.reuse.H1_H1, -258, -258 ;  /* 0xdc08dc0808127431 */ /* 0x080fe20000060002 */
[C---:B------:R-:W-:Y:S01]  /*3fe0*/  LOP3.LUT R17, R11.reuse, 0x300030, RZ, 0xc0, !PT ;  /* 0x003000300b117812 */ /* 0x040fe200078ec0ff */
[-C--:B------:R-:W-:Y:S01]  /*3ff0*/  HFMA2 R16, R9, R2.reuse.H1_H1, -258, -258 ;  /* 0xdc08dc0809107431 */ /* 0x080fe20000060002 */
[C---:B------:R-:W-:Y:S01]  /*4000*/  LOP3.LUT R38, R11.reuse, 0xc000c0, RZ, 0xc0, !PT ;  /* 0x00c000c00b267812 */ /* 0x040fe200078ec0ff */
[----:B------:R-:W-:Y:S01]  /*4010*/  HFMA2 R6, R10, R2.H1_H1, -258, -258 ;  /* 0xdc08dc080a067431 */ /* 0x000fe20000060002 */
[----:B------:R-:W-:-:S02]  /*4020*/  LOP3.LUT R36, R11, 0x30003, RZ, 0xc0, !PT ;  /* 0x000300030b247812 */ /* 0x000fc400078ec0ff */
[----:B------:R-:W0:Y:S01]  /*4030*/  LDS.128 R8, [UR4+-0x80] ;  /* 0xffff8004ff087984 */ /* 0x000e220008000c00 */
[----:B------:R-:W-:Y:S02]  /*4040*/  LOP3.LUT R5, R5, 0x64006400, RZ, 0xfc, !PT ;  /* 0x6400640005057812 */ /* 0x000fe400078efcff */
[----:B------:R-:W-:Y:S02]  /*4050*/  LOP3.LUT R12, R12, 0x64006400, RZ, 0xfc, !PT ;  /* 0x640064000c0c7812 */ /* 0x000fe400078efcff */
[----:B------:R-:W-:Y:S01]  /*4060*/  LOP3.LUT R14, R13, 0x64006400, RZ, 0xfc, !PT ;  /* 0x640064000d0e7812 */ /* 0x000fe200078efcff */
[----:B------:R-:W-:Y:S01]  /*4070*/  HFMA2 R34, R5, R2.H1_H1, -258, -258 ;  /* 0xdc08dc0805227431 */ /* 0x000fe20000060002 */
        /* <DEDUP_REMOVED lines=17> */
[----:B------:R-:W1:Y:S01]  /*4190*/  LDS.128 R12, [UR4+-0x70] ;  /* 0xffff9004ff0c7984 */ /* 0x000e620008000c00 */
[----:B------:R-:W-:Y:S01]  /*41a0*/  LOP3.LUT R59, R38, 0x64006400, RZ, 0xfc, !PT ;  /* 0x64006400263b7812 */ /* 0x000fe200078efcff */
[-C--:B------:R-:W-:Y:S01]  /*41b0*/  HFMA2 R5, R52, R35.reuse.H0_H0, -66, -66 ;  /* 0xd420d42034057431 */ /* 0x080fe20000040023 */
[----:B------:R-:W-:Y:S01]  /*41c0*/  LOP3.LUT R53, R51, 0x64006400, RZ, 0xfc, !PT ;  /* 0x6400640033357812 */ /* 0x000fe200078efcff */
[----:B------:R-:W-:Y:S01]  /*41d0*/  HFMA2 R35, R56, R35.H0_H0, -66, -66 ;  /* 0xd420d42038237431 */ /* 0x000fe20000040023 */
[----:B------:R-:W-:-:S02]  /*41e0*/  LOP3.LUT R38, R43, 0xc000c0, RZ, 0xc0, !PT ;  /* 0x00c000c02b267812 */ /* 0x000fc400078ec0ff */
[----:B------:R-:W-:Y:S02]  /*41f0*/  LOP3.LUT R57, R40, 0x64006400, RZ, 0xfc, !PT ;  /* 0x6400640028397812 */ /* 0x000fe400078efcff */
        /* <DEDUP_REMOVED lines=13> */
[-C--:B------:R-:W-:Y:S01]  /*42d0*/  HFMA2 R48, R49, R0.reuse.H1_H1, -18, -18 ;  /* 0xcc80cc8031307431 */ /* 0x080fe20000060000 */
[----:B------:R-:W-:Y:S01]  /*42e0*/  LOP3.LUT R57, R46, 0x64006400, RZ, 0xfc, !PT ;  /* 0x640064002e397812 */ /* 0x000fe200078efcff */
[----:B------:R-:W-:Y:S01]  /*42f0*/  HADD2 R49, R51, -1026, -1026 ;  /* 0xe402e40233317430 */ /* 0x000fe20000000000 */
[----:B------:R-:W-:Y:S01]  /*4300*/  LOP3.LUT R43, R43, 0x30003, RZ, 0xc0, !PT ;  /* 0x000300032b2b7812 */ /* 0x000fe200078ec0ff */
[----:B------:R-:W-:Y:S01]  /*4310*/  HFMA2 R50, R53, R0.H1_H1, -18, -18 ;  /* 0xcc80cc8035327431 */ /* 0x000fe20000060000 */
[----:B------:R-:W-:Y:S01]  /*4320*/  LOP3.LUT R39, R39, 0x30003, RZ, 0xc0, !PT ;  /* 0x0003000327277812 */ /* 0x000fe200078ec0ff */
[----:B------:R-:W-:Y:S01]  /*4330*/  HADD2 R47, R47, -1026, -1026 ;  /* 0xe402e4022f2f7430 */ /* 0x000fe20000000000 */
[----:B------:R-:W-:Y:S01]  /*4340*/  LOP3.LUT R45, R45, 0x30003, RZ, 0xc0, !PT ;  /* 0x000300032d2d7812 */ /* 0x000fe200078ec0ff */
[----:B------:R-:W-:Y:S01]  /*4350*/  HADD2 R51, R55, -1026, -1026 ;  /* 0xe402e40237337430 */ /* 0x000fe20000000000 */
[----:B------:R-:W-:Y:S01]  /*4360*/  LOP3.LUT R39, R39, 0x64006400, RZ, 0xfc, !PT ;  /* 0x6400640027277812 */ /* 0x000fe200078efcff */
[----:B------:R-:W-:-:S02]  /*4370*/  HADD2 R53, R56, -1026, -1026 ;  /* 0xe402e40238357430 */ /* 0x000fc40000000000 */
[----:B0-----:R-:W-:Y:S02]  /*4380*/  HFMA2 R55, R47, R8, RZ ;  /* 0x000000082f377231 */ /* 0x001fe400000000ff */
[----:B------:R-:W-:Y:S02]  /*4390*/  HFMA2 R52, R57, R0.H1_H1, -18, -18 ;  /* 0xcc80cc8039347431 */ /* 0x000fe40000060000 */
[-C--:B------:R-:W-:Y:S02]  /*43a0*/  HFMA2 R57, R51, R8.reuse, RZ ;  /* 0x0000000833397231 */ /* 0x080fe400000000ff */
[-C--:B------:R-:W-:Y:S02]  /*43b0*/  HFMA2 R56, R49, R8.reuse, RZ.H0_H0 ;  /* 0x0000000831387231 */ /* 0x080fe400000400ff */
[----:B------:R-:W-:Y:S02]  /*43c0*/  HFMA2 R55, R34, R9, R55 ;  /* 0x0000000922377231 */ /* 0x000fe40000000037 */
[----:B------:R-:W-:-:S02]  /*43d0*/  HFMA2 R8, R53, R8, RZ.H0_H0 ;  /* 0x0000000835087231 */ /* 0x000fc400000400ff */
[-C--:B------:R-:W-:Y:S02]  /*43e0*/  HFMA2 R57, R24, R9.reuse, R57 ;  /* 0x0000000918397231 */ /* 0x080fe40000000039 */
[-C--:B------:R-:W-:Y:S02]  /*43f0*/  HFMA2 R56, R26, R9.reuse, R56 ;  /* 0x000000091a387231 */ /* 0x080fe40000000038 */
[-C--:B------:R-:W-:Y:S02]  /*4400*/  HFMA2 R55, R27, R10.reuse, R55 ;  /* 0x0000000a1b377231 */ /* 0x080fe40000000037 */
[----:B------:R-:W-:Y:S02]  /*4410*/  HFMA2 R8, R22, R9, R8 ;  /* 0x0000000916087231 */ /* 0x000fe40000000008 */
[-C--:B------:R-:W-:Y:S02]  /*4420*/  HFMA2 R57, R23, R10.reuse, R57 ;  /* 0x0000000a17397231 */ /* 0x080fe40000000039 */
[-C--:B------:R-:W-:Y:S01]  /*4430*/  HFMA2 R56, R25, R10.reuse, R56 ;  /* 0x0000000a19387231 */ /* 0x080fe20000000038 */
[----:B------:R-:W-:Y:S01]  /*4440*/  LOP3.LUT R45, R45, 0x64006400, RZ, 0xfc, !PT ;  /* 0x640064002d2d7812 */ /* 0x000fe200078efcff */
[----:B------:R-:W-:Y:S01]  /*4450*/  HFMA2 R10, R21, R10, R8 ;  /* 0x0000000a150a7231 */ /* 0x000fe20000000008 */
[----:B------:R-:W-:Y:S01]  /*4460*/  LOP3.LUT R8, R37, 0x30003, RZ, 0xc0, !PT ;  /* 0x0003000325087812 */ /* 0x000fe200078ec0ff */
[----:B------:R-:W-:Y:S01]  /*4470*/  HFMA2 R46, R59, R0.H1_H1, -18, -18 ;  /* 0xcc80cc803b2e7431 */ /* 0x000fe20000060000 */
[----:B------:R-:W-:Y:S01]  /*4480*/  LOP3.LUT R37, R43, 0x64006400, RZ, 0xfc, !PT ;  /* 0x640064002b257812 */ /* 0x000fe200078efcff */
[-C--:B------:R-:W-:Y:S01]  /*4490*/  HFMA2 R55, R36, R11.reuse, R55 ;  /* 0x0000000b24377231 */ /* 0x080fe20000000037 */
[----:B------:R-:W-:Y:S01]  /*44a0*/  LOP3.LUT R8, R8, 0x64006400, RZ, 0xfc, !PT ;  /* 0x6400640008087812 */ /* 0x000fe200078efcff */
[----:B------:R-:W-:-:S02]  /*44b0*/  HFMA2 R56, R38, R11, R56 ;  /* 0x0000000b26387231 */ /* 0x000fc40000000038 */
[-C--:B------:R-:W-:Y:S02]  /*44c0*/  HFMA2 R57, R40, R11.reuse, R57 ;  /* 0x0000000b28397231 */ /* 0x080fe40000000039 */
[----:B------:R-:W-:Y:S01]  /*44d0*/  HADD2 R37, R37, -1026, -1026 ;  /* 0xe402e40225257430 */ /* 0x000fe20000000000 */
[----:B------:R-:W-:Y:S01]  /*44e0*/  PRMT R2, R2, 0x5410, R0 ;  /* 0x0000541002027816 */ /* 0x000fe20000000000 */
[----:B------:R-:W-:Y:S02]  /*44f0*/  HADD2 R39, R39, -1026, -1026 ;  /* 0xe402e40227277430 */ /* 0x000fe40000000000 */
[----:B------:R-:W-:Y:S02]  /*4500*/  HFMA2 R11, R46, R11, R10 ;  /* 0x0000000b2e0b7231 */ /* 0x000fe4000000000a */
[----:B-1----:R-:W-:Y:S02]  /*4510*/  HFMA2 R10, R37, R12, R55 ;  /* 0x0000000c250a7231 */ /* 0x002fe40000000037 */
[----:B------:R-:W-:-:S02]  /*4520*/  HADD2 R43, R8, -1026, -1026 ;  /* 0xe402e402082b7430 */ /* 0x000fc40000000000 */
[----:B------:R-:W-:Y:S02]  /*4530*/  HADD2 R45, R45, -1026, -1026 ;  /* 0xe402e4022d2d7430 */ /* 0x000fe40000000000 */
[----:B------:R-:W-:Y:S02]  /*4540*/  HFMA2 R10, R20, R13, R10 ;  /* 0x0000000d140a7231 */ /* 0x000fe4000000000a */
[-C--:B------:R-:W-:Y:S02]  /*4550*/  HFMA2 R9, R39, R12.reuse, R56 ;  /* 0x0000000c27097231 */ /* 0x080fe40000000038 */
[-C--:B------:R-:W-:Y:S02]  /*4560*/  HFMA2 R8, R43, R12.reuse, R57 ;  /* 0x0000000c2b087231 */ /* 0x080fe40000000039 */
[----:B------:R-:W-:Y:S02]  /*4570*/  HFMA2 R11, R45, R12, R11 ;  /* 0x0000000c2d0b7231 */ /* 0x000fe4000000000b */
[----:B------:R-:W-:-:S02]  /*4580*/  HFMA2 R10, R19, R14, R10 ;  /* 0x0000000e130a7231 */ /* 0x000fc4000000000a */
[-C--:B------:R-:W-:Y:S02]  /*4590*/  HFMA2 R9, R18, R13.reuse, R9 ;  /* 0x0000000d12097231 */ /* 0x080fe40000000009 */
[-C--:B------:R-:W-:Y:S02]  /*45a0*/  HFMA2 R8, R16, R13.reuse, R8 ;  /* 0x0000000d10087231 */ /* 0x080fe40000000008 */
[----:B------:R-:W-:Y:S02]  /*45b0*/  HFMA2 R11, R6, R13, R11 ;  /* 0x0000000d060b7231 */ /* 0x000fe4000000000b */
[----:B------:R-:W-:Y:S02]  /*45c0*/  HFMA2 R10, R48, R15, R10 ;  /* 0x0000000f300a7231 */ /* 0x000fe4000000000a */
[-C--:B------:R-:W-:Y:S02]  /*45d0*/  HFMA2 R9, R17, R14.reuse, R9 ;  /* 0x0000000e11097231 */ /* 0x080fe40000000009 */
[----:B------:R-:W-:-:S02]  /*45e0*/  HFMA2 R8, R5, R14, R8 ;  /* 0x0000000e05087231 */ /* 0x000fc40000000008 */
[----:B------:R-:W-:Y:S02]  /*45f0*/  HFMA2 R54, R61, R0.H1_H1, -18, -18 ;  /* 0xcc80cc803d367431 */ /* 0x000fe40000060000 */
        /* <DEDUP_REMOVED lines=143> */
.L_x_1115:
[----:B------:R-:W0:Y:S01]  /*4ef0*/  LDC R5, c[0x0][0x3ac] ;  /* 0x0000eb00ff057b82 */ /* 0x000e220000000800 */
[----:B------:R-:W-:Y:S01]  /*4f00*/  IADD3 R44, PT, PT, R44, 0x10, RZ ;  /* 0x000000102c2c7810 */ /* 0x000fe20007ffe0ff */
[----:B------:R-:W-:-:S03]  /*4f10*/  UIADD3 UR4, UPT, UPT, UR4, 0x20, URZ ;  /* 0x0000002004047890 */ /* 0x000fc6000fffe0ff */
[----:B------:R-:W-:Y:S01]  /*4f20*/  ISETP.GE.AND P0, PT, R44, R7, PT ;  /* 0x000000072c00720c */ /* 0x000fe20003f06270 */
[----:B0-----:R-:W-:-:S12]  /*4f30*/  IMAD.WIDE R94, R5, 0x4, R94 ;  /* 0x00000004055e7825 */ /* 0x001fd800078e025e */
[----:B------:R-:W-:Y:S05]  /*4f40*/  @!P0 BRA `(.L_x_1116) ;  /* 0xffffffec00708947 */ /* 0x000fea000383ffff */
.L_x_1114:
        /* <DEDUP_REMOVED lines=17> */
.L_x_1120:
[----:B------:R-:W0:Y:S02]  /*5060*/  LDS R2, [R0] ;  /* 0x0000000000027984 */ /* 0x000e240000000800 */
[----:B0-----:R-:W-:-:S05]  /*5070*/  HADD2 R3, R2, R33 ;  /* 0x0000002102037230 */ /* 0x001fca0000000000 */
[----:B------:R-:W0:Y:S02]  /*5080*/  ATOMS.CAST.SPIN P0, [R0], R2, R3 ;  /* 0x000000020000758d */ /* 0x000e240001800003 */
[----:B0-----:R-:W-:Y:S05]  /*5090*/  @!P0 BRA `(.L_x_1120) ;  /* 0xfffffffc00f08947 */ /* 0x001fea000383ffff */
[----:B------:R-:W-:Y:S05]  /*50a0*/  BRA `(.L_x_1118) ;  /* 0x00000000000c7947 */ /* 0x000fea0003800000 */
.L_x_1119:
[----:B------:R-:W2:Y:S02]  /*50b0*/  LD.E R0, desc[UR8][R6.64] ;  /* 0x0000000806007980 */ /* 0x000ea4000c101900 */
[----:B--2---:R-:W-:-:S05]  /*50c0*/  IADD3 R3, PT, PT, R33, R0, RZ ;  /* 0x0000000021037210 */ /* 0x004fca0007ffe0ff */
[----:B------:R0:W-:Y:S02]  /*50d0*/  ST.E desc[UR8][R6.64], R3 ;  /* 0x0000000306007985 */ /* 0x0001e4000c101908 */
.L_x_1118:
[----:B------:R-:W-:Y:S05]  /*50e0*/  BSYNC.RECONVERGENT B0 ;  /* 0x0000000000007941 */ /* 0x000fea0003800200 */
.L_x_1117:
[----:B------:R1:W-:Y:S01]  /*50f0*/  ATOM.E.ADD.F16x2.RN.STRONG.GPU P0, RZ, desc[UR8][R6.64+0x4], R32 ;  /* 0x8000042006ff79a2 */ /* 0x0003e2000c10e108 */
[----:B------:R-:W-:Y:S04]  /*5100*/  BSSY.RECONVERGENT B0, `(.L_x_1121) ;  /* 0x000000e000007945 */ /* 0x000fe80003800200 */
[----:B-1----:R-:W-:Y:S05]  /*5110*/  @P0 BRA `(.L_x_1122) ;  /* 0x0000000000300947 */ /* 0x002fea0003800000 */
[----:B------:R-:W1:Y:S02]  /*5120*/  QSPC.E.S P0, RZ, [R6+0x4] ;  /* 0x0000040006ff73aa */ /* 0x000e640000000500 */
[----:B-1----:R-:W-:Y:S05]  /*5130*/  @!P0 BRA `(.L_x_1123) ;  /* 0x00000000001c8947 */ /* 0x002fea0003800000 */
[----:B------:R-:W-:-:S04]  /*5140*/  MOV R2, R6 ;  /* 0x0000000600027202 */ /* 0x000fc80000000f00 */
[----:B------:R-:W-:-:S07]  /*5150*/  MOV R0, R2 ;  /* 0x0000000200007202 */ /* 0x000fce0000000f00 */
.L_x_1124:
[----:B------:R-:W0:Y:S02]  /*5160*/  LDS R2, [R0+0x4] ;  /* 0x0000040000027984 */ /* 0x000e240000000800 */
[----:B0-----:R-:W-:-:S05]  /*5170*/  HFMA2 R3, R2, 1, 1, R32 ;  /* 0x3c003c0002037831 */ /* 0x001fca0000000020 */
[----:B------:R-:W0:Y:S02]  /*5180*/  ATOMS.CAST.SPIN P0, [R0+0x4], R2, R3 ;  /* 0x000004020000758d */ /* 0x000e240001800003 */
[----:B0-----:R-:W-:Y:S05]  /*5190*/  @!P0 BRA `(.L_x_1124) ;  /* 0xfffffffc00f08947 */ /* 0x001fea000383ffff */
[----:B------:R-:W-:Y:S05]  /*51a0*/  BRA `(.L_x_1122) ;  /* 0x00000000000c7947 */ /* 0x000fea0003800000 */
.L_x_1123:
[----:B------:R-:W0:Y:S02]  /*51b0*/  LD.E R0, desc[UR8][R6.64+0x4] ;  /* 0x0000040806007980 */ /* 0x000e24000c101900 */
[----:B0-----:R-:W-:-:S05]  /*51c0*/  IADD3 R3, PT, PT, R32, R0, RZ ;  /* 0x0000000020037210 */ /* 0x001fca0007ffe0ff */
[----:B------:R1:W-:Y:S02]  /*51d0*/  ST.E desc[UR8][R6.64+0x4], R3 ;  /* 0x0000040306007985 */ /* 0x0003e4000c101908 */
.L_x_1122:
[----:B------:R-:W-:Y:S05]  /*51e0*/  BSYNC.RECONVERGENT B0 ;  /* 0x0000000000007941 */ /* 0x000fea0003800200 */
.L_x_1121:
        /* <DEDUP_REMOVED lines=10> */
.L_x_1128:
[----:B------:R-:W0:Y:S02]  /*5290*/  LDS R2, [R0] ;  /* 0x0000000000027984 */ /* 0x000e240000000800 */
[----:B0-----:R-:W-:-:S05]  /*52a0*/  HADD2 R3, R2, R29 ;  /* 0x0000001d02037230 */ /* 0x001fca0000000000 */
[----:B------:R-:W0:Y:S02]  /*52b0*/  ATOMS.CAST.SPIN P0, [R0], R2, R3 ;  /* 0x000000020000758d */ /* 0x000e240001800003 */
[----:B0-----:R-:W-:Y:S05]  /*52c0*/  @!P0 BRA `(.L_x_1128) ;  /* 0xfffffffc00f08947 */ /* 0x001fea000383ffff */
[----:B------:R-:W-:Y:S05]  /*52d0*/  BRA `(.L_x_1126) ;  /* 0x00000000000c7947 */ /* 0x000fea0003800000 */
.L_x_1127:
[----:B------:R-:W2:Y:S02]  /*52e0*/  LD.E R0, desc[UR8][R6.64] ;  /* 0x0000000806007980 */ /* 0x000ea4000c101900 */
[----:B--2---:R-:W-:-:S05]  /*52f0*/  IADD3 R3, PT, PT, R29, R0, RZ ;  /* 0x000000001d037210 */ /* 0x004fca0007ffe0ff */
[----:B------:R0:W-:Y:S02]  /*5300*/  ST.E desc[UR8][R6.64], R3 ;  /* 0x0000000306007985 */ /* 0x0001e4000c101908 */
.L_x_1126:
[----:B------:R-:W-:Y:S05]  /*5310*/  BSYNC.RECONVERGENT B0 ;  /* 0x0000000000007941 */ /* 0x000fea0003800200 */
.L_x_1125:
[----:B------:R1:W-:Y:S01]  /*5320*/  ATOM.E.ADD.F16x2.RN.STRONG.GPU P0, RZ, desc[UR8][R6.64+0x4], R28 ;  /* 0x8000041c06ff79a2 */ /* 0x0003e2000c10e108 */
[----:B------:R-:W-:Y:S04]  /*5330*/  BSSY.RECONVERGENT B0, `(.L_x_1129) ;  /* 0x000000e000007945 */ /* 0x000fe80003800200 */
[----:B-1----:R-:W-:Y:S05]  /*5340*/  @P0 BRA `(.L_x_1130) ;  /* 0x0000000000300947 */ /* 0x002fea0003800000 */
[----:B------:R-:W1:Y:S02]  /*5350*/  QSPC.E.S P0, RZ, [R6+0x4] ;  /* 0x0000040006ff73aa */ /* 0x000e640000000500 */
[----:B-1----:R-:W-:Y:S05]  /*5360*/  @!P0 BRA `(.L_x_1131) ;  /* 0x00000000001c8947 */ /* 0x002fea0003800000 */
[----:B------:R-:W-:-:S04]  /*5370*/  MOV R2, R6 ;  /* 0x0000000600027202 */ /* 0x000fc80000000f00 */
[----:B------:R-:W-:-:S07]  /*5380*/  MOV R0, R2 ;  /* 0x0000000200007202 */ /* 0x000fce0000000f00 */
.L_x_1132:
[----:B------:R-:W0:Y:S02]  /*5390*/  LDS R2, [R0+0x4] ;  /* 0x0000040000027984 */ /* 0x000e240000000800 */
[----:B0-----:R-:W-:-:S05]  /*53a0*/  HFMA2 R3, R2, 1, 1, R28 ;  /* 0x3c003c0002037831 */ /* 0x001fca000000001c */
[----:B------:R-:W0:Y:S02]  /*53b0*/  ATOMS.CAST.SPIN P0, [R0+0x4], R2, R3 ;  /* 0x000004020000758d */ /* 0x000e240001800003 */
[----:B0-----:R-:W-:Y:S05]  /*53c0*/  @!P0 BRA `(.L_x_1132) ;  /* 0xfffffffc00f08947 */ /* 0x001fea000383ffff */
[----:B------:R-:W-:Y:S05]  /*53d0*/  BRA `(.L_x_1130) ;  /* 0x00000000000c7947 */ /* 0x000fea0003800000 */
.L_x_1131:
[----:B------:R-:W0:Y:S02]  /*53e0*/  LD.E R0, desc[UR8][R6.64+0x4] ;  /* 0x0000040806007980 */ /* 0x000e24000c101900 */
[----:B0-----:R-:W-:-:S05]  /*53f0*/  IADD3 R3, PT, PT, R28, R0, RZ ;  /* 0x000000001c037210 */ /* 0x001fca0007ffe0ff */
[----:B------:R1:W-:Y:S02]  /*5400*/  ST.E desc[UR8][R6.64+0x4], R3 ;  /* 0x0000040306007985 */ /* 0x0003e4000c101908 */
.L_x_1130:
[----:B------:R-:W-:Y:S05]  /*5410*/  BSYNC.RECONVERGENT B0 ;  /* 0x0000000000007941 */ /* 0x000fea0003800200 */
.L_x_1129:
        /* <DEDUP_REMOVED lines=10> */
.L_x_1136:
[----:B------:R-:W0:Y:S02]  /*54c0*/  LDS R2, [R0] ;  /* 0x0000000000027984 */ /* 0x000e240000000800 */
[----:B0-----:R-:W-:-:S05]  /*54d0*/  HADD2 R3, R2, R30 ;  /* 0x0000001e02037230 */ /* 0x001fca0000000000 */
[----:B------:R-:W0:Y:S02]  /*54e0*/  ATOMS.CAST.SPIN P0, [R0], R2, R3 ;  /* 0x000000020000758d */ /* 0x000e240001800003 */
[----:B0-----:R-:W-:Y:S05]  /*54f0*/  @!P0 BRA `(.L_x_1136) ;  /* 0xfffffffc00f08947 */ /* 0x001fea000383ffff */
[----:B------:R-:W-:Y:S05]  /*5500*/  BRA `(.L_x_1134) ;  /* 0x00000000000c7947 */ /* 0x000fea0003800000 */
.L_x_1135:
[----:B------:R-:W2:Y:S02]  /*5510*/  LD.E R0, desc[UR8][R6.64] ;  /* 0x0000000806007980 */ /* 0x000ea4000c101900 */
[----:B--2---:R-:W-:-:S05]  /*5520*/  IADD3 R3, PT, PT, R30, R0, RZ ;  /* 0x000000001e037210 */ /* 0x004fca0007ffe0ff */
[----:B------:R0:W-:Y:S02]  /*5530*/  ST.E desc[UR8][R6.64], R3 ;  /* 0x0000000306007985 */ /* 0x0001e4000c101908 */
.L_x_1134:
[----:B------:R-:W-:Y:S05]  /*5540*/  BSYNC.RECONVERGENT B0 ;  /* 0x0000000000007941 */ /* 0x000fea0003800200 */
.L_x_1133:
[----:B------:R1:W-:Y:S01]  /*5550*/  ATOM.E.ADD.F16x2.RN.STRONG.GPU P0, RZ, desc[UR8][R6.64+0x4], R31 ;  /* 0x8000041f06ff79a2 */ /* 0x0003e2000c10e108 */
[----:B------:R-:W-:Y:S04]  /*5560*/  BSSY.RECONVERGENT B0, `(.L_x_1137) ;  /* 0x000000e000007945 */ /* 0x000fe80003800200 */
[----:B-1----:R-:W-:Y:S05]  /*5570*/  @P0 BRA `(.L_x_1138) ;  /* 0x0000000000300947 */ /* 0x002fea0003800000 */
[----:B------:R-:W1:Y:S02]  /*5580*/  QSPC.E.S P0, RZ, [R6+0x4] ;  /* 0x0000040006ff73aa */ /* 0x000e640000000500 */
[----:B-1----:R-:W-:Y:S05]  /*5590*/  @!P0 BRA `(.L_x_1139) ;  /* 0x00000000001c8947 */ /* 0x002fea0003800000 */
[----:B------:R-:W-:-:S04]  /*55a0*/  MOV R2, R6 ;  /* 0x0000000600027202 */ /* 0x000fc80000000f00 */
[----:B------:R-:W-:-:S07]  /*55b0*/  MOV R0, R2 ;  /* 0x0000000200007202 */ /* 0x000fce0000000f00 */
.L_x_1140:
[----:B------:R-:W0:Y:S02]  /*55c0*/  LDS R2, [R0+0x4] ;  /* 0x0000040000027984 */ /* 0x000e240000000800 */
[----:B0-----:R-:W-:-:S05]  /*55d0*/  HFMA2 R3, R2, 1, 1, R31 ;  /* 0x3c003c0002037831 */ /* 0x001fca000000001f */
[----:B------:R-:W0:Y:S02]  /*55e0*/  ATOMS.CAST.SPIN P0, [R0+0x4], R2, R3 ;  /* 0x000004020000758d */ /* 0x000e240001800003 */
[----:B0-----:R-:W-:Y:S05]  /*55f0*/  @!P0 BRA `(.L_x_1140) ;  /* 0xfffffffc00f08947 */ /* 0x001fea000383ffff */
[----:B------:R-:W-:Y:S05]  /*5600*/  BRA `(.L_x_1138) ;  /* 0x00000000000c7947 */ /* 0x000fea0003800000 */
.L_x_1139:
[----:B------:R-:W0:Y:S02]  /*5610*/  LD.E R0, desc[UR8][R6.64+0x4] ;  /* 0x0000040806007980 */ /* 0x000e24000c101900 */
[----:B0-----:R-:W-:-:S05]  /*5620*/  IADD3 R3, PT, PT, R31, R0, RZ ;  /* 0x000000001f037210 */ /* 0x001fca0007ffe0ff */
[----:B------:R1:W-:Y:S02]  /*5630*/  ST.E desc[UR8][R6.64+0x4], R3 ;  /* 0x0000040306007985 */ /* 0x0003e4000c101908 */
.L_x_1138:
[----:B------:R-:W-:Y:S05]  /*5640*/  BSYNC.RECONVERGENT B0 ;  /* 0x0000000000007941 */ /* 0x000fea0003800200 */
.L_x_1137:
        /* <DEDUP_REMOVED lines=10> */
.L_x_1144:
[----:B------:R-:W0:Y:S02]  /*56f0*/  LDS R2, [R0] ;  /* 0x0000000000027984 */ /* 0x000e240000000800 */
[----:B0-----:R-:W-:-:S05]  /*5700*/  HADD2 R3, R2, R41 ;  /* 0x0000002902037230 */ /* 0x001fca0000000000 */
[----:B------:R-:W0:Y:S02]  /*5710*/  ATOMS.CAST.SPIN P0, [R0], R2, R3 ;  /* 0x000000020000758d */ /* 0x000e240001800003 */
[----:B0-----:R-:W-:Y:S05]  /*5720*/  @!P0 BRA `(.L_x_1144) ;  /* 0xfffffffc00f08947 */ /* 0x001fea000383ffff */
[----:B------:R-:W-:Y:S05]  /*5730*/  BRA `(.L_x_1142) ;  /* 0x00000000000c7947 */ /* 0x000fea0003800000 */
.L_x_1143:
[----:B------:R-:W2:Y:S02]  /*5740*/  LD.E R0, desc[UR8][R6.64] ;  /* 0x0000000806007980 */ /* 0x000ea4000c101900 */
[----:B--2---:R-:W-:-:S05]  /*5750*/  IADD3 R3, PT, PT, R41, R0, RZ ;  /* 0x0000000029037210 */ /* 0x004fca0007ffe0ff */
[----:B------:R0:W-:Y:S02]  /*5760*/  ST.E desc[UR8][R6.64], R3 ;  /* 0x0000000306007985 */ /* 0x0001e4000c101908 */
.L_x_1142:
[----:B------:R-:W-:Y:S05]  /*5770*/  BSYNC.RECONVERGENT B0 ;  /* 0x0000000000007941 */ /* 0x000fea0003800200 */
.L_x_1141:
[----:B------:R1:W-:Y:S02]  /*5780*/  ATOM.E.ADD.F16x2.RN.STRONG.GPU P0, RZ, desc[UR8][R6.64+0x4], R42 ;  /* 0x8000042a06ff79a2 */ /* 0x0003e4000c10e108 */
[----:B-1----:R-:W-:Y:S05]  /*5790*/  @P0 EXIT ;  /* 0x000000000000094d */ /* 0x002fea0003800000 */
[----:B------:R-:W1:Y:S02]  /*57a0*/  QSPC.E.S P0, RZ, [R6+0x4] ;  /* 0x0000040006ff73aa */ /* 0x000e640000000500 */
[----:B-1----:R-:W-:Y:S05]  /*57b0*/  @!P0 BRA `(.L_x_1145) ;  /* 0x00000000001c8947 */ /* 0x002fea0003800000 */
[----:B------:R-:W-:-:S04]  /*57c0*/  MOV R2, R6 ;  /* 0x0000000600027202 */ /* 0x000fc80000000f00 */
[----:B------:R-:W-:-:S07]  /*57d0*/  MOV R0, R2 ;  /* 0x0000000200007202 */ /* 0x000fce0000000f00 */
.L_x_1146:
[----:B------:R-:W0:Y:S02]  /*57e0*/  LDS R2, [R0+0x4] ;  /* 0x0000040000027984 */ /* 0x000e240000000800 */
[----:B0-----:R-:W-:-:S05]  /*57f0*/  HFMA2 R3, R2, 1, 1, R42 ;  /* 0x3c003c0002037831 */ /* 0x001fca000000002a */
[----:B------:R-:W0:Y:S02]  /*5800*/  ATOMS.CAST.SPIN P0, [R0+0x4], R2, R3 ;  /* 0x000004020000758d */ /* 0x000e240001800003 */
[----:B0-----:R-:W-:Y:S05]  /*5810*/  @!P0 BRA `(.L_x_1146) ;  /* 0xfffffffc00f08947 */ /* 0x001fea000383ffff */
[----:B------:R-:W-:Y:S05]  /*5820*/  EXIT ;  /* 0x000000000000794d */ /* 0x000fea0003800000 */
.L_x_1145:
[----:B------:R-:W0:Y:S02]  /*5830*/  LD.E R0, desc[UR8][R6.64+0x4] ;  /* 0x0000040806007980 */ /* 0x000e24000c101900 */
[----:B0-----:R-:W-:-:S05]  /*5840*/  IADD3 R3, PT, PT, R42, R0, RZ ;  /* 0x000000002a037210 */ /* 0x001fca0007ffe0ff */
[----:B------:R-:W-:Y:S01]  /*5850*/  ST.E desc[UR8][R6.64+0x4], R3 ;  /* 0x0000040306007985 */ /* 0x000fe2000c101908 */
[----:B------:R-:W-:Y:S05]  /*5860*/  EXIT ;  /* 0x000000000000794d */ /* 0x000fea0003800000 */
.L_x_1147:
        /* <DEDUP_REMOVED lines=9> */
.L_x_3582:


//--------------------- .text._Z23gemm_half_q_half_kernelILi4ELi2ELb0ELb0ELi32EEvPK6__halfPKjS4_S2_PS0_iiiiPKtS7_iiiiiibS2_i --------------------------
	.section	.text._Z23gemm_half_q_half_kernelILi4ELi2ELb0ELb0ELi32EEvPK6__halfPKjS4_S2_PS0_iiiiPKtS7_iiiiiibS2_i,"ax",@progbits
	.align	128
        .global         _Z23gemm_half_q_half_kernelILi4ELi2ELb0ELb0ELi32EEvPK6__halfPKjS4_S2_PS0_iiiiPKtS7_iiiiiibS2_i
        .type           _Z23gemm_half_q_half_kernelILi4ELi2ELb0ELb0ELi32EEvPK6__halfPKjS4_S2_PS0_iiiiPKtS7_iiiiiibS2_i,@function
        .size           _Z23gemm_half_q_half_kernelILi4ELi2ELb0ELb0ELi32EEvPK6__halfPKjS4_S2_PS0_iiiiPKtS7_iiiiiibS2_i,(.L_x_3583 - _Z23gemm_half_q_half_kernelILi4ELi2ELb0ELb0ELi32EEvPK6__halfPKjS4_S2_PS0_iiiiPKtS7_iiiiiibS2_i)
        .other          _Z23gemm_half_q_half_kernelILi4ELi2ELb0ELb0ELi32EEvPK6__halfPKjS4_S2_PS0_iiiiPKtS7_iiiiiibS2_i,@"STO_CUDA_ENTRY STV_DEFAULT"
_Z23gemm_half_q_half_kernelILi4ELi2ELb0ELb0ELi32EEvPK6__halfPKjS4_S2_PS0_iiiiPKtS7_iiiiiibS2_i:
.text._Z23gemm_half_q_half_kernelILi4ELi2ELb0ELb0ELi32EEvPK6__halfPKjS4_S2_PS0_iiiiPKtS7_iiiiiibS2_i:
[----:B------:R-:W-:Y:S01]  /*0000*/  LDC R1, c[0x0][0x37c] ;  /* 0x0000df00ff017b82 */ /* 0x000fe20000000800 */
[----:B------:R-:W0:Y:S07]  /*0010*/  S2R R3, SR_CTAID.Z ;  /* 0x0000000000037919 */ /* 0x000e2e0000002700 */
[----:B------:R-:W1:Y:S01]  /*0020*/  S2UR UR10, SR_CTAID.Y ;  /* 0x00000000000a79c3 */ /* 0x000e620000002600 */
[----:B------:R-:W2:Y:S01]  /*0030*/  LDCU.64 UR8, c[0x0][0x358] ;  /* 0x00006b00ff0877ac */ /* 0x000ea20008000a00 */
[----:B------:R-:W-:Y:S01]  /*0040*/  BSSY.RECONVERGENT B0, `(.L_x_1148) ;  /* 0x00000c3000007945 */ /* 0x000fe20003800200 */
[----:B------:R-:W3:Y:S05]  /*0050*/  S2R R4, SR_TID.X ;  /* 0x0000000000047919 */ /* 0x000eea0000002100 */
[----:B------:R-:W4:Y:S08]  /*0060*/  LDC R15, c[0x0][0x3a8] ;  /* 0x0000ea00ff0f7b82 */ /* 0x000f300000000800 */
[----:B------:R-:W5:Y:S08]  /*0070*/  LDC R2, c[0x0][0x3b0] ;  /* 0x0000ec00ff027b82 */ /* 0x000f700000000800 */
[----:B------:R-:W2:Y:S01]  /*0080*/  S2UR UR4, SR_CTAID.X ;  /* 0x00000000000479c3 */ /* 0x000ea20000002500 */
[----:B-1----:R-:W-:Y:S01]  /*0090*/  USHF.L.U32 UR7, UR10, 0x2, URZ ;  /* 0x000000020a077899 */ /* 0x002fe200080006ff */
[----:B0-----:R-:W-:-:S05]  /*00a0*/  IMAD.SHL.U32 R25, R3, 0x20, RZ ;  /* 0x0000002003197824 */ /* 0x001fca00078e00ff */
[----:B----4-:R-:W-:Y:S02]  /*00b0*/  VIADD R15, R15, -UR7 ;  /* 0x800000070f0f7c36 */ /* 0x010fe40008000000 */
[----:B---3--:R-:W-:-:S03]  /*00c0*/  IMAD.IADD R7, R25, 0x1, R4 ;  /* 0x0000000119077824 */ /* 0x008fc600078e0204 */
[----:B------:R-:W-:Y:S02]  /*00d0*/  ISETP.GE.AND P0, PT, R15, 0x1, PT ;  /* 0x000000010f00780c */ /* 0x000fe40003f06270 */
[----:B-----5:R-:W-:Y:S02]  /*00e0*/  VIADDMNMX R0, R25, 0x20, R2, PT ;  /* 0x0000002019007846 */ /* 0x020fe40003800102 */
[----:B------:R-:W-:Y:S02]  /*00f0*/  VIMNMX R5, PT, PT, R15, 0x4, PT ;  /* 0x000000040f057848 */ /* 0x000fe40003fe0100 */
[----:B------:R-:W-:Y:S01]  /*0100*/  ISETP.GE.OR P0, PT, R7, R0, !P0 ;  /* 0x000000000700720c */ /* 0x000fe20004706670 */
[----:B--2---:R-:W-:-:S06]  /*0110*/  USHF.L.U32 UR4, UR4, 0x7, URZ ;  /* 0x0000000704047899 */ /* 0x004fcc00080006ff */
[----:B------:R-:W-:-:S06]  /*0120*/  LEA R14, R4, UR4, 0x2 ;  /* 0x00000004040e7c11 */ /* 0x000fcc000f8e10ff */
[----:B------:R-:W-:Y:S05]  /*0130*/  @P0 BRA `(.L_x_1149) ;  /* 0x0000000800cc0947 */ /* 0x000fea0003800000 */
        /* <DEDUP_REMOVED lines=21> */
[----:B------:R-:W-:Y:S01]  /*0290*/  ISETP.GE.AND P0, PT, R18, RZ, PT ;  /* 0x000000ff1200720c */ /* 0x000fe20003f06270 */
[----:B------:R-:W-:Y:S02]  /*02a0*/  VIADD R19, R6, 0x40 ;  /* 0x0000004006137836 */ /* 0x000fe40000000000 */
[----:B0-----:R-:W-:-:S10]  /*02b0*/  IMAD.IADD R6, R11, 0x1, R2 ;  /* 0x000000010b067824 */ /* 0x001fd400078e0202 */
[----:B------:R-:W-:Y:S05]  /*02c0*/  @P0 BRA `(.L_x_1151) ;  /* 0x0000000000ec0947 */ /* 0x000fea0003800000 */
[----:B------:R-:W-:Y:S01]  /*02d0*/  IMAD.MOV R8, RZ, RZ, -R18 ;  /* 0x000000ffff087224 */ /* 0x000fe200078e0a12 */
[----:B------:R-:W-:-:S04]  /*02e0*/  PLOP3.LUT P0, PT, PT, PT, PT, 0x80, 0x8 ;  /* 0x000000000008781c */ /* 0x000fc80003f0f070 */
[----:B------:R-:W-:-:S13]  /*02f0*/  ISETP.GT.AND P1, PT, R8, 0x3, PT ;  /* 0x000000030800780c */ /* 0x000fda0003f24270 */
[----:B------:R-:W-:Y:S05]  /*0300*/  @!P1 BRA `(.L_x_1152) ;  /* 0x0000000000849947 */ /* 0x000fea0003800000 */
[----:B------:R-:W-:-:S13]  /*0310*/  PLOP3.LUT P0, PT, PT, PT, PT, 0x8, 0x80 ;  /* 0x000000000080781c */ /* 0x000fda0003f0e170 */
.L_x_1153:
[----:B------:R-:W-:Y:S02]  /*0320*/  IADD3 R9, P1, PT, R7, R6, RZ ;  /* 0x0000000607097210 */ /* 0x000fe40007f3e0ff */
        /* <DEDUP_REMOVED lines=31> */
.L_x_1152:
[----:B------:R-:W-:-:S05]  /*0520*/  IMAD.MOV R8, RZ, RZ, -R18 ;  /* 0x000000ffff087224 */ /* 0x000fca00078e0a12 */
        /* <DEDUP_REMOVED lines=18> */
[----:B0-----:R-:W-:-:S07]  /*0650*/  VIADD R19, R19, 0x80 ;  /* 0x0000008013137836 */ /* 0x001fce0000000000 */
.L_x_1154:
[----:B------:R-:W-:-:S13]  /*0660*/  ISETP.EQ.AND P1, PT, R18, RZ, PT ;  /* 0x000000ff1200720c */ /* 0x000fda0003f22270 */
[----:B------:R-:W-:Y:S05]  /*0670*/  @!P0 BRA P1, `(.L_x_1149) ;  /* 0x00000004007c8947 */ /* 0x000fea0000800000 */
.L_x_1151:
        /* <DEDUP_REMOVED lines=12> */
.L_x_1150:
[C---:B------:R-:W-:Y:S01]  /*0740*/  LEA R8, P0, R7.reuse, UR12, 0x1 ;  /* 0x0000000c07087c11 */ /* 0x040fe2000f8008ff */
[----:B------:R-:W0:Y:S03]  /*0750*/  LDCU.64 UR14, c[0x0][0x380] ;  /* 0x00007000ff0e77ac */ /* 0x000e260008000a00 */
[----:B------:R-:W-:-:S05]  /*0760*/  LEA.HI.X R9, R7, UR13, RZ, 0x1, P0 ;  /* 0x0000000d07097c11 */ /* 0x000fca00080f0cff */
[----:B------:R1:W5:Y:S01]  /*0770*/  LDG.E.U16.CONSTANT R7, desc[UR8][R8.64] ;  /* 0x0000000808077981 */ /* 0x000362000c1e9500 */
[----:B------:R-:W-:Y:S01]  /*0780*/  VIMNMX R18, PT, PT, R5, 0x1, !PT ;  /* 0x0000000105127848 */ /* 0x000fe20007fe0100 */
[----:B------:R-:W-:-:S04]  /*0790*/  IMAD R19, R2, UR10, RZ ;  /* 0x0000000a02137c24 */ /* 0x000fc8000f8e02ff */
[----:B------:R-:W-:Y:S02]  /*07a0*/  IMAD.MOV R18, RZ, RZ, -R18 ;  /* 0x000000ffff127224 */ /* 0x000fe400078e0a12 */
        /* <DEDUP_REMOVED lines=10> */
.L_x_1157:
[----:B------:R-:W-:Y:S01]  /*0850*/  IMAD.IADD R10, R19, 0x1, R2 ;  /* 0x00000001130a7824 */ /* 0x000fe200078e0202 */
[----:B-----5:R-:W-:-:S03]  /*0860*/  IADD3 R9, P1, PT, R7, R19, RZ ;  /* 0x0000001307097210 */ /* 0x020fc60007f3e0ff */
[C-C-:B------:R-:W-:Y:S01]  /*0870*/  IMAD.IADD R11, R10.reuse, 0x1, R2.reuse ;  /* 0x000000010a0b7824 */ /* 0x140fe200078e0202 */
[----:B------:R-:W-:Y:S02]  /*0880*/  LEA.HI.X.SX32 R12, R19, RZ, 0x1, P1 ;  /* 0x000000ff130c7211 */ /* 0x000fe400008f0eff */
[----:B0-----:R-:W-:Y:S01]  /*0890*/  LEA R8, P1, R9, UR12, 0x1 ;  /* 0x0000000c09087c11 */ /* 0x001fe2000f8208ff */
[----:B------:R-:W-:Y:S01]  /*08a0*/  IMAD.IADD R19, R11, 0x1, R2 ;  /* 0x000000010b137824 */ /* 0x000fe200078e0202 */
[----:B------:R-:W-:Y:S02]  /*08b0*/  IADD3 R16, P2, PT, R7, R10, RZ ;  /* 0x0000000a07107210 */ /* 0x000fe40007f5e0ff */
[----:B------:R-:W-:Y:S02]  /*08c0*/  LEA.HI.X R9, R9, UR13, R12, 0x1, P1 ;  /* 0x0000000d09097c11 */ /* 0x000fe400088f0c0c */
[----:B------:R-:W-:Y:S02]  /*08d0*/  IADD3 R13, P3, PT, R7, R11, RZ ;  /* 0x0000000b070d7210 */ /* 0x000fe40007f7e0ff */
[----:B------:R-:W-:-:S02]  /*08e0*/  LEA.HI.X.SX32 R21, R10, RZ, 0x1, P2 ;  /* 0x000000ff0a157211 */ /* 0x000fc400010f0eff */
[C---:B------:R-:W-:Y:S01]  /*08f0*/  LEA R10, P1, R16.reuse, UR12, 0x1 ;  /* 0x0000000c100a7c11 */ /* 0x040fe2000f8208ff */
[----:B------:R-:W2:Y:S01]  /*0900*/  LDG.E.U16.CONSTANT R9, desc[UR8][R8.64] ;  /* 0x0000000808097981 */ /* 0x000ea2000c1e9500 */
[----:B------:R-:W-:Y:S02]  /*0910*/  IADD3 R17, P4, PT, R7, R19, RZ ;  /* 0x0000001307117210 */ /* 0x000fe40007f9e0ff */
[----:B------:R-:W-:Y:S02]  /*0920*/  LEA.HI.X.SX32 R22, R11, RZ, 0x1, P3 ;  /* 0x000000ff0b167211 */ /* 0x000fe400018f0eff */
[----:B------:R-:W-:Y:S02]  /*0930*/  LEA.HI.X R11, R16, UR13, R21, 0x1, P1 ;  /* 0x0000000d100b7c11 */ /* 0x000fe400088f0c15 */
[----:B------:R-:W-:Y:S02]  /*0940*/  LEA R12, P2, R13, UR12, 0x1 ;  /* 0x0000000c0d0c7c11 */ /* 0x000fe4000f8408ff */
[----:B------:R-:W-:-:S02]  /*0950*/  LEA.HI.X.SX32 R20, R19, RZ, 0x1, P4 ;  /* 0x000000ff13147211 */ /* 0x000fc400020f0eff */
[----:B------:R-:W-:Y:S01]  /*0960*/  LEA R16, P1, R17, UR12, 0x1 ;  /* 0x0000000c11107c11 */ /* 0x000fe2000f8208ff */
[----:B------:R-:W3:Y:S01]  /*0970*/  LDG.E.U16.CONSTANT R11, desc[UR8][R10.64] ;  /* 0x000000080a0b7981 */ /* 0x000ee2000c1e9500 */
[----:B------:R-:W-:Y:S02]  /*0980*/  LEA.HI.X R13, R13, UR13, R22, 0x1, P2 ;  /* 0x0000000d0d0d7c11 */ /* 0x000fe400090f0c16 */
[----:B------:R-:W-:-:S04]  /*0990*/  LEA.HI.X R17, R17, UR13, R20, 0x1, P1 ;  /* 0x0000000d11117c11 */ /* 0x000fc800088f0c14 */
        /* <DEDUP_REMOVED lines=9> */
[----:B0-----:R-:W-:Y:S01]  /*0a30*/  VIADD R6, R6, 0x100 ;  /* 0x0000010006067836 */ /* 0x001fe20000000000 */
[----:B------:R-:W-:Y:S06]  /*0a40*/  @!P1 BRA `(.L_x_1157) ;  /* 0xfffffffc00809947 */ /* 0x000fec000383ffff */
.L_x_1156:
        /* <DEDUP_REMOVED lines=15> */
[----:B------:R-:W-:Y:S01]  /*0b40*/  PLOP3.LUT P0, PT, PT, PT, PT, 0x8, 0x80 ;  /* 0x000000000080781c */ /* 0x000fe20003f0e170 */
[----:B------:R-:W-:Y:S02]  /*0b50*/  VIADD R18, R18, 0x2 ;  /* 0x0000000212127836 */ /* 0x000fe40000000000 */
[----:B------:R-:W-:Y:S01]  /*0b60*/  IMAD.IADD R19, R12, 0x1, R2 ;  /* 0x000000010c137824 */ /* 0x000fe200078e0202 */
[----:B--2---:R-:W-:Y:S04]  /*0b70*/  STS.U16 [R6], R9 ;  /* 0x0000000906007388 */ /* 0x004fe80000000400 */
[----:B---3--:R0:W-:Y:S02]  /*0b80*/  STS.U16 [R6+0x40], R11 ;  /* 0x0000400b06007388 */ /* 0x0081e40000000400 */
[----:B0-----:R-:W-:-:S07]  /*0b90*/  VIADD R6, R6, 0x80 ;  /* 0x0000008006067836 */ /* 0x001fce0000000000 */
.L_x_1158:
[----:B------:R-:W-:-:S13]  /*0ba0*/  ISETP.NE.OR P0, PT, R18, RZ, P0 ;  /* 0x000000ff1200720c */ /* 0x000fda0000705670 */
[----:B------:R-:W-:Y:S05]  /*0bb0*/  @!P0 BRA `(.L_x_1149) ;  /* 0x00000000002c8947 */ /* 0x000fea0003800000 */
.L_x_1155:
[----:B-----5:R-:W-:-:S04]  /*0bc0*/  IADD3 R9, P0, PT, R7, R19, RZ ;  /* 0x0000001307097210 */ /* 0x020fc80007f1e0ff */
[----:B------:R-:W-:Y:S02]  /*0bd0*/  LEA.HI.X.SX32 R10, R19, RZ, 0x1, P0 ;  /* 0x000000ff130a7211 */ /* 0x000fe400000f0eff */
[----:B------:R-:W-:-:S04]  /*0be0*/  LEA R8, P0, R9, UR14, 0x1 ;  /* 0x0000000e09087c11 */ /* 0x000fc8000f8008ff */
[----:B------:R-:W-:-:S06]  /*0bf0*/  LEA.HI.X R9, R9, UR15, R10, 0x1, P0 ;  /* 0x0000000f09097c11 */ /* 0x000fcc00080f0c0a */
[----:B------:R-:W2:Y:S01]  /*0c00*/  LDG.E.U16.CONSTANT R9, desc[UR8][R8.64] ;  /* 0x0000000808097981 */ /* 0x000ea2000c1e9500 */
[----:B------:R-:W-:Y:S01]  /*0c10*/  IADD3 R18, PT, PT, R18, 0x1, RZ ;  /* 0x0000000112127810 */ /* 0x000fe20007ffe0ff */
[----:B------:R-:W-:-:S03]  /*0c20*/  IMAD.IADD R19, R19, 0x1, R2 ;  /* 0x0000000113137824 */ /* 0x000fc600078e0202 */
[----:B------:R-:W-:Y:S01]  /*0c30*/  ISETP.NE.AND P0, PT, R18, RZ, PT ;  /* 0x000000ff1200720c */ /* 0x000fe20003f05270 */
[----:B--2---:R0:W-:Y:S02]  /*0c40*/  STS.U16 [R6], R9 ;  /* 0x0000000906007388 */ /* 0x0041e40000000400 */
[----:B0-----:R-:W-:-:S10]  /*0c50*/  VIADD R6, R6, 0x40 ;  /* 0x0000004006067836 */ /* 0x001fd40000000000 */
[----:B------:R-:W-:Y:S05]  /*0c60*/  @P0 BRA `(.L_x_1155) ;  /* 0xfffffffc00d40947 */ /* 0x000fea000383ffff */
.L_x_1149:
[----:B------:R-:W-:Y:S05]  /*0c70*/  BSYNC.RECONVERGENT B0 ;  /* 0x0000000000007941 */ /* 0x000fea0003800200 */
.L_x_1148:
[----:B------:R-:W1:Y:S02]  /*0c80*/  LDCU UR5, c[0x0][0x3ac] ;  /* 0x00007580ff0577ac */ /* 0x000e640008000800 */
[----:B-1----:R-:W-:-:S05]  /*0c90*/  IMAD.U32 R17, RZ, RZ, UR5 ;  /* 0x00000005ff117e24 */ /* 0x002fca000f8e00ff */
        /* <DEDUP_REMOVED lines=12> */
[----:B------:R-:W-:-:S05]  /*0d60*/  LEA R5, R5, UR4, 0x2 ;  /* 0x0000000405057c11 */ /* 0x000fca000f8e10ff */
[----:B------:R-:W-:-:S06]  /*0d70*/  IMAD R5, R4, 0x4, R5 ;  /* 0x0000000404057824 */ /* 0x000fcc00078e0205 */
[----:B------:R-:W-:Y:S05]  /*0d80*/  @P0 BRA `(.L_x_1160) ;  /* 0x00000000008c0947 */ /* 0x000fea0003800000 */
[----:B------:R-:W-:Y:S01]  /*0d90*/  IMAD.MOV R6, RZ, RZ, -R16 ;  /* 0x000000ffff067224 */ /* 0x000fe200078e0a10 */
[----:B------:R-:W-:-:S04]  /*0da0*/  PLOP3.LUT P0, PT, PT, PT, PT, 0x80, 0x8 ;  /* 0x000000000008781c */ /* 0x000fc80003f0f070 */
[----:B------:R-:W-:-:S13]  /*0db0*/  ISETP.GT.AND P1, PT, R6, 0x3, PT ;  /* 0x000000030600780c */ /* 0x000fda0003f24270 */
[----:B------:R-:W-:Y:S05]  /*0dc0*/  @!P1 BRA `(.L_x_1161) ;  /* 0x0000000000449947 */ /* 0x000fea0003800000 */
[----:B------:R-:W0:Y:S01]  /*0dd0*/  LDC.64 R18, c[0x0][0x3a0] ;  /* 0x0000e800ff127b82 */ /* 0x000e220000000a00 */
[----:B------:R-:W-:-:S13]  /*0de0*/  PLOP3.LUT P0, PT, PT, PT, PT, 0x8, 0x80 ;  /* 0x000000000080781c */ /* 0x000fda0003f0e170 */
.L_x_1162:
[C---:B------:R-:W-:Y:S02]  /*0df0*/  IMAD.IADD R8, R5.reuse, 0x1, R17 ;  /* 0x0000000105087824 */ /* 0x040fe400078e0211 */
[----:B0----5:R-:W-:-:S03]  /*0e00*/  IMAD.WIDE R6, R5, 0x2, R18 ;  /* 0x0000000205067825 */ /* 0x021fc600078e0212 */
[C---:B------:R-:W-:Y:S01]  /*0e10*/  IADD3 R10, PT, PT, R8.reuse, R17, RZ ;  /* 0x00000011080a7210 */ /* 0x040fe20007ffe0ff */
[----:B------:R-:W-:Y:S01]  /*0e20*/  IMAD.WIDE R8, R8, 0x2, R18 ;  /* 0x0000000208087825 */ /* 0x000fe200078e0212 */
[----:B------:R1:W-:Y:S03]  /*0e30*/  STG.E.64 desc[UR8][R6.64], RZ ;  /* 0x000000ff06007986 */ /* 0x0003e6000c101b08 */
[C---:B------:R-:W-:Y:S01]  /*0e40*/  IMAD.IADD R20, R10.reuse, 0x1, R17 ;  /* 0x000000010a147824 */ /* 0x040fe200078e0211 */
[----:B------:R1:W-:Y:S01]  /*0e50*/  STG.E.64 desc[UR8][R8.64], RZ ;  /* 0x000000ff08007986 */ /* 0x0003e2000c101b08 */
[----:B------:R-:W-:-:S04]  /*0e60*/  IMAD.WIDE R10, R10, 0x2, R18 ;  /* 0x000000020a0a7825 */ /* 0x000fc800078e0212 */
[----:B------:R-:W-:Y:S01]  /*0e70*/  IMAD.WIDE R12, R20, 0x2, R18 ;  /* 0x00000002140c7825 */ /* 0x000fe200078e0212 */
[----:B------:R1:W-:Y:S03]  /*0e80*/  STG.E.64 desc[UR8][R10.64], RZ ;  /* 0x000000ff0a007986 */ /* 0x0003e6000c101b08 */
[----:B------:R-:W-:Y:S01]  /*0e90*/  VIADD R16, R16, 0x4 ;  /* 0x0000000410107836 */ /* 0x000fe20000000000 */
[----:B------:R1:W-:Y:S01]  /*0ea0*/  STG.E.64 desc[UR8][R12.64], RZ ;  /* 0x000000ff0c007986 */ /* 0x0003e2000c101b08 */
[----:B------:R-:W-:-:S03]  /*0eb0*/  IMAD.IADD R5, R20, 0x1, R17 ;  /* 0x0000000114057824 */ /* 0x000fc600078e0211 */
[----:B------:R-:W-:-:S13]  /*0ec0*/  ISETP.GE.AND P1, PT, R16, -0x3, PT ;  /* 0xfffffffd1000780c */ /* 0x000fda0003f26270 */
[----:B-1----:R-:W-:Y:S05]  /*0ed0*/  @!P1 BRA `(.L_x_1162) ;  /* 0xfffffffc00c49947 */ /* 0x002fea000383ffff */
.L_x_1161:
[----:B------:R-:W-:-:S04]  /*0ee0*/  IADD3 R6, PT, PT, RZ, -R16, RZ ;  /* 0x80000010ff067210 */ /* 0x000fc80007ffe0ff */
[----:B------:R-:W-:-:S13]  /*0ef0*/  ISETP.GT.AND P1, PT, R6, 0x1, PT ;  /* 0x000000010600780c */ /* 0x000fda0003f24270 */
[----:B------:R-:W-:Y:S05]  /*0f00*/  @!P1 BRA `(.L_x_1163) ;  /* 0x0000000000249947 */ /* 0x000fea0003800000 */
[----:B------:R-:W0:Y:S01]  /*0f10*/  LDC.64 R8, c[0x0][0x3a0] ;  /* 0x0000e800ff087b82 */ /* 0x000e220000000a00 */
[C---:B------:R-:W-:Y:S01]  /*0f20*/  IMAD.IADD R10, R5.reuse, 0x1, R17 ;  /* 0x00000001050a7824 */ /* 0x040fe200078e0211 */
[----:B------:R-:W-:Y:S01]  /*0f30*/  PLOP3.LUT P0, PT, PT, PT, PT, 0x8, 0x80 ;  /* 0x000000000080781c */ /* 0x000fe20003f0e170 */
[----:B------:R-:W-:Y:S02]  /*0f40*/  VIADD R16, R16, 0x2 ;  /* 0x0000000210107836 */ /* 0x000fe40000000000 */
[----:B0----5:R-:W-:-:S04]  /*0f50*/  IMAD.WIDE R6, R5, 0x2, R8 ;  /* 0x0000000205067825 */ /* 0x021fc800078e0208 */
[C---:B------:R-:W-:Y:S01]  /*0f60*/  IMAD.WIDE R8, R10.reuse, 0x2, R8 ;  /* 0x000000020a087825 */ /* 0x040fe200078e0208 */
[----:B------:R0:W-:Y:S03]  /*0f70*/  STG.E.64 desc[UR8][R6.64], RZ ;  /* 0x000000ff06007986 */ /* 0x0001e6000c101b08 */
[----:B------:R-:W-:Y:S01]  /*0f80*/  IMAD.IADD R5, R10, 0x1, R17 ;  /* 0x000000010a057824 */ /* 0x000fe200078e0211 */
[----:B------:R0:W-:Y:S06]  /*0f90*/  STG.E.64 desc[UR8][R8.64], RZ ;  /* 0x000000ff08007986 */ /* 0x0001ec000c101b08 */
.L_x_1163:
[----:B------:R-:W-:-:S13]  /*0fa0*/  ISETP.NE.OR P0, PT, R16, RZ, P0 ;  /* 0x000000ff1000720c */ /* 0x000fda0000705670 */
[----:B------:R-:W-:Y:S05]  /*0fb0*/  @!P0 BRA `(.L_x_1159) ;  /* 0x00000000001c8947 */ /* 0x000fea0003800000 */
.L_x_1160:
[----:B0----5:R-:W0:Y:S02]  /*0fc0*/  LDC.64 R6, c[0x0][0x3a0] ;  /* 0x0000e800ff067b82 */ /* 0x021e240000000a00 */
.L_x_1164:
[----:B0-----:R-:W-:Y:S01]  /*0fd0*/  IMAD.WIDE R8, R5, 0x2, R6 ;  /* 0x0000000205087825 */ /* 0x001fe200078e0206 */
[----:B------:R-:W-:-:S03]  /*0fe0*/  IADD3 R16, PT, PT, R16, 0x1, RZ ;  /* 0x0000000110107810 */ /* 0x000fc60007ffe0ff */
[----:B------:R-:W-:Y:S01]  /*0ff0*/  IMAD.IADD R5, R5, 0x1, R17 ;  /* 0x0000000105057824 */ /* 0x000fe200078e0211 */
[----:B------:R1:W-:Y:S01]  /*1000*/  STG.E.64 desc[UR8][R8.64], RZ ;  /* 0x000000ff08007986 */ /* 0x0003e2000c101b08 */
[----:B------:R-:W-:-:S13]  /*1010*/  ISETP.NE.AND P0, PT, R16, RZ, PT ;  /* 0x000000ff1000720c */ /* 0x000fda0003f05270 */
[----:B-1----:R-:W-:Y:S05]  /*1020*/  @P0 BRA `(.L_x_1164) ;  /* 0xfffffffc00e80947 */ /* 0x002fea000383ffff */
.L_x_1159:
[----:B------:R-:W-:Y:S01]  /*1030*/  BAR.SYNC.DEFER_BLOCKING 0x0 ;  /* 0x0000000000007b1d */ /* 0x000fe20000010000 */
[----:B------:R-:W-:-:S05]  /*1040*/  ISETP.GE.AND P0, PT, R25, R2, PT ;  /* 0x000000021900720c */ /* 0x000fca0003f06270 */
[----:B------:R-:W1:Y:S01]  /*1050*/  LDCU UR5, c[0x0][0x3c8] ;  /* 0x00007900ff0577ac */ /* 0x000e620008000800 */
[----:B------:R-:W2:Y:S01]  /*1060*/  LDCU UR6, c[0x0][0x3cc] ;  /* 0x00007980ff0677ac */ /* 0x000ea20008000800 */
[----:B------:R-:W3:Y:S01]  /*1070*/  LDCU UR10, c[0x0][0x3d0] ;  /* 0x00007a00ff0a77ac */ /* 0x000ee20008000800 */
[----:B------:R-:W4:Y:S01]  /*1080*/  LDCU UR11, c[0x0][0x3d4] ;  /* 0x00007a80ff0b77ac */ /* 0x000f220008000800 */
[----:B------:R-:W0:Y:S04]  /*1090*/  LDCU UR12, c[0x0][0x3d8] ;  /* 0x00007b00ff0c77ac */ /* 0x000e280008000800 */
[----:B------:R-:W-:Y:S05]  /*10a0*/  @P0 BRA `(.L_x_1165) ;  /* 0x0000000000d40947 */ /* 0x000fea0003800000 */
[----:B0----5:R-:W0:Y:S01]  /*10b0*/  LDC.64 R6, c[0x0][0x3b8] ;  /* 0x0000ee00ff067b82 */ /* 0x021e220000000a00 */
[----:B------:R-:W-:-:S04]  /*10c0*/  IMAD.SHL.U32 R9, R3, 0x40, RZ ;  /* 0x0000004003097824 */ /* 0x000fc800078e00ff */
        /* <DEDUP_REMOVED lines=9> */
.L_x_1166:
[----:B------:R-:W1:Y:S01]  /*1160*/  LDC.64 R4, c[0x0][0x390] ;  /* 0x0000e400ff047b82 */ /* 0x000e620000000a00 */
[----:B-----5:R-:W-:-:S04]  /*1170*/  VIADD R12, R3, UR4 ;  /* 0x00000004030c7c36 */ /* 0x020fc80008000000 */
[----:B0-----:R-:W-:-:S05]  /*1180*/  IMAD R8, R12, R17, RZ ;  /* 0x000000110c087224 */ /* 0x001fca00078e02ff */
[----:B------:R-:W-:-:S04]  /*1190*/  SHF.R.S32.HI R9, RZ, 0x1f, R8 ;  /* 0x0000001fff097819 */ /* 0x000fc80000011408 */
[----:B------:R-:W-:-:S04]  /*11a0*/  LEA.HI R9, R9, R8, RZ, 0x3 ;  /* 0x0000000809097211 */ /* 0x000fc800078f18ff */
[----:B------:R-:W-:-:S05]  /*11b0*/  LEA.HI.SX32 R9, R9, R18, 0x1d ;  /* 0x0000001209097211 */ /* 0x000fca00078feaff */
[----:B-1----:R-:W-:Y:S02]  /*11c0*/  IMAD.WIDE R4, R9, 0x4, R4 ;  /* 0x0000000409047825 */ /* 0x002fe400078e0204 */
[----:B------:R-:W0:Y:S04]  /*11d0*/  LDC.64 R8, c[0x0][0x398] ;  /* 0x0000e600ff087b82 */ /* 0x000e280000000a00 */
[----:B------:R-:W2:Y:S01]  /*11e0*/  LDG.E.CONSTANT R5, desc[UR8][R4.64] ;  /* 0x0000000804057981 */ /* 0x000ea2000c1e9900 */
[----:B------:R-:W-:-:S04]  /*11f0*/  IMAD.SHL.U32 R11, R19, 0x2, RZ ;  /* 0x00000002130b7824 */ /* 0x000fc800078e00ff */
        /* <DEDUP_REMOVED lines=32> */
.L_x_1165:
[C---:B-1----:R-:W-:Y:S01]  /*1400*/  ISETP.GT.AND P0, PT, R25.reuse, UR5, PT ;  /* 0x0000000519007c0c */ /* 0x042fe2000bf04270 */
[----:B------:R-:W1:Y:S01]  /*1410*/  LDCU UR13, c[0x0][0x3dc] ;  /* 0x00007b80ff0d77ac */ /* 0x000e620008000800 */
[C---:B------:R-:W-:Y:S01]  /*1420*/  VIMNMX R3, PT, PT, R25.reuse, UR5, PT ;  /* 0x0000000519037c48 */ /* 0x040fe2000bfe0100 */
[----:B0-----:R-:W-:Y:S01]  /*1430*/  HFMA2 R8, -RZ, RZ, 0, 0 ;  /* 0x00000000ff087431 */ /* 0x001fe200000001ff */
[C---:B--2---:R-:W-:Y:S01]  /*1440*/  ISETP.GT.AND P1, PT, R25.reuse, UR6, PT ;  /* 0x0000000619007c0c */ /* 0x044fe2000bf24270 */
[----:B------:R-:W-:Y:S01]  /*1450*/  IMAD.MOV.U32 R5, RZ, RZ, RZ ;  /* 0x000000ffff057224 */ /* 0x000fe200078e00ff */
[----:B------:R-:W-:Y:S01]  /*1460*/  SHF.R.S32.HI R4, RZ, 0x1f, R3 ;  /* 0x0000001fff047819 */ /* 0x000fe20000011403 */
[----:B------:R-:W-:Y:S01]  /*1470*/  IMAD.MOV.U32 R6, RZ, RZ, RZ ;  /* 0x000000ffff067224 */ /* 0x000fe200078e00ff */
[C---:B---3--:R-:W-:Y:S01]  /*1480*/  ISETP.GT.AND P2, PT, R25.reuse, UR10, PT ;  /* 0x0000000a19007c0c */ /* 0x048fe2000bf44270 */
[----:B------:R-:W-:Y:S01]  /*1490*/  IMAD.MOV.U32 R19, RZ, RZ, RZ ;  /* 0x000000ffff137224 */ /* 0x000fe200078e00ff */
[----:B------:R-:W-:Y:S01]  /*14a0*/  LEA.HI R4, R4, R3, RZ, 0x5 ;  /* 0x0000000304047211 */ /* 0x000fe200078f28ff */
[----:B------:R-:W-:Y:S01]  /*14b0*/  IMAD.MOV.U32 R3, RZ, RZ, RZ ;  /* 0x000000ffff037224 */ /* 0x000fe200078e00ff */
[----:B----4-:R-:W-:-:S02]  /*14c0*/  ISETP.GT.AND P3, PT, R25, UR11, PT ;  /* 0x0000000b19007c0c */ /* 0x010fc4000bf64270 */
[----:B------:R-:W-:Y:S02]  /*14d0*/  ISETP.GT.AND P4, PT, R25, UR12, PT ;  /* 0x0000000c19007c0c */ /* 0x000fe4000bf84270 */
[----:B------:R-:W-:Y:S01]  /*14e0*/  SHF.R.S32.HI R16, RZ, 0x5, R4 ;  /* 0x00000005ff107819 */ /* 0x000fe20000011404 */
[----:B------:R-:W-:Y:S10]  /*14f0*/  @!P0 BRA `(.L_x_1167) ;  /* 0x00000000001c8947 */ /* 0x000ff40003800000 */
[----:B------:R-:W0:Y:S02]  /*1500*/  LDC R4, c[0x0][0x3cc] ;  /* 0x0000f300ff047b82 */ /* 0x000e240000000800 */
[----:B0-----:R-:W-:-:S04]  /*1510*/  VIMNMX R3, PT, PT, R25, R4, PT ;  /* 0x0000000419037248 */ /* 0x001fc80003fe0100 */
[----:B------:R-:W-:-:S04]  /*1520*/  IADD3 R3, PT, PT, R3, -UR5, RZ ;  /* 0x8000000503037c10 */ /* 0x000fc8000fffe0ff */
[----:B------:R-:W-:-:S04]  /*1530*/  SHF.R.S32.HI R4, RZ, 0x1f, R3 ;  /* 0x0000001fff047819 */ /* 0x000fc80000011403 */
[----:B------:R-:W-:-:S04]  /*1540*/  LEA.HI R4, R4, R3, RZ, 0x5 ;  /* 0x0000000304047211 */ /* 0x000fc800078f28ff */
[----:B------:R-:W-:-:S05]  /*1550*/  SHF.R.S32.HI R4, RZ, 0x5, R4 ;  /* 0x00000005ff047819 */ /* 0x000fca0000011404 */
[----:B------:R-:W-:-:S07]  /*1560*/  IMAD R3, R4, 0x6, RZ ;  /* 0x0000000604037824 */ /* 0x000fce00078e02ff */
.L_x_1167:
        /* <DEDUP_REMOVED lines=8> */
.L_x_1168:
[----:B------:R-:W-:Y:S05]  /*15f0*/  @!P2 BRA `(.L_x_1169) ;  /* 0x00000000001ca947 */ /* 0x000fea0003800000 */
[----:B------:R-:W0:Y:S02]  /*1600*/  LDC R4, c[0x0][0x3d4] ;  /* 0x0000f500ff047b82 */ /* 0x000e240000000800 */
[----:B0-----:R-:W-:-:S05]  /*1610*/  VIMNMX R4, PT, PT, R25, R4, PT ;  /* 0x0000000419047248 */ /* 0x001fca0003fe0100 */
[----:B------:R-:W-:-:S05]  /*1620*/  VIADD R4, R4, -UR10 ;  /* 0x8000000a04047c36 */ /* 0x000fca0008000000 */
[----:B-----5:R-:W-:-:S04]  /*1630*/  SHF.R.S32.HI R7, RZ, 0x1f, R4 ;  /* 0x0000001fff077819 */ /* 0x020fc80000011404 */
[----:B------:R-:W-:-:S04]  /*1640*/  LEA.HI R7, R7, R4, RZ, 0x5 ;  /* 0x0000000407077211 */ /* 0x000fc800078f28ff */
[----:B------:R-:W-:-:S04]  /*1650*/  SHF.R.S32.HI R7, RZ, 0x5, R7 ;  /* 0x00000005ff077819 */ /* 0x000fc80000011407 */
[----:B------:R-:W-:-:S07]  /*1660*/  SHF.L.U32 R6, R7, 0x2, RZ ;  /* 0x0000000207067819 */ /* 0x000fce00000006ff */
.L_x_1169:
[----:B------:R-:W-:Y:S05]  /*1670*/  @!P3 BRA `(.L_x_1170) ;  /* 0x00000000001cb947 */ /* 0x000fea0003800000 */
[----:B------:R-:W0:Y:S02]  /*1680*/  LDC R4, c[0x0][0x3d8] ;  /* 0x0000f600ff047b82 */ /* 0x000e240000000800 */
[----:B0-----:R-:W-:-:S05]  /*1690*/  VIMNMX R4, PT, PT, R25, R4, PT ;  /* 0x0000000419047248 */ /* 0x001fca0003fe0100 */
[----:B------:R-:W-:-:S05]  /*16a0*/  VIADD R4, R4, -UR11 ;  /* 0x8000000b04047c36 */ /* 0x000fca0008000000 */
[----:B-----5:R-:W-:-:S04]  /*16b0*/  SHF.R.S32.HI R7, RZ, 0x1f, R4 ;  /* 0x0000001fff077819 */ /* 0x020fc80000011404 */
[----:B------:R-:W-:-:S04]  /*16c0*/  LEA.HI R7, R7, R4, RZ, 0x5 ;  /* 0x0000000407077211 */ /* 0x000fc800078f28ff */
[----:B------:R-:W-:-:S05]  /*16d0*/  SHF.R.S32.HI R7, RZ, 0x5, R7 ;  /* 0x00000005ff077819 */ /* 0x000fca0000011407 */
[----:B------:R-:W-:-:S07]  /*16e0*/  IMAD R8, R7, 0x3, RZ ;  /* 0x0000000307087824 */ /* 0x000fce00078e02ff */
.L_x_1170:
        /* <DEDUP_REMOVED lines=8> */
.L_x_1171:
[----:B-1----:R-:W-:Y:S01]  /*1770*/  VIMNMX R2, PT, PT, R2, UR13, PT ;  /* 0x0000000d02027c48 */ /* 0x002fe2000bfe0100 */
[----:B------:R-:W-:Y:S01]  /*1780*/  IMAD R3, R16, 0x8, R3 ;  /* 0x0000000810037824 */ /* 0x000fe200078e0203 */
[----:B------:R-:W-:Y:S02]  /*1790*/  PRMT R9, RZ, 0x5410, RZ ;  /* 0x00005410ff097816 */ /* 0x000fe400000000ff */
[----:B------:R-:W-:Y:S02]  /*17a0*/  ISETP.GT.AND P0, PT, R2, R25, PT ;  /* 0x000000190200720c */ /* 0x000fe40003f04270 */
[----:B------:R-:W-:Y:S02]  /*17b0*/  IADD3 R3, PT, PT, R6, R3, R5 ;  /* 0x0000000306037210 */ /* 0x000fe40007ffe005 */
[----:B-----5:R-:W-:Y:S02]  /*17c0*/  PRMT R7, RZ, 0x5410, RZ ;  /* 0x00005410ff077816 */ /* 0x020fe400000000ff */
[----:B------:R-:W-:-:S02]  /*17d0*/  IADD3 R16, PT, PT, R19, R3, R8 ;  /* 0x0000000313107210 */ /* 0x000fc40007ffe008 */
[----:B------:R-:W-:Y:S02]  /*17e0*/  PRMT R8, RZ, 0x5410, RZ ;  /* 0x00005410ff087816 */ /* 0x000fe400000000ff */
[----:B------:R-:W-:Y:S01]  /*17f0*/  PRMT R6, RZ, 0x5410, RZ ;  /* 0x00005410ff067816 */ /* 0x000fe200000000ff */
[----:B------:R-:W-:Y:S01]  /*1800*/  IMAD R59, R16, R17, RZ ;  /* 0x00000011103b7224 */ /* 0x000fe200078e02ff */
[----:B------:R-:W-:Y:S02]  /*1810*/  PRMT R5, RZ, 0x5410, RZ ;  /* 0x00005410ff057816 */ /* 0x000fe400000000ff */
[----:B------:R-:W-:Y:S02]  /*1820*/  PRMT R4, RZ, 0x5410, RZ ;  /* 0x00005410ff047816 */ /* 0x000fe400000000ff */
[----:B------:R-:W-:Y:S02]  /*1830*/  PRMT R3, RZ, 0x5410, RZ ;  /* 0x00005410ff037816 */ /* 0x000fe400000000ff */
[----:B------:R-:W-:Y:S01]  /*1840*/  PRMT R2, RZ, 0x5410, RZ ;  /* 0x00005410ff027816 */ /* 0x000fe200000000ff */
[----:B------:R-:W-:Y:S06]  /*1850*/  @!P0 BRA `(.L_x_1172) ;  /* 0x0000001000b08947 */ /* 0x000fec0003800000 */
[----:B------:R-:W0:Y:S01]  /*1860*/  S2UR UR5, SR_CgaCtaId ;  /* 0x00000000000579c3 */ /* 0x000e220000008800 */
[----:B------:R-:W1:Y:S01]  /*1870*/  LDCU.64 UR10, c[0x0][0x388] ;  /* 0x00007100ff0a77ac */ /* 0x000e620008000a00 */
[----:B------:R-:W-:Y:S02]  /*1880*/  SHF.R.S32.HI R17, RZ, 0x1f, R59 ;  /* 0x0000001fff117819 */ /* 0x000fe4000001143b */
[----:B------:R-:W-:Y:S01]  /*1890*/  IADD3 R59, P0, PT, R14, R59, RZ ;  /* 0x0000003b0e3b7210 */ /* 0x000fe20007f1e0ff */
[----:B------:R-:W-:Y:S01]  /*18a0*/  UMOV UR4, 0x400 ;  /* 0x0000040000047882 */ /* 0x000fe20000000000 */
[----:B------:R-:W-:Y:S02]  /*18b0*/  VIMNMX R0, PT, PT, R0, UR13, PT ;  /* 0x0000000d00007c48 */ /* 0x000fe4000bfe0100 */
[----:B------:R-:W-:Y:S02]  /*18c0*/  LEA.HI.X.SX32 R16, R14, R17, 0x1, P0 ;  /* 0x000000110e107211 */ /* 0x000fe400000f0eff */
[----:B------:R-:W-:-:S02]  /*18d0*/  PRMT R9, RZ, 0x7610, R9 ;  /* 0x00007610ff097816 */ /* 0x000fc40000000009 */
[----:B-1----:R-:W-:-:S04]  /*18e0*/  LEA R58, P0, R59, UR10, 0x2 ;  /* 0x0000000a3b3a7c11 */ /* 0x002fc8000f8010ff */
[----:B------:R-:W-:Y:S01]  /*18f0*/  LEA.HI.X R59, R59, UR11, R16, 0x2, P0 ;  /* 0x0000000b3b3b7c11 */ /* 0x000fe200080f1410 */
[----:B0-----:R-:W-:-:S04]  /*1900*/  ULEA UR4, UR5, UR4, 0x18 ;  /* 0x0000000405047291 */ /* 0x001fc8000f8ec0ff */
[----:B------:R-:W-:-:S12]  /*1910*/  UIADD3 UR4, UPT, UPT, UR4, 0x80, URZ ;  /* 0x0000008004047890 */ /* 0x000fd8000fffe0ff */
.L_x_1174:
[----:B------:R-:W-:-:S13]  /*1920*/  ISETP.GE.AND P0, PT, R15, 0x1, PT ;  /* 0x000000010f00780c */ /* 0x000fda0003f06270 */
[----:B------:R-:W-:Y:S05]  /*1930*/  @!P0 BRA `(.L_x_1173) ;  /* 0x0000001000608947 */ /* 0x000fea0003800000 */
[----:B------:R-:W2:Y:S01]  /*1940*/  LDG.E.128.CONSTANT R20, desc[UR8][R58.64] ;  /* 0x000000083a147981 */ /* 0x000ea2000c1e9d00 */
[----:B------:R-:W-:Y:S01]  /*1950*/  IMAD.MOV.U32 R24, RZ, RZ, 0x3400 ;  /* 0x00003400ff187424 */ /* 0x000fe200078e00ff */
[----:B------:R-:W-:Y:S01]  /*1960*/  MOV R56, 0x2c00 ;  /* 0x00002c0000387802 */ /* 0x000fe20000000f00 */
[----:B------:R-:W-:Y:S01]  /*1970*/  IMAD.MOV.U32 R48, RZ, RZ, 0x2400 ;  /* 0x00002400ff307424 */ /* 0x000fe200078e00ff */
[----:B------:R-:W0:Y:S01]  /*1980*/  LDS.128 R16, [UR4+-0x80] ;  /* 0xffff8004ff107984 */ /* 0x000e220008000c00 */
[----:B------:R-:W-:Y:S02]  /*1990*/  ISETP.NE.AND P0, PT, R15, 0x1, PT ;  /* 0x000000010f00780c */ /* 0x000fe40003f05270 */
[----:B------:R-:W-:Y:S02]  /*19a0*/  PRMT R13, R13, 0x5410, R12 ;  /* 0x000054100d0d7816 */ /* 0x000fe4000000000c */
[----:B------:R-:W-:Y:S02]  /*19b0*/  PRMT R11, R11, 0x5410, R10 ;  /* 0x000054100b0b7816 */ /* 0x000fe4000000000a */
[----:B--2---:R-:W-:-:S02]  /*19c0*/  LOP3.LUT R26, R20, 0xc000c, RZ, 0xc0, !PT ;  /* 0x000c000c141a7812 */ /* 0x004fc400078ec0ff */
[----:B------:R-:W-:Y:S02]  /*19d0*/  SHF.R.U32.HI R50, RZ, 0x8, R20 ;  /* 0x00000008ff327819 */ /* 0x000fe40000011614 */
[C---:B------:R-:W-:Y:S02]  /*19e0*/  LOP3.LUT R41, R20.reuse, 0x300030, RZ, 0xc0, !PT ;  /* 0x0030003014297812 */ /* 0x040fe400078ec0ff */
[C---:B------:R-:W-:Y:S02]  /*19f0*/  LOP3.LUT R40, R20.reuse, 0xc000c0, RZ, 0xc0, !PT ;  /* 0x00c000c014287812 */ /* 0x040fe400078ec0ff */
[----:B------:R-:W-:Y:S02]  /*1a00*/  LOP3.LUT R27, R20, 0x30003, RZ, 0xc0, !PT ;  /* 0x00030003141b7812 */ /* 0x000fe400078ec0ff */
        /* <DEDUP_REMOVED lines=8> */
[C---:B------:R-:W-:Y:S02]  /*1a90*/  LOP3.LUT R35, R21.reuse, 0x300030, RZ, 0xc0, !PT ;  /* 0x0030003015237812 */ /* 0x040fe400078ec0ff */
[C---:B------:R-:W-:Y:S02]  /*1aa0*/  LOP3.LUT R42, R21.reuse, 0xc000c0, RZ, 0xc0, !PT ;  /* 0x00c000c0152a7812 */ /* 0x040fe400078ec0ff */
[----:B------:R-:W-:Y:S02]  /*1ab0*/  LOP3.LUT R29, R21, 0x30003, RZ, 0xc0, !PT ;  /* 0x00030003151d7812 */ /* 0x000fe400078ec0ff */
[----:B------:R-:W-:Y:S02]  /*1ac0*/  SHF.R.U32.HI R53, RZ, 0x8, R23 ;  /* 0x00000008ff357819 */ /* 0x000fe40000011617 */
[C---:B------:R-:W-:Y:S02]  /*1ad0*/  LOP3.LUT R33, R23.reuse, 0x300030, RZ, 0xc0, !PT ;  /* 0x0030003017217812 */ /* 0x040fe400078ec0ff */
[----:B------:R-:W-:-:S02]  /*1ae0*/  LOP3.LUT R45, R23, 0xc000c0, RZ, 0xc0, !PT ;  /* 0x00c000c0172d7812 */ /* 0x000fc400078ec0ff */
        /* <DEDUP_REMOVED lines=34> */
[----:B0-----:R-:W-:-:S02]  /*1d10*/  HFMA2 R46, R31, R16, RZ.H0_H0 ;  /* 0x000000101f2e7231 */ /* 0x001fc400000400ff */
[-C--:B------:R-:W-:Y:S02]  /*1d20*/  HFMA2 R43, R33, R16.reuse, RZ ;  /* 0x00000010212b7231 */ /* 0x080fe400000000ff */
[-C--:B------:R-:W-:Y:S02]  /*1d30*/  HFMA2 R49, R27, R16.reuse, RZ.H0_H0 ;  /* 0x000000101b317231 */ /* 0x080fe400000400ff */
[----:B------:R-:W-:Y:S02]  /*1d40*/  HFMA2 R47, R29, R16, RZ ;  /* 0x000000101d2f7231 */ /* 0x000fe400000000ff */
[-C--:B------:R-:W-:Y:S02]  /*1d50*/  HFMA2 R16, R36, R17.reuse, R46 ;  /* 0x0000001124107231 */ /* 0x080fe4000000002e */
[----:B------:R-:W-:Y:S02]  /*1d60*/  HFMA2 R43, R38, R17, R43 ;  /* 0x00000011262b7231 */ /* 0x000fe4000000002b */
[----:B------:R-:W-:-:S02]  /*1d70*/  HFMA2 R35, R35, R56.H0_H0, -66, -66 ;  /* 0xd420d42023237431 */ /* 0x000fc40000040038 */
[-C--:B------:R-:W-:Y:S02]  /*1d80*/  HFMA2 R46, R34, R17.reuse, R47 ;  /* 0x00000011222e7231 */ /* 0x080fe4000000002f */
[-C--:B------:R-:W-:Y:S01]  /*1d90*/  HFMA2 R41, R41, R56.reuse.H0_H0, -66, -66 ;  /* 0xd420d42029297431 */ /* 0x080fe20000040038 */
[----:B------:R-:W-:Y:S01]  /*1da0*/  LOP3.LUT R47, R40, 0x64006400, RZ, 0xfc, !PT ;  /* 0x64006400282f7812 */ /* 0x000fe200078efcff */
[----:B------:R-:W-:Y:S01]  /*1db0*/  HFMA2 R37, R37, R56.H0_H0, -66, -66 ;  /* 0xd420d42025257431 */ /* 0x000fe20000040038 */
[----:B------:R-:W-:Y:S01]  /*1dc0*/  LOP3.LUT R55, R45, 0x64006400, RZ, 0xfc, !PT ;  /* 0x640064002d377812 */ /* 0x000fe200078efcff */
[----:B------:R-:W-:Y:S02]  /*1dd0*/  HFMA2 R49, R32, R17, R49 ;  /* 0x0000001120317231 */ /* 0x000fe40000000031 */
[----:B------:R-:W-:Y:S02]  /*1de0*/  HFMA2 R43, R41, R18, R43 ;  /* 0x00000012292b7231 */ /* 0x000fe4000000002b */
[----:B------:R-:W-:Y:S01]  /*1df0*/  HFMA2 R39, R39, R56.H0_H0, -66, -66 ;  /* 0xd420d42027277431 */ /* 0x000fe20000040038 */
[----:B------:R-:W-:Y:S01]  /*1e00*/  LOP3.LUT R61, R42, 0x64006400, RZ, 0xfc, !PT ;  /* 0x640064002a3d7812 */ /* 0x000fe200078efcff */
[----:B------:R-:W-:-:S02]  /*1e10*/  HFMA2 R17, R35, R18, R16 ;  /* 0x0000001223117231 */ /* 0x000fc40000000010 */
[-C--:B------:R-:W-:Y:S02]  /*1e20*/  HFMA2 R16, R37, R18.reuse, R46 ;  /* 0x0000001225107231 */ /* 0x080fe4000000002e */
[----:B------:R-:W-:Y:S01]  /*1e30*/  HFMA2 R18, R39, R18, R49 ;  /* 0x0000001227127231 */ /* 0x000fe20000000031 */
        /* <DEDUP_REMOVED lines=8> */
[-C--:B------:R-:W-:Y:S01]  /*1ec0*/  HFMA2 R17, R44, R19.reuse, R17 ;  /* 0x000000132c117231 */ /* 0x080fe20000000011 */
[----:B------:R-:W-:Y:S01]  /*1ed0*/  LOP3.LUT R49, R49, 0x64006400, RZ, 0xfc, !PT ;  /* 0x6400640031317812 */ /* 0x000fe200078efcff */
[-C--:B------:R-:W-:Y:S01]  /*1ee0*/  HFMA2 R16, R42, R19.reuse, R16 ;  /* 0x000000132a107231 */ /* 0x080fe20000000010 */
[----:B------:R-:W-:Y:S01]  /*1ef0*/  LOP3.LUT R47, R40, 0x64006400, RZ, 0xfc, !PT ;  /* 0x64006400282f7812 */ /* 0x000fe200078efcff */
[----:B------:R-:W-:Y:S01]  /*1f00*/  HFMA2 R40, R55, R48.H0_H0, -18, -18 ;  /* 0xcc80cc8037287431 */ /* 0x000fe20000040030 */
[----:B------:R-:W-:Y:S01]  /*1f10*/  LOP3.LUT R45, R45, 0x64006400, RZ, 0xfc, !PT ;  /* 0x640064002d2d7812 */ /* 0x000fe200078efcff */
[----:B------:R-:W-:Y:S01]  /*1f20*/  HFMA2 R55, R46, R19, R43 ;  /* 0x000000132e377231 */ /* 0x000fe2000000002b */
[----:B------:R-:W-:Y:S01]  /*1f30*/  LOP3.LUT R54, R54, 0x64006400, RZ, 0xfc, !PT ;  /* 0x6400640036367812 */ /* 0x000fe200078efcff */
[----:B------:R-:W-:Y:S01]  /*1f40*/  HADD2 R49, R49, -1026, -1026 ;  /* 0xe402e40231317430 */ /* 0x000fe20000000000 */
[C---:B------:R-:W-:Y:S01]  /*1f50*/  LOP3.LUT R57, R50.reuse, 0x300030, RZ, 0xc0, !PT ;  /* 0x0030003032397812 */ /* 0x040fe200078ec0ff */
[----:B------:R-:W-:Y:S01]  /*1f60*/  HADD2 R47, R47, -1026, -1026 ;  /* 0xe402e4022f2f7430 */ /* 0x000fe20000000000 */
[----:B------:R-:W-:Y:S01]  /*1f70*/  LOP3.LUT R50, R50, 0xc000c0, RZ, 0xc0, !PT ;  /* 0x00c000c032327812 */ /* 0x000fe200078ec0ff */
[----:B------:R-:W-:-:S02]  /*1f80*/  HADD2 R45, R45, -1026, -1026 ;  /* 0xe402e4022d2d7430 */ /* 0x000fc40000000000 */
[-C--:B-1----:R-:W-:Y:S02]  /*1f90*/  HFMA2 R55, R49, R20.reuse, R55 ;  /* 0x0000001431377231 */ /* 0x082fe40000000037 */
[----:B------:R-:W-:Y:S01]  /*1fa0*/  HFMA2 R18, R40, R19, R18 ;  /* 0x0000001328127231 */ /* 0x000fe20000000012 */
[----:B------:R-:W-:Y:S01]  /*1fb0*/  LOP3.LUT R57, R57, 0x64006400, RZ, 0xfc, !PT ;  /* 0x6400640039397812 */ /* 0x000fe200078efcff */
[----:B------:R-:W-:Y:S02]  /*1fc0*/  HADD2 R43, R54, -1026, -1026 ;  /* 0xe402e402362b7430 */ /* 0x000fe40000000000 */
[-C--:B------:R-:W-:Y:S02]  /*1fd0*/  HFMA2 R16, R45, R20.reuse, R16 ;  /* 0x000000142d107231 */ /* 0x080fe40000000010 */
[----:B------:R-:W-:Y:S02]  /*1fe0*/  HFMA2 R19, R47, R20, R17 ;  /* 0x000000142f137231 */ /* 0x000fe40000000011 */
[----:B------:R-:W-:-:S02]  /*1ff0*/  HFMA2 R17, R30, R21, R55 ;  /* 0x000000151e117231 */ /* 0x000fc40000000037 */
[----:B------:R-:W-:Y:S01]  /*2000*/  HFMA2 R20, R43, R20, R18 ;  /* 0x000000142b147231 */ /* 0x000fe20000000012 */
[C---:B------:R-:W-:Y:S01]  /*2010*/  LOP3.LUT R55, R51.reuse, 0x300030, RZ, 0xc0, !PT ;  /* 0x0030003033377812 */ /* 0x040fe200078ec0ff */
[-C--:B------:R-:W-:Y:S02]  /*2020*/  HFMA2 R18, R28, R21.reuse, R19 ;  /* 0x000000151c127231 */ /* 0x080fe40000000013 */
[-C--:B------:R-:W-:Y:S01]  /*2030*/  HFMA2 R16, R26, R21.reuse, R16 ;  /* 0x000000151a107231 */ /* 0x080fe20000000010 */
[----:B------:R-:W-:Y:S01]  /*2040*/  LOP3.LUT R51, R51, 0xc000c0, RZ, 0xc0, !PT ;  /* 0x00c000c033337812 */ /* 0x000fe200078ec0ff */
[----:B------:R-:W-:Y:S01]  /*2050*/  HFMA2 R21, R24, R21, R20 ;  /* 0x0000001518157231 */ /* 0x000fe20000000014 */
[C---:B------:R-:W-:Y:S01]  /*2060*/  LOP3.LUT R20, R52.reuse, 0x300030, RZ, 0xc0, !PT ;  /* 0x0030003034147812 */ /* 0x040fe200078ec0ff */
[----:B------:R-:W-:Y:S01]  /*2070*/  HFMA2 R57, R57, R56.H0_H0, -66, -66 ;  /* 0xd420d42039397431 */ /* 0x000fe20000040038 */
[----:B------:R-:W-:Y:S02]  /*2080*/  LOP3.LUT R19, R52, 0xc000c0, RZ, 0xc0, !PT ;  /* 0x00c000c034137812 */ /* 0x000fe400078ec0ff */
[----:B------:R-:W-:-:S02]  /*2090*/  LOP3.LUT R52, R53, 0x300030, RZ, 0xc0, !PT ;  /* 0x0030003035347812 */ /* 0x000fc400078ec0ff */
[----:B------:R-:W-:Y:S02]  /*20a0*/  LOP3.LUT R61, R50, 0x64006400, RZ, 0xfc, !PT ;  /* 0x64006400323d7812 */ /* 0x000fe400078efcff */
[----:B------:R-:W-:Y:S02]  /*20b0*/  LOP3.LUT R55, R55, 0x64006400, RZ, 0xfc, !PT ;  /* 0x6400640037377812 */ /* 0x000fe400078efcff */
[----:B------:R-:W-:Y:S01]  /*20c0*/  LOP3.LUT R50, R51, 0x64006400, RZ, 0xfc, !PT ;  /* 0x6400640033327812 */ /* 0x000fe200078efcff */
[----:B------:R-:W-:Y:S01]  /*20d0*/  HFMA2 R54, R61, R48.H0_H0, -18, -18 ;  /* 0xcc80cc803d367431 */ /* 0x000fe20000040030 */
[----:B------:R-:W-:Y:S01]  /*20e0*/  LOP3.LUT R53, R53, 0xc000c0, RZ, 0xc0, !PT ;  /* 0x00c000c035357812 */ /* 0x000fe200078ec0ff */
[----:B------:R-:W-:Y:S01]  /*20f0*/  HFMA2 R55, R55, R56.H0_H0, -66, -66 ;  /* 0xd420d42037377431 */ /* 0x000fe20000040038 */
[----:B------:R-:W-:Y:S02]  /*2100*/  LOP3.LUT R20, R20, 0x64006400, RZ, 0xfc, !PT ;  /* 0x6400640014147812 */ /* 0x000fe400078efcff */
[----:B------:R-:W-:Y:S01]  /*2110*/  LOP3.LUT R51, R52, 0x64006400, RZ, 0xfc, !PT ;  /* 0x6400640034337812 */ /* 0x000fe200078efcff */
[----:B------:R-:W-:-:S02]  /*2120*/  HFMA2 R52, R50, R48.H0_H0, -18, -18 ;  /* 0xcc80cc8032347431 */ /* 0x000fc40000040030 */
[-C--:B------:R-:W-:Y:S01]  /*2130*/  HFMA2 R50, R57, R22.reuse, R17 ;  /* 0x0000001639327231 */ /* 0x080fe20000000011 */
[----:B------:R-:W-:Y:S01]  /*2140*/  LOP3.LUT R19, R19, 0x64006400, RZ, 0xfc, !PT ;  /* 0x6400640013137812 */ /* 0x000fe200078efcff */
[----:B------:R-:W-:Y:S01]  /*2150*/  HFMA2 R60, R55, R22, R18 ;  /* 0x00000016373c7231 */ /* 0x000fe20000000012 */
[----:B------:R-:W-:Y:S01]  /*2160*/  LOP3.LUT R17, R53, 0x64006400, RZ, 0xfc, !PT ;  /* 0x6400640035117812 */ /* 0x000fe200078efcff */
[-C--:B------:R-:W-:Y:S02]  /*2170*/  HFMA2 R53, R20, R56.reuse.H0_H0, -66, -66 ;  /* 0xd420d42014357431 */ /* 0x080fe40000040038 */
[----:B------:R-:W-:Y:S02]  /*2180*/  HFMA2 R18, R54, R23, R50 ;  /* 0x0000001736127231 */ /* 0x000fe40000000032 */
[----:B------:R-:W-:Y:S02]  /*2190*/  HFMA2 R51, R51, R56.H0_H0, -66, -66 ;  /* 0xd420d42033337431 */ /* 0x000fe40000040038 */
[----:B------:R-:W-:-:S02]  /*21a0*/  HFMA2 R50, R19, R48.H0_H0, -18, -18 ;  /* 0xcc80cc8013327431 */ /* 0x000fc40000040030 */
[----:B------:R-:W-:Y:S02]  /*21b0*/  HFMA2 R16, R53, R22, R16 ;  /* 0x0000001635107231 */ /* 0x000fe40000000010 */
[----:B------:R-:W-:Y:S02]  /*21c0*/  HFMA2 R48, R17, R48.H0_H0, -18, -18 ;  /* 0xcc80cc8011307431 */ /* 0x000fe40000040030 */
[----:B------:R-:W-:Y:S02]  /*21d0*/  HFMA2 R21, R51, R22, R21 ;  /* 0x0000001633157231 */ /* 0x000fe40000000015 */
        /* <DEDUP_REMOVED lines=142> */
.L_x_1173:
[----:B------:R-:W0:Y:S01]  /*2ac0*/  LDC R17, c[0x0][0x3ac] ;  /* 0x0000eb00ff117b82 */ /* 0x000e220000000800 */
[----:B------:R-:W-:Y:S01]  /*2ad0*/  VIADD R25, R25, 0x10 ;  /* 0x0000001019197836 */ /* 0x000fe20000000000 */
[----:B------:R-:W-:-:S04]  /*2ae0*/  UIADD3 UR4, UPT, UPT, UR4, 0x20, URZ ;  /* 0x0000002004047890 */ /* 0x000fc8000fffe0ff */
[----:B------:R-:W-:Y:S01]  /*2af0*/  ISETP.GE.AND P0, PT, R25, R0, PT ;  /* 0x000000001900720c */ /* 0x000fe20003f06270 */
[----:B0-----:R-:W-:-:S12]  /*2b00*/  IMAD.WIDE R58, R17, 0x4, R58 ;  /* 0x00000004113a7825 */ /* 0x001fd800078e023a */
[----:B------:R-:W-:Y:S05]  /*2b10*/  @!P0 BRA `(.L_x_1174) ;  /* 0xffffffec00808947 */ /* 0x000fea000383ffff */
.L_x_1172:
[----:B------:R-:W-:-:S13]  /*2b20*/  ISETP.GT.AND P0, PT, R15, RZ, PT ;  /* 0x000000ff0f00720c */ /* 0x000fda0003f04270 */
[----:B------:R-:W-:Y:S05]  /*2b30*/  @!P0 EXIT ;  /* 0x000000000000894d */ /* 0x000fea0003800000 */
[----:B------:R-:W0:Y:S01]  /*2b40*/  LDC.64 R12, c[0x0][0x3a0] ;  /* 0x0000e800ff0c7b82 */ /* 0x000e220000000a00 */
        /* <DEDUP_REMOVED lines=9> */
.L_x_1178:
[----:B------:R-:W0:Y:S02]  /*2be0*/  LDS R10, [R0] ;  /* 0x00000000000a7984 */ /* 0x000e240000000800 */
[----:B0-----:R-:W-:-:S05]  /*2bf0*/  HFMA2 R11, R10, 1, 1, R9 ;  /* 0x3c003c000a0b7831 */ /* 0x001fca0000000009 */
[----:B------:R-:W0:Y:S02]  /*2c00*/  ATOMS.CAST.SPIN P0, [R0], R10, R11 ;  /* 0x0000000a0000758d */ /* 0x000e24000180000b */
[----:B0-----:R-:W-:Y:S05]  /*2c10*/  @!P0 BRA `(.L_x_1178) ;  /* 0xfffffffc00f08947 */ /* 0x001fea000383ffff */
[----:B------:R-:W-:Y:S05]  /*2c20*/  BRA `(.L_x_1176) ;  /* 0x00000000000c7947 */ /* 0x000fea0003800000 */
.L_x_1177:
[----:B------:R-:W2:Y:S02]  /*2c30*/  LD.E R0, desc[UR8][R12.64] ;  /* 0x000000080c007980 */ /* 0x000ea4000c101900 */
[----:B--2---:R-:W-:-:S05]  /*2c40*/  IMAD.IADD R9, R9, 0x1, R0 ;  /* 0x0000000109097824 */ /* 0x004fca00078e0200 */
[----:B------:R0:W-:Y:S02]  /*2c50*/  ST.E desc[UR8][R12.64], R9 ;  /* 0x000000090c007985 */ /* 0x0001e4000c101908 */
.L_x_1176:
[----:B------:R-:W-:Y:S05]  /*2c60*/  BSYNC.RECONVERGENT B0 ;  /* 0x0000000000007941 */ /* 0x000fea0003800200 */
.L_x_1175:
        /* <DEDUP_REMOVED lines=8> */
.L_x_1182:
[----:B------:R-:W0:Y:S02]  /*2cf0*/  LDS R8, [R10+0x4] ;  /* 0x000004000a087984 */ /* 0x000e240000000800 */
[----:B0-----:R-:W-:-:S05]  /*2d00*/  HADD2 R9, R8, R11 ;  /* 0x0000000b08097230 */ /* 0x001fca0000000000 */
[----:B------:R-:W0:Y:S02]  /*2d10*/  ATOMS.CAST.SPIN P0, [R10+0x4], R8, R9 ;  /* 0x000004080a00758d */ /* 0x000e240001800009 */
[----:B0-----:R-:W-:Y:S05]  /*2d20*/  @!P0 BRA `(.L_x_1182) ;  /* 0xfffffffc00f08947 */ /* 0x001fea000383ffff */
[----:B------:R-:W-:Y:S05]  /*2d30*/  BRA `(.L_x_1180) ;  /* 0x00000000000c7947 */ /* 0x000fea0003800000 */
.L_x_1181:
[----:B------:R-:W0:Y:S02]  /*2d40*/  LD.E R0, desc[UR8][R12.64+0x4] ;  /* 0x000004080c007980 */ /* 0x000e24000c101900 */
[----:B0-----:R-:W-:-:S05]  /*2d50*/  IMAD.IADD R9, R8, 0x1, R0 ;  /* 0x0000000108097824 */ /* 0x001fca00078e0200 */
[----:B------:R1:W-:Y:S02]  /*2d60*/  ST.E desc[UR8][R12.64+0x4], R9 ;  /* 0x000004090c007985 */ /* 0x0003e4000c101908 */
.L_x_1180:
[----:B------:R-:W-:Y:S05]  /*2d70*/  BSYNC.RECONVERGENT B0 ;  /* 0x0000000000007941 */ /* 0x000fea0003800200 */
.L_x_1179:
        /* <DEDUP_REMOVED lines=10> */
.L_x_1186:
[----:B------:R-:W0:Y:S02]  /*2e20*/  LDS R8, [R0] ;  /* 0x0000000000087984 */ /* 0x000e240000000800 */
[----:B0-----:R-:W-:-:S05]  /*2e30*/  HFMA2 R9, R8, 1, 1, R7 ;  /* 0x3c003c0008097831 */ /* 0x001fca0000000007 */
[----:B------:R-:W0:Y:S02]  /*2e40*/  ATOMS.CAST.SPIN P0, [R0], R8, R9 ;  /* 0x000000080000758d */ /* 0x000e240001800009 */
[----:B0-----:R-:W-:Y:S05]  /*2e50*/  @!P0 BRA `(.L_x_1186) ;  /* 0xfffffffc00f08947 */ /* 0x001fea000383ffff */
[----:B------:R-:W-:Y:S05]  /*2e60*/  BRA `(.L_x_1184) ;  /* 0x00000000000c7947 */ /* 0x000fea0003800000 */
.L_x_1185:
[----:B------:R-:W2:Y:S02]  /*2e70*/  LD.E R0, desc[UR8][R12.64] ;  /* 0x000000080c007980 */ /* 0x000ea4000c101900 */
[----:B--2---:R-:W-:-:S05]  /*2e80*/  IADD3 R7, PT, PT, R7, R0, RZ ;  /* 0x0000000007077210 */ /* 0x004fca0007ffe0ff */
[----:B------:R0:W-:Y:S02]  /*2e90*/  ST.E desc[UR8][R12.64], R7 ;  /* 0x000000070c007985 */ /* 0x0001e4000c101908 */
.L_x_1184:
[----:B------:R-:W-:Y:S05]  /*2ea0*/  BSYNC.RECONVERGENT B0 ;  /* 0x0000000000007941 */ /* 0x000fea0003800200 */
.L_x_1183:
[----:B------:R1:W-:Y:S01]  /*2eb0*/  ATOM.E.ADD.F16x2.RN.STRONG.GPU P0, RZ, desc[UR8][R12.64+0x4], R6 ;  /* 0x800004060cff79a2 */ /* 0x0003e2000c10e108 */
[----:B------:R-:W-:Y:S04]  /*2ec0*/  BSSY.RECONVERGENT B0, `(.L_x_1187) ;  /* 0x000000f000007945 */ /* 0x000fe80003800200 */
[----:B-1----:R-:W-:Y:S05]  /*2ed0*/  @P0 BRA `(.L_x_1188) ;  /* 0x0000000000340947 */ /* 0x002fea0003800000 */
[----:B------:R-:W1:Y:S02]  /*2ee0*/  QSPC.E.S P0, RZ, [R12+0x4] ;  /* 0x000004000cff73aa */ /* 0x000e640000000500 */
[----:B-1----:R-:W-:Y:S05]  /*2ef0*/  @!P0 BRA `(.L_x_1189) ;  /* 0x0000000000208947 */ /* 0x002fea0003800000 */
[----:B------:R-:W-:-:S05]  /*2f00*/  IMAD.MOV.U32 R8, RZ, RZ, R12 ;  /* 0x000000ffff087224 */ /* 0x000fca00078e000c */
[----:B------:R-:W-:Y:S01]  /*2f10*/  MOV R8, R8 ;  /* 0x0000000800087202 */ /* 0x000fe20000000f00 */
[----:B------:R-:W-:-:S07]  /*2f20*/  IMAD.MOV.U32 R9, RZ, RZ, R6 ;  /* 0x000000ffff097224 */ /* 0x000fce00078e0006 */
.L_x_1190:
[----:B------:R-:W0:Y:S02]  /*2f30*/  LDS R6, [R8+0x4] ;  /* 0x0000040008067984 */ /* 0x000e240000000800 */
[----:B0-----:R-:W-:-:S05]  /*2f40*/  HADD2 R7, R6, R9 ;  /* 0x0000000906077230 */ /* 0x001fca0000000000 */
[----:B------:R-:W0:Y:S02]  /*2f50*/  ATOMS.CAST.SPIN P0, [R8+0x4], R6, R7 ;  /* 0x000004060800758d */ /* 0x000e240001800007 */
[----:B0-----:R-:W-:Y:S05]  /*2f60*/  @!P0 BRA `(.L_x_1190) ;  /* 0xfffffffc00f08947 */ /* 0x001fea000383ffff */
[----:B------:R-:W-:Y:S05]  /*2f70*/  BRA `(.L_x_1188) ;  /* 0x00000000000c7947 */ /* 0x000fea0003800000 */
.L_x_1189:
[----:B------:R-:W0:Y:S02]  /*2f80*/  LD.E R0, desc[UR8][R12.64+0x4] ;  /* 0x000004080c007980 */ /* 0x000e24000c101900 */
[----:B0-----:R-:W-:-:S05]  /*2f90*/  IADD3 R7, PT, PT, R6, R0, RZ ;  /* 0x0000000006077210 */ /* 0x001fca0007ffe0ff */
[----:B------:R1:W-:Y:S02]  /*2fa0*/  ST.E desc[UR8][R12.64+0x4], R7 ;  /* 0x000004070c007985 */ /* 0x0003e4000c101908 */
.L_x_1188:
[----:B------:R-:W-:Y:S05]  /*2fb0*/  BSYNC.RECONVERGENT B0 ;  /* 0x0000000000007941 */ /* 0x000fea0003800200 */
.L_x_1187:
        /* <DEDUP_REMOVED lines=10> */
.L_x_1194:
[----:B------:R-:W0:Y:S02]  /*3060*/  LDS R6, [R0] ;  /* 0x0000000000067984 */ /* 0x000e240000000800 */
[----:B0-----:R-:W-:-:S05]  /*3070*/  HFMA2 R7, R6, 1, 1, R5 ;  /* 0x3c003c0006077831 */ /* 0x001fca0000000005 */
[----:B------:R-:W0:Y:S02]  /*3080*/  ATOMS.CAST.SPIN P0, [R0], R6, R7 ;  /* 0x000000060000758d */ /* 0x000e240001800007 */
[----:B0-----:R-:W-:Y:S05]  /*3090*/  @!P0 BRA `(.L_x_1194) ;  /* 0xfffffffc00f08947 */ /* 0x001fea000383ffff */
[----:B------:R-:W-:Y:S05]  /*30a0*/  BRA `(.L_x_1192) ;  /* 0x00000000000c7947 */ /* 0x000fea0003800000 */
.L_x_1193:
[----:B------:R-:W2:Y:S02]  /*30b0*/  LD.E R0, desc[UR8][R12.64] ;  /* 0x000000080c007980 */ /* 0x000ea4000c101900 */
[----:B--2---:R-:W-:-:S05]  /*30c0*/  IMAD.IADD R5, R5, 0x1, R0 ;  /* 0x0000000105057824 */ /* 0x004fca00078e0200 */
[----:B------:R0:W-:Y:S02]  /*30d0*/  ST.E desc[UR8][R12.64], R5 ;  /* 0x000000050c007985 */ /* 0x0001e4000c101908 */
.L_x_1192:
[----:B------:R-:W-:Y:S05]  /*30e0*/  BSYNC.RECONVERGENT B0 ;  /* 0x0000000000007941 */ /* 0x000fea0003800200 */
.L_x_1191:
        /* <DEDUP_REMOVED lines=8> */
.L_x_1198:
[----:B------:R-:W0:Y:S02]  /*3170*/  LDS R4, [R6+0x4] ;  /* 0x0000040006047984 */ /* 0x000e240000000800 */
[----:B0-----:R-:W-:-:S05]  /*3180*/  HADD2 R5, R4, R7 ;  /* 0x0000000704057230 */ /* 0x001fca0000000000 */
[----:B------:R-:W0:Y:S02]  /*3190*/  ATOMS.CAST.SPIN P0, [R6+0x4], R4, R5 ;  /* 0x000004040600758d */ /* 0x000e240001800005 */
[----:B0-----:R-:W-:Y:S05]  /*31a0*/  @!P0 BRA `(.L_x_1198) ;  /* 0xfffffffc00f08947 */ /* 0x001fea000383ffff */
[----:B------:R-:W-:Y:S05]  /*31b0*/  BRA `(.L_x_1196) ;  /* 0x00000000000c7947 */ /* 0x000fea0003800000 */
.L_x_1197:
[----:B------:R-:W0:Y:S02]  /*31c0*/  LD.E R0, desc[UR8][R12.64+0x4] ;  /* 0x000004080c007980 */ /* 0x000e24000c101900 */
[----:B0-----:R-:W-:-:S05]  /*31d0*/  IMAD.IADD R5, R4, 0x1, R0 ;  /* 0x0000000104057824 */ /* 0x001fca00078e0200 */
[----:B------:R1:W-:Y:S02]  /*31e0*/  ST.E desc[UR8][R12.64+0x4], R5 ;  /* 0x000004050c007985 */ /* 0x0003e4000c101908 */
.L_x_1196:
[----:B------:R-:W-:Y:S05]  /*31f0*/  BSYNC.RECONVERGENT B0 ;  /* 0x0000000000007941 */ /* 0x000fea0003800200 */
.L_x_1195:
        /* <DEDUP_REMOVED lines=10> */
.L_x_1202:
[----:B------:R-:W0:Y:S02]  /*32a0*/  LDS R4, [R0] ;  /* 0x0000000000047984 */ /* 0x000e240000000800 */
[----:B0-----:R-:W-:-:S05]  /*32b0*/  HFMA2 R5, R4, 1, 1, R3 ;  /* 0x3c003c0004057831 */ /* 0x001fca0000000003 */
[----:B------:R-:W0:Y:S02]  /*32c0*/  ATOMS.CAST.SPIN P0, [R0], R4, R5 ;  /* 0x000000040000758d */ /* 0x000e240001800005 */
[----:B0-----:R-:W-:Y:S05]  /*32d0*/  @!P0 BRA `(.L_x_1202) ;  /* 0xfffffffc00f08947 */ /* 0x001fea000383ffff */
[----:B------:R-:W-:Y:S05]  /*32e0*/  BRA `(.L_x_1200) ;  /* 0x00000000000c7947 */ /* 0x000fea0003800000 */
.L_x_1201:
[----:B------:R-:W2:Y:S02]  /*32f0*/  LD.E R0, desc[UR8][R12.64] ;  /* 0x000000080c007980 */ /* 0x000ea4000c101900 */
[----:B--2---:R-:W-:-:S05]  /*3300*/  IMAD.IADD R3, R3, 0x1, R0 ;  /* 0x0000000103037824 */ /* 0x004fca00078e0200 */
[----:B------:R0:W-:Y:S02]  /*3310*/  ST.E desc[UR8][R12.64], R3 ;  /* 0x000000030c007985 */ /* 0x0001e4000c101908 */
.L_x_1200:
[----:B------:R-:W-:Y:S05]  /*3320*/  BSYNC.RECONVERGENT B0 ;  /* 0x0000000000007941 */ /* 0x000fea0003800200 */
.L_x_1199:
[----:B------:R1:W-:Y:S02]  /*3330*/  ATOM.E.ADD.F16x2.RN.STRONG.GPU P0, RZ, desc[UR8][R12.64+0x4], R2 ;  /* 0x800004020cff79a2 */ /* 0x0003e4000c10e108 */
[----:B-1----:R-:W-:Y:S05]  /*3340*/  @P0 EXIT ;  /* 0x000000000000094d */ /* 0x002fea0003800000 */
[----:B------:R-:W1:Y:S02]  /*3350*/  QSPC.E.S P0, RZ, [R12+0x4] ;  /* 0x000004000cff73aa */ /* 0x000e640000000500 */
[----:B-1----:R-:W-:Y:S05]  /*3360*/  @!P0 BRA `(.L_x_1203) ;  /* 0x0000000000208947 */ /* 0x002fea0003800000 */
[----:B------:R-:W-:-:S05]  /*3370*/  IMAD.MOV.U32 R4, RZ, RZ, R12 ;  /* 0x000000ffff047224 */ /* 0x000fca00078e000c */
[----:B------:R-:W-:Y:S02]  /*3380*/  MOV R4, R4 ;  /* 0x0000000400047202 */ /* 0x000fe40000000f00 */
[----:B------:R-:W-:-:S07]  /*3390*/  MOV R5, R2 ;  /* 0x0000000200057202 */ /* 0x000fce0000000f00 */
.L_x_1204:
[----:B------:R-:W0:Y:S02]  /*33a0*/  LDS R2, [R4+0x4] ;  /* 0x0000040004027984 */ /* 0x000e240000000800 */
[----:B0-----:R-:W-:-:S05]  /*33b0*/  HADD2 R3, R2, R5 ;  /* 0x0000000502037230 */ /* 0x001fca0000000000 */
[----:B------:R-:W0:Y:S02]  /*33c0*/  ATOMS.CAST.SPIN P0, [R4+0x4], R2, R3 ;  /* 0x000004020400758d */ /* 0x000e240001800003 */
[----:B0-----:R-:W-:Y:S05]  /*33d0*/  @!P0 BRA `(.L_x_1204) ;  /* 0xfffffffc00f08947 */ /* 0x001fea000383ffff */
[----:B------:R-:W-:Y:S05]  /*33e0*/  EXIT ;  /* 0x000000000000794d */ /* 0x000fea0003800000 */
.L_x_1203:
[----:B------:R-:W0:Y:S02]  /*33f0*/  LD.E R0, desc[UR8][R12.64+0x4] ;  /* 0x000004080c007980 */ /* 0x000e24000c101900 */
[----:B0-----:R-:W-:-:S05]  /*3400*/  IMAD.IADD R3, R2, 0x1, R0 ;  /* 0x0000000102037824 */ /* 0x001fca00078e0200 */
[----:B------:R-:W-:Y:S01]  /*3410*/  ST.E desc[UR8][R12.64+0x4], R3 ;  /* 0x000004030c007985 */ /* 0x000fe2000c101908 */
[----:B------:R-:W-:Y:S05]  /*3420*/  EXIT ;  /* 0x000000000000794d */ /* 0x000fea0003800000 */
.L_x_1205:
        /* <DEDUP_REMOVED lines=13> */
.L_x_3583:


//--------------------- .text._Z23gemm_half_q_half_kernelILi3ELi32ELb0ELb0ELi64EEvPK6__halfPKjS4_S2_PS0_iiiiPKtS7_iiiiiibS2_i --------------------------
	.section	.text._Z23gemm_half_q_half_kernelILi3ELi32ELb0ELb0ELi64EEvPK6__halfPKjS4_S2_PS0_iiiiPKtS7_iiiiiibS2_i,"ax",@progbits
	.align	128
        .global         _Z23gemm_half_q_half_kernelILi3ELi32ELb0ELb0ELi64EEvPK6__halfPKjS4_S2_PS0_iiiiPKtS7_iiiiiibS2_i
        .type           _Z23gemm_half_q_half_kernelILi3ELi32ELb0ELb0ELi64EEvPK6__halfPKjS4_S2_PS0_iiiiPKtS7_iiiiiibS2_i,@function
        .size           _Z23gemm_half_q_half_kernelILi3ELi32ELb0ELb0ELi64EEvPK6__halfPKjS4_S2_PS0_iiiiPKtS7_iiiiiibS2_i,(.L_x_3584 - _Z23gemm_half_q_half_kernelILi3ELi32ELb0ELb0ELi64EEvPK6__halfPKjS4_S2_PS0_iiiiPKtS7_iiiiiibS2_i)
        .other          _Z23gemm_half_q_half_kernelILi3ELi32ELb0ELb0ELi64EEvPK6__halfPKjS4_S2_PS0_iiiiPKtS7_iiiiiibS2_i,@"STO_CUDA_ENTRY STV_DEFAULT"
_Z23gemm_half_q_half_kernelILi3ELi32ELb0ELb0ELi64EEvPK6__halfPKjS4_S2_PS0_iiiiPKtS7_iiiiiibS2_i:
.text._Z23gemm_half_q_half_kernelILi3ELi32ELb0ELb0ELi64EEvPK6__halfPKjS4_S2_PS0_iiiiPKtS7_iiiiiibS2_i:
[----:B------:R-:W0:Y:S08]  /*0000*/  LDC R1, c[0x0][0x37c] ;  /* 0x0000df00ff017b82 */ /* 0x000e300000000800 */
[----:B------:R-:W1:Y:S01]  /*0010*/  S2UR UR25, SR_CTAID.Z ;  /* 0x00000000001979c3 */ /* 0x000e620000002700 */
[----:B------:R-:W2:Y:S01]  /*0020*/  S2R R3, SR_TID.X ;  /* 0x0000000000037919 */ /* 0x000ea20000002100 */
[----:B------:R-:W3:Y:S01]  /*0030*/  LDCU UR14, c[0x0][0x3a8] ;  /* 0x00007500ff0e77ac */ /* 0x000ee20008000800 */
[----:B0-----:R-:W-:Y:S01]  /*0040*/  VIADD R1, R1, 0xfffffff0 ;  /* 0xfffffff001017836 */ /* 0x001fe20000000000 */
[----:B------:R-:W-:Y:S01]  /*0050*/  BSSY.RECONVERGENT B0, `(.L_x_1206) ;  /* 0x00000c8000007945 */ /* 0x000fe20003800200 */
[----:B------:R-:W0:Y:S03]  /*0060*/  LDCU.64 UR20, c[0x0][0x358] ;  /* 0x00006b00ff1477ac */ /* 0x000e260008000a00 */
[----:B------:R-:W4:Y:S01]  /*0070*/  LDC R0, c[0x0][0x3b0] ;  /* 0x0000ec00ff007b82 */ /* 0x000f220000000800 */
[----:B------:R-:W-:-:S07]  /*0080*/  R2UR UR23, R1 ;  /* 0x00000000011772ca */ /* 0x000fce00000e0000 */
[----:B------:R-:W3:Y:S01]  /*0090*/  S2UR UR26, SR_CTAID.Y ;  /* 0x00000000001a79c3 */ /* 0x000ee20000002600 */
[----:B-1----:R-:W-:-:S07]  /*00a0*/  USHF.L.U32 UR9, UR25, 0x6, URZ ;  /* 0x0000000619097899 */ /* 0x002fce00080006ff */
[----:B------:R-:W1:Y:S01]  /*00b0*/  S2UR UR4, SR_CTAID.X ;  /* 0x00000000000479c3 */ /* 0x000e620000002500 */
[----:B------:R-:W-:Y:S01]  /*00c0*/  IMAD.U32 R5, RZ, RZ, UR9 ;  /* 0x00000009ff057e24 */ /* 0x000fe2000f8e00ff */
[----:B--2---:R-:W-:-:S04]  /*00d0*/  IADD3 R12, PT, PT, R3, UR9, RZ ;  /* 0x00000009030c7c10 */ /* 0x004fc8000fffe0ff */
        /* <DEDUP_REMOVED lines=21> */
[----:B------:R-:W-:-:S05]  /*0230*/  IMAD R7, R4, 0x3, RZ ;  /* 0x0000000304077824 */ /* 0x000fca00078e02ff */
        /* <DEDUP_REMOVED lines=12> */
[----:B------:R-:W-:Y:S02]  /*0300*/  VIADD R14, R13, 0x80 ;  /* 0x000000800d0e7836 */ /* 0x000fe40000000000 */
[----:B0-----:R-:W-:-:S06]  /*0310*/  IMAD.IADD R13, R7, 0x1, R0 ;  /* 0x00000001070d7824 */ /* 0x001fcc00078e0200 */
[----:B------:R-:W-:Y:S05]  /*0320*/  BRA.U UP0, `(.L_x_1209) ;  /* 0x0000000100ec7547 */ /* 0x000fea000b800000 */
[----:B------:R-:W-:Y:S01]  /*0330*/  UIADD3 UR6, UPT, UPT, URZ, -UR5, URZ ;  /* 0x80000005ff067290 */ /* 0x000fe2000fffe0ff */
[----:B------:R-:W-:-:S03]  /*0340*/  PLOP3.LUT P0, PT, PT, PT, PT, 0x80, 0x8 ;  /* 0x000000000008781c */ /* 0x000fc60003f0f070 */
[----:B------:R-:W-:-:S09]  /*0350*/  UISETP.GT.AND UP0, UPT, UR6, 0x3, UPT ;  /* 0x000000030600788c */ /* 0x000fd2000bf04270 */
[----:B------:R-:W-:Y:S05]  /*0360*/  BRA.U !UP0, `(.L_x_1210) ;  /* 0x0000000108847547 */ /* 0x000fea000b800000 */
[----:B------:R-:W-:-:S13]  /*0370*/  PLOP3.LUT P0, PT, PT, PT, PT, 0x8, 0x80 ;  /* 0x000000000080781c */ /* 0x000fda0003f0e170 */
.L_x_1211:
[----:B------:R-:W-:Y:S02]  /*0380*/  IADD3 R7, PT, PT, R13, R0, RZ ;  /* 0x000000000d077210 */ /* 0x000fe40007ffe0ff */
[C---:B------:R-:W-:Y:S02]  /*0390*/  IADD3 R5, P1, PT, R12.reuse, R13, RZ ;  /* 0x0000000d0c057210 */ /* 0x040fe40007f3e0ff */
[----:B------:R-:W-:Y:S01]  /*03a0*/  IADD3 R10, P2, PT, R12, R7, RZ ;  /* 0x000000070c0a7210 */ /* 0x000fe20007f5e0ff */
[--C-:B------:R-:W-:Y:S01]  /*03b0*/  IMAD.IADD R9, R7, 0x1, R0.reuse ;  /* 0x0000000107097824 */ /* 0x100fe200078e0200 */
[----:B------:R-:W-:Y:S02]  /*03c0*/  LEA.HI.X.SX32 R6, R13, RZ, 0x1, P1 ;  /* 0x000000ff0d067211 */ /* 0x000fe400008f0eff */
[----:B------:R-:W-:Y:S01]  /*03d0*/  LEA R4, P1, R5, UR10, 0x1 ;  /* 0x0000000a05047c11 */ /* 0x000fe2000f8208ff */
[----:B------:R-:W-:Y:S01]  /*03e0*/  IMAD.IADD R13, R9, 0x1, R0 ;  /* 0x00000001090d7824 */ /* 0x000fe200078e0200 */
[----:B------:R-:W-:-:S02]  /*03f0*/  LEA.HI.X.SX32 R7, R7, RZ, 0x1, P2 ;  /* 0x000000ff07077211 */ /* 0x000fc400010f0eff */
[----:B------:R-:W-:Y:S02]  /*0400*/  LEA.HI.X R5, R5, UR11, R6, 0x1, P1 ;  /* 0x0000000b05057c11 */ /* 0x000fe400088f0c06 */
[----:B------:R-:W-:Y:S02]  /*0410*/  IADD3 R15, P3, PT, R12, R9, RZ ;  /* 0x000000090c0f7210 */ /* 0x000fe40007f7e0ff */
[----:B------:R-:W-:Y:S02]  /*0420*/  LEA R6, P2, R10, UR10, 0x1 ;  /* 0x0000000a0a067c11 */ /* 0x000fe4000f8408ff */
[----:B------:R-:W-:Y:S01]  /*0430*/  IADD3 R11, P1, PT, R12, R13, RZ ;  /* 0x0000000d0c0b7210 */ /* 0x000fe20007f3e0ff */
[----:B------:R-:W2:Y:S01]  /*0440*/  LDG.E.U16.CONSTANT R5, desc[UR20][R4.64] ;  /* 0x0000001404057981 */ /* 0x000ea2000c1e9500 */
        /* <DEDUP_REMOVED lines=17> */
[----:B0-----:R-:W-:Y:S01]  /*0560*/  VIADD R14, R14, 0x200 ;  /* 0x000002000e0e7836 */ /* 0x001fe20000000000 */
[----:B------:R-:W-:Y:S06]  /*0570*/  BRA.U !UP0, `(.L_x_1211) ;  /* 0xfffffffd08807547 */ /* 0x000fec000b83ffff */
.L_x_1210:
[----:B------:R-:W-:-:S04]  /*0580*/  UIADD3 UR6, UPT, UPT, URZ, -UR5, URZ ;  /* 0x80000005ff067290 */ /* 0x000fc8000fffe0ff */
[----:B------:R-:W-:-:S09]  /*0590*/  UISETP.GT.AND UP0, UPT, UR6, 0x1, UPT ;  /* 0x000000010600788c */ /* 0x000fd2000bf04270 */
[----:B------:R-:W-:Y:S05]  /*05a0*/  BRA.U !UP0, `(.L_x_1212) ;  /* 0x0000000108447547 */ /* 0x000fea000b800000 */
        /* <DEDUP_REMOVED lines=16> */
[----:B0-----:R-:W-:-:S07]  /*06b0*/  VIADD R14, R14, 0x100 ;  /* 0x000001000e0e7836 */ /* 0x001fce0000000000 */
.L_x_1212:
[----:B------:R-:W-:-:S13]  /*06c0*/  ISETP.EQ.AND P1, PT, RZ, UR5, PT ;  /* 0x00000005ff007c0c */ /* 0x000fda000bf22270 */
[----:B------:R-:W-:Y:S05]  /*06d0*/  @!P0 BRA P1, `(.L_x_1207) ;  /* 0x00000004007c8947 */ /* 0x000fea0000800000 */
.L_x_1209:
        /* <DEDUP_REMOVED lines=12> */
.L_x_1208:
        /* <DEDUP_REMOVED lines=8> */
[----:B------:R-:W-:-:S03]  /*0820*/  IMAD R15, R15, 0x3, RZ ;  /* 0x000000030f0f7824 */ /* 0x000fc600078e02ff */
        /* <DEDUP_REMOVED lines=8> */
.L_x_1215:
[----:B------:R-:W-:Y:S01]  /*08b0*/  IMAD.IADD R7, R15, 0x1, R0 ;  /* 0x000000010f077824 */ /* 0x000fe200078e0200 */
[----:B-----5:R-:W-:-:S03]  /*08c0*/  IADD3 R5, P0, PT, R12, R15, RZ ;  /* 0x0000000f0c057210 */ /* 0x020fc60007f1e0ff */
[----:B------:R-:W-:Y:S01]  /*08d0*/  IMAD.IADD R9, R7, 0x1, R0 ;  /* 0x0000000107097824 */ /* 0x000fe200078e0200 */
[----:B------:R-:W-:Y:S02]  /*08e0*/  LEA.HI.X.SX32 R6, R15, RZ, 0x1, P0 ;  /* 0x000000ff0f067211 */ /* 0x000fe400000f0eff */
[----:B0-----:R-:W-:Y:S02]  /*08f0*/  LEA R4, P0, R5, UR10, 0x1 ;  /* 0x0000000a05047c11 */ /* 0x001fe4000f8008ff */
[----:B------:R-:W-:Y:S02]  /*0900*/  IADD3 R10, P1, PT, R12, R7, RZ ;  /* 0x000000070c0a7210 */ /* 0x000fe40007f3e0ff */
[----:B------:R-:W-:Y:S02]  /*0910*/  IADD3 R15, PT, PT, R9, R0, RZ ;  /* 0x00000000090f7210 */ /* 0x000fe40007ffe0ff */
[----:B------:R-:W-:Y:S02]  /*0920*/  LEA.HI.X R5, R5, UR11, R6, 0x1, P0 ;  /* 0x0000000b05057c11 */ /* 0x000fe400080f0c06 */
        /* <DEDUP_REMOVED lines=10> */
[C---:B------:R-:W-:Y:S02]  /*09d0*/  LEA R10, P0, R11.reuse, UR10, 0x1 ;  /* 0x0000000a0b0a7c11 */ /* 0x040fe4000f8008ff */
[----:B------:R-:W-:Y:S02]  /*09e0*/  LEA.HI.X R9, R16, UR11, R9, 0x1, P1 ;  /* 0x0000000b10097c11 */ /* 0x000fe400088f0c09 */
[----:B------:R-:W-:-:S03]  /*09f0*/  LEA.HI.X R11, R11, UR11, R14, 0x1, P0 ;  /* 0x0000000b0b0b7c11 */ /* 0x000fc600080f0c0e */
[----:B------:R-:W4:Y:S04]  /*0a00*/  LDG.E.U16.CONSTANT R8, desc[UR20][R8.64] ;  /* 0x0000001408087981 */ /* 0x000f28000c1e9500 */
[----:B------:R-:W4:Y:S01]  /*0a10*/  LDG.E.U16.CONSTANT R10, desc[UR20][R10.64] ;  /* 0x000000140a0a7981 */ /* 0x000f22000c1e9500 */
[----:B------:R-:W-:-:S04]  /*0a20*/  UIADD3 UR5, UPT, UPT, UR5, 0x4, URZ ;  /* 0x0000000405057890 */ /* 0x000fc8000fffe0ff */
[----:B------:R-:W-:Y:S01]  /*0a30*/  UISETP.GE.AND UP1, UPT, UR5, -0x3, UPT ;  /* 0xfffffffd0500788c */ /* 0x000fe2000bf26270 */
[----:B------:R-:W-:Y:S01]  /*0a40*/  IMAD.IADD R15, R15, 0x1, R0 ;  /* 0x000000010f0f7824 */ /* 0x000fe200078e0200 */
[----:B--2---:R-:W-:Y:S04]  /*0a50*/  STS.U16 [R13], R4 ;  /* 0x000000040d007388 */ /* 0x004fe80000000400 */
[----:B---3--:R-:W-:Y:S04]  /*0a60*/  STS.U16 [R13+0x80], R6 ;  /* 0x000080060d007388 */ /* 0x008fe80000000400 */
[----:B----4-:R-:W-:Y:S04]  /*0a70*/  STS.U16 [R13+0x100], R8 ;  /* 0x000100080d007388 */ /* 0x010fe80000000400 */
[----:B------:R0:W-:Y:S02]  /*0a80*/  STS.U16 [R13+0x180], R10 ;  /* 0x0001800a0d007388 */ /* 0x0001e40000000400 */
[----:B0-----:R-:W-:Y:S01]  /*0a90*/  VIADD R13, R13, 0x200 ;  /* 0x000002000d0d7836 */ /* 0x001fe20000000000 */
[----:B------:R-:W-:Y:S06]  /*0aa0*/  BRA.U !UP1, `(.L_x_1215) ;  /* 0xfffffffd09807547 */ /* 0x000fec000b83ffff */
.L_x_1214:
        /* <DEDUP_REMOVED lines=15> */
[----:B------:R-:W-:Y:S01]  /*0ba0*/  IMAD.IADD R15, R9, 0x1, R0 ;  /* 0x00000001090f7824 */ /* 0x000fe200078e0200 */
[----:B------:R-:W-:Y:S02]  /*0bb0*/  UIADD3 UR5, UPT, UPT, UR5, 0x2, URZ ;  /* 0x0000000205057890 */ /* 0x000fe4000fffe0ff */
[----:B------:R-:W-:Y:S01]  /*0bc0*/  UPLOP3.LUT UP0, UPT, UPT, UPT, UPT, 0x40, 0x4 ;  /* 0x000000000004789c */ /* 0x000fe20003f0e870 */
[----:B--2---:R-:W-:Y:S04]  /*0bd0*/  STS.U16 [R13], R4 ;  /* 0x000000040d007388 */ /* 0x004fe80000000400 */
[----:B---3--:R0:W-:Y:S02]  /*0be0*/  STS.U16 [R13+0x80], R6 ;  /* 0x000080060d007388 */ /* 0x0081e40000000400 */
[----:B0-----:R-:W-:-:S07]  /*0bf0*/  VIADD R13, R13, 0x100 ;  /* 0x000001000d0d7836 */ /* 0x001fce0000000000 */
.L_x_1216:
[----:B------:R-:W-:-:S09]  /*0c00*/  UISETP.NE.OR UP0, UPT, UR5, URZ, UP0 ;  /* 0x000000ff0500728c */ /* 0x000fd20008705670 */
[----:B------:R-:W-:Y:S05]  /*0c10*/  BRA.U !UP0, `(.L_x_1207) ;  /* 0x00000001082c7547 */ /* 0x000fea000b800000 */
.L_x_1213:
        /* <DEDUP_REMOVED lines=9> */
[----:B0-----:R-:W-:-:S06]  /*0cb0*/  VIADD R13, R13, 0x80 ;  /* 0x000000800d0d7836 */ /* 0x001fcc0000000000 */
[----:B------:R-:W-:Y:S05]  /*0cc0*/  BRA.U UP0, `(.L_x_1213) ;  /* 0xfffffffd00d47547 */ /* 0x000fea000b83ffff */
.L_x_1207:
[----:B------:R-:W-:Y:S05]  /*0cd0*/  BSYNC.RECONVERGENT B0 ;  /* 0x0000000000007941 */ /* 0x000fea0003800200 */
.L_x_1206:
        /* <DEDUP_REMOVED lines=12> */
[----:B------:R-:W-:Y:S02]  /*0da0*/  UIMAD UR5, UR5, 0x3, UR4 ;  /* 0x00000003050578a4 */ /* 0x000fe4000f8e0204 */
        /* <DEDUP_REMOVED lines=10> */
.L_x_1220:
[C---:B-1----:R-:W-:Y:S01]  /*0e50*/  VIADD R7, R15.reuse, UR15 ;  /* 0x0000000f0f077c36 */ /* 0x042fe20008000000 */
[----:B------:R-:W-:Y:S01]  /*0e60*/  UIADD3 UR6, UPT, UPT, UR6, 0x4, URZ ;  /* 0x0000000406067890 */ /* 0x000fe2000fffe0ff */
[----:B0-----:R-:W-:-:S03]  /*0e70*/  IMAD.WIDE R4, R15, 0x2, R12 ;  /* 0x000000020f047825 */ /* 0x001fc600078e020c */
[C---:B------:R-:W-:Y:S01]  /*0e80*/  IADD3 R9, PT, PT, R7.reuse, UR15, RZ ;  /* 0x0000000f07097c10 */ /* 0x040fe2000fffe0ff */
[--C-:B------:R-:W-:Y:S01]  /*0e90*/  IMAD.WIDE R6, R7, 0x2, R12.reuse ;  /* 0x0000000207067825 */ /* 0x100fe200078e020c */
[----:B------:R1:W-:Y:S01]  /*0ea0*/  STG.E.64 desc[UR20][R4.64], RZ ;  /* 0x000000ff04007986 */ /* 0x0003e2000c101b14 */
[----:B------:R-:W-:Y:S02]  /*0eb0*/  UISETP.GE.AND UP1, UPT, UR6, -0x3, UPT ;  /* 0xfffffffd0600788c */ /* 0x000fe4000bf26270 */
[C---:B------:R-:W-:Y:S01]  /*0ec0*/  VIADD R17, R9.reuse, UR15 ;  /* 0x0000000f09117c36 */ /* 0x040fe20008000000 */
[----:B------:R1:W-:Y:S01]  /*0ed0*/  STG.E.64 desc[UR20][R6.64], RZ ;  /* 0x000000ff06007986 */ /* 0x0003e2000c101b14 */
[----:B------:R-:W-:-:S03]  /*0ee0*/  IMAD.WIDE R8, R9, 0x2, R12 ;  /* 0x0000000209087825 */ /* 0x000fc600078e020c */
[C---:B------:R-:W-:Y:S01]  /*0ef0*/  IADD3 R15, PT, PT, R17.reuse, UR15, RZ ;  /* 0x0000000f110f7c10 */ /* 0x040fe2000fffe0ff */
[----:B------:R-:W-:Y:S01]  /*0f00*/  IMAD.WIDE R10, R17, 0x2, R12 ;  /* 0x00000002110a7825 */ /* 0x000fe200078e020c */
[----:B------:R1:W-:Y:S04]  /*0f10*/  STG.E.64 desc[UR20][R8.64], RZ ;  /* 0x000000ff08007986 */ /* 0x0003e8000c101b14 */
[----:B------:R1:W-:Y:S01]  /*0f20*/  STG.E.64 desc[UR20][R10.64], RZ ;  /* 0x000000ff0a007986 */ /* 0x0003e2000c101b14 */
[----:B------:R-:W-:Y:S05]  /*0f30*/  BRA.U !UP1, `(.L_x_1220) ;  /* 0xfffffffd09c47547 */ /* 0x000fea000b83ffff */
.L_x_1219:
[----:B------:R-:W-:-:S04]  /*0f40*/  UIADD3 UR4, UPT, UPT, URZ, -UR6, URZ ;  /* 0x80000006ff047290 */ /* 0x000fc8000fffe0ff */
[----:B------:R-:W-:-:S09]  /*0f50*/  UISETP.GT.AND UP1, UPT, UR4, 0x1, UPT ;  /* 0x000000010400788c */ /* 0x000fd2000bf24270 */
[----:B------:R-:W-:Y:S05]  /*0f60*/  BRA.U !UP1, `(.L_x_1221) ;  /* 0x0000000109247547 */ /* 0x000fea000b800000 */
[----:B-1----:R-:W0:Y:S01]  /*0f70*/  LDC.64 R6, c[0x0][0x3a0] ;  /* 0x0000e800ff067b82 */ /* 0x002e220000000a00 */
[C---:B------:R-:W-:Y:S01]  /*0f80*/  VIADD R9, R15.reuse, UR15 ;  /* 0x0000000f0f097c36 */ /* 0x040fe20008000000 */
[----:B------:R-:W-:Y:S02]  /*0f90*/  UIADD3 UR6, UPT, UPT, UR6, 0x2, URZ ;  /* 0x0000000206067890 */ /* 0x000fe4000fffe0ff */
[----:B------:R-:W-:Y:S01]  /*0fa0*/  UPLOP3.LUT UP0, UPT, UPT, UPT, UPT, 0x40, 0x4 ;  /* 0x000000000004789c */ /* 0x000fe20003f0e870 */
[----:B0-----:R-:W-:Y:S01]  /*0fb0*/  IMAD.WIDE R4, R15, 0x2, R6 ;  /* 0x000000020f047825 */ /* 0x001fe200078e0206 */
[----:B------:R-:W-:-:S03]  /*0fc0*/  IADD3 R15, PT, PT, R9, UR15, RZ ;  /* 0x0000000f090f7c10 */ /* 0x000fc6000fffe0ff */
[----:B------:R-:W-:Y:S01]  /*0fd0*/  IMAD.WIDE R6, R9, 0x2, R6 ;  /* 0x0000000209067825 */ /* 0x000fe200078e0206 */
[----:B------:R2:W-:Y:S04]  /*0fe0*/  STG.E.64 desc[UR20][R4.64], RZ ;  /* 0x000000ff04007986 */ /* 0x0005e8000c101b14 */
[----:B------:R2:W-:Y:S02]  /*0ff0*/  STG.E.64 desc[UR20][R6.64], RZ ;  /* 0x000000ff06007986 */ /* 0x0005e4000c101b14 */
.L_x_1221:
[----:B------:R-:W-:-:S09]  /*1000*/  UISETP.NE.OR UP0, UPT, UR6, URZ, UP0 ;  /* 0x000000ff0600728c */ /* 0x000fd20008705670 */
[----:B------:R-:W-:Y:S05]  /*1010*/  BRA.U !UP0, `(.L_x_1217) ;  /* 0x00000001081c7547 */ /* 0x000fea000b800000 */
.L_x_1218:
[----:B012---:R-:W0:Y:S02]  /*1020*/  LDC.64 R4, c[0x0][0x3a0] ;  /* 0x0000e800ff047b82 */ /* 0x007e240000000a00 */
.L_x_1222:
[----:B0-----:R-:W-:Y:S01]  /*1030*/  IMAD.WIDE R6, R15, 0x2, R4 ;  /* 0x000000020f067825 */ /* 0x001fe200078e0204 */
[----:B------:R-:W-:-:S03]  /*1040*/  UIADD3 UR6, UPT, UPT, UR6, 0x1, URZ ;  /* 0x0000000106067890 */ /* 0x000fc6000fffe0ff */
[----:B------:R-:W-:Y:S01]  /*1050*/  VIADD R15, R15, UR15 ;  /* 0x0000000f0f0f7c36 */ /* 0x000fe20008000000 */
[----:B------:R3:W-:Y:S01]  /*1060*/  STG.E.64 desc[UR20][R6.64], RZ ;  /* 0x000000ff06007986 */ /* 0x0007e2000c101b14 */
[----:B------:R-:W-:-:S09]  /*1070*/  UISETP.NE.AND UP0, UPT, UR6, URZ, UPT ;  /* 0x000000ff0600728c */ /* 0x000fd2000bf05270 */
[----:B---3--:R-:W-:Y:S05]  /*1080*/  BRA.U UP0, `(.L_x_1222) ;  /* 0xfffffffd00e87547 */ /* 0x008fea000b83ffff */
.L_x_1217:
[----:B------:R-:W3:Y:S01]  /*1090*/  LDCU UR17, c[0x0][0x3c8] ;  /* 0x00007900ff1177ac */ /* 0x000ee20008000800 */
[----:B------:R-:W-:Y:S01]  /*10a0*/  ISETP.LE.AND P0, PT, R0, UR9, PT ;  /* 0x0000000900007c0c */ /* 0x000fe2000bf03270 */
[----:B------:R-:W4:Y:S01]  /*10b0*/  LDCU UR16, c[0x0][0x3cc] ;  /* 0x00007980ff1077ac */ /* 0x000f220008000800 */
[----:B------:R-:W0:Y:S01]  /*10c0*/  LDCU UR27, c[0x0][0x3d0] ;  /* 0x00007a00ff1b77ac */ /* 0x000e220008000800 */
[----:B------:R-:W1:Y:S01]  /*10d0*/  LDCU UR28, c[0x0][0x3d4] ;  /* 0x00007a80ff1c77ac */ /* 0x000e620008000800 */
[----:B------:R-:W2:Y:S01]  /*10e0*/  LDCU UR29, c[0x0][0x3d8] ;  /* 0x00007b00ff1d77ac */ /* 0x000ea20008000800 */
[----:B---3--:R-:W-:Y:S01]  /*10f0*/  UISETP.LT.AND UP0, UPT, UR9, UR17, UPT ;  /* 0x000000110900728c */ /* 0x008fe2000bf01270 */
[----:B------:R-:W3:Y:S03]  /*1100*/  LDCU.64 UR10, c[0x0][0x3b8] ;  /* 0x00007700ff0a77ac */ /* 0x000ee60008000a00 */
[----:B------:R-:W-:-:S02]  /*1110*/  USEL UR4, UR9, UR17, UP0 ;  /* 0x0000001109047287 */ /* 0x000fc40008000000 */
[----:B------:R-:W-:Y:S02]  /*1120*/  USHF.L.U32 UR12, UR25, 0x7, URZ ;  /* 0x00000007190c7899 */ /* 0x000fe400080006ff */
[----:B------:R-:W-:Y:S02]  /*1130*/  USHF.R.S32.HI UR5, URZ, 0x1f, UR4 ;  /* 0x0000001fff057899 */ /* 0x000fe40008011404 */
[----:B----4-:R-:W-:Y:S02]  /*1140*/  UISETP.GT.AND UP0, UPT, UR9, UR16, UPT ;  /* 0x000000100900728c */ /* 0x010fe4000bf04270 */
[----:B------:R-:W-:Y:S02]  /*1150*/  ULEA.HI UR5, UR5, UR4, URZ, 0x5 ;  /* 0x0000000405057291 */ /* 0x000fe4000f8f28ff */
[----:B0-----:R-:W-:Y:S02]  /*1160*/  UISETP.GT.AND UP1, UPT, UR9, UR27, UPT ;  /* 0x0000001b0900728c */ /* 0x001fe4000bf24270 */
[----:B------:R-:W-:-:S02]  /*1170*/  USHF.R.S32.HI UR22, URZ, 0x5, UR5 ;  /* 0x00000005ff167899 */ /* 0x000fc40008011405 */
[----:B-1----:R-:W-:Y:S02]  /*1180*/  UISETP.GT.AND UP2, UPT, UR9, UR28, UPT ;  /* 0x0000001c0900728c */ /* 0x002fe4000bf44270 */
[----:B--2---:R-:W-:Y:S01]  /*1190*/  UISETP.GT.AND UP3, UPT, UR9, UR29, UPT ;  /* 0x0000001d0900728c */ /* 0x004fe2000bf64270 */
        /* <DEDUP_REMOVED lines=17> */
.L_x_1224:
        /* <DEDUP_REMOVED lines=10> */
[----:B------:R0:W2:Y:S03]  /*1350*/  LDG.E.U16.CONSTANT R10, desc[UR20][R10.64] ;  /* 0x000000140a0a7981 */ /* 0x0000a6000c1e9500 */
[----:B------:R-:W-:Y:S01]  /*1360*/  MOV R12, UR18 ;  /* 0x00000012000c7c02 */ /* 0x000fe20008000f00 */
[----:B------:R-:W-:-:S05]  /*1370*/  IMAD.U32 R13, RZ, RZ, UR19 ;  /* 0x00000013ff0d7e24 */ /* 0x000fca000f8e00ff */
[----:B------:R-:W4:Y:S01]  /*1380*/  LDG.E.U16.CONSTANT R19, desc[UR20][R12.64+0x2] ;  /* 0x000002140c137981 */ /* 0x000f22000c1e9500 */
[----:B------:R-:W-:Y:S02]  /*1390*/  ULEA UR18, UR4, UR23, 0x3 ;  /* 0x0000001704127291 */ /* 0x000fe4000f8e18ff */
[----:B------:R-:W-:Y:S01]  /*13a0*/  UIADD3 UR4, UPT, UPT, UR4, 0x1, URZ ;  /* 0x0000000104047890 */ /* 0x000fe2000fffe0ff */
        /* <DEDUP_REMOVED lines=12> */
[----:B------:R-:W-:Y:S01]  /*1470*/  IADD3 R8, PT, PT, R8, 0x1, R9 ;  /* 0x0000000108087810 */ /* 0x000fe20007ffe009 */
[----:B------:R-:W-:Y:S01]  /*1480*/  IMAD R9, R16, R16, R16 ;  /* 0x0000001010097224 */ /* 0x000fe200078e0210 */
[----:B------:R-:W-:-:S04]  /*1490*/  IADD3 R20, PT, PT, R17, 0x1, R20 ;  /* 0x0000000111147810 */ /* 0x000fc80007ffe014 */
[----:B------:R-:W-:Y:S01]  /*14a0*/  IADD3 R9, PT, PT, R16, 0x1, R9 ;  /* 0x0000000110097810 */ /* 0x000fe20007ffe009 */
[----:B0-----:R-:W-:Y:S08]  /*14b0*/  I2F.F16 R11, R18 ;  /* 0x00000012000b7306 */ /* 0x001ff00000200c00 */
        /* <DEDUP_REMOVED lines=12> */
.L_x_1223:
[----:B------:R-:W-:Y:S01]  /*1580*/  UISETP.GT.AND UP4, UPT, UR9, UR17, UPT ;  /* 0x000000110900728c */ /* 0x000fe2000bf84270 */
[----:B------:R-:W-:Y:S01]  /*1590*/  VIMNMX R0, PT, PT, R0, UR16, PT ;  /* 0x0000001000007c48 */ /* 0x000fe2000bfe0100 */
[----:B------:R-:W-:Y:S01]  /*15a0*/  UMOV UR4, URZ ;  /* 0x000000ff00047c82 */ /* 0x000fe20008000000 */
[----:B------:R-:W-:Y:S01]  /*15b0*/  UMOV UR7, URZ ;  /* 0x000000ff00077c82 */ /* 0x000fe20008000000 */
[----:B------:R-:W-:-:S05]  /*15c0*/  UMOV UR8, URZ ;  /* 0x000000ff00087c82 */ /* 0x000fca0008000000 */
        /* <DEDUP_REMOVED lines=9> */
.L_x_1225:
        /* <DEDUP_REMOVED lines=9> */
.L_x_1226:
        /* <DEDUP_REMOVED lines=9> */
.L_x_1227:
        /* <DEDUP_REMOVED lines=9> */
.L_x_1228:
        /* <DEDUP_REMOVED lines=9> */
.L_x_1229:
[----:B------:R-:W-:Y:S01]  /*18a0*/  ULEA UR5, UR22, UR5, 0x3 ;  /* 0x0000000516057291 */ /* 0x000fe2000f8e18ff */
[----:B------:R-:W-:Y:S02]  /*18b0*/  ISETP.GT.AND P0, PT, R0, UR9, PT ;  /* 0x0000000900007c0c */ /* 0x000fe4000bf04270 */
        /* <DEDUP_REMOVED lines=11> */
[----:B------:R-:W-:Y:S01]  /*1970*/  IMAD.U32 R5, RZ, RZ, UR13 ;  /* 0x0000000dff057e24 */ /* 0x000fe2000f8e00ff */
[----:B-----5:R-:W2:Y:S01]  /*1980*/  LDL.64 R12, [R1] ;  /* 0x00000000010c7983 */ /* 0x020ea20000100a00 */
[----:B------:R-:W0:Y:S01]  /*1990*/  S2UR UR7, SR_CgaCtaId ;  /* 0x00000000000779c3 */ /* 0x000e220000008800 */
[----:B------:R-:W1:Y:S02]  /*19a0*/  LDCU.64 UR12, c[0x0][0x388] ;  /* 0x00007100ff0c77ac */ /* 0x000e640008000a00 */
        /* <DEDUP_REMOVED lines=20> */
.L_x_1233:
[----:B------:R-:W-:-:S06]  /*1af0*/  UISETP.NE.AND UP0, UPT, UR9, UR5, UPT ;  /* 0x000000050900728c */ /* 0x000fcc000bf05270 */
[----:B------:R-:W-:-:S05]  /*1b00*/  PLOP3.LUT P0, PT, PT, PT, UP0, 0x80, 0x8 ;  /* 0x000000000008781c */ /* 0x000fca0003f0f008 */
[----:B------:R-:W-:Y:S01]  /*1b10*/  @!UP0 UMOV UR6, UR10 ;  /* 0x0000000a00068c82 */ /* 0x000fe20008000000 */
[----:B------:R-:W-:Y:S01]  /*1b20*/  @!UP0 UMOV UR7, UR11 ;  /* 0x0000000b00078c82 */ /* 0x000fe20008000000 */
[----:B------:R-:W-:Y:S01]  /*1b30*/  MOV R4, UR6 ;  /* 0x0000000600047c02 */ /* 0x000fe20008000f00 */
[----:B------:R-:W-:Y:S01]  /*1b40*/  IMAD.U32 R5, RZ, RZ, UR7 ;  /* 0x00000007ff057e24 */ /* 0x000fe2000f8e00ff */
[----:B------:R-:W-:Y:S01]  /*1b50*/  @!UP0 ULEA UR6, UR4, UR23, 0x3 ;  /* 0x0000001704068291 */ /* 0x000fe2000f8e18ff */
[----:B------:R-:W-:-:S03]  /*1b60*/  UMOV UR15, UR19 ;  /* 0x00000013000f7c82 */ /* 0x000fc60008000000 */
[----:B------:R-:W2:Y:S01]  /*1b70*/  @!P0 LDG.E.U16.CONSTANT R4, desc[UR20][R4.64] ;  /* 0x0000001404048981 */ /* 0x000ea2000c1e9500 */
[----:B------:R-:W-:-:S04]  /*1b80*/  MOV R3, UR15 ;  /* 0x0000000f00037c02 */ /* 0x000fc80008000f00 */
[----:B------:R-:W3:Y:S01]  /*1b90*/  @!P0 LDL.64 R6, [UR6+0x8] ;  /* 0x00000806ff068983 */ /* 0x000ee20008100a00 */
[----:B------:R-:W-:-:S03]  /*1ba0*/  IMAD.WIDE R2, R3, 0x4, R16 ;  /* 0x0000000403027825 */ /* 0x000fc600078e0210 */
[----:B------:R-:W5:Y:S04]  /*1bb0*/  LDG.E.128.CONSTANT R16, desc[UR20][R16.64] ;  /* 0x0000001410107981 */ /* 0x000f68000c1e9d00 */
[----:B0-----:R0:W5:Y:S01]  /*1bc0*/  LDG.E.128.CONSTANT R8, desc[UR20][R2.64] ;  /* 0x0000001402087981 */ /* 0x001162000c1e9d00 */
[----:B------:R-:W1:Y:S01]  /*1bd0*/  S2UR UR26, SR_CTAID.Y ;  /* 0x00000000001a79c3 */ /* 0x000e620000002600 */
[----:B------:R-:W-:Y:S01]  /*1be0*/  @!UP0 UIADD3 UR6, UPT, UPT, UR4, 0x1, URZ ;  /* 0x0000000104068890 */ /* 0x000fe2000fffe0ff */
[----:B------:R-:W-:-:S04]  /*1bf0*/  IMAD.U32 R51, RZ, RZ, UR15 ;  /* 0x0000000fff337e24 */ /* 0x000fc8000f8e00ff */
[----:B------:R-:W-:Y:S02]  /*1c00*/  IMAD.WIDE R50, R51, 0x4, R2 ;  /* 0x0000000433327825 */ /* 0x000fe400078e0202 */
[----:B------:R-:W-:Y:S01]  /*1c10*/  @!UP0 UMOV UR4, UR6 ;  /* 0x0000000600048c82 */ /* 0x000fe20008000000 */
[----:B-1----:R-:W-:-:S04]  /*1c20*/  UIMAD UR14, UR26, -0x3, UR18 ;  /* 0xfffffffd1a0e78a4 */ /* 0x002fc8000f8e0212 */
[----:B------:R-:W-:Y:S01]  /*1c30*/  UISETP.GE.AND UP1, UPT, UR14, 0x1, UPT ;  /* 0x000000010e00788c */ /* 0x000fe2000bf26270 */
        /* <DEDUP_REMOVED lines=21> */
[--C-:B------:R-:W-:Y:S02]  /*1d90*/  SHF.R.U32.HI R16, RZ, 0xc, R8.reuse ;  /* 0x0000000cff107819 */ /* 0x100fe40000011608 */
        /* <DEDUP_REMOVED lines=11> */
[----:B------:R-:W0:Y:S01]  /*1e50*/  LDS.128 R8, [UR8+-0xa0] ;  /* 0xffff6008ff087984 */ /* 0x000e220008000c00 */
        /* <DEDUP_REMOVED lines=13> */
[----:B------:R-:W-:Y:S02]  /*1f30*/  LOP3.LUT R33, R33, 0x64006400, RZ, 0xfc, !PT ;  /* 0x6400640021217812 */ /* 0x000fe400078efcff */
[----:B------:R-:W-:Y:S02]  /*1f40*/  LOP3.LUT R34, R34, 0x3f003f, RZ, 0xc0, !PT ;  /* 0x003f003f22227812 */ /* 0x000fe400078ec0ff */
[----:B------:R-:W-:Y:S01]  /*1f50*/  LOP3.LUT R36, R36, 0x3f003f, RZ, 0xc0, !PT ;  /* 0x003f003f24247812 */ /* 0x000fe200078ec0ff */
[----:B------:R-:W-:-:S03]  /*1f60*/  HADD2 R33, R33, -1056, -1056 ;  /* 0xe420e42021217430 */ /* 0x000fc60000000000 */
        /* <DEDUP_REMOVED lines=10> */
[--C-:B------:R-:W-:Y:S02]  /*2010*/  SHF.R.U32.HI R52, RZ, 0x8, R6.reuse ;  /* 0x00000008ff347819 */ /* 0x100fe40000011606 */
[--C-:B------:R-:W-:Y:S02]  /*2020*/  SHF.R.U32.HI R5, RZ, 0xa, R6.reuse ;  /* 0x0000000aff057819 */ /* 0x100fe40000011606 */
[----:B------:R-:W-:Y:S02]  /*2030*/  LOP3.LUT R43, R6, 0x3f003f, RZ, 0xc0, !PT ;  /* 0x003f003f062b7812 */ /* 0x000fe400078ec0ff */
[----:B------:R-:W-:-:S02]  /*2040*/  SHF.R.U32.HI R44, RZ, 0x6, R6 ;  /* 0x00000006ff2c7819 */ /* 0x000fc40000011606 */
[----:B------:R-:W-:Y:S02]  /*2050*/  LOP3.LUT R46, R7, 0x3f003f, RZ, 0xc0, !PT ;  /* 0x003f003f072e7812 */ /* 0x000fe400078ec0ff */
[--C-:B------:R-:W-:Y:S02]  /*2060*/  SHF.R.U32.HI R6, RZ, 0x8, R7.reuse ;  /* 0x00000008ff067819 */ /* 0x100fe40000011607 */
[--C-:B------:R-:W-:Y:S02]  /*2070*/  SHF.R.U32.HI R4, RZ, 0xa, R7.reuse ;  /* 0x0000000aff047819 */ /* 0x100fe40000011607 */
[----:B------:R-:W-:Y:S02]  /*2080*/  SHF.R.U32.HI R48, RZ, 0x6, R7 ;  /* 0x00000006ff307819 */ /* 0x000fe40000011607 */
[----:B------:R-:W-:Y:S02]  /*2090*/  LOP3.LUT R7, R14, 0xf000f, RZ, 0xc0, !PT ;  /* 0x000f000f0e077812 */ /* 0x000fe400078ec0ff */
[----:B------:R-:W-:-:S02]  /*20a0*/  LOP3.LUT R14, R16, 0x300030, R53, 0xf8, !PT ;  /* 0x00300030100e7812 */ /* 0x000fc400078ef835 */
[----:B------:R-:W-:Y:S02]  /*20b0*/  LOP3.LUT R16, R7, 0x300030, R54, 0xf8, !PT ;  /* 0x0030003007107812 */ /* 0x000fe400078ef836 */
[----:B------:R-:W-:Y:S02]  /*20c0*/  LOP3.LUT R54, R19, 0xf000f, RZ, 0xc0, !PT ;  /* 0x000f000f13367812 */ /* 0x000fe400078ec0ff */
[----:B------:R-:W-:Y:S02]  /*20d0*/  LOP3.LUT R7, R18, 0xf000f, RZ, 0xc0, !PT ;  /* 0x000f000f12077812 */ /* 0x000fe400078ec0ff */
[----:B------:R-:W-:Y:S02]  /*20e0*/  LOP3.LUT R18, R45, 0x300030, R52, 0xf8, !PT ;  /* 0x003000302d127812 */ /* 0x000fe400078ef834 */
[----:B------:R-:W-:Y:S02]  /*20f0*/  LOP3.LUT R19, R54, 0x300030, R5, 0xf8, !PT ;  /* 0x0030003036137812 */ /* 0x000fe400078ef805 */
[----:B------:R-:W-:-:S02]  /*2100*/  LOP3.LUT R47, R47, 0x300030, R4, 0xf8, !PT ;  /* 0x003000302f2f7812 */ /* 0x000fc400078ef804 */
[----:B------:R-:W-:Y:S02]  /*2110*/  LOP3.LUT R45, R7, 0x300030, R6, 0xf8, !PT ;  /* 0x00300030072d7812 */ /* 0x000fe400078ef806 */
[----:B------:R-:W-:Y:S01]  /*2120*/  LOP3.LUT R4, R27, 0x64006400, RZ, 0xfc, !PT ;  /* 0x640064001b047812 */ /* 0x000fe200078efcff */
[----:B------:R-:W-:Y:S01]  /*2130*/  HADD2 R27, R3, -1056, -1056 ;  /* 0xe420e420031b7430 */ /* 0x000fe20000000000 */
[----:B------:R-:W-:Y:S02]  /*2140*/  LOP3.LUT R5, R28, 0x64006400, RZ, 0xfc, !PT ;  /* 0x640064001c057812 */ /* 0x000fe400078efcff */
[----:B------:R-:W-:Y:S01]  /*2150*/  LOP3.LUT R6, R32, 0x3f003f, RZ, 0xc0, !PT ;  /* 0x003f003f20067812 */ /* 0x000fe200078ec0ff */
[----:B0-----:R-:W-:Y:S01]  /*2160*/  HFMA2 R52, R27, R8, RZ ;  /* 0x000000081b347231 */ /* 0x001fe200000000ff */
[----:B------:R-:W-:Y:S01]  /*2170*/  LOP3.LUT R32, R13, 0x64006400, RZ, 0xfc, !PT ;  /* 0x640064000d207812 */ /* 0x000fe200078efcff */
[----:B------:R-:W-:Y:S01]  /*2180*/  HADD2 R13, R4, -1056, -1056 ;  /* 0xe420e420040d7430 */ /* 0x000fe20000000000 */
[----:B------:R-:W-:Y:S01]  /*2190*/  LOP3.LUT R28, R30, 0x64006400, RZ, 0xfc, !PT ;  /* 0x640064001e1c7812 */ /* 0x000fe200078efcff */
[----:B------:R-:W-:Y:S01]  /*21a0*/  HADD2 R3, R5, -1056, -1056 ;  /* 0xe420e42005037430 */ /* 0x000fe20000000000 */
[----:B------:R-:W-:Y:S01]  /*21b0*/  LOP3.LUT R6, R6, 0x64006400, RZ, 0xfc, !PT ;  /* 0x6400640006067812 */ /* 0x000fe200078efcff */
[----:B------:R-:W-:Y:S01]  /*21c0*/  HADD2 R32, R32, -1056, -1056 ;  /* 0xe420e42020207430 */ /* 0x000fe20000000000 */
[----:B------:R-:W-:Y:S01]  /*21d0*/  LOP3.LUT R17, R56, 0x300030, R49, 0xf8, !PT ;  /* 0x0030003038117812 */ /* 0x000fe200078ef831 */
[----:B------:R-:W-:-:S02]  /*21e0*/  HADD2 R30, R20, -1056, -1056 ;  /* 0xe420e420141e7430 */ /* 0x000fc40000000000 */
[-C--:B------:R-:W-:Y:S02]  /*21f0*/  HFMA2 R49, R13, R8.reuse, RZ ;  /* 0x000000080d317231 */ /* 0x080fe400000000ff */
[----:B------:R-:W-:Y:S02]  /*2200*/  HADD2 R28, R28, -1056, -1056 ;  /* 0xe420e4201c1c7430 */ /* 0x000fe40000000000 */
[-C--:B------:R-:W-:Y:S02]  /*2210*/  HFMA2 R52, R32, R9.reuse, R52 ;  /* 0x0000000920347231 */ /* 0x080fe40000000034 */
[-C--:B------:R-:W-:Y:S01]  /*2220*/  HFMA2 R4, R15, R8.reuse, RZ.H0_H0 ;  /* 0x000000080f047231 */ /* 0x080fe200000400ff */
[----:B------:R-:W-:Y:S01]  /*2230*/  LOP3.LUT R53, R31, 0x3f003f, RZ, 0xc0, !PT ;  /* 0x003f003f1f357812 */ /* 0x000fe200078ec0ff */
[----:B------:R-:W-:Y:S02]  /*2240*/  HFMA2 R5, R3, R8, RZ.H0_H0 ;  /* 0x0000000803057231 */ /* 0x000fe400000400ff */
[----:B------:R-:W-:-:S02]  /*2250*/  HFMA2 R49, R28, R9, R49 ;  /* 0x000000091c317231 */ /* 0x000fc40000000031 */
[----:B------:R-:W-:Y:S01]  /*2260*/  HADD2 R20, R6, -1056, -1056 ;  /* 0xe420e42006147430 */ /* 0x000fe20000000000 */
[----:B------:R-:W-:Y:S01]  /*2270*/  LOP3.LUT R2, R2, 0x300030, R55, 0xf8, !PT ;  /* 0x0030003002027812 */ /* 0x000fe200078ef837 */
        /* <DEDUP_REMOVED lines=19> */
[----:B------:R-:W-:Y:S02]  /*23b0*/  HFMA2 R53, R29, R10, R9 ;  /* 0x0000000a1d357231 */ /* 0x000fe40000000009 */
[----:B------:R-:W-:-:S02]  /*23c0*/  HFMA2 R10, R40, R11, R52 ;  /* 0x0000000b280a7231 */ /* 0x000fc40000000034 */
[----:B------:R-:W-:Y:S02]  /*23d0*/  HADD2 R34, R34, -1056, -1056 ;  /* 0xe420e42022227430 */ /* 0x000fe40000000000 */
[-C--:B------:R-:W-:Y:S02]  /*23e0*/  HFMA2 R9, R36, R11.reuse, R49 ;  /* 0x0000000b24097231 */ /* 0x080fe40000000031 */
[-C--:B------:R-:W-:Y:S01]  /*23f0*/  HFMA2 R8, R38, R11.reuse, R8 ;  /* 0x0000000b26087231 */ /* 0x080fe20000000008 */
[----:B------:R-:W-:Y:S01]  /*2400*/  LOP3.LUT R42, R42, 0x3f003f, RZ, 0xc0, !PT ;  /* 0x003f003f2a2a7812 */ /* 0x000fe200078ec0ff */
[----:B------:R-:W-:Y:S01]  /*2410*/  HFMA2 R11, R34, R11, R53 ;  /* 0x0000000b220b7231 */ /* 0x000fe20000000035 */
[----:B------:R-:W-:Y:S01]  /*2420*/  LOP3.LUT R49, R43, 0x64006400, RZ, 0xfc, !PT ;  /* 0x640064002b317812 */ /* 0x000fe200078efcff */
[----:B------:R-:W-:Y:S01]  /*2430*/  HADD2 R43, R37, -1056, -1056 ;  /* 0xe420e420252b7430 */ /* 0x000fe20000000000 */
        /* <DEDUP_REMOVED lines=18> */
[----:B------:R-:W-:-:S02]  /*2560*/  HFMA2 R11, R37, R4, R11 ;  /* 0x00000004250b7231 */ /* 0x000fc4000000000b */
[-C--:B------:R-:W-:Y:S02]  /*2570*/  HFMA2 R4, R44, R5.reuse, R49 ;  /* 0x000000052c047231 */ /* 0x080fe40000000031 */
        /* <DEDUP_REMOVED lines=16> */
[----:B------:R-:W-:Y:S02]  /*2680*/  HADD2 R2, R2, -1056, -1056 ;  /* 0xe420e42002027430 */ /* 0x000fe40000000000 */
[-C--:B------:R-:W-:Y:S02]  /*2690*/  HFMA2 R9, R49, R6.reuse, R9 ;  /* 0x0000000631097231 */ /* 0x080fe40000000009 */
[-C--:B------:R-:W-:Y:S02]  /*26a0*/  HFMA2 R8, R47, R6.reuse, R8 ;  /* 0x000000062f087231 */ /* 0x080fe40000000008 */
        /* <DEDUP_REMOVED lines=103> */
.L_x_1231:
[----:B-----5:R-:W-:Y:S01]  /*2d20*/  MOV R17, UR15 ;  /* 0x0000000f00117c02 */ /* 0x020fe20008000f00 */
[----:B------:R-:W-:-:S04]  /*2d30*/  IMAD.U32 R9, RZ, RZ, UR15 ;  /* 0x0000000fff097e24 */ /* 0x000fc8000f8e00ff */
        /* <DEDUP_REMOVED lines=22> */
[----:B------:R-:W-:Y:S02]  /*2ea0*/  SHF.R.U32.HI R44, RZ, 0xc, R17 ;  /* 0x0000000cff2c7819 */ /* 0x000fe40000011611 */
[----:B------:R-:W-:Y:S02]  /*2eb0*/  LOP3.LUT R58, R45, 0xf000f, RZ, 0xc0, !PT ;  /* 0x000f000f2d3a7812 */ /* 0x000fe400078ec0ff */
[----:B------:R-:W-:Y:S02]  /*2ec0*/  LOP3.LUT R45, R44, 0xf000f, RZ, 0xc0, !PT ;  /* 0x000f000f2c2d7812 */ /* 0x000fe400078ec0ff */
[----:B------:R-:W-:Y:S02]  /*2ed0*/  SHF.R.U32.HI R48, RZ, 0xc, R19 ;  /* 0x0000000cff307819 */ /* 0x000fe40000011613 */
[----:B------:R-:W-:Y:S02]  /*2ee0*/  SHF.R.U32.HI R43, RZ, 0xc, R16 ;  /* 0x0000000cff2b7819 */ /* 0x000fe40000011610 */
[----:B------:R-:W-:-:S02]  /*2ef0*/  LOP3.LUT R13, R16, 0x3f003f, RZ, 0xc0, !PT ;  /* 0x003f003f100d7812 */ /* 0x000fc400078ec0ff */
[--C-:B------:R-:W-:Y:S02]  /*2f00*/  SHF.R.U32.HI R47, RZ, 0xc, R18.reuse ;  /* 0x0000000cff2f7819 */ /* 0x100fe40000011612 */
[----:B------:R-:W-:Y:S02]  /*2f10*/  LOP3.LUT R15, R18, 0x3f003f, RZ, 0xc0, !PT ;  /* 0x003f003f120f7812 */ /* 0x000fe400078ec0ff */
[----:B------:R-:W-:Y:S02]  /*2f20*/  SHF.R.U32.HI R20, RZ, 0x6, R18 ;  /* 0x00000006ff147819 */ /* 0x000fe40000011612 */
[----:B------:R-:W-:Y:S02]  /*2f30*/  SHF.R.U32.HI R16, RZ, 0x6, R16 ;  /* 0x00000006ff107819 */ /* 0x000fe40000011610 */
[----:B------:R-:W-:Y:S02]  /*2f40*/  LOP3.LUT R18, R19, 0x3f003f, RZ, 0xc0, !PT ;  /* 0x003f003f13127812 */ /* 0x000fe400078ec0ff */
[----:B------:R-:W-:-:S02]  /*2f50*/  LOP3.LUT R14, R17, 0x3f003f, RZ, 0xc0, !PT ;  /* 0x003f003f110e7812 */ /* 0x000fc400078ec0ff */
[----:B------:R-:W-:Y:S02]  /*2f60*/  SHF.R.U32.HI R19, RZ, 0x6, R19 ;  /* 0x00000006ff137819 */ /* 0x000fe40000011613 */
        /* <DEDUP_REMOVED lines=12> */
[----:B------:R-:W-:Y:S02]  /*3030*/  LOP3.LUT R29, R29, 0x64006400, RZ, 0xfc, !PT ;  /* 0x640064001d1d7812 */ /* 0x000fe400078efcff */
[----:B------:R-:W-:Y:S02]  /*3040*/  LOP3.LUT R30, R30, 0x3f003f, RZ, 0xc0, !PT ;  /* 0x003f003f1e1e7812 */ /* 0x000fe400078ec0ff */
[----:B------:R-:W-:Y:S02]  /*3050*/  LOP3.LUT R28, R28, 0x3f003f, RZ, 0xc0, !PT ;  /* 0x003f003f1c1c7812 */ /* 0x000fe400078ec0ff */
[--C-:B--2---:R-:W-:Y:S02]  /*3060*/  SHF.R.U32.HI R54, RZ, 0x8, R9.reuse ;  /* 0x00000008ff367819 */ /* 0x104fe40000011609 */
[----:B------:R-:W-:Y:S02]  /*3070*/  SHF.R.U32.HI R51, RZ, 0xa, R9 ;  /* 0x0000000aff337819 */ /* 0x000fe40000011609 */
[----:B------:R-:W-:-:S02]  /*3080*/  LOP3.LUT R37, R9, 0x3f003f, RZ, 0xc0, !PT ;  /* 0x003f003f09257812 */ /* 0x000fc400078ec0ff */
[----:B------:R-:W-:Y:S02]  /*3090*/  SHF.R.U32.HI R38, RZ, 0x6, R9 ;  /* 0x00000006ff267819 */ /* 0x000fe40000011609 */
[----:B------:R-:W-:Y:S02]  /*30a0*/  LOP3.LUT R45, R45, 0x300030, R54, 0xf8, !PT ;  /* 0x003000302d2d7812 */ /* 0x000fe400078ef836 */
[--C-:B------:R-:W-:Y:S02]  /*30b0*/  SHF.R.U32.HI R52, RZ, 0x8, R10.reuse ;  /* 0x00000008ff347819 */ /* 0x100fe4000001160a */
[--C-:B------:R-:W-:Y:S02]  /*30c0*/  SHF.R.U32.HI R9, RZ, 0xa, R10.reuse ;  /* 0x0000000aff097819 */ /* 0x100fe4000001160a */
[----:B------:R-:W-:Y:S02]  /*30d0*/  LOP3.LUT R39, R10, 0x3f003f, RZ, 0xc0, !PT ;  /* 0x003f003f0a277812 */ /* 0x000fe400078ec0ff */
[----:B------:R-:W-:-:S02]  /*30e0*/  SHF.R.U32.HI R40, RZ, 0x6, R10 ;  /* 0x00000006ff287819 */ /* 0x000fc4000001160a */
[----:B------:R-:W-:Y:S02]  /*30f0*/  LOP3.LUT R54, R49, 0xf000f, RZ, 0xc0, !PT ;  /* 0x000f000f31367812 */ /* 0x000fe400078ec0ff */
[----:B------:R-:W-:Y:S02]  /*3100*/  SHF.R.U32.HI R10, RZ, 0x8, R11 ;  /* 0x00000008ff0a7819 */ /* 0x000fe4000001160b */
[----:B------:R-:W-:Y:S02]  /*3110*/  LOP3.LUT R49, R48, 0xf000f, RZ, 0xc0, !PT ;  /* 0x000f000f30317812 */ /* 0x000fe400078ec0ff */
[--C-:B------:R-:W-:Y:S02]  /*3120*/  SHF.R.U32.HI R55, RZ, 0x8, R8.reuse ;  /* 0x00000008ff377819 */ /* 0x100fe40000011608 */
[----:B------:R-:W-:Y:S02]  /*3130*/  SHF.R.U32.HI R53, RZ, 0xa, R8 ;  /* 0x0000000aff357819 */ /* 0x000fe40000011608 */
[----:B------:R-:W-:-:S02]  /*3140*/  LOP3.LUT R35, R8, 0x3f003f, RZ, 0xc0, !PT ;  /* 0x003f003f08237812 */ /* 0x000fc400078ec0ff */
[----:B------:R-:W-:Y:S02]  /*3150*/  SHF.R.U32.HI R36, RZ, 0x6, R8 ;  /* 0x00000006ff247819 */ /* 0x000fe40000011608 */
[----:B------:R-:W-:Y:S02]  /*3160*/  LOP3.LUT R41, R11, 0x3f003f, RZ, 0xc0, !PT ;  /* 0x003f003f0b297812 */ /* 0x000fe400078ec0ff */
[--C-:B------:R-:W-:Y:S02]  /*3170*/  SHF.R.U32.HI R8, RZ, 0xa, R11.reuse ;  /* 0x0000000aff087819 */ /* 0x100fe4000001160b */
[----:B------:R-:W-:Y:S02]  /*3180*/  SHF.R.U32.HI R42, RZ, 0x6, R11 ;  /* 0x00000006ff2a7819 */ /* 0x000fe4000001160b */
[----:B------:R-:W-:Y:S02]  /*3190*/  LOP3.LUT R11, R50, 0xf000f, RZ, 0xc0, !PT ;  /* 0x000f000f320b7812 */ /* 0x000fe400078ec0ff */
[----:B------:R-:W-:-:S02]  /*31a0*/  LOP3.LUT R49, R49, 0x300030, R10, 0xf8, !PT ;  /* 0x0030003031317812 */ /* 0x000fc400078ef80a */
[----:B------:R-:W-:Y:S02]  /*31b0*/  LOP3.LUT R48, R54, 0x300030, R9, 0xf8, !PT ;  /* 0x0030003036307812 */ /* 0x000fe400078ef809 */
[----:B------:R-:W-:Y:S01]  /*31c0*/  LOP3.LUT R10, R19, 0x3f003f, RZ, 0xc0, !PT ;  /* 0x003f003f130a7812 */ /* 0x000fe200078ec0ff */
[----:B------:R-:W-:Y:S01]  /*31d0*/  HADD2 R19, R13, -1056, -1056 ;  /* 0xe420e4200d137430 */ /* 0x000fe20000000000 */
[----:B------:R-:W-:Y:S02]  /*31e0*/  LOP3.LUT R9, R18, 0x64006400, RZ, 0xfc, !PT ;  /* 0x6400640012097812 */ /* 0x000fe400078efcff */
[----:B------:R-:W-:Y:S02]  /*31f0*/  LOP3.LUT R50, R11, 0x300030, R8, 0xf8, !PT ;  /* 0x003000300b327812 */ /* 0x000fe400078ef808 */
        /* <DEDUP_REMOVED lines=8> */
[-C--:B0-----:R-:W-:Y:S02]  /*3280*/  HFMA2 R8, R15, R4.reuse, RZ ;  /* 0x000000040f087231 */ /* 0x081fe400000000ff */
[----:B------:R-:W-:Y:S02]  /*3290*/  HADD2 R14, R10, -1056, -1056 ;  /* 0xe420e4200a0e7430 */ /* 0x000fe40000000000 */
[-C--:B------:R-:W-:Y:S02]  /*32a0*/  HFMA2 R10, R19, R4.reuse, RZ ;  /* 0x00000004130a7231 */ /* 0x080fe400000000ff */
[----:B------:R-:W-:Y:S01]  /*32b0*/  HADD2 R18, R18, -1056, -1056 ;  /* 0xe420e42012127430 */ /* 0x000fe20000000000 */
[----:B------:R-:W-:Y:S01]  /*32c0*/  LOP3.LUT R47, R47, 0x300030, R52, 0xf8, !PT ;  /* 0x003000302f2f7812 */ /* 0x000fe200078ef834 */
[----:B------:R-:W-:Y:S02]  /*32d0*/  HFMA2 R9, R17, R4, RZ.H0_H0 ;  /* 0x0000000411097231 */ /* 0x000fe400000400ff */
[----:B------:R-:W-:-:S02]  /*32e0*/  HFMA2 R52, R20, R5, R10 ;  /* 0x0000000514347231 */ /* 0x000fc4000000000a */
[----:B------:R-:W-:Y:S02]  /*32f0*/  HFMA2 R11, R13, R4, RZ.H0_H0 ;  /* 0x000000040d0b7231 */ /* 0x000fe400000400ff */
[-C--:B------:R-:W-:Y:S02]  /*3300*/  HFMA2 R51, R16, R5.reuse, R8 ;  /* 0x0000000510337231 */ /* 0x080fe40000000008 */
[-C--:B------:R-:W-:Y:S01]  /*3310*/  HFMA2 R4, R18, R5.reuse, R9 ;  /* 0x0000000512047231 */ /* 0x080fe20000000009 */
[----:B------:R-:W-:Y:S01]  /*3320*/  LOP3.LUT R44, R58, 0x300030, R53, 0xf8, !PT ;  /* 0x003000303a2c7812 */ /* 0x000fe200078ef835 */
[----:B------:R-:W-:Y:S01]  /*3330*/  HFMA2 R5, R14, R5, R11 ;  /* 0x000000050e057231 */ /* 0x000fe2000000000b */
[----:B------:R-:W-:Y:S01]  /*3340*/  LOP3.LUT R53, R27, 0x64006400, RZ, 0xfc, !PT ;  /* 0x640064001b357812 */ /* 0x000fe200078efcff */
[----:B------:R-:W0:Y:S01]  /*3350*/  LDS.128 R8, [UR8+-0x70] ;  /* 0xffff9008ff087984 */ /* 0x000e220008000c00 */
[----:B------:R-:W-:Y:S02]  /*3360*/  LOP3.LUT R43, R56, 0x300030, R55, 0xf8, !PT ;  /* 0x00300030382b7812 */ /* 0x000fe400078ef837 */
[----:B------:R-:W-:Y:S01]  /*3370*/  LOP3.LUT R27, R31, 0x64006400, RZ, 0xfc, !PT ;  /* 0x640064001f1b7812 */ /* 0x000fe200078efcff */
[----:B------:R-:W-:Y:S01]  /*3380*/  HADD2 R31, R29, -1056, -1056 ;  /* 0xe420e4201d1f7430 */ /* 0x000fe20000000000 */
        /* <DEDUP_REMOVED lines=36> */
[-C--:B0-----:R-:W-:Y:S01]  /*35d0*/  HFMA2 R6, R41, R8.reuse, R6 ;  /* 0x0000000829067231 */ /* 0x081fe20000000006 */
        /* <DEDUP_REMOVED lines=8> */
[----:B------:R-:W-:Y:S02]  /*3660*/  HADD2 R38, R38, -1056, -1056 ;  /* 0xe420e42026267430 */ /* 0x000fe40000000000 */
[----:B------:R-:W-:Y:S02]  /*3670*/  HFMA2 R6, R42, R9, R6 ;  /* 0x000000092a067231 */ /* 0x000fe40000000006 */
[----:B------:R-:W-:Y:S01]  /*3680*/  HFMA2 R7, R35, R8, R7 ;  /* 0x0000000823077231 */ /* 0x000fe20000000007 */
[----:B------:R-:W-:Y:S01]  /*3690*/  LOP3.LUT R8, R47, 0x64006400, RZ, 0xfc, !PT ;  /* 0x640064002f087812 */ /* 0x000fe200078efcff */
[----:B------:R-:W-:-:S02]  /*36a0*/  HADD2 R36, R36, -1056, -1056 ;  /* 0xe420e42024247430 */ /* 0x000fc40000000000 */
[-C--:B------:R-:W-:Y:S02]  /*36b0*/  HFMA2 R5, R38, R9.reuse, R5 ;  /* 0x0000000926057231 */ /* 0x080fe40000000005 */
        /* <DEDUP_REMOVED lines=118> */
.L_x_1232:
[----:B------:R-:W-:Y:S01]  /*3e20*/  UIADD3 UR10, UP0, UPT, UR10, 0x80, URZ ;  /* 0x000000800a0a7890 */ /* 0x000fe2000ff1e0ff */
[----:B-----5:R-:W-:Y:S01]  /*3e30*/  IMAD.U32 R5, RZ, RZ, UR15 ;  /* 0x0000000fff057e24 */ /* 0x020fe2000f8e00ff */
[----:B------:R-:W-:Y:S02]  /*3e40*/  UIADD3 UR9, UPT, UPT, UR9, 0x20, URZ ;  /* 0x0000002009097890 */ /* 0x000fe4000fffe0ff */
[----:B------:R-:W-:Y:S01]  /*3e50*/  UIADD3.X UR11, UPT, UPT, URZ, UR11, URZ, UP0, !UPT ;  /* 0x0000000bff0b7290 */ /* 0x000fe200087fe4ff */
[----:B------:R-:W-:Y:S01]  /*3e60*/  IMAD.WIDE R2, R5, 0x4, R2 ;  /* 0x0000000405027825 */ /* 0x000fe200078e0202 */
[----:B------:R-:W-:Y:S02]  /*3e70*/  UISETP.GE.AND UP0, UPT, UR9, UR16, UPT ;  /* 0x000000100900728c */ /* 0x000fe4000bf06270 */
[----:B------:R-:W-:Y:S01]  /*3e80*/  UIADD3 UR8, UPT, UPT, UR8, 0x40, URZ ;  /* 0x0000004008087890 */ /* 0x000fe2000fffe0ff */
[----:B------:R-:W-:Y:S01]  /*3e90*/  IMAD.MOV.U32 R17, RZ, RZ, R3 ;  /* 0x000000ffff117224 */ /* 0x000fe200078e0003 */
[----:B------:R-:W-:-:S05]  /*3ea0*/  MOV R16, R2 ;  /* 0x0000000200107202 */ /* 0x000fca0000000f00 */
[----:B------:R-:W-:Y:S05]  /*3eb0*/  BRA.U !UP0, `(.L_x_1233) ;  /* 0xffffffdd080c7547 */ /* 0x000fea000b83ffff */
.L_x_1230:
[----:B------:R-:W-:-:S13]  /*3ec0*/  ISETP.LT.AND P0, PT, RZ, UR14, PT ;  /* 0x0000000eff007c0c */ /* 0x000fda000bf01270 */
[----:B------:R-:W-:Y:S05]  /*3ed0*/  @!P0 EXIT ;  /* 0x000000000000894d */ /* 0x000fea0003800000 */
[----:B------:R-:W1:Y:S01]  /*3ee0*/  S2R R0, SR_CTAID.X ;  /* 0x0000000000007919 */ /* 0x000e620000002500 */
[----:B------:R-:W2:Y:S01]  /*3ef0*/  LDC.64 R4, c[0x0][0x3a0] ;  /* 0x0000e800ff047b82 */ /* 0x000ea20000000a00 */
[----:B------:R-:W-:Y:S01]  /*3f00*/  UIMAD UR4, UR26, UR15, URZ ;  /* 0x0000000f1a0472a4 */ /* 0x000fe2000f8e02ff */
[----:B------:R-:W1:Y:S02]  /*3f10*/  S2R R3, SR_TID.X ;  /* 0x0000000000037919 */ /* 0x000e640000002100 */
[----:B-1----:R-:W-:-:S03]  /*3f20*/  LEA R0, R0, R3, 0x6 ;  /* 0x0000000300007211 */ /* 0x002fc600078e30ff */
[----:B------:R-:W-:Y:S01]  /*3f30*/  IMAD.U32 R3, RZ, RZ, UR4 ;  /* 0x00000004ff037e24 */ /* 0x000fe2000f8e00ff */
[----:B------:R-:W-:-:S05]  /*3f40*/  SHF.L.U32 R0, R0, 0x2, RZ ;  /* 0x0000000200007819 */ /* 0x000fca00000006ff */
[----:B------:R-:W-:-:S04]  /*3f50*/  IMAD R3, R3, 0x3, R0 ;  /* 0x0000000303037824 */ /* 0x000fc800078e0200 */
[----:B--2---:R-:W-:-:S05]  /*3f60*/  IMAD.WIDE R4, R3, 0x2, R4 ;  /* 0x0000000203047825 */ /* 0x004fca00078e0204 */
[----:B------:R1:W-:Y:S01]  /*3f70*/  ATOM.E.ADD.F16x2.RN.STRONG.GPU P0, RZ, desc[UR20][R4.64], R21 ;  /* 0x8000001504ff79a2 */ /* 0x0003e2000c10e114 */
[----:B------:R-:W-:Y:S04]  /*3f80*/  BSSY.RECONVERGENT B0, `(.L_x_1234) ;  /* 0x000000e000007945 */ /* 0x000fe80003800200 */
[----:B-1----:R-:W-:Y:S05]  /*3f90*/  @P0 BRA `(.L_x_1235) ;  /* 0x0000000000300947 */ /* 0x002fea0003800000 */
[----:B------:R-:W1:Y:S02]  /*3fa0*/  QSPC.E.S P0, RZ, [R4] ;  /* 0x0000000004ff73aa */ /* 0x000e640000000500 */
[----:B-1----:R-:W-:Y:S05]  /*3fb0*/  @!P0 BRA `(.L_x_1236) ;  /* 0x00000000001c8947 */ /* 0x002fea0003800000 */
[----:B------:R-:W-:-:S05]  /*3fc0*/  IMAD.MOV.U32 R2, RZ, RZ, R4 ;  /* 0x000000ffff027224 */ /* 0x000fca00078e0004 */
[----:B------:R-:W-:-:S07]  /*3fd0*/  MOV R0, R2 ;  /* 0x0000000200007202 */ /* 0x000fce0000000f00 */
.L_x_1237:
[----:B------:R-:W1:Y:S02]  /*3fe0*/  LDS R2, [R0] ;  /* 0x0000000000027984 */ /* 0x000e640000000800 */
[----:B-1----:R-:W-:-:S05]  /*3ff0*/  HADD2 R3, R2, R21 ;  /* 0x0000001502037230 */ /* 0x002fca0000000000 */
[----:B------:R-:W1:Y:S02]  /*4000*/  ATOMS.CAST.SPIN P0, [R0], R2, R3 ;  /* 0x000000020000758d */ /* 0x000e640001800003 */
[----:B-1----:R-:W-:Y:S05]  /*4010*/  @!P0 BRA `(.L_x_1237) ;  /* 0xfffffffc00f08947 */ /* 0x002fea000383ffff */
[----:B------:R-:W-:Y:S05]  /*4020*/  BRA `(.L_x_1235) ;  /* 0x00000000000c7947 */ /* 0x000fea0003800000 */
.L_x_1236:
[----:B------:R-:W2:Y:S02]  /*4030*/  LD.E R0, desc[UR20][R4.64] ;  /* 0x0000001404007980 */ /* 0x000ea4000c101900 */
[----:B--2---:R-:W-:-:S05]  /*4040*/  IADD3 R3, PT, PT, R21, R0, RZ ;  /* 0x0000000015037210 */ /* 0x004fca0007ffe0ff */
[----:B------:R1:W-:Y:S02]  /*4050*/  ST.E desc[UR20][R4.64], R3 ;  /* 0x0000000304007985 */ /* 0x0003e4000c101914 */
.L_x_1235:
[----:B------:R-:W-:Y:S05]  /*4060*/  BSYNC.RECONVERGENT B0 ;  /* 0x0000000000007941 */ /* 0x000fea0003800200 */
.L_x_1234:
[----:B------:R2:W-:Y:S01]  /*4070*/  ATOM.E.ADD.F16x2.RN.STRONG.GPU P0, RZ, desc[UR20][R4.64+0x4], R22 ;  /* 0x8000041604ff79a2 */ /* 0x0005e2000c10e114 */
[----:B------:R-:W-:Y:S04]  /*4080*/  BSSY.RECONVERGENT B0, `(.L_x_1238) ;  /* 0x000000e000007945 */ /* 0x000fe80003800200 */
[----:B--2---:R-:W-:Y:S05]  /*4090*/  @P0 BRA `(.L_x_1239) ;  /* 0x0000000000300947 */ /* 0x004fea0003800000 */
[----:B------:R-:W2:Y:S02]  /*40a0*/  QSPC.E.S P0, RZ, [R4+0x4] ;  /* 0x0000040004ff73aa */ /* 0x000ea40000000500 */
[----:B--2---:R-:W-:Y:S05]  /*40b0*/  @!P0 BRA `(.L_x_1240) ;  /* 0x00000000001c8947 */ /* 0x004fea0003800000 */
[----:B------:R-:W-:-:S05]  /*40c0*/  IMAD.MOV.U32 R2, RZ, RZ, R4 ;  /* 0x000000ffff027224 */ /* 0x000fca00078e0004 */
[----:B------:R-:W-:-:S07]  /*40d0*/  MOV R0, R2 ;  /* 0x0000000200007202 */ /* 0x000fce0000000f00 */
.L_x_1241:
[----:B------:R-:W1:Y:S02]  /*40e0*/  LDS R2, [R0+0x4] ;  /* 0x0000040000027984 */ /* 0x000e640000000800 */
[----:B-1----:R-:W-:-:S05]  /*40f0*/  HFMA2 R3, R2, 1, 1, R22 ;  /* 0x3c003c0002037831 */ /* 0x002fca0000000016 */
[----:B------:R-:W1:Y:S02]  /*4100*/  ATOMS.CAST.SPIN P0, [R0+0x4], R2, R3 ;  /* 0x000004020000758d */ /* 0x000e640001800003 */
[----:B-1----:R-:W-:Y:S05]  /*4110*/  @!P0 BRA `(.L_x_1241) ;  /* 0xfffffffc00f08947 */ /* 0x002fea000383ffff */
[----:B------:R-:W-:Y:S05]  /*4120*/  BRA `(.L_x_1239) ;  /* 0x00000000000c7947 */ /* 0x000fea0003800000 */
.L_x_1240:
[----:B------:R-:W1:Y:S02]  /*4130*/  LD.E R0, desc[UR20][R4.64+0x4] ;  /* 0x0000041404007980 */ /* 0x000e64000c101900 */
[----:B-1----:R-:W-:-:S05]  /*4140*/  IADD3 R3, PT, PT, R22, R0, RZ ;  /* 0x0000000016037210 */ /* 0x002fca0007ffe0ff */
[----:B------:R2:W-:Y:S02]  /*4150*/  ST.E desc[UR20][R4.64+0x4], R3 ;  /* 0x0000040304007985 */ /* 0x0005e4000c101914 */
.L_x_1239:
[----:B------:R-:W-:Y:S05]  /*4160*/  BSYNC.RECONVERGENT B0 ;  /* 0x0000000000007941 */ /* 0x000fea0003800200 */
.L_x_1238:
[----:B------:R-:W-:-:S06]  /*4170*/  UISETP.NE.AND UP0, UPT, UR14, 0x1, UPT ;  /* 0x000000010e00788c */ /* 0x000fcc000bf05270 */
[----:B------:R-:W-:-:S13]  /*4180*/  PLOP3.LUT P0, PT, PT, PT, UP0, 0x80, 0x8 ;  /* 0x000000000008781c */ /* 0x000fda0003f0f008 */
[----:B------:R-:W-:Y:S05]  /*4190*/  @!P0 EXIT ;  /* 0x000000000000894d */ /* 0x000fea0003800000 */
[----:B-12---:R-:W-:-:S04]  /*41a0*/  IMAD.U32 R3, RZ, RZ, UR15 ;  /* 0x0000000fff037e24 */ /* 0x006fc8000f8e00ff */
[----:B------:R-:W-:-:S05]  /*41b0*/  IMAD.WIDE R4, R3, 0x2, R4 ;  /* 0x0000000203047825 */ /* 0x000fca00078e0204 */
[----:B------:R1:W-:Y:S01]  /*41c0*/  ATOM.E.ADD.F16x2.RN.STRONG.GPU P0, RZ, desc[UR20][R4.64], R23 ;  /* 0x8000001704ff79a2 */ /* 0x0003e2000c10e114 */
[----:B------:R-:W-:Y:S04]  /*41d0*/  BSSY.RECONVERGENT B0, `(.L_x_1242) ;  /* 0x000000e000007945 */ /* 0x000fe80003800200 */
[----:B-1----:R-:W-:Y:S05]  /*41e0*/  @P0 BRA `(.L_x_1243) ;  /* 0x0000000000300947 */ /* 0x002fea0003800000 */
[----:B------:R-:W1:Y:S02]  /*41f0*/  QSPC.E.S P0, RZ, [R4] ;  /* 0x0000000004ff73aa */ /* 0x000e640000000500 */
[----:B-1----:R-:W-:Y:S05]  /*4200*/  @!P0 BRA `(.L_x_1244) ;  /* 0x00000000001c8947 */ /* 0x002fea0003800000 */
[----:B------:R-:W-:-:S04]  /*4210*/  MOV R2, R4 ;  /* 0x0000000400027202 */ /* 0x000fc80000000f00 */
[----:B------:R-:W-:-:S07]  /*4220*/  MOV R0, R2 ;  /* 0x0000000200007202 */ /* 0x000fce0000000f00 */
.L_x_1245:
[----:B------:R-:W1:Y:S02]  /*4230*/  LDS R2, [R0] ;  /* 0x0000000000027984 */ /* 0x000e640000000800 */
[----:B-1----:R-:W-:-:S05]  /*4240*/  HADD2 R3, R2, R23 ;  /* 0x0000001702037230 */ /* 0x002fca0000000000 */
[----:B------:R-:W1:Y:S02]  /*4250*/  ATOMS.CAST.SPIN P0, [R0], R2, R3 ;  /* 0x000000020000758d */ /* 0x000e640001800003 */
[----:B-1----:R-:W-:Y:S05]  /*4260*/  @!P0 BRA `(.L_x_1245) ;  /* 0xfffffffc00f08947 */ /* 0x002fea000383ffff */
[----:B------:R-:W-:Y:S05]  /*4270*/  BRA `(.L_x_1243) ;  /* 0x00000000000c7947 */ /* 0x000fea0003800000 */
.L_x_1244:
[----:B------:R-:W2:Y:S02]  /*4280*/  LD.E R0, desc[UR20][R4.64] ;  /* 0x0000001404007980 */ /* 0x000ea4000c101900 */
[----:B--2---:R-:W-:-:S05]  /*4290*/  IMAD.IADD R3, R23, 0x1, R0 ;  /* 0x0000000117037824 */ /* 0x004fca00078e0200 */
[----:B------:R1:W-:Y:S02]  /*42a0*/  ST.E desc[UR20][R4.64], R3 ;  /* 0x0000000304007985 */ /* 0x0003e4000c101914 */
.L_x_1243:
[----:B------:R-:W-:Y:S05]  /*42b0*/  BSYNC.RECONVERGENT B0 ;  /* 0x0000000000007941 */ /* 0x000fea0003800200 */
.L_x_1242:
[----:B------:R2:W-:Y:S01]  /*42c0*/  ATOM.E.ADD.F16x2.RN.STRONG.GPU P0, RZ, desc[UR20][R4.64+0x4], R24 ;  /* 0x8000041804ff79a2 */ /* 0x0005e2000c10e114 */
[----:B------:R-:W-:Y:S04]  /*42d0*/  BSSY.RECONVERGENT B0, `(.L_x_1246) ;  /* 0x000000e000007945 */ /* 0x000fe80003800200 */
[----:B--2---:R-:W-:Y:S05]  /*42e0*/  @P0 BRA `(.L_x_1247) ;  /* 0x0000000000300947 */ /* 0x004fea0003800000 */
[----:B------:R-:W2:Y:S02]  /*42f0*/  QSPC.E.S P0, RZ, [R4+0x4] ;  /* 0x0000040004ff73aa */ /* 0x000ea40000000500 */
[----:B--2---:R-:W-:Y:S05]  /*4300*/  @!P0 BRA `(.L_x_1248) ;  /* 0x00000000001c8947 */ /* 0x004fea0003800000 */
[----:B------:R-:W-:-:S04]  /*4310*/  MOV R2, R4 ;  /* 0x0000000400027202 */ /* 0x000fc80000000f00 */
[----:B------:R-:W-:-:S07]  /*4320*/  MOV R0, R2 ;  /* 0x0000000200007202 */ /* 0x000fce0000000f00 */
.L_x_1249:
[----:B------:R-:W1:Y:S02]  /*4330*/  LDS R2, [R0+0x4] ;  /* 0x0000040000027984 */ /* 0x000e640000000800 */
[----:B-1----:R-:W-:-:S05]  /*4340*/  HFMA2 R3, R2, 1, 1, R24 ;  /* 0x3c003c0002037831 */ /* 0x002fca0000000018 */
[----:B------:R-:W1:Y:S02]  /*4350*/  ATOMS.CAST.SPIN P0, [R0+0x4], R2, R3 ;  /* 0x000004020000758d */ /* 0x000e640001800003 */
[----:B-1----:R-:W-:Y:S05]  /*4360*/  @!P0 BRA `(.L_x_1249) ;  /* 0xfffffffc00f08947 */ /* 0x002fea000383ffff */
[----:B------:R-:W-:Y:S05]  /*4370*/  BRA `(.L_x_1247) ;  /* 0x00000000000c7947 */ /* 0x000fea0003800000 */
.L_x_1248:
[----:B------:R-:W1:Y:S02]  /*4380*/  LD.E R0, desc[UR20][R4.64+0x4] ;  /* 0x0000041404007980 */ /* 0x000e64000c101900 */
[----:B-1----:R-:W-:-:S05]  /*4390*/  IMAD.IADD R3, R24, 0x1, R0 ;  /* 0x0000000118037824 */ /* 0x002fca00078e0200 */
[----:B------:R2:W-:Y:S02]  /*43a0*/  ST.E desc[UR20][R4.64+0x4], R3 ;  /* 0x0000040304007985 */ /* 0x0005e4000c101914 */
.L_x_1247:
[----:B------:R-:W-:Y:S05]  /*43b0*/  BSYNC.RECONVERGENT B0 ;  /* 0x0000000000007941 */ /* 0x000fea0003800200 */
.L_x_1246:
[----:B------:R-:W-:-:S06]  /*43c0*/  UISETP.NE.AND UP0, UPT, UR14, 0x2, UPT ;  /* 0x000000020e00788c */ /* 0x000fcc000bf05270 */
[----:B------:R-:W-:-:S13]  /*43d0*/  PLOP3.LUT P0, PT, PT, PT, UP0, 0x80, 0x8 ;  /* 0x000000000008781c */ /* 0x000fda0003f0f008 */
[----:B------:R-:W-:Y:S05]  /*43e0*/  @!P0 EXIT ;  /* 0x000000000000894d */ /* 0x000fea0003800000 */
[----:B-12---:R-:W-:-:S05]  /*43f0*/  MOV R3, UR15 ;  /* 0x0000000f00037c02 */ /* 0x006fca0008000f00 */
[----:B------:R-:W-:-:S05]  /*4400*/  IMAD.WIDE R4, R3, 0x2, R4 ;  /* 0x0000000203047825 */ /* 0x000fca00078e0204 */
[----:B------:R1:W-:Y:S01]  /*4410*/  ATOM.E.ADD.F16x2.RN.STRONG.GPU P0, RZ, desc[UR20][R4.64], R25 ;  /* 0x8000001904ff79a2 */ /* 0x0003e2000c10e114 */
[----:B------:R-:W-:Y:S04]  /*4420*/  BSSY.RECONVERGENT B0, `(.L_x_1250) ;  /* 0x000000e000007945 */ /* 0x000fe80003800200 */
[----:B-1----:R-:W-:Y:S05]  /*4430*/  @P0 BRA `(.L_x_1251) ;  /* 0x0000000000300947 */ /* 0x002fea0003800000 */
[----:B------:R-:W1:Y:S02]  /*4440*/  QSPC.E.S P0, RZ, [R4] ;  /* 0x0000000004ff73aa */ /* 0x000e640000000500 */
[----:B-1----:R-:W-:Y:S05]  /*4450*/  @!P0 BRA `(.L_x_1252) ;  /* 0x00000000001c8947 */ /* 0x002fea0003800000 */
[----:B------:R-:W-:-:S05]  /*4460*/  IMAD.MOV.U32 R2, RZ, RZ, R4 ;  /* 0x000000ffff027224 */ /* 0x000fca00078e0004 */
[----:B------:R-:W-:-:S07]  /*4470*/  MOV R0, R2 ;  /* 0x0000000200007202 */ /* 0x000fce0000000f00 */
.L_x_1253:
[----:B------:R-:W1:Y:S02]  /*4480*/  LDS R2, [R0] ;  /* 0x0000000000027984 */ /* 0x000e640000000800 */
[----:B-1----:R-:W-:-:S05]  /*4490*/  HADD2 R3, R2, R25 ;  /* 0x0000001902037230 */ /* 0x002fca0000000000 */
[----:B------:R-:W1:Y:S02]  /*44a0*/  ATOMS.CAST.SPIN P0, [R0], R2, R3 ;  /* 0x000000020000758d */ /* 0x000e640001800003 */
[----:B-1----:R-:W-:Y:S05]  /*44b0*/  @!P0 BRA `(.L_x_1253) ;  /* 0xfffffffc00f08947 */ /* 0x002fea000383ffff */
[----:B------:R-:W-:Y:S05]  /*44c0*/  BRA `(.L_x_1251) ;  /* 0x00000000000c7947 */ /* 0x000fea0003800000 */
.L_x_1252:
[----:B------:R-:W2:Y:S02]  /*44d0*/  LD.E R0, desc[UR20][R4.64] ;  /* 0x0000001404007980 */ /* 0x000ea4000c101900 */
[----:B--2---:R-:W-:-:S05]  /*44e0*/  IADD3 R3, PT, PT, R25, R0, RZ ;  /* 0x0000000019037210 */ /* 0x004fca0007ffe0ff */
[----:B------:R1:W-:Y:S02]  /*44f0*/  ST.E desc[UR20][R4.64], R3 ;  /* 0x0000000304007985 */ /* 0x0003e4000c101914 */
.L_x_1251:
[----:B------:R-:W-:Y:S05]  /*4500*/  BSYNC.RECONVERGENT B0 ;  /* 0x0000000000007941 */ /* 0x000fea0003800200 */
.L_x_1250:
[----:B------:R2:W-:Y:S02]  /*4510*/  ATOM.E.ADD.F16x2.RN.STRONG.GPU P0, RZ, desc[UR20][R4.64+0x4], R26 ;  /* 0x8000041a04ff79a2 */ /* 0x0005e4000c10e114 */
[----:B--2---:R-:W-:Y:S05]  /*4520*/  @P0 EXIT ;  /* 0x000000000000094d */ /* 0x004fea0003800000 */
[----:B------:R-:W2:Y:S02]  /*4530*/  QSPC.E.S P0, RZ, [R4+0x4] ;  /* 0x0000040004ff73aa */ /* 0x000ea40000000500 */
[----:B--2---:R-:W-:Y:S05]  /*4540*/  @!P0 BRA `(.L_x_1254) ;  /* 0x00000000001c8947 */ /* 0x004fea0003800000 */
[----:B------:R-:W-:-:S05]  /*4550*/  IMAD.MOV.U32 R2, RZ, RZ, R4 ;  /* 0x000000ffff027224 */ /* 0x000fca00078e0004 */
[----:B------:R-:W-:-:S07]  /*4560*/  MOV R0, R2 ;  /* 0x0000000200007202 */ /* 0x000fce0000000f00 */
.L_x_1255:
[----:B------:R-:W1:Y:S02]  /*4570*/  LDS R2, [R0+0x4] ;  /* 0x0000040000027984 */ /* 0x000e640000000800 */
[----:B-1----:R-:W-:-:S05]  /*4580*/  HFMA2 R3, R2, 1, 1, R26 ;  /* 0x3c003c0002037831 */ /* 0x002fca000000001a */
[----:B------:R-:W1:Y:S02]  /*4590*/  ATOMS.CAST.SPIN P0, [R0+0x4], R2, R3 ;  /* 0x000004020000758d */ /* 0x000e640001800003 */
[----:B-1----:R-:W-:Y:S05]  /*45a0*/  @!P0 BRA `(.L_x_1255) ;  /* 0xfffffffc00f08947 */ /* 0x002fea000383ffff */
[----:B------:R-:W-:Y:S05]  /*45b0*/  EXIT ;  /* 0x000000000000794d */ /* 0x000fea0003800000 */
.L_x_1254:
[----:B------:R-:W1:Y:S02]  /*45c0*/  LD.E R0, desc[UR20][R4.64+0x4] ;  /* 0x0000041404007980 */ /* 0x000e64000c101900 */
[----:B-1----:R-:W-:-:S05]  /*45d0*/  IADD3 R3, PT, PT, R26, R0, RZ ;  /* 0x000000001a037210 */ /* 0x002fca0007ffe0ff */
[----:B------:R-:W-:Y:S01]  /*45e0*/  ST.E desc[UR20][R4.64+0x4], R3 ;  /* 0x0000040304007985 */ /* 0x000fe2000c101914 */
[----:B------:R-:W-:Y:S05]  /*45f0*/  EXIT ;  /* 0x000000000000794d */ /* 0x000fea0003800000 */
.L_x_1256:
        /* <DEDUP_REMOVED lines=16> */
.L_x_3584:


//--------------------- .text._Z23gemm_half_q_half_kernelILi3ELi48ELb0ELb0ELi64EEvPK6__halfPKjS4_S2_PS0_iiiiPKtS7_iiiiiibS2_i --------------------------
	.section	.text._Z23gemm_half_q_half_kernelILi3ELi48ELb0ELb0ELi64EEvPK6__halfPKjS4_S2_PS0_iiiiPKtS7_iiiiiibS2_i,"ax",@progbits
	.align	128
        .global         _Z23gemm_half_q_half_kernelILi3ELi48ELb0ELb0ELi64EEvPK6__halfPKjS4_S2_PS0_iiiiPKtS7_iiiiiibS2_i
        .type           _Z23gemm_half_q_half_kernelILi3ELi48ELb0ELb0ELi64EEvPK6__halfPKjS4_S2_PS0_iiiiPKtS7_iiiiiibS2_i,@function
        .size           _Z23gemm_half_q_half_kernelILi3ELi48ELb0ELb0ELi64EEvPK6__halfPKjS4_S2_PS0_iiiiPKtS7_iiiiiibS2_i,(.L_x_3585 - _Z23gemm_half_q_half_kernelILi3ELi48ELb0ELb0ELi64EEvPK6__halfPKjS4_S2_PS0_iiiiPKtS7_iiiiiibS2_i)
        .other          _Z23gemm_half_q_half_kernelILi3ELi48ELb0ELb0ELi64EEvPK6__halfPKjS4_S2_PS0_iiiiPKtS7_iiiiiibS2_i,@"STO_CUDA_ENTRY STV_DEFAULT"
_Z23gemm_half_q_half_kernelILi3ELi48ELb0ELb0ELi64EEvPK6__halfPKjS4_S2_PS0_iiiiPKtS7_iiiiiibS2_i:
.text._Z23gemm_half_q_half_kernelILi3ELi48ELb0ELb0ELi64EEvPK6__halfPKjS4_S2_PS0_iiiiPKtS7_iiiiiibS2_i:
[----:B------:R-:W0:Y:S01]  /*0000*/  LDC R1, c[0x0][0x37c] ;  /* 0x0000df00ff017b82 */ /* 0x000e220000000800 */
[----:B------:R-:W1:Y:S07]  /*0010*/  S2R R14, SR_CTAID.Z ;  /* 0x00000000000e7919 */ /* 0x000e6e0000002700 */
[----:B------:R-:W2:Y:S01]  /*0020*/  LDC R2, c[0x0][0x3a8] ;  /* 0x0000ea00ff027b82 */ /* 0x000ea20000000800 */
[----:B------:R-:W3:Y:S01]  /*0030*/  LDCU.64 UR6, c[0x0][0x358] ;  /* 0x00006b00ff0677ac */ /* 0x000ee20008000a00 */
[----:B------:R-:W-:Y:S01]  /*0040*/  BSSY.RECONVERGENT B0, `(.L_x_1257) ;  /* 0x00000c3000007945 */ /* 0x000fe20003800200 */
[----:B------:R-:W2:Y:S01]  /*0050*/  S2R R13, SR_CTAID.Y ;  /* 0x00000000000d7919 */ /* 0x000ea20000002600 */
[----:B0-----:R-:W-:Y:S01]  /*0060*/  IADD3 R1, PT, PT, R1, -0x10, RZ ;  /* 0xfffffff001017810 */ /* 0x001fe20007ffe0ff */
[----:B------:R-:W0:Y:S03]  /*0070*/  S2R R0, SR_TID.X ;  /* 0x0000000000007919 */ /* 0x000e260000002100 */
[----:B------:R-:W4:Y:S01]  /*0080*/  LDC R6, c[0x0][0x3b0] ;  /* 0x0000ec00ff067b82 */ /* 0x000f220000000800 */
[----:B------:R-:W5:Y:S01]  /*0090*/  S2R R3, SR_CTAID.X ;  /* 0x0000000000037919 */ /* 0x000f620000002500 */
[----:B-1----:R-:W-:-:S02]  /*00a0*/  IMAD.SHL.U32 R11, R14, 0x40, RZ ;  /* 0x000000400e0b7824 */ /* 0x002fc400078e00ff */
[----:B--2---:R-:W-:-:S03]  /*00b0*/  IMAD R47, R13, -0x3, R2 ;  /* 0xfffffffd0d2f7824 */ /* 0x004fc600078e0202 */
[C---:B----4-:R-:W-:Y:S02]  /*00c0*/  VIADDMNMX R2, R11.reuse, 0x40, R6, PT ;  /* 0x000000400b027846 */ /* 0x050fe40003800106 */
[----:B0-----:R-:W-:Y:S02]  /*00d0*/  IADD3 R7, PT, PT, R11, R0, RZ ;  /* 0x000000000b077210 */ /* 0x001fe40007ffe0ff */
[----:B------:R-:W-:Y:S01]  /*00e0*/  ISETP.GE.AND P0, PT, R47, 0x1, PT ;  /* 0x000000012f00780c */ /* 0x000fe20003f06270 */
[----:B-----5:R-:W-:Y:S01]  /*00f0*/  IMAD.SHL.U32 R3, R3, 0x100, RZ ;  /* 0x0000010003037824 */ /* 0x020fe200078e00ff */
[----:B------:R-:W-:Y:S02]  /*0100*/  VIMNMX R5, PT, PT, R47, 0x3, PT ;  /* 0x000000032f057848 */ /* 0x000fe40003fe0100 */
[----:B------:R-:W-:Y:S02]  /*0110*/  ISETP.GE.OR P0, PT, R7, R2, !P0 ;  /* 0x000000020700720c */ /* 0x000fe40004706670 */
[----:B------:R-:W-:-:S11]  /*0120*/  LEA R4, R0, R3, 0x2 ;  /* 0x0000000300047211 */ /* 0x000fd600078e10ff */
        /* <DEDUP_REMOVED lines=11> */
[----:B------:R-:W-:-:S05]  /*01e0*/  IMAD R15, R8, 0x3, RZ ;  /* 0x00000003080f7824 */ /* 0x000fca00078e02ff */
        /* <DEDUP_REMOVED lines=11> */
[----:B0-----:R-:W-:Y:S01]  /*02a0*/  VIADD R10, R10, 0x80 ;  /* 0x000000800a0a7836 */ /* 0x001fe20000000000 */
[----:B------:R-:W-:-:S11]  /*02b0*/  IADD3 R15, PT, PT, R15, R6, RZ ;  /* 0x000000060f0f7210 */ /* 0x000fd60007ffe0ff */
[----:B------:R-:W-:Y:S05]  /*02c0*/  @P0 BRA `(.L_x_1260) ;  /* 0x0000000000ec0947 */ /* 0x000fea0003800000 */
[----:B------:R-:W-:Y:S01]  /*02d0*/  IMAD.MOV R8, RZ, RZ, -R12 ;  /* 0x000000ffff087224 */ /* 0x000fe200078e0a0c */
[----:B------:R-:W-:-:S04]  /*02e0*/  PLOP3.LUT P0, PT, PT, PT, PT, 0x80, 0x8 ;  /* 0x000000000008781c */ /* 0x000fc80003f0f070 */
[----:B------:R-:W-:-:S13]  /*02f0*/  ISETP.GT.AND P1, PT, R8, 0x3, PT ;  /* 0x000000030800780c */ /* 0x000fda0003f24270 */
[----:B------:R-:W-:Y:S05]  /*0300*/  @!P1 BRA `(.L_x_1261) ;  /* 0x0000000000849947 */ /* 0x000fea0003800000 */
[----:B------:R-:W-:-:S13]  /*0310*/  PLOP3.LUT P0, PT, PT, PT, PT, 0x8, 0x80 ;  /* 0x000000000080781c */ /* 0x000fda0003f0e170 */
.L_x_1262:
[----:B------:R-:W-:Y:S02]  /*0320*/  IADD3 R9, P1, PT, R7, R15, RZ ;  /* 0x0000000f07097210 */ /* 0x000fe40007f3e0ff */
[C---:B------:R-:W-:Y:S02]  /*0330*/  IADD3 R16, PT, PT, R15.reuse, R6, RZ ;  /* 0x000000060f107210 */ /* 0x040fe40007ffe0ff */
[----:B------:R-:W-:Y:S02]  /*0340*/  LEA.HI.X.SX32 R18, R15, RZ, 0x1, P1 ;  /* 0x000000ff0f127211 */ /* 0x000fe400008f0eff */
[----:B------:R-:W-:Y:S01]  /*0350*/  LEA R8, P1, R9, UR4, 0x1 ;  /* 0x0000000409087c11 */ /* 0x000fe2000f8208ff */
[----:B------:R-:W-:Y:S01]  /*0360*/  IMAD.IADD R15, R16, 0x1, R6 ;  /* 0x00000001100f7824 */ /* 0x000fe200078e0206 */
[----:B------:R-:W-:Y:S02]  /*0370*/  IADD3 R17, P2, PT, R7, R16, RZ ;  /* 0x0000001007117210 */ /* 0x000fe40007f5e0ff */
[----:B------:R-:W-:-:S02]  /*0380*/  LEA.HI.X R9, R9, UR5, R18, 0x1, P1 ;  /* 0x0000000509097c11 */ /* 0x000fc400088f0c12 */
[----:B------:R-:W-:Y:S02]  /*0390*/  IADD3 R22, PT, PT, R15, R6, RZ ;  /* 0x000000060f167210 */ /* 0x000fe40007ffe0ff */
[----:B------:R-:W-:Y:S02]  /*03a0*/  LEA.HI.X.SX32 R20, R16, RZ, 0x1, P2 ;  /* 0x000000ff10147211 */ /* 0x000fe400010f0eff */
[----:B------:R-:W-:Y:S01]  /*03b0*/  LEA R16, P1, R17, UR4, 0x1 ;  /* 0x0000000411107c11 */ /* 0x000fe2000f8208ff */
[----:B------:R-:W2:Y:S01]  /*03c0*/  LDG.E.U16.CONSTANT R9, desc[UR6][R8.64] ;  /* 0x0000000608097981 */ /* 0x000ea2000c1e9500 */
[C---:B------:R-:W-:Y:S02]  /*03d0*/  IADD3 R19, P3, PT, R7.reuse, R15, RZ ;  /* 0x0000000f07137210 */ /* 0x040fe40007f7e0ff */
[----:B------:R-:W-:Y:S02]  /*03e0*/  IADD3 R21, P4, PT, R7, R22, RZ ;  /* 0x0000001607157210 */ /* 0x000fe40007f9e0ff */
[----:B------:R-:W-:-:S02]  /*03f0*/  LEA.HI.X R17, R17, UR5, R20, 0x1, P1 ;  /* 0x0000000511117c11 */ /* 0x000fc400088f0c14 */
[----:B------:R-:W-:Y:S02]  /*0400*/  LEA.HI.X.SX32 R26, R15, RZ, 0x1, P3 ;  /* 0x000000ff0f1a7211 */ /* 0x000fe400018f0eff */
[----:B------:R-:W-:Y:S02]  /*0410*/  LEA R18, P2, R19, UR4, 0x1 ;  /* 0x0000000413127c11 */ /* 0x000fe4000f8408ff */
[----:B------:R-:W-:Y:S01]  /*0420*/  LEA.HI.X.SX32 R24, R22, RZ, 0x1, P4 ;  /* 0x000000ff16187211 */ /* 0x000fe200020f0eff */
[----:B------:R-:W3:Y:S01]  /*0430*/  LDG.E.U16.CONSTANT R17, desc[UR6][R16.64] ;  /* 0x0000000610117981 */ /* 0x000ee2000c1e9500 */
[----:B------:R-:W-:Y:S02]  /*0440*/  LEA R20, P1, R21, UR4, 0x1 ;  /* 0x0000000415147c11 */ /* 0x000fe4000f8208ff */
[----:B------:R-:W-:Y:S02]  /*0450*/  LEA.HI.X R19, R19, UR5, R26, 0x1, P2 ;  /* 0x0000000513137c11 */ /* 0x000fe400090f0c1a */
[----:B------:R-:W-:-:S04]  /*0460*/  LEA.HI.X R21, R21, UR5, R24, 0x1, P1 ;  /* 0x0000000515157c11 */ /* 0x000fc800088f0c18 */
        /* <DEDUP_REMOVED lines=11> */
.L_x_1261:
        /* <DEDUP_REMOVED lines=20> */
.L_x_1263:
[----:B------:R-:W-:-:S13]  /*0660*/  ISETP.EQ.AND P1, PT, R12, RZ, PT ;  /* 0x000000ff0c00720c */ /* 0x000fda0003f22270 */
[----:B------:R-:W-:Y:S05]  /*0670*/  @!P0 BRA P1, `(.L_x_1258) ;  /* 0x00000004007c8947 */ /* 0x000fea0000800000 */
.L_x_1260:
[----:B------:R-:W-:-:S04]  /*0680*/  IADD3 R9, P0, PT, R7, R15, RZ ;  /* 0x0000000f07097210 */ /* 0x000fc80007f1e0ff */
        /* <DEDUP_REMOVED lines=11> */
.L_x_1259:
[----:B------:R-:W-:-:S04]  /*0740*/  LEA R8, P0, R7, UR8, 0x1 ;  /* 0x0000000807087c11 */ /* 0x000fc8000f8008ff */
[----:B------:R-:W-:Y:S02]  /*0750*/  LEA.HI.X R9, R7, UR9, RZ, 0x1, P0 ;  /* 0x0000000907097c11 */ /* 0x000fe400080f0cff */
[----:B------:R-:W-:Y:S01]  /*0760*/  VIMNMX R12, PT, PT, R5, 0x1, !PT ;  /* 0x00000001050c7848 */ /* 0x000fe20007fe0100 */
[----:B------:R-:W-:Y:S01]  /*0770*/  IMAD R15, R13, R6, RZ ;  /* 0x000000060d0f7224 */ /* 0x000fe200078e02ff */
[----:B------:R-:W0:Y:S01]  /*0780*/  LDCU.64 UR8, c[0x0][0x380] ;  /* 0x00007000ff0877ac */ /* 0x000e220008000a00 */
[----:B------:R1:W5:Y:S01]  /*0790*/  LDG.E.U16.CONSTANT R7, desc[UR6][R8.64] ;  /* 0x0000000608077981 */ /* 0x000362000c1e9500 */
[----:B------:R-:W-:Y:S01]  /*07a0*/  IADD3 R12, PT, PT, RZ, -R12, RZ ;  /* 0x8000000cff0c7210 */ /* 0x000fe20007ffe0ff */
[----:B------:R-:W-:-:S03]  /*07b0*/  IMAD R15, R15, 0x3, RZ ;  /* 0x000000030f0f7824 */ /* 0x000fc600078e02ff */
        /* <DEDUP_REMOVED lines=9> */
.L_x_1266:
[----:B-----5:R-:W-:Y:S02]  /*0850*/  IADD3 R9, P1, PT, R7, R15, RZ ;  /* 0x0000000f07097210 */ /* 0x020fe40007f3e0ff */
[C---:B------:R-:W-:Y:S02]  /*0860*/  IADD3 R16, PT, PT, R15.reuse, R6, RZ ;  /* 0x000000060f107210 */ /* 0x040fe40007ffe0ff */
[----:B------:R-:W-:Y:S02]  /*0870*/  LEA.HI.X.SX32 R18, R15, RZ, 0x1, P1 ;  /* 0x000000ff0f127211 */ /* 0x000fe400008f0eff */
[----:B0-----:R-:W-:Y:S01]  /*0880*/  LEA R8, P1, R9, UR4, 0x1 ;  /* 0x0000000409087c11 */ /* 0x001fe2000f8208ff */
        /* <DEDUP_REMOVED lines=28> */
.L_x_1265:
        /* <DEDUP_REMOVED lines=21> */
.L_x_1267:
[----:B------:R-:W-:-:S13]  /*0ba0*/  ISETP.NE.OR P0, PT, R12, RZ, P0 ;  /* 0x000000ff0c00720c */ /* 0x000fda0000705670 */
[----:B------:R-:W-:Y:S05]  /*0bb0*/  @!P0 BRA `(.L_x_1258) ;  /* 0x00000000002c8947 */ /* 0x000fea0003800000 */
.L_x_1264:
        /* <DEDUP_REMOVED lines=11> */
.L_x_1258:
[----:B------:R-:W-:Y:S05]  /*0c70*/  BSYNC.RECONVERGENT B0 ;  /* 0x0000000000007941 */ /* 0x000fea0003800200 */
.L_x_1257:
[----:B------:R-:W1:Y:S02]  /*0c80*/  LDC R19, c[0x0][0x3ac] ;  /* 0x0000eb00ff137b82 */ /* 0x000e640000000800 */
[----:B-1----:R-:W-:-:S13]  /*0c90*/  ISETP.GE.AND P0, PT, R4, R19, PT ;  /* 0x000000130400720c */ /* 0x002fda0003f06270 */
[----:B------:R-:W-:Y:S05]  /*0ca0*/  @P0 EXIT ;  /* 0x000000000000094d */ /* 0x000fea0003800000 */
[----:B-----5:R-:W1:Y:S02]  /*0cb0*/  LDC.U8 R7, c[0x0][0x3e0] ;  /* 0x0000f800ff077b82 */ /* 0x020e640000000000 */
[----:B-1----:R-:W-:-:S04]  /*0cc0*/  PRMT R7, R7, 0x8880, RZ ;  /* 0x0000888007077816 */ /* 0x002fc800000000ff */
[----:B------:R-:W-:-:S04]  /*0cd0*/  ISETP.NE.AND P0, PT, R7, RZ, PT ;  /* 0x000000ff0700720c */ /* 0x000fc80003f05270 */
[----:B------:R-:W-:-:S04]  /*0ce0*/  ISETP.NE.OR P0, PT, R14, RZ, !P0 ;  /* 0x000000ff0e00720c */ /* 0x000fc80004705670 */
[----:B------:R-:W-:-:S13]  /*0cf0*/  ISETP.LT.OR P0, PT, R47, 0x1, P0 ;  /* 0x000000012f00780c */ /* 0x000fda0000701670 */
[----:B------:R-:W-:Y:S05]  /*0d00*/  @P0 BRA `(.L_x_1268) ;  /* 0x0000000000c40947 */ /* 0x000fea0003800000 */
[----:B------:R-:W-:Y:S01]  /*0d10*/  VIMNMX R5, PT, PT, R5, 0x1, !PT ;  /* 0x0000000105057848 */ /* 0x000fe20007fe0100 */
[----:B------:R-:W-:-:S03]  /*0d20*/  IMAD R8, R13, R19, RZ ;  /* 0x000000130d087224 */ /* 0x000fc600078e02ff */
[----:B------:R-:W-:Y:S01]  /*0d30*/  IADD3 R5, PT, PT, RZ, -R5, RZ ;  /* 0x80000005ff057210 */ /* 0x000fe20007ffe0ff */
[----:B------:R-:W-:-:S03]  /*0d40*/  IMAD R3, R8, 0x3, R3 ;  /* 0x0000000308037824 */ /* 0x000fc600078e0203 */
[----:B------:R-:W-:Y:S01]  /*0d50*/  ISETP.GE.AND P0, PT, R5, RZ, PT ;  /* 0x000000ff0500720c */ /* 0x000fe20003f06270 */
[----:B------:R-:W-:-:S12]  /*0d60*/  IMAD R3, R0, 0x4, R3 ;  /* 0x0000000400037824 */ /* 0x000fd800078e0203 */
[----:B------:R-:W-:Y:S05]  /*0d70*/  @P0 BRA `(.L_x_1269) ;  /* 0x00000000008c0947 */ /* 0x000fea0003800000 */
[----:B------:R-:W-:Y:S02]  /*0d80*/  IADD3 R7, PT, PT, RZ, -R5, RZ ;  /* 0x80000005ff077210 */ /* 0x000fe40007ffe0ff */
[----:B------:R-:W-:Y:S02]  /*0d90*/  PLOP3.LUT P0, PT, PT, PT, PT, 0x80, 0x8 ;  /* 0x000000000008781c */ /* 0x000fe40003f0f070 */
[----:B------:R-:W-:-:S13]  /*0da0*/  ISETP.GT.AND P1, PT, R7, 0x3, PT ;  /* 0x000000030700780c */ /* 0x000fda0003f24270 */
[----:B------:R-:W-:Y:S05]  /*0db0*/  @!P1 BRA `(.L_x_1270) ;  /* 0x0000000000449947 */ /* 0x000fea0003800000 */
[----:B------:R-:W1:Y:S01]  /*0dc0*/  LDC.64 R24, c[0x0][0x3a0] ;  /* 0x0000e800ff187b82 */ /* 0x000e620000000a00 */
[----:B------:R-:W-:-:S13]  /*0dd0*/  PLOP3.LUT P0, PT, PT, PT, PT, 0x8, 0x80 ;  /* 0x000000000080781c */ /* 0x000fda0003f0e170 */
.L_x_1271:
[----:B--2---:R-:W-:Y:S01]  /*0de0*/  IMAD.IADD R16, R3, 0x1, R19 ;  /* 0x0000000103107824 */ /* 0x004fe200078e0213 */
[----:B------:R-:W-:Y:S01]  /*0df0*/  IADD3 R5, PT, PT, R5, 0x4, RZ ;  /* 0x0000000405057810 */ /* 0x000fe20007ffe0ff */
[----:B01----:R-:W-:-:S03]  /*0e00*/  IMAD.WIDE R8, R3, 0x2, R24 ;  /* 0x0000000203087825 */ /* 0x003fc600078e0218 */
        /* <DEDUP_REMOVED lines=12> */
.L_x_1270:
[----:B------:R-:W-:-:S04]  /*0ed0*/  IADD3 R7, PT, PT, RZ, -R5, RZ ;  /* 0x80000005ff077210 */ /* 0x000fc80007ffe0ff */
[----:B------:R-:W-:-:S13]  /*0ee0*/  ISETP.GT.AND P1, PT, R7, 0x1, PT ;  /* 0x000000010700780c */ /* 0x000fda0003f24270 */
[----:B------:R-:W-:Y:S05]  /*0ef0*/  @!P1 BRA `(.L_x_1272) ;  /* 0x0000000000249947 */ /* 0x000fea0003800000 */
[----:B--2---:R-:W0:Y:S01]  /*0f00*/  LDC.64 R16, c[0x0][0x3a0] ;  /* 0x0000e800ff107b82 */ /* 0x004e220000000a00 */
        /* <DEDUP_REMOVED lines=8> */
.L_x_1272:
[----:B------:R-:W-:-:S13]  /*0f90*/  ISETP.NE.OR P0, PT, R5, RZ, P0 ;  /* 0x000000ff0500720c */ /* 0x000fda0000705670 */
[----:B------:R-:W-:Y:S05]  /*0fa0*/  @!P0 BRA `(.L_x_1268) ;  /* 0x00000000001c8947 */ /* 0x000fea0003800000 */
.L_x_1269:
[----:B012---:R-:W0:Y:S02]  /*0fb0*/  LDC.64 R8, c[0x0][0x3a0] ;  /* 0x0000e800ff087b82 */ /* 0x007e240000000a00 */
.L_x_1273:
[----:B0-----:R-:W-:Y:S01]  /*0fc0*/  IMAD.WIDE R16, R3, 0x2, R8 ;  /* 0x0000000203107825 */ /* 0x001fe200078e0208 */
[----:B------:R-:W-:-:S03]  /*0fd0*/  IADD3 R5, PT, PT, R5, 0x1, RZ ;  /* 0x0000000105057810 */ /* 0x000fc60007ffe0ff */
[----:B------:R-:W-:Y:S01]  /*0fe0*/  IMAD.IADD R3, R3, 0x1, R19 ;  /* 0x0000000103037824 */ /* 0x000fe200078e0213 */
[----:B------:R3:W-:Y:S01]  /*0ff0*/  STG.E.64 desc[UR6][R16.64], RZ ;  /* 0x000000ff10007986 */ /* 0x0007e2000c101b06 */
[----:B------:R-:W-:-:S13]  /*1000*/  ISETP.NE.AND P0, PT, R5, RZ, PT ;  /* 0x000000ff0500720c */ /* 0x000fda0003f05270 */
[----:B---3--:R-:W-:Y:S05]  /*1010*/  @P0 BRA `(.L_x_1273) ;  /* 0xfffffffc00e80947 */ /* 0x008fea000383ffff */
.L_x_1268:
[----:B-12---:R-:W1:Y:S01]  /*1020*/  LDC.64 R16, c[0x0][0x3b8] ;  /* 0x0000ee00ff107b82 */ /* 0x006e620000000a00 */
[----:B0-----:R-:W-:-:S05]  /*1030*/  SHF.L.U32 R9, R14, 0x7, RZ ;  /* 0x000000070e097819 */ /* 0x001fca00000006ff */
[----:B-1----:R-:W-:-:S05]  /*1040*/  IMAD.WIDE.U32 R8, R9, 0x2, R16 ;  /* 0x0000000209087825 */ /* 0x002fca00078e0010 */
[----:B------:R0:W5:Y:S01]  /*1050*/  LDG.E.U16.CONSTANT R18, desc[UR6][R8.64+0x2] ;  /* 0x0000020608127981 */ /* 0x000162000c1e9500 */
[----:B------:R-:W-:Y:S01]  /*1060*/  BAR.SYNC.DEFER_BLOCKING 0x0 ;  /* 0x0000000000007b1d */ /* 0x000fe20000010000 */
[----:B------:R-:W-:-:S13]  /*1070*/  ISETP.GE.AND P0, PT, R11, R6, PT ;  /* 0x000000060b00720c */ /* 0x000fda0003f06270 */
[----:B0-----:R-:W-:Y:S05]  /*1080*/  @P0 BRA `(.L_x_1274) ;  /* 0x0000000000d00947 */ /* 0x001fea0003800000 */
[----:B------:R0:W5:Y:S01]  /*1090*/  LDG.E.U16.CONSTANT R3, desc[UR6][R8.64] ;  /* 0x0000000608037981 */ /* 0x000162000c1e9500 */
[----:B------:R-:W-:Y:S01]  /*10a0*/  SHF.R.S32.HI R5, RZ, 0x1f, R4 ;  /* 0x0000001fff057819 */ /* 0x000fe20000011404 */
[----:B------:R-:W-:Y:S02]  /*10b0*/  IMAD.SHL.U32 R0, R0, 0x10, RZ ;  /* 0x0000001000007824 */ /* 0x000fe400078e00ff */
[----:B------:R-:W-:Y:S02]  /*10c0*/  HFMA2 R10, -RZ, RZ, 0, 0 ;  /* 0x00000000ff0a7431 */ /* 0x000fe400000001ff */
[----:B------:R-:W-:Y:S01]  /*10d0*/  IMAD.MOV.U32 R7, RZ, RZ, R11 ;  /* 0x000000ffff077224 */ /* 0x000fe200078e000b */
[----:B------:R-:W-:Y:S02]  /*10e0*/  LEA.HI R5, R5, R4, RZ, 0x3 ;  /* 0x0000000405057211 */ /* 0x000fe400078f18ff */
[----:B------:R-:W-:Y:S02]  /*10f0*/  LOP3.LUT R0, R0, 0x10, RZ, 0xc0, !PT ;  /* 0x0000001000007812 */ /* 0x000fe400078ec0ff */
[----:B0-----:R-:W-:-:S07]  /*1100*/  SHF.R.S32.HI R5, RZ, 0x3, R5 ;  /* 0x00000003ff057819 */ /* 0x001fce0000011405 */
.L_x_1275:
[----:B------:R-:W0:Y:S01]  /*1110*/  LDC.64 R8, c[0x0][0x390] ;  /* 0x0000e400ff087b82 */ /* 0x000e220000000a00 */
[----:B-----5:R-:W-:-:S05]  /*1120*/  IADD3 R12, PT, PT, R3, R10, RZ ;  /* 0x0000000a030c7210 */ /* 0x020fca0007ffe0ff */
[----:B------:R-:W-:-:S05]  /*1130*/  IMAD R15, R12, R19, RZ ;  /* 0x000000130c0f7224 */ /* 0x000fca00078e02ff */
[----:B------:R-:W-:-:S04]  /*1140*/  SHF.R.S32.HI R20, RZ, 0x1f, R15 ;  /* 0x0000001fff147819 */ /* 0x000fc8000001140f */
[----:B------:R-:W-:-:S04]  /*1150*/  LEA.HI R20, R20, R15, RZ, 0x3 ;  /* 0x0000000f14147211 */ /* 0x000fc800078f18ff */
[----:B------:R-:W-:Y:S02]  /*1160*/  LEA.HI.SX32 R15, R20, R5, 0x1d ;  /* 0x00000005140f7211 */ /* 0x000fe400078feaff */
[----:B------:R-:W1:Y:S03]  /*1170*/  LDC.64 R20, c[0x0][0x398] ;  /* 0x0000e600ff147b82 */ /* 0x000e660000000a00 */
[----:B0-----:R-:W-:-:S06]  /*1180*/  IMAD.WIDE R8, R15, 0x4, R8 ;  /* 0x000000040f087825 */ /* 0x001fcc00078e0208 */
[----:B------:R-:W2:Y:S01]  /*1190*/  LDG.E.CONSTANT R9, desc[UR6][R8.64] ;  /* 0x0000000608097981 */ /* 0x000ea2000c1e9900 */
[----:B------:R-:W-:-:S04]  /*11a0*/  IMAD.SHL.U32 R23, R7, 0x2, RZ ;  /* 0x0000000207177824 */ /* 0x000fc800078e00ff */
[----:B------:R-:W-:-:S06]  /*11b0*/  IMAD.WIDE.U32 R22, R23, 0x2, R16 ;  /* 0x0000000217167825 */ /* 0x000fcc00078e0010 */
[----:B------:R-:W3:Y:S01]  /*11c0*/  LDG.E.U16.CONSTANT R22, desc[UR6][R22.64+0x2] ;  /* 0x0000020616167981 */ /* 0x000ee2000c1e9500 */
[----:B-1----:R-:W-:-:S06]  /*11d0*/  IMAD.WIDE.U32 R20, R12, 0x2, R20 ;  /* 0x000000020c147825 */ /* 0x002fcc00078e0014 */
[----:B------:R0:W4:Y:S01]  /*11e0*/  LDG.E.U16.CONSTANT R20, desc[UR6][R20.64] ;  /* 0x0000000614147981 */ /* 0x000122000c1e9500 */
[----:B--2---:R-:W-:-:S04]  /*11f0*/  SHF.R.U32.HI R12, RZ, R0, R9 ;  /* 0x00000000ff0c7219 */ /* 0x004fc80000011609 */
        /* <DEDUP_REMOVED lines=19> */
[----:B0-----:R-:W-:-:S05]  /*1330*/  PRMT R15, R26, 0x5410, R15 ;  /* 0x000054101a0f7816 */ /* 0x001fca000000000f */
[----:B----4-:R-:W-:Y:S01]  /*1340*/  HMUL2 R26, R15, R20.H0_H0 ;  /* 0x200000140f1a7232 */ /* 0x010fe20000000000 */
[----:B-1----:R-:W-:Y:S02]  /*1350*/  PRMT R21, R21, 0x5410, R8 ;  /* 0x0000541015157816 */ /* 0x002fe40000000008 */
[----:B------:R-:W-:-:S03]  /*1360*/  LEA R8, R10, R1, 0x3 ;  /* 0x000000010a087211 */ /* 0x000fc600078e18ff */
[----:B------:R-:W-:Y:S02]  /*1370*/  HMUL2 R27, R21, R20.H0_H0 ;  /* 0x20000014151b7232 */ /* 0x000fe40000000000 */
[----:B---3--:R-:W-:-:S03]  /*1380*/  IMAD.IADD R7, R22, 0x1, R7 ;  /* 0x0000000116077824 */ /* 0x008fc600078e0207 */
[----:B------:R0:W-:Y:S02]  /*1390*/  STL.64 [R8], R26 ;  /* 0x0000001a08007387 */ /* 0x0001e40000100a00 */
[----:B------:R-:W-:Y:S02]  /*13a0*/  ISETP.GE.AND P0, PT, R7, R2, PT ;  /* 0x000000020700720c */ /* 0x000fe40003f06270 */
[----:B------:R-:W-:-:S11]  /*13b0*/  IADD3 R10, PT, PT, R10, 0x1, RZ ;  /* 0x000000010a0a7810 */ /* 0x000fd60007ffe0ff */
[----:B0-----:R-:W-:Y:S05]  /*13c0*/  @!P0 BRA `(.L_x_1275) ;  /* 0xfffffffc00508947 */ /* 0x001fea000383ffff */
.L_x_1274:
[----:B------:R0:W5:Y:S01]  /*13d0*/  LDL.64 R8, [R1] ;  /* 0x0000000001087983 */ /* 0x0001620000100a00 */
[----:B------:R-:W1:Y:S01]  /*13e0*/  LDCU UR4, c[0x0][0x3c8] ;  /* 0x00007900ff0477ac */ /* 0x000e620008000800 */
[----:B------:R-:W-:Y:S02]  /*13f0*/  HFMA2 R20, -RZ, RZ, 0, 0 ;  /* 0x00000000ff147431 */ /* 0x000fe400000001ff */
[----:B------:R-:W-:Y:S01]  /*1400*/  IMAD.MOV.U32 R5, RZ, RZ, RZ ;  /* 0x000000ffff057224 */ /* 0x000fe200078e00ff */
[----:B------:R-:W-:Y:S01]  /*1410*/  MOV R12, RZ ;  /* 0x000000ff000c7202 */ /* 0x000fe20000000f00 */
[----:B------:R-:W2:Y:S01]  /*1420*/  LDCU UR10, c[0x0][0x3cc] ;  /* 0x00007980ff0a77ac */ /* 0x000ea20008000800 */
[----:B------:R-:W-:Y:S01]  /*1430*/  IMAD.MOV.U32 R7, RZ, RZ, RZ ;  /* 0x000000ffff077224 */ /* 0x000fe200078e00ff */
[----:B------:R-:W3:Y:S01]  /*1440*/  LDCU UR5, c[0x0][0x3d0] ;  /* 0x00007a00ff0577ac */ /* 0x000ee20008000800 */
[----:B------:R-:W4:Y:S01]  /*1450*/  LDCU UR8, c[0x0][0x3d4] ;  /* 0x00007a80ff0877ac */ /* 0x000f220008000800 */
[----:B------:R-:W0:Y:S01]  /*1460*/  LDCU UR9, c[0x0][0x3d8] ;  /* 0x00007b00ff0977ac */ /* 0x000e220008000800 */
[----:B-1----:R-:W-:-:S02]  /*1470*/  ISETP.GT.AND P0, PT, R11, UR4, PT ;  /* 0x000000040b007c0c */ /* 0x002fc4000bf04270 */
[C---:B------:R-:W-:Y:S02]  /*1480*/  VIMNMX R0, PT, PT, R11.reuse, UR4, PT ;  /* 0x000000040b007c48 */ /* 0x040fe4000bfe0100 */
[C---:B--2---:R-:W-:Y:S02]  /*1490*/  ISETP.GT.AND P1, PT, R11.reuse, UR10, PT ;  /* 0x0000000a0b007c0c */ /* 0x044fe4000bf24270 */
[----:B------:R-:W-:Y:S02]  /*14a0*/  SHF.R.S32.HI R3, RZ, 0x1f, R0 ;  /* 0x0000001fff037819 */ /* 0x000fe40000011400 */
[----:B---3--:R-:W-:Y:S02]  /*14b0*/  ISETP.GT.AND P2, PT, R11, UR5, PT ;  /* 0x000000050b007c0c */ /* 0x008fe4000bf44270 */
[----:B------:R-:W-:Y:S01]  /*14c0*/  LEA.HI R3, R3, R0, RZ, 0x5 ;  /* 0x0000000003037211 */ /* 0x000fe200078f28ff */
[----:B------:R-:W-:Y:S01]  /*14d0*/  IMAD.MOV.U32 R0, RZ, RZ, RZ ;  /* 0x000000ffff007224 */ /* 0x000fe200078e00ff */
[----:B----4-:R-:W-:-:S02]  /*14e0*/  ISETP.GT.AND P3, PT, R11, UR8, PT ;  /* 0x000000080b007c0c */ /* 0x010fc4000bf64270 */
[----:B------:R-:W-:Y:S02]  /*14f0*/  SHF.R.S32.HI R15, RZ, 0x5, R3 ;  /* 0x00000005ff0f7819 */ /* 0x000fe40000011403 */
[----:B0-----:R-:W-:Y:S01]  /*1500*/  ISETP.GT.AND P4, PT, R11, UR9, PT ;  /* 0x000000090b007c0c */ /* 0x001fe2000bf84270 */
[----:B------:R-:W-:-:S12]  /*1510*/  @!P0 BRA `(.L_x_1276) ;  /* 0x00000000001c8947 */ /* 0x000fd80003800000 */
[----:B------:R-:W0:Y:S02]  /*1520*/  LDC R0, c[0x0][0x3cc] ;  /* 0x0000f300ff007b82 */ /* 0x000e240000000800 */
[----:B0-----:R-:W-:-:S04]  /*1530*/  VIMNMX R0, PT, PT, R11, R0, PT ;  /* 0x000000000b007248 */ /* 0x001fc80003fe0100 */
[----:B------:R-:W-:-:S04]  /*1540*/  IADD3 R0, PT, PT, R0, -UR4, RZ ;  /* 0x8000000400007c10 */ /* 0x000fc8000fffe0ff */
[----:B------:R-:W-:-:S04]  /*1550*/  SHF.R.S32.HI R3, RZ, 0x1f, R0 ;  /* 0x0000001fff037819 */ /* 0x000fc80000011400 */
[----:B------:R-:W-:-:S04]  /*1560*/  LEA.HI R3, R3, R0, RZ, 0x5 ;  /* 0x0000000003037211 */ /* 0x000fc800078f28ff */
[----:B------:R-:W-:-:S05]  /*1570*/  SHF.R.S32.HI R3, RZ, 0x5, R3 ;  /* 0x00000005ff037819 */ /* 0x000fca0000011403 */
[----:B------:R-:W-:-:S07]  /*1580*/  IMAD R0, R3, 0x6, RZ ;  /* 0x0000000603007824 */ /* 0x000fce00078e02ff */
.L_x_1276:
        /* <DEDUP_REMOVED lines=8> */
.L_x_1277:
        /* <DEDUP_REMOVED lines=8> */
.L_x_1278:
        /* <DEDUP_REMOVED lines=8> */
.L_x_1279:
        /* <DEDUP_REMOVED lines=8> */
.L_x_1280:
[----:B------:R-:W-:Y:S01]  /*1790*/  IMAD R0, R15, 0x8, R0 ;  /* 0x000000080f007824 */ /* 0x000fe200078e0200 */
[----:B------:R-:W0:Y:S01]  /*17a0*/  S2UR UR5, SR_CgaCtaId ;  /* 0x00000000000579c3 */ /* 0x000e220000008800 */
[----:B------:R-:W1:Y:S01]  /*17b0*/  LDCU.64 UR8, c[0x0][0x388] ;  /* 0x00007100ff0877ac */ /* 0x000e620008000a00 */
[----:B------:R-:W-:Y:S02]  /*17c0*/  VIMNMX R6, PT, PT, R6, UR10, PT ;  /* 0x0000000a06067c48 */ /* 0x000fe4000bfe0100 */
[----:B------:R-:W-:Y:S01]  /*17d0*/  IADD3 R0, PT, PT, R12, R0, R5 ;  /* 0x000000000c007210 */ /* 0x000fe20007ffe005 */
[----:B------:R-:W-:Y:S01]  /*17e0*/  UMOV UR4, 0x400 ;  /* 0x0000040000047882 */ /* 0x000fe20000000000 */
[----:B-----5:R-:W-:Y:S01]  /*17f0*/  PRMT R95, R8, 0x7610, R8 ;  /* 0x00007610085f7816 */ /* 0x020fe20000000008 */
[----:B------:R-:W-:Y:S01]  /*1800*/  IMAD.MOV.U32 R12, RZ, RZ, RZ ;  /* 0x000000ffff0c7224 */ /* 0x000fe200078e00ff */
[----:B------:R-:W-:Y:S02]  /*1810*/  IADD3 R0, PT, PT, R20, R0, R7 ;  /* 0x0000000014007210 */ /* 0x000fe40007ffe007 */
[----:B------:R-:W-:-:S02]  /*1820*/  PRMT R98, R9, 0x7610, R9 ;  /* 0x0000761009627816 */ /* 0x000fc40000000009 */
        /* <DEDUP_REMOVED lines=9> */
[C---:B------:R-:W-:Y:S02]  /*18c0*/  SHF.L.U32 R0, R4.reuse, 0x2, RZ ;  /* 0x0000000204007819 */ /* 0x040fe400000006ff */
[----:B------:R-:W-:Y:S02]  /*18d0*/  SHF.L.U64.HI R3, R4, 0x2, R3 ;  /* 0x0000000204037819 */ /* 0x000fe40000010203 */
[----:B-1----:R-:W-:Y:S02]  /*18e0*/  IADD3 R32, P1, PT, R0, UR8, RZ ;  /* 0x0000000800207c10 */ /* 0x002fe4000ff3e0ff */
[----:B------:R-:W-:Y:S02]  /*18f0*/  PRMT R7, RZ, 0x5410, RZ ;  /* 0x00005410ff077816 */ /* 0x000fe400000000ff */
[----:B------:R-:W-:Y:S01]  /*1900*/  IADD3.X R33, PT, PT, R3, UR9, RZ, P1, !PT ;  /* 0x0000000903217c10 */ /* 0x000fe20008ffe4ff */
[----:B------:R-:W-:Y:S01]  /*1910*/  IMAD.MOV.U32 R20, RZ, RZ, R32 ;  /* 0x000000ffff147224 */ /* 0x000fe200078e0020 */
[----:B------:R-:W-:-:S02]  /*1920*/  PRMT R6, RZ, 0x5410, RZ ;  /* 0x00005410ff067816 */ /* 0x000fc400000000ff */
[----:B------:R-:W-:Y:S02]  /*1930*/  PRMT R5, RZ, 0x5410, RZ ;  /* 0x00005410ff057816 */ /* 0x000fe400000000ff */
[----:B------:R-:W-:Y:S02]  /*1940*/  IADD3 R4, PT, PT, R11, R18, RZ ;  /* 0x000000120b047210 */ /* 0x000fe40007ffe0ff */
[----:B------:R-:W-:Y:S01]  /*1950*/  MOV R21, R33 ;  /* 0x0000002100157202 */ /* 0x000fe20000000f00 */
[----:B------:R-:W-:Y:S06]  /*1960*/  @!P0 BRA `(.L_x_1281) ;  /* 0x0000002000e48947 */ /* 0x000fec0003800000 */
[----:B------:R-:W0:Y:S01]  /*1970*/  LDC.64 R18, c[0x0][0x3a8] ;  /* 0x0000ea00ff127b82 */ /* 0x000e220000000a00 */
[----:B------:R-:W-:-:S04]  /*1980*/  IMAD.WIDE.U32 R14, R14, 0x100, R16 ;  /* 0x000001000e0e7825 */ /* 0x000fc800078e0010 */
[----:B------:R-:W-:Y:S01]  /*1990*/  HFMA2 R12, -RZ, RZ, 0, 0 ;  /* 0x00000000ff0c7431 */ /* 0x000fe200000001ff */
[----:B------:R-:W-:Y:S02]  /*19a0*/  PRMT R10, RZ, 0x7610, R10 ;  /* 0x00007610ff0a7816 */ /* 0x000fe4000000000a */
[----:B------:R-:W-:Y:S02]  /*19b0*/  IADD3 R0, P0, PT, R14, 0x2, RZ ;  /* 0x000000020e007810 */ /* 0x000fe40007f1e0ff */
[----:B------:R-:W-:-:S03]  /*19c0*/  VIMNMX R14, PT, PT, R2, UR10, PT ;  /* 0x0000000a020e7c48 */ /* 0x000fc6000bfe0100 */
[----:B------:R-:W-:Y:S02]  /*19d0*/  IMAD.X R3, RZ, RZ, R15, P0 ;  /* 0x000000ffff037224 */ /* 0x000fe400000e060f */
[----:B0-----:R-:W-:-:S07]  /*19e0*/  IMAD R47, R13, -0x3, R18 ;  /* 0xfffffffd0d2f7824 */ /* 0x001fce00078e0212 */
.L_x_1284:
[----:B------:R-:W-:-:S13]  /*19f0*/  ISETP.NE.AND P0, PT, R11, R4, PT ;  /* 0x000000040b00720c */ /* 0x000fda0003f05270 */
[----:B------:R-:W-:Y:S01]  /*1a00*/  @!P0 MOV R16, R0 ;  /* 0x0000000000108202 */ /* 0x000fe20000000f00 */
[----:B------:R-:W-:Y:S02]  /*1a10*/  @!P0 IMAD.MOV.U32 R17, RZ, RZ, R3 ;  /* 0x000000ffff118224 */ /* 0x000fe400078e0003 */
[----:B------:R-:W-:-:S03]  /*1a20*/  @!P0 IMAD R15, R12, 0x8, R1 ;  /* 0x000000080c0f8824 */ /* 0x000fc600078e0201 */
[----:B0-----:R0:W2:Y:S04]  /*1a30*/  @!P0 LDG.E.U16.CONSTANT R18, desc[UR6][R16.64] ;  /* 0x0000000610128981 */ /* 0x0010a8000c1e9500 */
[----:B------:R-:W3:Y:S01]  /*1a40*/  @!P0 LDL.64 R22, [R15+0x8] ;  /* 0x000008000f168983 */ /* 0x000ee20000100a00 */
[----:B0-----:R-:W-:Y:S01]  /*1a50*/  MOV R16, R32 ;  /* 0x0000002000107202 */ /* 0x001fe20000000f00 */
[----:B------:R-:W-:-:S04]  /*1a60*/  IMAD.MOV.U32 R17, RZ, RZ, R33 ;  /* 0x000000ffff117224 */ /* 0x000fc800078e0021 */
[----:B------:R-:W-:Y:S01]  /*1a70*/  IMAD.WIDE R20, R19, 0x4, R16 ;  /* 0x0000000413147825 */ /* 0x000fe200078e0210 */
[----:B-----5:R0:W5:Y:S04]  /*1a80*/  LDG.E.128.CONSTANT R24, desc[UR6][R16.64] ;  /* 0x0000000610187981 */ /* 0x020168000c1e9d00 */
[----:B------:R0:W5:Y:S01]  /*1a90*/  LDG.E.128.CONSTANT R28, desc[UR6][R20.64] ;  /* 0x00000006141c7981 */ /* 0x000162000c1e9d00 */
[----:B------:R-:W-:Y:S02]  /*1aa0*/  ISETP.GE.AND P1, PT, R47, 0x1, PT ;  /* 0x000000012f00780c */ /* 0x000fe40003f26270 */
[----:B------:R-:W-:Y:S01]  /*1ab0*/  @!P0 IADD3 R13, PT, PT, R12, 0x1, RZ ;  /* 0x000000010c0d8810 */ /* 0x000fe20007ffe0ff */
[----:B------:R-:W-:-:S04]  /*1ac0*/  IMAD.WIDE R32, R19, 0x4, R20 ;  /* 0x0000000413207825 */ /* 0x000fc800078e0214 */
[----:B------:R-:W-:Y:S01]  /*1ad0*/  @!P0 IMAD.MOV.U32 R12, RZ, RZ, R13 ;  /* 0x000000ffff0c8224 */ /* 0x000fe200078e000d */
[----:B--2---:R-:W-:Y:S02]  /*1ae0*/  @!P0 IADD3 R4, PT, PT, R18, R11, RZ ;  /* 0x0000000b12048210 */ /* 0x004fe40007ffe0ff */
[----:B---3--:R-:W-:Y:S02]  /*1af0*/  @!P0 PRMT R95, R22, 0x7610, R95 ;  /* 0x00007610165f8816 */ /* 0x008fe4000000005f */
[----:B------:R-:W-:Y:S02]  /*1b00*/  @!P0 PRMT R98, R23, 0x7610, R98 ;  /* 0x0000761017628816 */ /* 0x000fe40000000062 */
[----:B------:R-:W-:Y:S02]  /*1b10*/  @!P0 PRMT R95, R95, 0x7610, R22 ;  /* 0x000076105f5f8816 */ /* 0x000fe40000000016 */
[----:B------:R-:W-:Y:S01]  /*1b20*/  @!P0 PRMT R98, R98, 0x7610, R23 ;  /* 0x0000761062628816 */ /* 0x000fe20000000017 */
[----:B0-----:R-:W-:Y:S06]  /*1b30*/  @!P1 BRA `(.L_x_1282) ;  /* 0x00000010001c9947 */ /* 0x001fec0003800000 */
[----:B------:R-:W2:Y:S01]  /*1b40*/  LDG.E.128.CONSTANT R20, desc[UR6][R32.64] ;  /* 0x0000000620147981 */ /* 0x000ea2000c1e9d00 */
[--C-:B-----5:R-:W-:Y:S02]  /*1b50*/  SHF.R.U32.HI R43, RZ, 0xc, R24.reuse ;  /* 0x0000000cff2b7819 */ /* 0x120fe40000011618 */
        /* <DEDUP_REMOVED lines=12> */
[----:B------:R-:W-:Y:S02]  /*1c20*/  SHF.R.U32.HI R48, RZ, 0xc, R30 ;  /* 0x0000000cff307819 */ /* 0x000fe4000001161e */
[--C-:B------:R-:W-:Y:S02]  /*1c30*/  SHF.R.U32.HI R44, RZ, 0xc, R28.reuse ;  /* 0x0000000cff2c7819 */ /* 0x100fe4000001161c */
[----:B------:R-:W-:Y:S02]  /*1c40*/  LOP3.LUT R38, R28, 0x3f003f, RZ, 0xc0, !PT ;  /* 0x003f003f1c267812 */ /* 0x000fe400078ec0ff */
[----:B------:R-:W-:Y:S02]  /*1c50*/  SHF.R.U32.HI R39, RZ, 0x6, R28 ;  /* 0x00000006ff277819 */ /* 0x000fe4000001161c */
[----:B------:R-:W-:Y:S02]  /*1c60*/  LOP3.LUT R41, R31, 0x3f003f, RZ, 0xc0, !PT ;  /* 0x003f003f1f297812 */ /* 0x000fe400078ec0ff */
[----:B------:R-:W-:-:S02]  /*1c70*/  SHF.R.U32.HI R65, RZ, 0xc, R31 ;  /* 0x0000000cff417819 */ /* 0x000fc4000001161f */
[----:B------:R-:W-:Y:S02]  /*1c80*/  SHF.R.U32.HI R42, RZ, 0x6, R31 ;  /* 0x00000006ff2a7819 */ /* 0x000fe4000001161f */
[--C-:B------:R-:W-:Y:S02]  /*1c90*/  SHF.R.U32.HI R28, RZ, 0xc, R29.reuse ;  /* 0x0000000cff1c7819 */ /* 0x100fe4000001161d */
[----:B------:R-:W-:Y:S02]  /*1ca0*/  LOP3.LUT R35, R29, 0x3f003f, RZ, 0xc0, !PT ;  /* 0x003f003f1d237812 */ /* 0x000fe400078ec0ff */
[----:B------:R-:W-:Y:S02]  /*1cb0*/  SHF.R.U32.HI R37, RZ, 0x6, R29 ;  /* 0x00000006ff257819 */ /* 0x000fe4000001161d */
        /* <DEDUP_REMOVED lines=14> */
[----:B------:R-:W-:Y:S02]  /*1da0*/  LOP3.LUT R37, R37, 0x3f003f, RZ, 0xc0, !PT ;  /* 0x003f003f25257812 */ /* 0x000fe400078ec0ff */
[----:B------:R-:W-:-:S02]  /*1db0*/  LOP3.LUT R36, R36, 0x64006400, RZ, 0xfc, !PT ;  /* 0x6400640024247812 */ /* 0x000fc400078efcff */
[----:B------:R-:W-:Y:S02]  /*1dc0*/  ISETP.NE.AND P0, PT, R47, 0x1, PT ;  /* 0x000000012f00780c */ /* 0x000fe40003f05270 */
[--C-:B--2---:R-:W-:Y:S02]  /*1dd0*/  SHF.R.U32.HI R51, RZ, 0x8, R20.reuse ;  /* 0x00000008ff337819 */ /* 0x104fe40000011614 */
[--C-:B------:R-:W-:Y:S02]  /*1de0*/  SHF.R.U32.HI R50, RZ, 0xa, R20.reuse ;  /* 0x0000000aff327819 */ /* 0x100fe40000011614 */
[----:B------:R-:W-:Y:S02]  /*1df0*/  LOP3.LUT R52, R20, 0x3f003f, RZ, 0xc0, !PT ;  /* 0x003f003f14347812 */ /* 0x000fe400078ec0ff */
[----:B------:R-:W-:Y:S02]  /*1e00*/  SHF.R.U32.HI R54, RZ, 0x6, R20 ;  /* 0x00000006ff367819 */ /* 0x000fe40000011614 */
[----:B------:R-:W-:-:S02]  /*1e10*/  LOP3.LUT R20, R43, 0xf000f, RZ, 0xc0, !PT ;  /* 0x000f000f2b147812 */ /* 0x000fc400078ec0ff */
[--C-:B------:R-:W-:Y:S02]  /*1e20*/  SHF.R.U32.HI R31, RZ, 0x8, R22.reuse ;  /* 0x00000008ff1f7819 */ /* 0x100fe40000011616 */
[----:B------:R-:W-:Y:S02]  /*1e30*/  LOP3.LUT R51, R20, 0x300030, R51, 0xf8, !PT ;  /* 0x0030003014337812 */ /* 0x000fe400078ef833 */
[--C-:B------:R-:W-:Y:S02]  /*1e40*/  SHF.R.U32.HI R49, RZ, 0xa, R22.reuse ;  /* 0x0000000aff317819 */ /* 0x100fe40000011616 */
[----:B------:R-:W-:Y:S02]  /*1e50*/  LOP3.LUT R55, R22, 0x3f003f, RZ, 0xc0, !PT ;  /* 0x003f003f16377812 */ /* 0x000fe400078ec0ff */
[----:B------:R-:W-:Y:S02]  /*1e60*/  SHF.R.U32.HI R57, RZ, 0x6, R22 ;  /* 0x00000006ff397819 */ /* 0x000fe40000011616 */
[----:B------:R-:W-:-:S02]  /*1e70*/  LOP3.LUT R20, R48, 0xf000f, RZ, 0xc0, !PT ;  /* 0x000f000f30147812 */ /* 0x000fc400078ec0ff */
[--C-:B------:R-:W-:Y:S02]  /*1e80*/  SHF.R.U32.HI R29, RZ, 0x8, R21.reuse ;  /* 0x00000008ff1d7819 */ /* 0x100fe40000011615 */
[----:B------:R-:W-:Y:S02]  /*1e90*/  LOP3.LUT R22, R45, 0xf000f, RZ, 0xc0, !PT ;  /* 0x000f000f2d167812 */ /* 0x000fe400078ec0ff */
[--C-:B------:R-:W-:Y:S02]  /*1ea0*/  SHF.R.U32.HI R30, RZ, 0xa, R21.reuse ;  /* 0x0000000aff1e7819 */ /* 0x100fe40000011615 */
[----:B------:R-:W-:Y:S02]  /*1eb0*/  LOP3.LUT R53, R21, 0x3f003f, RZ, 0xc0, !PT ;  /* 0x003f003f15357812 */ /* 0x000fe400078ec0ff */
[----:B------:R-:W-:Y:S02]  /*1ec0*/  SHF.R.U32.HI R56, RZ, 0x6, R21 ;  /* 0x00000006ff387819 */ /* 0x000fe40000011615 */
[----:B------:R-:W-:-:S02]  /*1ed0*/  LOP3.LUT R45, R20, 0x300030, R49, 0xf8, !PT ;  /* 0x00300030142d7812 */ /* 0x000fc400078ef831 */
        /* <DEDUP_REMOVED lines=8> */
[----:B------:R-:W-:Y:S01]  /*1f60*/  LOP3.LUT R23, R28, 0xf000f, RZ, 0xc0, !PT ;  /* 0x000f000f1c177812 */ /* 0x000fe200078ec0ff */
[----:B------:R-:W-:Y:S01]  /*1f70*/  HADD2 R28, R18, -1056, -1056 ;  /* 0xe420e420121c7430 */ /* 0x000fe20000000000 */
[----:B------:R-:W-:Y:S02]  /*1f80*/  LOP3.LUT R31, R63, 0x64006400, RZ, 0xfc, !PT ;  /* 0x640064003f1f7812 */ /* 0x000fe400078efcff */
[----:B------:R-:W-:Y:S02]  /*1f90*/  LOP3.LUT R29, R60, 0x64006400, RZ, 0xfc, !PT ;  /* 0x640064003c1d7812 */ /* 0x000fe400078efcff */
[----:B------:R-:W-:Y:S01]  /*1fa0*/  LOP3.LUT R50, R21, 0x300030, R50, 0xf8, !PT ;  /* 0x0030003015327812 */ /* 0x000fe200078ef832 */
[----:B------:R-:W-:Y:S01]  /*1fb0*/  HADD2 R31, R31, -1056, -1056 ;  /* 0xe420e4201f1f7430 */ /* 0x000fe20000000000 */
[----:B------:R-:W-:Y:S01]  /*1fc0*/  LOP3.LUT R20, R20, 0x64006400, RZ, 0xfc, !PT ;  /* 0x6400640014147812 */ /* 0x000fe200078efcff */
[----:B------:R-:W-:Y:S01]  /*1fd0*/  HADD2 R29, R29, -1056, -1056 ;  /* 0xe420e4201d1d7430 */ /* 0x000fe20000000000 */
[----:B------:R-:W-:-:S02]  /*1fe0*/  LOP3.LUT R44, R23, 0x300030, R30, 0xf8, !PT ;  /* 0x00300030172c7812 */ /* 0x000fc400078ef81e */
[----:B------:R-:W-:Y:S01]  /*1ff0*/  LOP3.LUT R21, R64, 0xf000f, RZ, 0xc0, !PT ;  /* 0x000f000f40157812 */ /* 0x000fe200078ec0ff */
[----:B------:R-:W-:Y:S01]  /*2000*/  HADD2 R18, R20, -1056, -1056 ;  /* 0xe420e42014127430 */ /* 0x000fe20000000000 */
[----:B------:R-:W-:Y:S01]  /*2010*/  LOP3.LUT R22, R65, 0xf000f, RZ, 0xc0, !PT ;  /* 0x000f000f41167812 */ /* 0x000fe200078ec0ff */
[-C--:B0-----:R-:W-:Y:S01]  /*2020*/  HFMA2 R20, R31, R24.reuse, RZ ;  /* 0x000000181f147231 */ /* 0x081fe200000000ff */
[----:B------:R-:W-:Y:S02]  /*2030*/  LOP3.LUT R34, R62, 0x64006400, RZ, 0xfc, !PT ;  /* 0x640064003e227812 */ /* 0x000fe400078efcff */
[----:B------:R-:W-:Y:S02]  /*2040*/  LOP3.LUT R30, R61, 0x64006400, RZ, 0xfc, !PT ;  /* 0x640064003d1e7812 */ /* 0x000fe400078efcff */
[----:B------:R-:W-:Y:S01]  /*2050*/  LOP3.LUT R49, R21, 0x300030, R66, 0xf8, !PT ;  /* 0x0030003015317812 */ /* 0x000fe200078ef842 */
[-C--:B------:R-:W-:Y:S01]  /*2060*/  HFMA2 R21, R29, R24.reuse, RZ.H0_H0 ;  /* 0x000000181d157231 */ /* 0x080fe200000400ff */
[----:B------:R-:W-:Y:S01]  /*2070*/  LOP3.LUT R46, R22, 0x300030, R67, 0xf8, !PT ;  /* 0x00300030162e7812 */ /* 0x000fe200078ef843 */
[----:B------:R-:W-:-:S02]  /*2080*/  HFMA2 R22, R15, R24, RZ ;  /* 0x000000180f167231 */ /* 0x000fc400000000ff */
[----:B------:R-:W-:Y:S01]  /*2090*/  HADD2 R34, R34, -1056, -1056 ;  /* 0xe420e42022227430 */ /* 0x000fe20000000000 */
[----:B------:R-:W-:Y:S01]  /*20a0*/  LOP3.LUT R60, R42, 0x3f003f, RZ, 0xc0, !PT ;  /* 0x003f003f2a3c7812 */ /* 0x000fe200078ec0ff */
[----:B------:R-:W-:Y:S02]  /*20b0*/  HADD2 R30, R30, -1056, -1056 ;  /* 0xe420e4201e1e7430 */ /* 0x000fe40000000000 */
[-C--:B------:R-:W-:Y:S02]  /*20c0*/  HFMA2 R63, R28, R25.reuse, R22 ;  /* 0x000000191c3f7231 */ /* 0x080fe40000000016 */
[----:B------:R-:W-:Y:S02]  /*20d0*/  HFMA2 R24, R13, R24, RZ.H0_H0 ;  /* 0x000000180d187231 */ /* 0x000fe400000400ff */
[-C--:B------:R-:W-:Y:S02]  /*20e0*/  HFMA2 R61, R34, R25.reuse, R20 ;  /* 0x00000019223d7231 */ /* 0x080fe40000000014 */
[-C--:B------:R-:W-:Y:S01]  /*20f0*/  HFMA2 R62, R30, R25.reuse, R21 ;  /* 0x000000191e3e7231 */ /* 0x080fe20000000015 */
[----:B------:R-:W-:Y:S01]  /*2100*/  LOP3.LUT R42, R39, 0x64006400, RZ, 0xfc, !PT ;  /* 0x64006400272a7812 */ /* 0x000fe200078efcff */
[----:B------:R-:W0:Y:S01]  /*2110*/  LDS.128 R20, [UR4+0x10] ;  /* 0x00001004ff147984 */ /* 0x000e220008000c00 */
        /* <DEDUP_REMOVED lines=42> */
[----:B------:R-:W-:Y:S01]  /*23c0*/  HADD2 R54, R56, -1056, -1056 ;  /* 0xe420e42038367430 */ /* 0x000fe20000000000 */
        /* <DEDUP_REMOVED lines=9> */
[-C--:B------:R-:W-:Y:S02]  /*2460*/  HFMA2 R27, R54, R21.reuse, R27 ;  /* 0x00000015361b7231 */ /* 0x080fe4000000001b */
[-C--:B------:R-:W-:Y:S02]  /*2470*/  HFMA2 R63, R56, R21.reuse, R63 ;  /* 0x00000015383f7231 */ /* 0x080fe4000000003f */
        /* <DEDUP_REMOVED lines=8> */
[----:B------:R-:W-:Y:S02]  /*2500*/  HADD2 R51, R25, -1056, -1056 ;  /* 0xe420e42019337430 */ /* 0x000fe40000000000 */
[-C--:B------:R-:W-:Y:S02]  /*2510*/  HFMA2 R27, R45, R22.reuse, R27 ;  /* 0x000000162d1b7231 */ /* 0x080fe4000000001b */
[----:B------:R-:W-:Y:S02]  /*2520*/  HFMA2 R63, R49, R22, R63 ;  /* 0x00000016313f7231 */ /* 0x000fe4000000003f */
[----:B------:R-:W-:Y:S02]  /*2530*/  HADD2 R44, R50, -1056, -1056 ;  /* 0xe420e420322c7430 */ /* 0x000fe40000000000 */
[----:B------:R-:W-:-:S02]  /*2540*/  HADD2 R46, R21, -1056, -1056 ;  /* 0xe420e420152e7430 */ /* 0x000fc40000000000 */
[----:B------:R-:W-:Y:S02]  /*2550*/  HFMA2 R25, R51, R22, R64 ;  /* 0x0000001633197231 */ /* 0x000fe40000000040 */
[-C--:B------:R-:W-:Y:S02]  /*2560*/  HFMA2 R61, R44, R23.reuse, R61 ;  /* 0x000000172c3d7231 */ /* 0x080fe4000000003d */
[----:B------:R-:W-:Y:S02]  /*2570*/  HADD2 R48, R24, -1056, -1056 ;  /* 0xe420e42018307430 */ /* 0x000fe40000000000 */
[----:B------:R-:W-:Y:S02]  /*2580*/  HADD2 R50, R26, -1056, -1056 ;  /* 0xe420e4201a327430 */ /* 0x000fe40000000000 */
        /* <DEDUP_REMOVED lines=98> */
.L_x_1282:
[----:B-----5:R-:W-:-:S04]  /*2bb0*/  IMAD.WIDE R24, R19, 0x4, R32 ;  /* 0x0000000413187825 */ /* 0x020fc800078e0220 */
[C---:B------:R-:W-:Y:S02]  /*2bc0*/  IMAD.WIDE R20, R19.reuse, 0x4, R24 ;  /* 0x0000000413147825 */ /* 0x040fe400078e0218 */
[----:B------:R-:W5:Y:S04]  /*2bd0*/  LDG.E.128.CONSTANT R24, desc[UR6][R24.64] ;  /* 0x0000000618187981 */ /* 0x000f68000c1e9d00 */
[----:B------:R0:W5:Y:S01]  /*2be0*/  LDG.E.128.CONSTANT R28, desc[UR6][R20.64] ;  /* 0x00000006141c7981 */ /* 0x000162000c1e9d00 */
[----:B------:R-:W-:Y:S01]  /*2bf0*/  IMAD.WIDE R32, R19, 0x4, R20 ;  /* 0x0000000413207825 */ /* 0x000fe200078e0214 */
[----:B------:R-:W-:Y:S06]  /*2c00*/  @!P1 BRA `(.L_x_1283) ;  /* 0x00000010001c9947 */ /* 0x000fec0003800000 */
[----:B0-----:R-:W2:Y:S01]  /*2c10*/  LDG.E.128.CONSTANT R20, desc[UR6][R32.64] ;  /* 0x0000000620147981 */ /* 0x001ea2000c1e9d00 */
        /* <DEDUP_REMOVED lines=262> */
.L_x_1283:
[----:B------:R-:W-:Y:S01]  /*3c80*/  VIADD R11, R11, 0x20 ;  /* 0x000000200b0b7836 */ /* 0x000fe20000000000 */
[----:B------:R-:W-:Y:S01]  /*3c90*/  IADD3 R0, P1, PT, R0, 0x80, RZ ;  /* 0x0000008000007810 */ /* 0x000fe20007f3e0ff */
[----:B------:R-:W-:Y:S01]  /*3ca0*/  UIADD3 UR4, UPT, UPT, UR4, 0x40, URZ ;  /* 0x0000004004047890 */ /* 0x000fe2000fffe0ff */
[----:B------:R-:W-:Y:S02]  /*3cb0*/  IMAD.WIDE R32, R19, 0x4, R32 ;  /* 0x0000000413207825 */ /* 0x000fe400078e0220 */
[----:B------:R-:W-:Y:S02]  /*3cc0*/  ISETP.GE.AND P0, PT, R11, R14, PT ;  /* 0x0000000e0b00720c */ /* 0x000fe40003f06270 */
[----:B------:R-:W-:-:S11]  /*3cd0*/  IADD3.X R3, PT, PT, RZ, R3, RZ, P1, !PT ;  /* 0x00000003ff037210 */ /* 0x000fd60000ffe4ff */
[----:B------:R-:W-:Y:S05]  /*3ce0*/  @!P0 BRA `(.L_x_1284) ;  /* 0xffffffdc00408947 */ /* 0x000fea000383ffff */
[----:B0-----:R-:W-:-:S07]  /*3cf0*/  IMAD.WIDE R20, R19, 0x18, R16 ;  /* 0x0000001813147825 */ /* 0x001fce00078e0210 */
.L_x_1281:
[----:B------:R-:W0:Y:S02]  /*3d00*/  LDCU UR5, c[0x0][0x3d0] ;  /* 0x00007a00ff0577ac */ /* 0x000e240008000800 */
[----:B0-----:R-:W-:-:S04]  /*3d10*/  VIMNMX R0, PT, PT, R2, UR5, PT ;  /* 0x0000000502007c48 */ /* 0x001fc8000bfe0100 */
[----:B------:R-:W-:-:S13]  /*3d20*/  ISETP.GT.AND P0, PT, R0, R11, PT ;  /* 0x0000000b0000720c */ /* 0x000fda0003f04270 */
[----:B------:R-:W-:Y:S05]  /*3d30*/  @!P0 BRA `(.L_x_1285) ;  /* 0x0000002000188947 */ /* 0x000fea0003800000 */
[----:B------:R-:W0:Y:S01]  /*3d40*/  LDC.64 R2, c[0x0][0x3b8] ;  /* 0x0000ee00ff027b82 */ /* 0x000e220000000a00 */
[----:B------:R-:W-:Y:S01]  /*3d50*/  UIADD3 UR4, UPT, UPT, UR4, 0xa0, URZ ;  /* 0x000000a004047890 */ /* 0x000fe2000fffe0ff */
[----:B0-----:R-:W-:-:S03]  /*3d60*/  IMAD.WIDE.U32 R2, R11, 0x4, R2 ;  /* 0x000000040b027825 */ /* 0x001fc600078e0002 */
[----:B------:R-:W-:-:S04]  /*3d70*/  IADD3 R2, P0, PT, R2, 0x2, RZ ;  /* 0x0000000202027810 */ /* 0x000fc80007f1e0ff */
[----:B------:R-:W-:-:S09]  /*3d80*/  IADD3.X R3, PT, PT, RZ, R3, RZ, P0, !PT ;  /* 0x00000003ff037210 */ /* 0x000fd200007fe4ff */
.L_x_1287:
[----:B------:R-:W0:Y:S01]  /*3d90*/  LDC.64 R18, c[0x0][0x3a8] ;  /* 0x0000ea00ff127b82 */ /* 0x000e220000000a00 */
[----:B------:R-:W-:-:S13]  /*3da0*/  ISETP.NE.AND P0, PT, R11, R4, PT ;  /* 0x000000040b00720c */ /* 0x000fda0003f05270 */
[----:B------:R-:W-:Y:S01]  /*3db0*/  @!P0 IMAD R16, R12, 0x8, R1 ;  /* 0x000000080c108824 */ /* 0x000fe200078e0201 */
[----:B------:R-:W2:Y:S05]  /*3dc0*/  @!P0 LDG.E.U16.CONSTANT R14, desc[UR6][R2.64] ;  /* 0x00000006020e8981 */ /* 0x000eaa000c1e9500 */
[----:B------:R-:W3:Y:S01]  /*3dd0*/  @!P0 LDL.64 R16, [R16+0x8] ;  /* 0x0000080010108983 */ /* 0x000ee20000100a00 */
[----:B0----5:R-:W-:-:S03]  /*3de0*/  IMAD.WIDE R24, R19, 0x4, R20 ;  /* 0x0000000413187825 */ /* 0x021fc600078e0214 */
[----:B------:R-:W5:Y:S01]  /*3df0*/  LDG.E.128.CONSTANT R20, desc[UR6][R20.64] ;  /* 0x0000000614147981 */ /* 0x000f62000c1e9d00 */
[----:B------:R-:W-:-:S03]  /*3e00*/  IMAD.WIDE R36, R19, 0x4, R24 ;  /* 0x0000000413247825 */ /* 0x000fc600078e0218 */
[----:B------:R-:W5:Y:S01]  /*3e10*/  LDG.E.128.CONSTANT R24, desc[UR6][R24.64] ;  /* 0x0000000618187981 */ /* 0x000f62000c1e9d00 */
[----:B------:R-:W-:-:S03]  /*3e20*/  IMAD.WIDE R96, R19, 0x4, R36 ;  /* 0x0000000413607825 */ /* 0x000fc600078e0224 */
[----:B------:R-:W5:Y:S01]  /*3e30*/  LDG.E.128.CONSTANT R36, desc[UR6][R36.64] ;  /* 0x0000000624247981 */ /* 0x000f62000c1e9d00 */
[----:B------:R-:W0:Y:S01]  /*3e40*/  S2R R47, SR_CTAID.Y ;  /* 0x00000000002f7919 */ /* 0x000e220000002600 */
[----:B------:R-:W-:Y:S02]  /*3e50*/  @!P0 IADD3 R13, PT, PT, R12, 0x1, RZ ;  /* 0x000000010c0d8810 */ /* 0x000fe40007ffe0ff */
[----:B------:R1:W5:Y:S02]  /*3e60*/  LDG.E.128.CONSTANT R28, desc[UR6][R96.64] ;  /* 0x00000006601c7981 */ /* 0x000364000c1e9d00 */
[----:B------:R-:W-:Y:S01]  /*3e70*/  @!P0 MOV R12, R13 ;  /* 0x0000000d000c8202 */ /* 0x000fe20000000f00 */
[----:B0-----:R-:W-:-:S05]  /*3e80*/  IMAD R47, R47, -0x3, R18 ;  /* 0xfffffffd2f2f7824 */ /* 0x001fca00078e0212 */
[----:B------:R-:W-:Y:S01]  /*3e90*/  ISETP.GE.AND P1, PT, R47, 0x1, PT ;  /* 0x000000012f00780c */ /* 0x000fe20003f26270 */
[----:B-1----:R-:W-:-:S04]  /*3ea0*/  IMAD.WIDE R96, R19, 0x4, R96 ;  /* 0x0000000413607825 */ /* 0x002fc800078e0260 */
[----:B--2---:R-:W-:Y:S01]  /*3eb0*/  @!P0 IMAD.IADD R4, R14, 0x1, R11 ;  /* 0x000000010e048824 */ /* 0x004fe200078e020b */
[----:B---3--:R-:W-:Y:S02]  /*3ec0*/  @!P0 PRMT R95, R16, 0x7610, R95 ;  /* 0x00007610105f8816 */ /* 0x008fe4000000005f */
[----:B------:R-:W-:Y:S02]  /*3ed0*/  @!P0 PRMT R98, R17, 0x7610, R98 ;  /* 0x0000761011628816 */ /* 0x000fe40000000062 */
[----:B------:R-:W-:Y:S02]  /*3ee0*/  @!P0 PRMT R95, R95, 0x7610, R16 ;  /* 0x000076105f5f8816 */ /* 0x000fe40000000010 */
[----:B------:R-:W-:Y:S01]  /*3ef0*/  @!P0 PRMT R98, R98, 0x7610, R17 ;  /* 0x0000761062628816 */ /* 0x000fe20000000011 */
[----:B------:R-:W-:Y:S06]  /*3f00*/  @!P1 BRA `(.L_x_1286) ;  /* 0x0000001c00889947 */ /* 0x000fec0003800000 */
[----:B------:R-:W2:Y:S01]  /*3f10*/  LDG.E.128.CONSTANT R32, desc[UR6][R96.64] ;  /* 0x0000000660207981 */ /* 0x000ea2000c1e9d00 */
[----:B-----5:R-:W-:Y:S01]  /*3f20*/  SHF.R.U32.HI R40, RZ, 0xf, R20 ;  /* 0x0000000fff287819 */ /* 0x020fe20000011614 */
[----:B------:R-:W-:Y:S01]  /*3f30*/  HFMA2 R14, -RZ, RZ, 0, 0.03125 ;  /* 0x00002800ff0e7431 */ /* 0x000fe200000001ff */
[----:B------:R-:W-:Y:S02]  /*3f40*/  SHF.R.U32.HI R41, RZ, 0xf, R21 ;  /* 0x0000000fff297819 */ /* 0x000fe40000011615 */
        /* <DEDUP_REMOVED lines=9> */
[----:B------:R-:W-:-:S02]  /*3fe0*/  LOP3.LUT R62, R24, 0x1f001f, RZ, 0xc0, !PT ;  /* 0x001f001f183e7812 */ /* 0x000fc400078ec0ff */
[----:B------:R-:W-:Y:S02]  /*3ff0*/  LOP3.LUT R16, R24, 0x3e003e0, RZ, 0xc0, !PT ;  /* 0x03e003e018107812 */ /* 0x000fe400078ec0ff */
[----:B------:R-:W-:Y:S02]  /*4000*/  SHF.R.U32.HI R53, RZ, 0xa, R24 ;  /* 0x0000000aff357819 */ /* 0x000fe40000011618 */
[----:B------:R-:W-:Y:S02]  /*4010*/  LOP3.LUT R40, R40, 0x10001, RZ, 0xc0, !PT ;  /* 0x0001000128287812 */ /* 0x000fe400078ec0ff */
[----:B------:R-:W-:Y:S02]  /*4020*/  LOP3.LUT R41, R41, 0x10001, RZ, 0xc0, !PT ;  /* 0x0001000129297812 */ /* 0x000fe400078ec0ff */
[----:B------:R-:W-:Y:S02]  /*4030*/  LOP3.LUT R42, R42, 0x10001, RZ, 0xc0, !PT ;  /* 0x000100012a2a7812 */ /* 0x000fe400078ec0ff */
[----:B------:R-:W-:-:S02]  /*4040*/  LOP3.LUT R43, R43, 0x10001, RZ, 0xc0, !PT ;  /* 0x000100012b2b7812 */ /* 0x000fc400078ec0ff */
[----:B------:R-:W-:Y:S02]  /*4050*/  SHF.R.U32.HI R22, RZ, 0xe, R25 ;  /* 0x0000000eff167819 */ /* 0x000fe40000011619 */
[----:B------:R-:W-:Y:S02]  /*4060*/  SHF.R.U32.HI R85, RZ, 0xe, R26 ;  /* 0x0000000eff557819 */ /* 0x000fe4000001161a */
[----:B------:R-:W-:Y:S02]  /*4070*/  SHF.R.U32.HI R24, RZ, 0xe, R27 ;  /* 0x0000000eff187819 */ /* 0x000fe4000001161b */
[----:B------:R-:W-:Y:S02]  /*4080*/  LOP3.LUT R80, R40, 0x20002, R21, 0xf8, !PT ;  /* 0x0002000228507812 */ /* 0x000fe400078ef815 */
[----:B------:R-:W-:Y:S02]  /*4090*/  LOP3.LUT R71, R41, 0x20002, R22, 0xf8, !PT ;  /* 0x0002000229477812 */ /* 0x000fe400078ef816 */
[----:B------:R-:W-:-:S02]  /*40a0*/  LOP3.LUT R85, R42, 0x20002, R85, 0xf8, !PT ;  /* 0x000200022a557812 */ /* 0x000fc400078ef855 */
[----:B------:R-:W-:Y:S02]  /*40b0*/  LOP3.LUT R69, R43, 0x20002, R24, 0xf8, !PT ;  /* 0x000200022b457812 */ /* 0x000fe400078ef818 */
[----:B------:R-:W0:Y:S01]  /*40c0*/  LDS.128 R40, [UR4+-0xa0] ;  /* 0xffff6004ff287984 */ /* 0x000e220008000c00 */
        /* <DEDUP_REMOVED lines=12> */
[----:B------:R-:W-:Y:S02]  /*4190*/  LOP3.LUT R26, R29, 0x3e003e0, RZ, 0xc0, !PT ;  /* 0x03e003e01d1a7812 */ /* 0x000fe400078ec0ff */
[----:B------:R-:W-:Y:S02]  /*41a0*/  LOP3.LUT R61, R13, 0x64006400, RZ, 0xfc, !PT ;  /* 0x640064000d3d7812 */ /* 0x000fe400078efcff */
[----:B------:R-:W-:Y:S02]  /*41b0*/  LOP3.LUT R64, R25, 0x1f001f, RZ, 0xc0, !PT ;  /* 0x001f001f19407812 */ /* 0x000fe400078ec0ff */
[----:B------:R-:W-:Y:S01]  /*41c0*/  SHF.R.U32.HI R55, RZ, 0xa, R25 ;  /* 0x0000000aff377819 */ /* 0x000fe20000011619 */
[----:B------:R-:W-:Y:S01]  /*41d0*/  HFMA2 R60, R61, R14.H0_H0, -48, -48 ;  /* 0xd200d2003d3c7431 */ /* 0x000fe2000004000e */
[----:B------:R-:W-:-:S02]  /*41e0*/  LOP3.LUT R17, R17, 0x64006400, RZ, 0xfc, !PT ;  /* 0x6400640011117812 */ /* 0x000fc400078efcff */
[----:B------:R-:W-:Y:S02]  /*41f0*/  LOP3.LUT R75, R27, 0x64006400, RZ, 0xfc, !PT ;  /* 0x640064001b4b7812 */ /* 0x000fe400078efcff */
[----:B------:R-:W-:Y:S01]  /*4200*/  LOP3.LUT R46, R30, 0x3e003e0, RZ, 0xc0, !PT ;  /* 0x03e003e01e2e7812 */ /* 0x000fe200078ec0ff */
[-C--:B------:R-:W-:Y:S01]  /*4210*/  HFMA2 R61, R17, R14.reuse.H0_H0, -48, -48 ;  /* 0xd200d200113d7431 */ /* 0x080fe2000004000e */
        /* <DEDUP_REMOVED lines=16> */
[----:B------:R-:W-:Y:S02]  /*4320*/  LOP3.LUT R68, R23, 0x1f001f, RZ, 0xc0, !PT ;  /* 0x001f001f17447812 */ /* 0x000fe400078ec0ff */
[----:B------:R-:W-:Y:S01]  /*4330*/  SHF.R.U32.HI R52, RZ, 0xa, R23 ;  /* 0x0000000aff347819 */ /* 0x000fe20000011617 */
[-C--:B------:R-:W-:Y:S01]  /*4340*/  HFMA2 R63, R63, R14.reuse.H0_H0, -48, -48 ;  /* 0xd200d2003f3f7431 */ /* 0x080fe2000004000e */
        /* <DEDUP_REMOVED lines=39> */
[----:B------:R-:W-:Y:S02]  /*45c0*/  LOP3.LUT R58, R58, 0x64006400, RZ, 0xfc, !PT ;  /* 0x640064003a3a7812 */ /* 0x000fe400078efcff */
[----:B------:R-:W-:Y:S01]  /*45d0*/  SHF.R.U32.HI R78, RZ, 0xd, R37 ;  /* 0x0000000dff4e7819 */ /* 0x000fe20000011625 */
[----:B------:R-:W-:Y:S01]  /*45e0*/  HADD2 R56, R56, -1040, -1040 ;  /* 0xe410e41038387430 */ /* 0x000fe20000000000 */
[----:B------:R-:W-:Y:S01]  /*45f0*/  SHF.R.U32.HI R82, RZ, 0xd, R39 ;  /* 0x0000000dff527819 */ /* 0x000fe20000011627 */
[----:B------:R-:W-:Y:S01]  /*4600*/  HADD2 R58, R58, -1040, -1040 ;  /* 0xe410e4103a3a7430 */ /* 0x000fe20000000000 */
[----:B------:R-:W-:Y:S02]  /*4610*/  ISETP.NE.AND P0, PT, R47, 0x1, PT ;  /* 0x000000012f00780c */ /* 0x000fe40003f05270 */
[----:B--2---:R-:W-:-:S02]  /*4620*/  LOP3.LUT R24, R32, 0x3e003e0, RZ, 0xc0, !PT ;  /* 0x03e003e020187812 */ /* 0x004fc400078ec0ff */
        /* <DEDUP_REMOVED lines=8> */
[----:B------:R-:W-:Y:S01]  /*46b0*/  SHF.R.U32.HI R86, RZ, 0xb, R35 ;  /* 0x0000000bff567819 */ /* 0x000fe20000011623 */
[----:B------:R-:W1:Y:S01]  /*46c0*/  LDS.128 R24, [UR4+-0x90] ;  /* 0xffff7004ff187984 */ /* 0x000e620008000c00 */
[----:B------:R-:W-:Y:S01]  /*46d0*/  LOP3.LUT R75, R16, 0x64006400, RZ, 0xfc, !PT ;  /* 0x64006400104b7812 */ /* 0x000fe200078efcff */
[----:B------:R-:W-:-:S02]  /*46e0*/  HFMA2 R16, R73, R14.H0_H0, -48, -48 ;  /* 0xd200d20049107431 */ /* 0x000fc4000004000e */
[----:B0-----:R-:W-:Y:S01]  /*46f0*/  HFMA2 R73, R57, R40, RZ ;  /* 0x0000002839497231 */ /* 0x001fe200000000ff */
[----:B------:R-:W-:Y:S01]  /*4700*/  LOP3.LUT R87, R32, 0x1f001f, RZ, 0xc0, !PT ;  /* 0x001f001f20577812 */ /* 0x000fe200078ec0ff */
[----:B------:R-:W-:Y:S01]  /*4710*/  HFMA2 R14, R75, R14.H0_H0, -48, -48 ;  /* 0xd200d2004b0e7431 */ /* 0x000fe2000004000e */
[----:B------:R-:W-:Y:S01]  /*4720*/  SHF.R.U32.HI R93, RZ, 0xa, R33 ;  /* 0x0000000aff5d7819 */ /* 0x000fe20000011621 */
[----:B------:R-:W-:Y:S01]  /*4730*/  HADD2 R75, R59, -1040, -1040 ;  /* 0xe410e4103b4b7430 */ /* 0x000fe20000000000 */
[----:B------:R-:W-:Y:S01]  /*4740*/  LOP3.LUT R87, R87, 0x64006400, RZ, 0xfc, !PT ;  /* 0x6400640057577812 */ /* 0x000fe200078efcff */
[----:B------:R-:W-:Y:S02]  /*4750*/  HADD2 R59, R68, -1040, -1040 ;  /* 0xe410e410443b7430 */ /* 0x000fe40000000000 */
[-C--:B------:R-:W-:Y:S02]  /*4760*/  HFMA2 R68, R79, R40.reuse, RZ ;  /* 0x000000284f447231 */ /* 0x080fe400000000ff */
[-C--:B------:R-:W-:Y:S01]  /*4770*/  HFMA2 R67, R75, R40.reuse, RZ.H0_H0 ;  /* 0x000000284b437231 */ /* 0x080fe200000400ff */
[----:B------:R-:W-:Y:S01]  /*4780*/  SHF.R.U32.HI R91, RZ, 0xa, R34 ;  /* 0x0000000aff5b7819 */ /* 0x000fe20000011622 */
[----:B------:R-:W-:-:S02]  /*4790*/  HFMA2 R74, R59, R40, RZ.H0_H0 ;  /* 0x000000283b4a7231 */ /* 0x000fc400000400ff */
        /* <DEDUP_REMOVED lines=8> */
[----:B------:R-:W-:-:S02]  /*4820*/  HFMA2 R40, R81, R42, R40 ;  /* 0x0000002a51287231 */ /* 0x000fc40000000028 */
[-C--:B------:R-:W-:Y:S02]  /*4830*/  HFMA2 R67, R51, R42.reuse, R67 ;  /* 0x0000002a33437231 */ /* 0x080fe40000000043 */
[----:B------:R-:W-:Y:S01]  /*4840*/  HADD2 R68, R62, -1040, -1040 ;  /* 0xe410e4103e447430 */ /* 0x000fe20000000000 */
[----:B------:R-:W-:Y:S01]  /*4850*/  LOP3.LUT R62, R38, 0x1f001f, RZ, 0xc0, !PT ;  /* 0x001f001f263e7812 */ /* 0x000fe200078ec0ff */
[----:B------:R-:W-:Y:S01]  /*4860*/  HADD2 R49, R73, -1040, -1040 ;  /* 0xe410e41049317430 */ /* 0x000fe20000000000 */
[----:B------:R-:W-:Y:S01]  /*4870*/  SHF.R.U32.HI R89, RZ, 0xa, R35 ;  /* 0x0000000aff597819 */ /* 0x000fe20000011623 */
[----:B------:R-:W-:Y:S01]  /*4880*/  HADD2 R52, R52, -1040, -1040 ;  /* 0xe410e41034347430 */ /* 0x000fe20000000000 */
[----:B------:R-:W-:Y:S01]  /*4890*/  LOP3.LUT R93, R93, 0x1f001f, RZ, 0xc0, !PT ;  /* 0x001f001f5d5d7812 */ /* 0x000fe200078ec0ff */
[----:B------:R-:W-:Y:S02]  /*48a0*/  HFMA2 R73, R49, R42, R41 ;  /* 0x0000002a31497231 */ /* 0x000fe40000000029 */
[----:B------:R-:W-:-:S02]  /*48b0*/  HFMA2 R42, R68, R43, R65 ;  /* 0x0000002b442a7231 */ /* 0x000fc40000000041 */
[-C--:B------:R-:W-:Y:S02]  /*48c0*/  HFMA2 R40, R66, R43.reuse, R40 ;  /* 0x0000002b42287231 */ /* 0x080fe40000000028 */
[-C--:B------:R-:W-:Y:S02]  /*48d0*/  HFMA2 R41, R52, R43.reuse, R67 ;  /* 0x0000002b34297231 */ /* 0x080fe40000000043 */
[----:B------:R-:W-:Y:S01]  /*48e0*/  HFMA2 R43, R50, R43, R73 ;  /* 0x0000002b322b7231 */ /* 0x000fe20000000049 */
[----:B------:R-:W-:Y:S01]  /*48f0*/  LOP3.LUT R67, R36, 0x1f001f, RZ, 0xc0, !PT ;  /* 0x001f001f24437812 */ /* 0x000fe200078ec0ff */
[----:B------:R-:W-:Y:S01]  /*4900*/  HADD2 R87, R87, -1040, -1040 ;  /* 0xe410e41057577430 */ /* 0x000fe20000000000 */
[----:B------:R-:W-:Y:S01]  /*4910*/  LOP3.LUT R65, R37, 0x1f001f, RZ, 0xc0, !PT ;  /* 0x001f001f25417812 */ /* 0x000fe200078ec0ff */
[-C--:B-1----:R-:W-:Y:S02]  /*4920*/  HFMA2 R73, R61, R24.reuse, R40 ;  /* 0x000000183d497231 */ /* 0x082fe40000000028 */
[----:B------:R-:W-:-:S02]  /*4930*/  HFMA2 R42, R63, R24, R42 ;  /* 0x000000183f2a7231 */ /* 0x000fc4000000002a */
[-C--:B------:R-:W-:Y:S01]  /*4940*/  HFMA2 R40, R23, R24.reuse, R43 ;  /* 0x0000001817287231 */ /* 0x080fe2000000002b */
[----:B------:R-:W-:Y:S01]  /*4950*/  LOP3.LUT R43, R53, 0x1f001f, RZ, 0xc0, !PT ;  /* 0x001f001f352b7812 */ /* 0x000fe200078ec0ff */
[----:B------:R-:W-:Y:S01]  /*4960*/  HFMA2 R41, R45, R24, R41 ;  /* 0x000000182d297231 */ /* 0x000fe20000000029 */
        /* <DEDUP_REMOVED lines=15> */
[----:B------:R-:W-:Y:S01]  /*4a60*/  SHF.R.U32.HI R37, RZ, 0xa, R37 ;  /* 0x0000000aff257819 */ /* 0x000fe20000011625 */
[----:B------:R-:W0:Y:S01]  /*4a70*/  LDS.128 R40, [UR4+-0x80] ;  /* 0xffff8004ff287984 */ /* 0x000e220008000c00 */
[----:B------:R-:W-:Y:S01]  /*4a80*/  HADD2 R67, R67, -1040, -1040 ;  /* 0xe410e41043437430 */ /* 0x000fe20000000000 */
[----:B------:R-:W-:Y:S01]  /*4a90*/  SHF.R.U32.HI R39, RZ, 0xa, R39 ;  /* 0x0000000aff277819 */ /* 0x000fe20000011627 */
[----:B------:R-:W-:Y:S01]  /*4aa0*/  HADD2 R65, R65, -1040, -1040 ;  /* 0xe410e41041417430 */ /* 0x000fe20000000000 */
[----:B------:R-:W-:Y:S01]  /*4ab0*/  LOP3.LUT R37, R37, 0x1f001f, RZ, 0xc0, !PT ;  /* 0x001f001f25257812 */ /* 0x000fe200078ec0ff */
[----:B------:R-:W-:Y:S02]  /*4ac0*/  HADD2 R55, R55, -1040, -1040 ;  /* 0xe410e41037377430 */ /* 0x000fe40000000000 */
[----:B------:R-:W-:-:S02]  /*4ad0*/  HFMA2 R24, R67, R26, R24 ;  /* 0x0000001a43187231 */ /* 0x000fc40000000018 */
[-C--:B------:R-:W-:Y:S01]  /*4ae0*/  HFMA2 R73, R65, R26.reuse, R73 ;  /* 0x0000001a41497231 */ /* 0x080fe20000000049 */
[----:B------:R-:W-:Y:S01]  /*4af0*/  LOP3.LUT R39, R39, 0x1f001f, RZ, 0xc0, !PT ;  /* 0x001f001f27277812 */ /* 0x000fe200078ec0ff */
[----:B------:R-:W-:Y:S02]  /*4b00*/  HFMA2 R25, R55, R26, R25 ;  /* 0x0000001a37197231 */ /* 0x000fe40000000019 */
[-C--:B------:R-:W-:Y:S02]  /*4b10*/  HFMA2 R74, R48, R27.reuse, R24 ;  /* 0x0000001b304a7231 */ /* 0x080fe40000000018 */
[-C--:B------:R-:W-:Y:S02]  /*4b20*/  HFMA2 R24, R46, R27.reuse, R73 ;  /* 0x0000001b2e187231 */ /* 0x080fe40000000049 */
[-C--:B------:R-:W-:Y:S02]  /*4b30*/  HFMA2 R26, R44, R27.reuse, R76 ;  /* 0x0000001b2c1a7231 */ /* 0x080fe4000000004c */
[----:B------:R-:W-:Y:S01]  /*4b40*/  HFMA2 R76, R22, R27, R25 ;  /* 0x0000001b164c7231 */ /* 0x000fe20000000019 */
[----:B------:R-:W-:-:S02]  /*4b50*/  LOP3.LUT R27, R71, 0x40004, R78, 0xf8, !PT ;  /* 0x00040004471b7812 */ /* 0x000fc400078ef84e */
[----:B------:R-:W-:Y:S02]  /*4b60*/  SHF.R.U32.HI R25, RZ, 0xd, R36 ;  /* 0x0000000dff197819 */ /* 0x000fe40000011624 */
[----:B------:R-:W-:Y:S02]  /*4b70*/  SHF.R.U32.HI R78, RZ, 0xd, R38 ;  /* 0x0000000dff4e7819 */ /* 0x000fe40000011626 */
[----:B------:R-:W-:Y:S02]  /*4b80*/  SHF.R.U32.HI R36, RZ, 0xa, R36 ;  /* 0x0000000aff247819 */ /* 0x000fe40000011624 */
        /* <DEDUP_REMOVED lines=11> */
[----:B------:R-:W-:Y:S01]  /*4c40*/  LOP3.LUT R25, R69, 0x40004, R82, 0xf8, !PT ;  /* 0x0004000445197812 */ /* 0x000fe200078ef852 */
[----:B------:R-:W-:-:S02]  /*4c50*/  HADD2 R69, R39, -1040, -1040 ;  /* 0xe410e41027457430 */ /* 0x000fc40000000000 */
[-C--:B0-----:R-:W-:Y:S02]  /*4c60*/  HFMA2 R39, R77, R40.reuse, R74 ;  /* 0x000000284d277231 */ /* 0x081fe4000000004a */
[-C--:B------:R-:W-:Y:S02]  /*4c70*/  HFMA2 R38, R73, R40.reuse, R24 ;  /* 0x0000002849267231 */ /* 0x080fe40000000018 */
[-C--:B------:R-:W-:Y:S02]  /*4c80*/  HFMA2 R37, R71, R40.reuse, R26 ;  /* 0x0000002847257231 */ /* 0x080fe4000000001a */
        /* <DEDUP_REMOVED lines=10> */
[----:B------:R-:W-:Y:S01]  /*4d30*/  LOP3.LUT R85, R85, 0x40004, R78, 0xf8, !PT ;  /* 0x0004000455557812 */ /* 0x000fe200078ef84e */
[----:B------:R-:W-:Y:S01]  /*4d40*/  HADD2 R78, R36, -1040, -1040 ;  /* 0xe410e410244e7430 */ /* 0x000fe20000000000 */
[--C-:B------:R-:W-:Y:S01]  /*4d50*/  SHF.R.U32.HI R36, RZ, 0xc, R29.reuse ;  /* 0x0000000cff247819 */ /* 0x100fe2000001161d */
        /* <DEDUP_REMOVED lines=11> */
[--C-:B------:R-:W-:Y:S02]  /*4e10*/  SHF.R.U32.HI R42, RZ, 0xc, R30.reuse ;  /* 0x0000000cff2a7819 */ /* 0x100fe4000001161e */
[----:B------:R-:W-:Y:S02]  /*4e20*/  SHF.R.U32.HI R30, RZ, 0xa, R30 ;  /* 0x0000000aff1e7819 */ /* 0x000fe4000001161e */
[--C-:B------:R-:W-:Y:S02]  /*4e30*/  SHF.R.U32.HI R39, RZ, 0xc, R28.reuse ;  /* 0x0000000cff277819 */ /* 0x100fe4000001161c */
[----:B------:R-:W-:Y:S02]  /*4e40*/  LOP3.LUT R30, R30, 0x1f001f, RZ, 0xc0, !PT ;  /* 0x001f001f1e1e7812 */ /* 0x000fe400078ec0ff */
[----:B------:R-:W-:-:S02]  /*4e50*/  SHF.R.U32.HI R28, RZ, 0xa, R28 ;  /* 0x0000000aff1c7819 */ /* 0x000fc4000001161c */
[----:B------:R-:W-:Y:S02]  /*4e60*/  LOP3.LUT R85, R85, 0x80008, R42, 0xf8, !PT ;  /* 0x0008000855557812 */ /* 0x000fe400078ef82a */
[--C-:B------:R-:W-:Y:S02]  /*4e70*/  SHF.R.U32.HI R42, RZ, 0xc, R31.reuse ;  /* 0x0000000cff2a7819 */ /* 0x100fe4000001161f */
[----:B------:R-:W-:Y:S02]  /*4e80*/  LOP3.LUT R30, R30, 0x64006400, RZ, 0xfc, !PT ;  /* 0x640064001e1e7812 */ /* 0x000fe400078efcff */
[----:B------:R-:W-:Y:S02]  /*4e90*/  SHF.R.U32.HI R31, RZ, 0xa, R31 ;  /* 0x0000000aff1f7819 */ /* 0x000fe4000001161f */
[----:B------:R-:W-:Y:S02]  /*4ea0*/  LOP3.LUT R28, R28, 0x1f001f, RZ, 0xc0, !PT ;  /* 0x001f001f1c1c7812 */ /* 0x000fe400078ec0ff */
[----:B------:R-:W-:Y:S01]  /*4eb0*/  LOP3.LUT R39, R80, 0x80008, R39, 0xf8, !PT ;  /* 0x0008000850277812 */ /* 0x000fe200078ef827 */
[----:B------:R-:W-:Y:S01]  /*4ec0*/  HADD2 R80, R30, -1040, -1040 ;  /* 0xe410e4101e507430 */ /* 0x000fe20000000000 */
[----:B------:R-:W-:-:S02]  /*4ed0*/  LOP3.LUT R31, R31, 0x1f001f, RZ, 0xc0, !PT ;  /* 0x001f001f1f1f7812 */ /* 0x000fc400078ec0ff */
[----:B------:R-:W-:Y:S01]  /*4ee0*/  LOP3.LUT R28, R28, 0x64006400, RZ, 0xfc, !PT ;  /* 0x640064001c1c7812 */ /* 0x000fe200078efcff */
[-C--:B------:R-:W-:Y:S01]  /*4ef0*/  HFMA2 R30, R80, R43.reuse, R24 ;  /* 0x0000002b501e7231 */ /* 0x080fe20000000018 */
[----:B------:R-:W-:Y:S02]  /*4f00*/  LOP3.LUT R31, R31, 0x64006400, RZ, 0xfc, !PT ;  /* 0x640064001f1f7812 */ /* 0x000fe400078efcff */
[----:B------:R-:W-:Y:S01]  /*4f10*/  SHF.R.U32.HI R24, RZ, 0xb, R32 ;  /* 0x0000000bff187819 */ /* 0x000fe20000011620 */
[----:B------:R-:W-:Y:S01]  /*4f20*/  HADD2 R84, R28, -1040, -1040 ;  /* 0xe410e4101c547430 */ /* 0x000fe20000000000 */
[----:B------:R-:W-:Y:S01]  /*4f30*/  LOP3.LUT R41, R25, 0x80008, R42, 0xf8, !PT ;  /* 0x0008000819297812 */ /* 0x000fe200078ef82a */
[----:B------:R-:W-:Y:S01]  /*4f40*/  HADD2 R42, R31, -1040, -1040 ;  /* 0xe410e4101f2a7430 */ /* 0x000fe20000000000 */
[----:B------:R-:W-:Y:S01]  /*4f50*/  LOP3.LUT R36, R27, 0x80008, R36, 0xf8, !PT ;  /* 0x000800081b247812 */ /* 0x000fe200078ef824 */
[-C--:B------:R-:W-:Y:S01]  /*4f60*/  HFMA2 R31, R84, R43.reuse, R26 ;  /* 0x0000002b541f7231 */ /* 0x080fe2000000001a */
[----:B------:R-:W-:Y:S01]  /*4f70*/  LOP3.LUT R39, R39, 0x100010, R24, 0xf8, !PT ;  /* 0x0010001027277812 */ /* 0x000fe200078ef818 */
[----:B------:R-:W-:Y:S01]  /*4f80*/  HFMA2 R37, R42, R43, R37 ;  /* 0x0000002b2a257231 */ /* 0x000fe20000000025 */
[----:B------:R-:W0:Y:S01]  /*4f90*/  LDS.128 R24, [UR4+-0x70] ;  /* 0xffff9004ff187984 */ /* 0x000e220008000c00 */
[----:B------:R-:W-:-:S02]  /*4fa0*/  LOP3.LUT R29, R29, 0x1f001f, RZ, 0xc0, !PT ;  /* 0x001f001f1d1d7812 */ /* 0x000fc400078ec0ff */
[----:B------:R-:W-:Y:S02]  /*4fb0*/  SHF.R.U32.HI R28, RZ, 0xb, R34 ;  /* 0x0000000bff1c7819 */ /* 0x000fe40000011622 */
[----:B------:R-:W-:Y:S02]  /*4fc0*/  LOP3.LUT R29, R29, 0x64006400, RZ, 0xfc, !PT ;  /* 0x640064001d1d7812 */ /* 0x000fe400078efcff */
[----:B------:R-:W-:Y:S02]  /*4fd0*/  LOP3.LUT R28, R85, 0x100010, R28, 0xf8, !PT ;  /* 0x00100010551c7812 */ /* 0x000fe400078ef81c */
[----:B------:R-:W-:Y:S01]  /*4fe0*/  LOP3.LUT R85, R33, 0x1f001f, RZ, 0xc0, !PT ;  /* 0x001f001f21557812 */ /* 0x000fe200078ec0ff */
[----:B------:R-:W-:Y:S01]  /*4ff0*/  HADD2 R82, R29, -1040, -1040 ;  /* 0xe410e4101d527430 */ /* 0x000fe20000000000 */
[----:B------:R-:W-:Y:S02]  /*5000*/  SHF.R.U32.HI R29, RZ, 0xb, R33 ;  /* 0x0000000bff1d7819 */ /* 0x000fe40000011621 */
[----:B------:R-:W-:Y:S01]  /*5010*/  LOP3.LUT R85, R85, 0x64006400, RZ, 0xfc, !PT ;  /* 0x6400640055557812 */ /* 0x000fe200078efcff */
[----:B------:R-:W-:Y:S01]  /*5020*/  HFMA2 R38, R82, R43, R38 ;  /* 0x0000002b52267231 */ /* 0x000fe20000000026 */
[----:B------:R-:W-:-:S02]  /*5030*/  LOP3.LUT R36, R36, 0x100010, R29, 0xf8, !PT ;  /* 0x0010001024247812 */ /* 0x000fc400078ef81d */
[----:B------:R-:W-:Y:S01]  /*5040*/  LOP3.LUT R29, R41, 0x100010, R86, 0xf8, !PT ;  /* 0x00100010291d7812 */ /* 0x000fe200078ef856 */
[----:B------:R-:W-:Y:S01]  /*5050*/  HADD2 R85, R85, -1040, -1040 ;  /* 0xe410e41055557430 */ /* 0x000fe20000000000 */
[----:B------:R-:W-:Y:S02]  /*5060*/  LOP3.LUT R43, R34, 0x1f001f, RZ, 0xc0, !PT ;  /* 0x001f001f222b7812 */ /* 0x000fe400078ec0ff */
[----:B------:R-:W-:Y:S02]  /*5070*/  LOP3.LUT R41, R35, 0x1f001f, RZ, 0xc0, !PT ;  /* 0x001f001f23297812 */ /* 0x000fe400078ec0ff */
[----:B------:R-:W-:Y:S02]  /*5080*/  SHF.R.U32.HI R86, RZ, 0xa, R32 ;  /* 0x0000000aff567819 */ /* 0x000fe40000011620 */
        /* <DEDUP_REMOVED lines=9> */
[----:B------:R-:W-:Y:S01]  /*5120*/  LOP3.LUT R91, R91, 0x64006400, RZ, 0xfc, !PT ;  /* 0x640064005b5b7812 */ /* 0x000fe200078efcff */
[----:B0-----:R-:W-:-:S02]  /*5130*/  HFMA2 R31, R87, R24, R31 ;  /* 0x00000018571f7231 */ /* 0x001fc4000000001f */
        /* <DEDUP_REMOVED lines=14> */
[----:B------:R-:W-:Y:S02]  /*5220*/  HFMA2 R31, R86, R26, R31 ;  /* 0x0000001a561f7231 */ /* 0x000fe4000000001f */
[----:B------:R-:W-:Y:S02]  /*5230*/  HFMA2 R25, R14, R25, R37 ;  /* 0x000000190e197231 */ /* 0x000fe40000000025 */
[----:B------:R-:W-:-:S02]  /*5240*/  HADD2 R89, R89, -1040, -1040 ;  /* 0xe410e41059597430 */ /* 0x000fc40000000000 */
[-C--:B------:R-:W-:Y:S02]  /*5250*/  HFMA2 R30, R91, R26.reuse, R30 ;  /* 0x0000001a5b1e7231 */ /* 0x080fe4000000001e */
[----:B------:R-:W-:Y:S02]  /*5260*/  HFMA2 R24, R93, R26, R24 ;  /* 0x0000001a5d187231 */ /* 0x000fe40000000018 */
[----:B------:R-:W-:Y:S02]  /*5270*/  HADD2 R94, R39, -1040, -1040 ;  /* 0xe410e410275e7430 */ /* 0x000fe40000000000 */
[----:B------:R-:W-:Y:S02]  /*5280*/  HADD2 R92, R36, -1040, -1040 ;  /* 0xe410e410245c7430 */ /* 0x000fe40000000000 */
[----:B------:R-:W-:Y:S02]  /*5290*/  HADD2 R90, R28, -1040, -1040 ;  /* 0xe410e4101c5a7430 */ /* 0x000fe40000000000 */
[----:B------:R-:W-:-:S02]  /*52a0*/  HFMA2 R31, R94, R27, R31 ;  /* 0x0000001b5e1f7231 */ /* 0x000fc4000000001f */
[----:B------:R-:W-:Y:S02]  /*52b0*/  HFMA2 R25, R89, R26, R25 ;  /* 0x0000001a59197231 */ /* 0x000fe40000000019 */
        /* <DEDUP_REMOVED lines=15> */
[-C--:B0-----:R-:W-:Y:S02]  /*53b0*/  HFMA2 R28, R59, R24.reuse, RZ.H0_H0 ;  /* 0x000000183b1c7231 */ /* 0x081fe400000400ff */
[-C--:B------:R-:W-:Y:S02]  /*53c0*/  HFMA2 R36, R79, R24.reuse, RZ ;  /* 0x000000184f247231 */ /* 0x080fe400000000ff */
[-C--:B------:R-:W-:Y:S02]  /*53d0*/  HFMA2 R35, R75, R24.reuse, RZ.H0_H0 ;  /* 0x000000184b237231 */ /* 0x080fe400000400ff */
[----:B------:R-:W-:Y:S02]  /*53e0*/  HFMA2 R30, R57, R24, RZ ;  /* 0x00000018391e7231 */ /* 0x000fe400000000ff */
        /* <DEDUP_REMOVED lines=29> */
[----:B------:R-:W0:Y:S02]  /*55c0*/  LDS.128 R24, [UR4] ;  /* 0x00000004ff187984 */ /* 0x000e240008000c00 */
        /* <DEDUP_REMOVED lines=48> */
[-C--:B------:R-:W-:Y:S02]  /*58d0*/  HFMA2 R36, R72, R25.reuse, R36 ;  /* 0x0000001948247231 */ /* 0x080fe40000000024 */
[----:B------:R-:W-:Y:S02]  /*58e0*/  HFMA2 R24, R59, R24, RZ.H0_H0 ;  /* 0x000000183b187231 */ /* 0x000fe400000400ff */
[-C--:B------:R-:W-:Y:S02]  /*58f0*/  HFMA2 R60, R60, R25.reuse, R57 ;  /* 0x000000193c3c7231 */ /* 0x080fe40000000039 */
[-C--:B------:R-:W-:Y:S02]  /*5900*/  HFMA2 R33, R81, R26.reuse, R35 ;  /* 0x0000001a51217231 */ /* 0x080fe40000000023 */
[----:B------:R-:W-:Y:S02]  /*5910*/  HFMA2 R34, R83, R26, R36 ;  /* 0x0000001a53227231 */ /* 0x000fe40000000024 */
[----:B------:R-:W-:Y:S01]  /*5920*/  HFMA2 R24, R54, R25, R24 ;  /* 0x0000001936187231 */ /* 0x000fe20000000018 */
[----:B------:R-:W-:Y:S01]  /*5930*/  LDS.128 R36, [UR4+0x90] ;  /* 0x00009004ff247984 */ /* 0x000fe20008000c00 */
[----:B------:R-:W-:-:S02]  /*5940*/  HFMA2 R33, R66, R27, R33 ;  /* 0x0000001b42217231 */ /* 0x000fc40000000021 */
[-C--:B------:R-:W-:Y:S02]  /*5950*/  HFMA2 R68, R68, R27.reuse, R34 ;  /* 0x0000001b44447231 */ /* 0x080fe40000000022 */
[-C--:B------:R-:W-:Y:S02]  /*5960*/  HFMA2 R25, R49, R26.reuse, R24 ;  /* 0x0000001a31197231 */ /* 0x080fe40000000018 */
[----:B------:R-:W-:Y:S02]  /*5970*/  HFMA2 R60, R51, R26, R60 ;  /* 0x0000001a333c7231 */ /* 0x000fe4000000003c */
[----:B-1----:R-:W-:Y:S02]  /*5980*/  HFMA2 R61, R61, R28, R33 ;  /* 0x0000001c3d3d7231 */ /* 0x002fe40000000021 */
[-C--:B------:R-:W-:Y:S01]  /*5990*/  HFMA2 R25, R50, R27.reuse, R25 ;  /* 0x0000001b32197231 */ /* 0x080fe20000000019 */
[----:B------:R-:W0:Y:S01]  /*59a0*/  LDS.128 R32, [UR4+0x80] ;  /* 0x00008004ff207984 */ /* 0x000e220008000c00 */
        /* <DEDUP_REMOVED lines=55> */
[----:B------:R-:W-:-:S07]  /*5d20*/  HFMA2 R5, R45, R98, R5 ;  /* 0x000000622d057231 */ /* 0x000fce0000000005 */
.L_x_1286:
[----:B------:R-:W-:Y:S01]  /*5d30*/  IADD3 R11, PT, PT, R11, 0x20, RZ ;  /* 0x000000200b0b7810 */ /* 0x000fe20007ffe0ff */
[----:B------:R-:W-:Y:S01]  /*5d40*/  UIADD3 UR4, UPT, UPT, UR4, 0x40, URZ ;  /* 0x0000004004047890 */ /* 0x000fe2000fffe0ff */
[----:B------:R-:W-:Y:S01]  /*5d50*/  IADD3 R2, P1, PT, R2, 0x80, RZ ;  /* 0x0000008002027810 */ /* 0x000fe20007f3e0ff */
[----:B-----5:R-:W-:Y:S01]  /*5d60*/  IMAD.WIDE R20, R19, 0x4, R96 ;  /* 0x0000000413147825 */ /* 0x020fe200078e0260 */
[----:B------:R-:W-:-:S03]  /*5d70*/  ISETP.GE.AND P0, PT, R11, R0, PT ;  /* 0x000000000b00720c */ /* 0x000fc60003f06270 */
[----:B------:R-:W-:-:S10]  /*5d80*/  IMAD.X R3, RZ, RZ, R3, P1 ;  /* 0x000000ffff037224 */ /* 0x000fd400008e0603 */
[----:B------:R-:W-:Y:S05]  /*5d90*/  @!P0 BRA `(.L_x_1287) ;  /* 0xffffffdc00fc8947 */ /* 0x000fea000383ffff */
.L_x_1285:
[----:B------:R-:W-:-:S13]  /*5da0*/  ISETP.GT.AND P0, PT, R47, RZ, PT ;  /* 0x000000ff2f00720c */ /* 0x000fda0003f04270 */
[----:B------:R-:W-:Y:S05]  /*5db0*/  @!P0 EXIT ;  /* 0x000000000000894d */ /* 0x000fea0003800000 */
[----:B------:R-:W0:Y:S01]  /*5dc0*/  S2R R0, SR_CTAID.X ;  /* 0x0000000000007919 */ /* 0x000e220000002500 */
[----:B------:R-:W1:Y:S01]  /*5dd0*/  S2UR UR4, SR_CTAID.Y ;  /* 0x00000000000479c3 */ /* 0x000e620000002600 */
[----:B------:R-:W0:Y:S07]  /*5de0*/  S2R R3, SR_TID.X ;  /* 0x0000000000037919 */ /* 0x000e2e0000002100 */
[----:B------:R-:W2:Y:S01]  /*5df0*/  LDC.64 R12, c[0x0][0x3a0] ;  /* 0x0000e800ff0c7b82 */ /* 0x000ea20000000a00 */
[----:B0-----:R-:W-:Y:S01]  /*5e00*/  LEA R0, R0, R3, 0x6 ;  /* 0x0000000300007211 */ /* 0x001fe200078e30ff */
[----:B-1----:R-:W-:-:S03]  /*5e10*/  IMAD R3, R19, UR4, RZ ;  /* 0x0000000413037c24 */ /* 0x002fc6000f8e02ff */
[----:B------:R-:W-:-:S05]  /*5e20*/  SHF.L.U32 R0, R0, 0x2, RZ ;  /* 0x0000000200007819 */ /* 0x000fca00000006ff */
[----:B------:R-:W-:-:S04]  /*5e30*/  IMAD R3, R3, 0x3, R0 ;  /* 0x0000000303037824 */ /* 0x000fc800078e0200 */
[----:B--2---:R-:W-:-:S05]  /*5e40*/  IMAD.WIDE R12, R3, 0x2, R12 ;  /* 0x00000002030c7825 */ /* 0x004fca00078e020c */
[----:B------:R0:W-:Y:S01]  /*5e50*/  ATOM.E.ADD.F16x2.RN.STRONG.GPU P0, RZ, desc[UR6][R12.64], R10 ;  /* 0x8000000a0cff79a2 */ /* 0x0001e2000c10e106 */
[----:B------:R-:W-:Y:S04]  /*5e60*/  BSSY.RECONVERGENT B0, `(.L_x_1288) ;  /* 0x000000e000007945 */ /* 0x000fe80003800200 */
[----:B0-----:R-:W-:Y:S05]  /*5e70*/  @P0 BRA `(.L_x_1289) ;  /* 0x0000000000300947 */ /* 0x001fea0003800000 */
[----:B------:R-:W0:Y:S02]  /*5e80*/  QSPC.E.S P0, RZ, [R12] ;  /* 0x000000000cff73aa */ /* 0x000e240000000500 */
[----:B0-----:R-:W-:Y:S05]  /*5e90*/  @!P0 BRA `(.L_x_1290) ;  /* 0x00000000001c8947 */ /* 0x001fea0003800000 */
[----:B------:R-:W-:-:S05]  /*5ea0*/  IMAD.MOV.U32 R2, RZ, RZ, R12 ;  /* 0x000000ffff027224 */ /* 0x000fca00078e000c */
[----:B------:R-:W-:-:S07]  /*5eb0*/  MOV R0, R2 ;  /* 0x0000000200007202 */ /* 0x000fce0000000f00 */
.L_x_1291:
[----:B------:R-:W0:Y:S02]  /*5ec0*/  LDS R2, [R0] ;  /* 0x0000000000027984 */ /* 0x000e240000000800 */
[----:B0-----:R-:W-:-:S05]  /*5ed0*/  HADD2 R3, R2, R10 ;  /* 0x0000000a02037230 */ /* 0x001fca0000000000 */
[----:B------:R-:W0:Y:S02]  /*5ee0*/  ATOMS.CAST.SPIN P0, [R0], R2, R3 ;  /* 0x000000020000758d */ /* 0x000e240001800003 */
[----:B0-----:R-:W-:Y:S05]  /*5ef0*/  @!P0 BRA `(.L_x_1291) ;  /* 0xfffffffc00f08947 */ /* 0x001fea000383ffff */
[----:B------:R-:W-:Y:S05]  /*5f00*/  BRA `(.L_x_1289) ;  /* 0x00000000000c7947 */ /* 0x000fea0003800000 */
.L_x_1290:
[----:B------:R-:W2:Y:S02]  /*5f10*/  LD.E R0, desc[UR6][R12.64] ;  /* 0x000000060c007980 */ /* 0x000ea4000c101900 */
[----:B--2---:R-:W-:-:S05]  /*5f20*/  IADD3 R3, PT, PT, R10, R0, RZ ;  /* 0x000000000a037210 */ /* 0x004fca0007ffe0ff */
[----:B------:R0:W-:Y:S02]  /*5f30*/  ST.E desc[UR6][R12.64], R3 ;  /* 0x000000030c007985 */ /* 0x0001e4000c101906 */
.L_x_1289:
[----:B------:R-:W-:Y:S05]  /*5f40*/  BSYNC.RECONVERGENT B0 ;  /* 0x0000000000007941 */ /* 0x000fea0003800200 */
.L_x_1288:
[----:B------:R1:W-:Y:S01]  /*5f50*/  ATOM.E.ADD.F16x2.RN.STRONG.GPU P0, RZ, desc[UR6][R12.64+0x4], R9 ;  /* 0x800004090cff79a2 */ /* 0x0003e2000c10e106 */
[----:B------:R-:W-:Y:S04]  /*5f60*/  BSSY.RECONVERGENT B0, `(.L_x_1292) ;  /* 0x000000e000007945 */ /* 0x000fe80003800200 */
[----:B-1----:R-:W-:Y:S05]  /*5f70*/  @P0 BRA `(.L_x_1293) ;  /* 0x0000000000300947 */ /* 0x002fea0003800000 */
[----:B------:R-:W1:Y:S02]  /*5f80*/  QSPC.E.S P0, RZ, [R12+0x4] ;  /* 0x000004000cff73aa */ /* 0x000e640000000500 */
[----:B-1----:R-:W-:Y:S05]  /*5f90*/  @!P0 BRA `(.L_x_1294) ;  /* 0x00000000001c8947 */ /* 0x002fea0003800000 */
[----:B------:R-:W-:-:S04]  /*5fa0*/  MOV R2, R12 ;  /* 0x0000000c00027202 */ /* 0x000fc80000000f00 */
[----:B------:R-:W-:-:S07]  /*5fb0*/  MOV R0, R2 ;  /* 0x0000000200007202 */ /* 0x000fce0000000f00 */
.L_x_1295:
[----:B------:R-:W0:Y:S02]  /*5fc0*/  LDS R2, [R0+0x4] ;  /* 0x0000040000027984 */ /* 0x000e240000000800 */
[----:B0-----:R-:W-:-:S05]  /*5fd0*/  HFMA2 R3, R2, 1, 1, R9 ;  /* 0x3c003c0002037831 */ /* 0x001fca0000000009 */
[----:B------:R-:W0:Y:S02]  /*5fe0*/  ATOMS.CAST.SPIN P0, [R0+0x4], R2, R3 ;  /* 0x000004020000758d */ /* 0x000e240001800003 */
[----:B0-----:R-:W-:Y:S05]  /*5ff0*/  @!P0 BRA `(.L_x_1295) ;  /* 0xfffffffc00f08947 */ /* 0x001fea000383ffff */
[----:B------:R-:W-:Y:S05]  /*6000*/  BRA `(.L_x_1293) ;  /* 0x00000000000c7947 */ /* 0x000fea0003800000 */
.L_x_1294:
[----:B------:R-:W0:Y:S02]  /*6010*/  LD.E R0, desc[UR6][R12.64+0x4] ;  /* 0x000004060c007980 */ /* 0x000e24000c101900 */
[----:B0-----:R-:W-:-:S05]  /*6020*/  IMAD.IADD R3, R9, 0x1, R0 ;  /* 0x0000000109037824 */ /* 0x001fca00078e0200 */
[----:B------:R1:W-:Y:S02]  /*6030*/  ST.E desc[UR6][R12.64+0x4], R3 ;  /* 0x000004030c007985 */ /* 0x0003e4000c101906 */
.L_x_1293:
[----:B------:R-:W-:Y:S05]  /*6040*/  BSYNC.RECONVERGENT B0 ;  /* 0x0000000000007941 */ /* 0x000fea0003800200 */
.L_x_1292:
        /* <DEDUP_REMOVED lines=10> */
.L_x_1299:
[----:B------:R-:W0:Y:S02]  /*60f0*/  LDS R2, [R0] ;  /* 0x0000000000027984 */ /* 0x000e240000000800 */
[----:B0-----:R-:W-:-:S05]  /*6100*/  HADD2 R3, R2, R8 ;  /* 0x0000000802037230 */ /* 0x001fca0000000000 */
[----:B------:R-:W0:Y:S02]  /*6110*/  ATOMS.CAST.SPIN P0, [R0], R2, R3 ;  /* 0x000000020000758d */ /* 0x000e240001800003 */
[----:B0-----:R-:W-:Y:S05]  /*6120*/  @!P0 BRA `(.L_x_1299) ;  /* 0xfffffffc00f08947 */ /* 0x001fea000383ffff */
[----:B------:R-:W-:Y:S05]  /*6130*/  BRA `(.L_x_1297) ;  /* 0x00000000000c7947 */ /* 0x000fea0003800000 */
.L_x_1298:
[----:B------:R-:W2:Y:S02]  /*6140*/  LD.E R0, desc[UR6][R12.64] ;  /* 0x000000060c007980 */ /* 0x000ea4000c101900 */
[----:B--2---:R-:W-:-:S05]  /*6150*/  IADD3 R3, PT, PT, R8, R0, RZ ;  /* 0x0000000008037210 */ /* 0x004fca0007ffe0ff */
[----:B------:R0:W-:Y:S02]  /*6160*/  ST.E desc[UR6][R12.64], R3 ;  /* 0x000000030c007985 */ /* 0x0001e4000c101906 */
.L_x_1297:
[----:B------:R-:W-:Y:S05]  /*6170*/  BSYNC.RECONVERGENT B0 ;  /* 0x0000000000007941 */ /* 0x000fea0003800200 */
.L_x_1296:
[----:B------:R1:W-:Y:S01]  /*6180*/  ATOM.E.ADD.F16x2.RN.STRONG.GPU P0, RZ, desc[UR6][R12.64+0x4], R7 ;  /* 0x800004070cff79a2 */ /* 0x0003e2000c10e106 */
[----:B------:R-:W-:Y:S04]  /*6190*/  BSSY.RECONVERGENT B0, `(.L_x_1300) ;  /* 0x000000e000007945 */ /* 0x000fe80003800200 */
[----:B-1----:R-:W-:Y:S05]  /*61a0*/  @P0 BRA `(.L_x_1301) ;  /* 0x0000000000300947 */ /* 0x002fea0003800000 */
[----:B------:R-:W1:Y:S02]  /*61b0*/  QSPC.E.S P0, RZ, [R12+0x4] ;  /* 0x000004000cff73aa */ /* 0x000e640000000500 */
[----:B-1----:R-:W-:Y:S05]  /*61c0*/  @!P0 BRA `(.L_x_1302) ;  /* 0x00000000001c8947 */ /* 0x002fea0003800000 */
[----:B------:R-:W-:-:S05]  /*61d0*/  IMAD.MOV.U32 R2, RZ, RZ, R12 ;  /* 0x000000ffff027224 */ /* 0x000fca00078e000c */
[----:B------:R-:W-:-:S07]  /*61e0*/  MOV R0, R2 ;  /* 0x0000000200007202 */ /* 0x000fce0000000f00 */
.L_x_1303:
[----:B------:R-:W0:Y:S02]  /*61f0*/  LDS R2, [R0+0x4] ;  /* 0x0000040000027984 */ /* 0x000e240000000800 */
[----:B0-----:R-:W-:-:S05]  /*6200*/  HFMA2 R3, R2, 1, 1, R7 ;  /* 0x3c003c0002037831 */ /* 0x001fca0000000007 */
[----:B------:R-:W0:Y:S02]  /*6210*/  ATOMS.CAST.SPIN P0, [R0+0x4], R2, R3 ;  /* 0x000004020000758d */ /* 0x000e240001800003 */
[----:B0-----:R-:W-:Y:S05]  /*6220*/  @!P0 BRA `(.L_x_1303) ;  /* 0xfffffffc00f08947 */ /* 0x001fea000383ffff */
[----:B------:R-:W-:Y:S05]  /*6230*/  BRA `(.L_x_1301) ;  /* 0x00000000000c7947 */ /* 0x000fea0003800000 */
.L_x_1302:
[----:B------:R-:W0:Y:S02]  /*6240*/  LD.E R0, desc[UR6][R12.64+0x4] ;  /* 0x000004060c007980 */ /* 0x000e24000c101900 */
[----:B0-----:R-:W-:-:S05]  /*6250*/  IADD3 R3, PT, PT, R7, R0, RZ ;  /* 0x0000000007037210 */ /* 0x001fca0007ffe0ff */
[----:B------:R1:W-:Y:S02]  /*6260*/  ST.E desc[UR6][R12.64+0x4], R3 ;  /* 0x000004030c007985 */ /* 0x0003e4000c101906 */
.L_x_1301:
[----:B------:R-:W-:Y:S05]  /*6270*/  BSYNC.RECONVERGENT B0 ;  /* 0x0000000000007941 */ /* 0x000fea0003800200 */
.L_x_1300:
        /* <DEDUP_REMOVED lines=10> */
.L_x_1307:
[----:B------:R-:W0:Y:S02]  /*6320*/  LDS R2, [R0] ;  /* 0x0000000000027984 */ /* 0x000e240000000800 */
[----:B0-----:R-:W-:-:S05]  /*6330*/  HADD2 R3, R2, R6 ;  /* 0x0000000602037230 */ /* 0x001fca0000000000 */
[----:B------:R-:W0:Y:S02]  /*6340*/  ATOMS.CAST.SPIN P0, [R0], R2, R3 ;  /* 0x000000020000758d */ /* 0x000e240001800003 */
[----:B0-----:R-:W-:Y:S05]  /*6350*/  @!P0 BRA `(.L_x_1307) ;  /* 0xfffffffc00f08947 */ /* 0x001fea000383ffff */
[----:B------:R-:W-:Y:S05]  /*6360*/  BRA `(.L_x_1305) ;  /* 0x00000000000c7947 */ /* 0x000fea0003800000 */
.L_x_1306:
[----:B------:R-:W2:Y:S02]  /*6370*/  LD.E R0, desc[UR6][R12.64] ;  /* 0x000000060c007980 */ /* 0x000ea4000c101900 */
[----:B--2---:R-:W-:-:S05]  /*6380*/  IMAD.IADD R3, R6, 0x1, R0 ;  /* 0x0000000106037824 */ /* 0x004fca00078e0200 */
[----:B------:R0:W-:Y:S02]  /*6390*/  ST.E desc[UR6][R12.64], R3 ;  /* 0x000000030c007985 */ /* 0x0001e4000c101906 */
.L_x_1305:
[----:B------:R-:W-:Y:S05]  /*63a0*/  BSYNC.RECONVERGENT B0 ;  /* 0x0000000000007941 */ /* 0x000fea0003800200 */
.L_x_1304:
[----:B------:R1:W-:Y:S02]  /*63b0*/  ATOM.E.ADD.F16x2.RN.STRONG.GPU P0, RZ, desc[UR6][R12.64+0x4], R5 ;  /* 0x800004050cff79a2 */ /* 0x0003e4000c10e106 */
[----:B-1----:R-:W-:Y:S05]  /*63c0*/  @P0 EXIT ;  /* 0x000000000000094d */ /* 0x002fea0003800000 */
[----:B------:R-:W1:Y:S02]  /*63d0*/  QSPC.E.S P0, RZ, [R12+0x4] ;  /* 0x000004000cff73aa */ /* 0x000e640000000500 */
[----:B-1----:R-:W-:Y:S05]  /*63e0*/  @!P0 BRA `(.L_x_1308) ;  /* 0x00000000001c8947 */ /* 0x002fea0003800000 */
[----:B------:R-:W-:-:S04]  /*63f0*/  MOV R2, R12 ;  /* 0x0000000c00027202 */ /* 0x000fc80000000f00 */
[----:B------:R-:W-:-:S07]  /*6400*/  MOV R0, R2 ;  /* 0x0000000200007202 */ /* 0x000fce0000000f00 */
.L_x_1309:
[----:B------:R-:W0:Y:S02]  /*6410*/  LDS R2, [R0+0x4] ;  /* 0x0000040000027984 */ /* 0x000e240000000800 */
[----:B0-----:R-:W-:-:S05]  /*6420*/  HFMA2 R3, R2, 1, 1, R5 ;  /* 0x3c003c0002037831 */ /* 0x001fca0000000005 */
[----:B------:R-:W0:Y:S02]  /*6430*/  ATOMS.CAST.SPIN P0, [R0+0x4], R2, R3 ;  /* 0x000004020000758d */ /* 0x000e240001800003 */
[----:B0-----:R-:W-:Y:S05]  /*6440*/  @!P0 BRA `(.L_x_1309) ;  /* 0xfffffffc00f08947 */ /* 0x001fea000383ffff */
[----:B------:R-:W-:Y:S05]  /*6450*/  EXIT ;  /* 0x000000000000794d */ /* 0x000fea0003800000 */
.L_x_1308:
[----:B------:R-:W0:Y:S02]  /*6460*/  LD.E R0, desc[UR6][R12.64+0x4] ;  /* 0x000004060c007980 */ /* 0x000e24000c101900 */
[----:B0-----:R-:W-:-:S05]  /*6470*/  IADD3 R3, PT, PT, R5, R0, RZ ;  /* 0x0000000005037210 */ /* 0x001fca0007ffe0ff */
[----:B------:R-:W-:Y:S01]  /*6480*/  ST.E desc[UR6][R12.64+0x4], R3 ;  /* 0x000004030c007985 */ /* 0x000fe2000c101906 */
[----:B------:R-:W-:Y:S05]  /*6490*/  EXIT ;  /* 0x000000000000794d */ /* 0x000fea0003800000 */
.L_x_1310:
        /* <DEDUP_REMOVED lines=14> */
.L_x_3585:


//--------------------- .text._Z23gemm_half_q_half_kernelILi3ELi16ELb0ELb0ELi64EEvPK6__halfPKjS4_S2_PS0_iiiiPKtS7_iiiiiibS2_i --------------------------
	.section	.text._Z23gemm_half_q_half_kernelILi3ELi16ELb0ELb0ELi64EEvPK6__halfPKjS4_S2_PS0_iiiiPKtS7_iiiiiibS2_i,"ax",@progbits
	.align	128
        .global         _Z23gemm_half_q_half_kernelILi3ELi16ELb0ELb0ELi64EEvPK6__halfPKjS4_S2_PS0_iiiiPKtS7_iiiiiibS2_i
        .type           _Z23gemm_half_q_half_kernelILi3ELi16ELb0ELb0ELi64EEvPK6__halfPKjS4_S2_PS0_iiiiPKtS7_iiiiiibS2_i,@function
        .size           _Z23gemm_half_q_half_kernelILi3ELi16ELb0ELb0ELi64EEvPK6__halfPKjS4_S2_PS0_iiiiPKtS7_iiiiiibS2_i,(.L_x_3586 - _Z23gemm_half_q_half_kernelILi3ELi16ELb0ELb0ELi64EEvPK6__halfPKjS4_S2_PS0_iiiiPKtS7_iiiiiibS2_i)
        .other          _Z23gemm_half_q_half_kernelILi3ELi16ELb0ELb0ELi64EEvPK6__halfPKjS4_S2_PS0_iiiiPKtS7_iiiiiibS2_i,@"STO_CUDA_ENTRY STV_DEFAULT"
_Z23gemm_half_q_half_kernelILi3ELi16ELb0ELb0ELi64EEvPK6__halfPKjS4_S2_PS0_iiiiPKtS7_iiiiiibS2_i:
.text._Z23gemm_half_q_half_kernelILi3ELi16ELb0ELb0ELi64EEvPK6__halfPKjS4_S2_PS0_iiiiPKtS7_iiiiiibS2_i:
        /* <DEDUP_REMOVED lines=56> */
.L_x_1316:
        /* <DEDUP_REMOVED lines=32> */
.L_x_1315:
        /* <DEDUP_REMOVED lines=20> */
.L_x_1317:
[----:B------:R-:W-:-:S13]  /*06c0*/  ISETP.EQ.AND P1, PT, RZ, UR5, PT ;  /* 0x00000005ff007c0c */ /* 0x000fda000bf22270 */
[----:B------:R-:W-:Y:S05]  /*06d0*/  @!P0 BRA P1, `(.L_x_1312) ;  /* 0x00000004007c8947 */ /* 0x000fea0000800000 */
.L_x_1314:
        /* <DEDUP_REMOVED lines=12> */
.L_x_1313:
        /* <DEDUP_REMOVED lines=17> */
.L_x_1320:
        /* <DEDUP_REMOVED lines=32> */
.L_x_1319:
        /* <DEDUP_REMOVED lines=20> */
[----:B0-----:R-:W-:-:S07]  /*0bf0*/  IADD3 R13, PT, PT, R13, 0x100, RZ ;  /* 0x000001000d0d7810 */ /* 0x001fce0007ffe0ff */
.L_x_1321:
[----:B------:R-:W-:-:S09]  /*0c00*/  UISETP.NE.OR UP0, UPT, UR5, URZ, UP0 ;  /* 0x000000ff0500728c */ /* 0x000fd20008705670 */
[----:B------:R-:W-:Y:S05]  /*0c10*/  BRA.U !UP0, `(.L_x_1312) ;  /* 0x00000001082c7547 */ /* 0x000fea000b800000 */
.L_x_1318:
        /* <DEDUP_REMOVED lines=11> */
.L_x_1312:
[----:B------:R-:W-:Y:S05]  /*0cd0*/  BSYNC.RECONVERGENT B0 ;  /* 0x0000000000007941 */ /* 0x000fea0003800200 */
.L_x_1311:
        /* <DEDUP_REMOVED lines=23> */
.L_x_1325:
        /* <DEDUP_REMOVED lines=15> */
.L_x_1324:
        /* <DEDUP_REMOVED lines=12> */
.L_x_1326:
[----:B------:R-:W-:-:S09]  /*1000*/  UISETP.NE.OR UP0, UPT, UR6, URZ, UP0 ;  /* 0x000000ff0600728c */ /* 0x000fd20008705670 */
[----:B------:R-:W-:Y:S05]  /*1010*/  BRA.U !UP0, `(.L_x_1322) ;  /* 0x00000001081c7547 */ /* 0x000fea000b800000 */
.L_x_1323:
[----:B012---:R-:W0:Y:S02]  /*1020*/  LDC.64 R4, c[0x0][0x3a0] ;  /* 0x0000e800ff047b82 */ /* 0x007e240000000a00 */
.L_x_1327:
[----:B0-----:R-:W-:Y:S01]  /*1030*/  IMAD.WIDE R6, R15, 0x2, R4 ;  /* 0x000000020f067825 */ /* 0x001fe200078e0204 */
[----:B------:R-:W-:-:S03]  /*1040*/  UIADD3 UR6, UPT, UPT, UR6, 0x1, URZ ;  /* 0x0000000106067890 */ /* 0x000fc6000fffe0ff */
[----:B------:R-:W-:Y:S01]  /*1050*/  VIADD R15, R15, UR15 ;  /* 0x0000000f0f0f7c36 */ /* 0x000fe20008000000 */
[----:B------:R3:W-:Y:S01]  /*1060*/  STG.E.64 desc[UR20][R6.64], RZ ;  /* 0x000000ff06007986 */ /* 0x0007e2000c101b14 */
[----:B------:R-:W-:-:S09]  /*1070*/  UISETP.NE.AND UP0, UPT, UR6, URZ, UPT ;  /* 0x000000ff0600728c */ /* 0x000fd2000bf05270 */
[----:B---3--:R-:W-:Y:S05]  /*1080*/  BRA.U UP0, `(.L_x_1327) ;  /* 0xfffffffd00e87547 */ /* 0x008fea000b83ffff */
.L_x_1322:
        /* <DEDUP_REMOVED lines=34> */
.L_x_1329:
        /* <DEDUP_REMOVED lines=45> */
.L_x_1328:
        /* <DEDUP_REMOVED lines=14> */
.L_x_1330:
        /* <DEDUP_REMOVED lines=9> */
.L_x_1331:
        /* <DEDUP_REMOVED lines=9> */
.L_x_1332:
        /* <DEDUP_REMOVED lines=9> */
.L_x_1333:
        /* <DEDUP_REMOVED lines=9> */
.L_x_1334:
        /* <DEDUP_REMOVED lines=14> */
[----:B------:R-:W2:Y:S01]  /*1980*/  LDL.64 R82, [R1] ;  /* 0x0000000001527983 */ /* 0x000ea20000100a00 */
        /* <DEDUP_REMOVED lines=22> */
.L_x_1337:
[----:B------:R-:W-:Y:S01]  /*1af0*/  UISETP.NE.AND UP0, UPT, UR9, UR5, UPT ;  /* 0x000000050900728c */ /* 0x000fe2000bf05270 */
[----:B------:R-:W-:-:S05]  /*1b00*/  UMOV UR15, UR19 ;  /* 0x00000013000f7c82 */ /* 0x000fca0008000000 */
[----:B------:R-:W-:Y:S02]  /*1b10*/  PLOP3.LUT P0, PT, PT, PT, UP0, 0x80, 0x8 ;  /* 0x000000000008781c */ /* 0x000fe40003f0f008 */
[----:B------:R-:W-:-:S03]  /*1b20*/  MOV R13, UR15 ;  /* 0x0000000f000d7c02 */ /* 0x000fc60008000f00 */
[----:B------:R-:W-:Y:S01]  /*1b30*/  @!UP0 UMOV UR6, UR10 ;  /* 0x0000000a00068c82 */ /* 0x000fe20008000000 */
[----:B------:R-:W-:Y:S01]  /*1b40*/  @!UP0 UMOV UR7, UR11 ;  /* 0x0000000b00078c82 */ /* 0x000fe20008000000 */
[----:B------:R-:W-:Y:S01]  /*1b50*/  MOV R4, UR6 ;  /* 0x0000000600047c02 */ /* 0x000fe20008000f00 */
[----:B------:R-:W-:Y:S01]  /*1b60*/  IMAD.U32 R5, RZ, RZ, UR7 ;  /* 0x00000007ff057e24 */ /* 0x000fe2000f8e00ff */
[----:B------:R-:W-:Y:S01]  /*1b70*/  @!UP0 ULEA UR6, UR4, UR23, 0x3 ;  /* 0x0000001704068291 */ /* 0x000fe2000f8e18ff */
[----:B-----5:R-:W-:Y:S01]  /*1b80*/  IMAD.WIDE R12, R13, 0x4, R24 ;  /* 0x000000040d0c7825 */ /* 0x020fe200078e0218 */
[----:B------:R-:W-:Y:S01]  /*1b90*/  MOV R3, UR15 ;  /* 0x0000000f00037c02 */ /* 0x000fe20008000f00 */
[----:B------:R-:W5:Y:S02]  /*1ba0*/  LDG.E.128.CONSTANT R24, desc[UR20][R24.64] ;  /* 0x0000001418187981 */ /* 0x000f64000c1e9d00 */
[----:B------:R-:W-:Y:S02]  /*1bb0*/  IMAD.U32 R9, RZ, RZ, UR15 ;  /* 0x0000000fff097e24 */ /* 0x000fe4000f8e00ff */
[----:B------:R-:W2:Y:S02]  /*1bc0*/  @!P0 LDG.E.U16.CONSTANT R0, desc[UR20][R4.64] ;  /* 0x0000001404008981 */ /* 0x000ea4000c1e9500 */
[----:B------:R-:W-:-:S02]  /*1bd0*/  IMAD.WIDE R8, R9, 0x4, R12 ;  /* 0x0000000409087825 */ /* 0x000fc400078e020c */
[----:B------:R-:W3:Y:S02]  /*1be0*/  @!P0 LDL.64 R20, [UR6+0x8] ;  /* 0x00000806ff148983 */ /* 0x000ee40008100a00 */
[----:B------:R-:W-:Y:S02]  /*1bf0*/  IMAD.WIDE R2, R3, 0x4, R8 ;  /* 0x0000000403027825 */ /* 0x000fe400078e0208 */
[----:B------:R-:W5:Y:S04]  /*1c00*/  LDG.E.128.CONSTANT R12, desc[UR20][R12.64] ;  /* 0x000000140c0c7981 */ /* 0x000f68000c1e9d00 */
[----:B------:R-:W5:Y:S04]  /*1c10*/  LDG.E.128.CONSTANT R8, desc[UR20][R8.64] ;  /* 0x0000001408087981 */ /* 0x000f68000c1e9d00 */
[----:B------:R0:W5:Y:S01]  /*1c20*/  LDG.E.128.CONSTANT R4, desc[UR20][R2.64] ;  /* 0x0000001402047981 */ /* 0x000162000c1e9d00 */
[----:B------:R-:W1:Y:S01]  /*1c30*/  S2UR UR26, SR_CTAID.Y ;  /* 0x00000000001a79c3 */ /* 0x000e620000002600 */
[----:B------:R-:W-:Y:S01]  /*1c40*/  @!UP0 UIADD3 UR6, UPT, UPT, UR4, 0x1, URZ ;  /* 0x0000000104068890 */ /* 0x000fe2000fffe0ff */
[----:B------:R-:W-:-:S04]  /*1c50*/  IMAD.U32 R87, RZ, RZ, UR15 ;  /* 0x0000000fff577e24 */ /* 0x000fc8000f8e00ff */
        /* <DEDUP_REMOVED lines=26> */
[C---:B------:R-:W-:Y:S02]  /*1e00*/  LOP3.LUT R26, R27.reuse, 0x1f001f, RZ, 0xc0, !PT ;  /* 0x001f001f1b1a7812 */ /* 0x040fe400078ec0ff */
[----:B------:R-:W-:Y:S02]  /*1e10*/  LOP3.LUT R32, R27, 0x3e003e0, RZ, 0xc0, !PT ;  /* 0x03e003e01b207812 */ /* 0x000fe400078ec0ff */
[--C-:B------:R-:W-:Y:S02]  /*1e20*/  SHF.R.U32.HI R31, RZ, 0xf, R27.reuse ;  /* 0x0000000fff1f7819 */ /* 0x100fe4000001161b */
        /* <DEDUP_REMOVED lines=49> */
[----:B------:R-:W-:Y:S02]  /*2140*/  LOP3.LUT R7, R28, 0x10001, RZ, 0xc0, !PT ;  /* 0x000100011c077812 */ /* 0x000fe400078ec0ff */
[----:B------:R-:W-:-:S02]  /*2150*/  LOP3.LUT R29, R29, 0x10001, RZ, 0xc0, !PT ;  /* 0x000100011d1d7812 */ /* 0x000fc400078ec0ff */
[----:B------:R-:W-:Y:S02]  /*2160*/  LOP3.LUT R28, R31, 0x10001, RZ, 0xc0, !PT ;  /* 0x000100011f1c7812 */ /* 0x000fe400078ec0ff */
[----:B------:R-:W-:Y:S02]  /*2170*/  LOP3.LUT R73, R30, 0x10001, RZ, 0xc0, !PT ;  /* 0x000100011e497812 */ /* 0x000fe400078ec0ff */
[----:B------:R-:W-:Y:S02]  /*2180*/  LOP3.LUT R48, R29, 0x20002, R48, 0xf8, !PT ;  /* 0x000200021d307812 */ /* 0x000fe400078ef830 */
[----:B------:R-:W-:Y:S02]  /*2190*/  LOP3.LUT R53, R28, 0x20002, R53, 0xf8, !PT ;  /* 0x000200021c357812 */ /* 0x000fe400078ef835 */
[----:B------:R-:W-:Y:S01]  /*21a0*/  LOP3.LUT R50, R73, 0x20002, R50, 0xf8, !PT ;  /* 0x0002000249327812 */ /* 0x000fe200078ef832 */
[----:B------:R-:W0:Y:S01]  /*21b0*/  LDS.128 R28, [UR8+-0xa0] ;  /* 0xffff6008ff1c7984 */ /* 0x000e220008000c00 */
[----:B------:R-:W-:-:S02]  /*21c0*/  LOP3.LUT R34, R7, 0x20002, R34, 0xf8, !PT ;  /* 0x0002000207227812 */ /* 0x000fc400078ef822 */
[----:B------:R-:W-:Y:S02]  /*21d0*/  LOP3.LUT R55, R50, 0x40004, R55, 0xf8, !PT ;  /* 0x0004000432377812 */ /* 0x000fe400078ef837 */
[----:B------:R-:W-:Y:S02]  /*21e0*/  LOP3.LUT R53, R53, 0x40004, R72, 0xf8, !PT ;  /* 0x0004000435357812 */ /* 0x000fe400078ef848 */
[----:B------:R-:W-:Y:S02]  /*21f0*/  LOP3.LUT R71, R34, 0x40004, R71, 0xf8, !PT ;  /* 0x0004000422477812 */ /* 0x000fe400078ef847 */
[----:B------:R-:W-:Y:S02]  /*2200*/  LOP3.LUT R73, R17, 0x64006400, RZ, 0xfc, !PT ;  /* 0x6400640011497812 */ /* 0x000fe400078efcff */
[----:B------:R-:W-:Y:S02]  /*2210*/  LOP3.LUT R65, R48, 0x40004, R65, 0xf8, !PT ;  /* 0x0004000430417812 */ /* 0x000fe400078ef841 */
[----:B------:R-:W-:Y:S01]  /*2220*/  LOP3.LUT R80, R55, 0x80008, R80, 0xf8, !PT ;  /* 0x0008000837507812 */ /* 0x000fe200078ef850 */
[----:B------:R-:W-:Y:S01]  /*2230*/  HFMA2 R34, R73, R0.H0_H0, -48, -48 ;  /* 0xd200d20049227431 */ /* 0x000fe20000040000 */
[----:B------:R-:W-:-:S02]  /*2240*/  LOP3.LUT R82, R53, 0x80008, R82, 0xf8, !PT ;  /* 0x0008000835527812 */ /* 0x000fc400078ef852 */
[----:B------:R-:W-:Y:S02]  /*2250*/  LOP3.LUT R17, R27, 0x64006400, RZ, 0xfc, !PT ;  /* 0x640064001b117812 */ /* 0x000fe400078efcff */
[----:B------:R-:W-:Y:S02]  /*2260*/  LOP3.LUT R76, R71, 0x80008, R76, 0xf8, !PT ;  /* 0x00080008474c7812 */ /* 0x000fe400078ef84c */
        /* <DEDUP_REMOVED lines=8> */
[----:B------:R-:W-:Y:S02]  /*22f0*/  LOP3.LUT R78, R65, 0x80008, R78, 0xf8, !PT ;  /* 0x00080008414e7812 */ /* 0x000fe400078ef84e */
        /* <DEDUP_REMOVED lines=72> */
[----:B--2---:R-:W-:Y:S02]  /*2780*/  LOP3.LUT R6, R20, 0x3e003e0, RZ, 0xc0, !PT ;  /* 0x03e003e014067812 */ /* 0x004fe400078ec0ff */
[----:B------:R-:W-:Y:S02]  /*2790*/  LOP3.LUT R72, R21, 0x3e003e0, RZ, 0xc0, !PT ;  /* 0x03e003e015487812 */ /* 0x000fe400078ec0ff */
        /* <DEDUP_REMOVED lines=8> */
[----:B------:R-:W-:Y:S01]  /*2820*/  SHF.R.U32.HI R27, RZ, 0xb, R20 ;  /* 0x0000000bff1b7819 */ /* 0x000fe20000011614 */
[-C--:B------:R-:W-:Y:S01]  /*2830*/  HFMA2 R2, R55, R0.reuse.H0_H0, -48, -48 ;  /* 0xd200d20037027431 */ /* 0x080fe20000040000 */
[----:B------:R-:W-:Y:S01]  /*2840*/  SHF.R.U32.HI R53, RZ, 0xb, R21 ;  /* 0x0000000bff357819 */ /* 0x000fe20000011615 */
[----:B------:R-:W-:Y:S01]  /*2850*/  HFMA2 R0, R65, R0.H0_H0, -48, -48 ;  /* 0xd200d20041007431 */ /* 0x000fe20000040000 */
[----:B------:R-:W-:-:S02]  /*2860*/  SHF.R.U32.HI R55, RZ, 0xb, R22 ;  /* 0x0000000bff377819 */ /* 0x000fc40000011616 */
[----:B------:R-:W-:Y:S02]  /*2870*/  LOP3.LUT R78, R78, 0x100010, R53, 0xf8, !PT ;  /* 0x001000104e4e7812 */ /* 0x000fe400078ef835 */
[----:B------:R-:W-:Y:S02]  /*2880*/  LOP3.LUT R80, R80, 0x100010, R55, 0xf8, !PT ;  /* 0x0010001050507812 */ /* 0x000fe400078ef837 */
[----:B------:R-:W-:Y:S02]  /*2890*/  LOP3.LUT R76, R76, 0x100010, R27, 0xf8, !PT ;  /* 0x001000104c4c7812 */ /* 0x000fe400078ef81b */
[----:B------:R-:W-:Y:S02]  /*28a0*/  LOP3.LUT R53, R24, 0x64006400, RZ, 0xfc, !PT ;  /* 0x6400640018357812 */ /* 0x000fe400078efcff */
[----:B------:R-:W-:Y:S02]  /*28b0*/  LOP3.LUT R55, R25, 0x64006400, RZ, 0xfc, !PT ;  /* 0x6400640019377812 */ /* 0x000fe400078efcff */
[----:B------:R-:W1:Y:S01]  /*28c0*/  LDS.128 R24, [UR8+-0x90] ;  /* 0xffff7008ff187984 */ /* 0x000e620008000c00 */
[----:B------:R-:W-:-:S02]  /*28d0*/  SHF.R.U32.HI R65, RZ, 0xb, R23 ;  /* 0x0000000bff417819 */ /* 0x000fc40000011617 */
[----:B------:R-:W-:Y:S02]  /*28e0*/  LOP3.LUT R76, R76, 0x64006400, RZ, 0xfc, !PT ;  /* 0x640064004c4c7812 */ /* 0x000fe400078efcff */
[----:B------:R-:W-:Y:S01]  /*28f0*/  LOP3.LUT R82, R82, 0x100010, R65, 0xf8, !PT ;  /* 0x0010001052527812 */ /* 0x000fe200078ef841 */
[----:B------:R-:W-:Y:S01]  /*2900*/  HADD2 R65, R51, -1040, -1040 ;  /* 0xe410e41033417430 */ /* 0x000fe20000000000 */
[----:B------:R-:W-:Y:S01]  /*2910*/  LOP3.LUT R78, R78, 0x64006400, RZ, 0xfc, !PT ;  /* 0x640064004e4e7812 */ /* 0x000fe200078efcff */
[----:B------:R-:W-:Y:S02]  /*2920*/  HADD2 R51, R53, -1040, -1040 ;  /* 0xe410e41035337430 */ /* 0x000fe40000000000 */
[----:B------:R-:W-:Y:S02]  /*2930*/  HADD2 R53, R55, -1040, -1040 ;  /* 0xe410e41037357430 */ /* 0x000fe40000000000 */
[----:B0-----:R-:W-:Y:S02]  /*2940*/  HFMA2 R72, R65, R28, RZ ;  /* 0x0000001c41487231 */ /* 0x001fe400000000ff */
[----:B------:R-:W-:-:S02]  /*2950*/  HADD2 R55, R71, -1040, -1040 ;  /* 0xe410e41047377430 */ /* 0x000fc40000000000 */
[-C--:B------:R-:W-:Y:S02]  /*2960*/  HFMA2 R71, R51, R28.reuse, RZ.H0_H0 ;  /* 0x0000001c33477231 */ /* 0x080fe400000400ff */
[-C--:B------:R-:W-:Y:S02]  /*2970*/  HFMA2 R73, R53, R28.reuse, RZ ;  /* 0x0000001c35497231 */ /* 0x080fe400000000ff */
[----:B------:R-:W-:Y:S02]  /*2980*/  HFMA2 R74, R55, R28, RZ.H0_H0 ;  /* 0x0000001c374a7231 */ /* 0x000fe400000400ff */
[-C--:B------:R-:W-:Y:S02]  /*2990*/  HFMA2 R72, R50, R29.reuse, R72 ;  /* 0x0000001d32487231 */ /* 0x080fe40000000048 */
[-C--:B------:R-:W-:Y:S02]  /*29a0*/  HFMA2 R28, R48, R29.reuse, R71 ;  /* 0x0000001d301c7231 */ /* 0x080fe40000000047 */
[----:B------:R-:W-:-:S02]  /*29b0*/  HFMA2 R71, R34, R29, R73 ;  /* 0x0000001d22477231 */ /* 0x000fc40000000049 */
[----:B------:R-:W-:Y:S01]  /*29c0*/  HFMA2 R29, R32, R29, R74 ;  /* 0x0000001d201d7231 */ /* 0x000fe2000000004a */
        /* <DEDUP_REMOVED lines=15> */
[-C--:B------:R-:W-:Y:S02]  /*2ac0*/  HFMA2 R28, R33, R30.reuse, R28 ;  /* 0x0000001e211c7231 */ /* 0x080fe4000000001c */
[----:B------:R-:W-:-:S02]  /*2ad0*/  HFMA2 R71, R39, R30, R71 ;  /* 0x0000001e27477231 */ /* 0x000fc40000000047 */
[----:B------:R-:W-:Y:S02]  /*2ae0*/  HFMA2 R30, R41, R30, R29 ;  /* 0x0000001e291e7231 */ /* 0x000fe4000000001d */
[-C--:B-1----:R-:W-:Y:S02]  /*2af0*/  HFMA2 R73, R17, R24.reuse, R72 ;  /* 0x0000001811497231 */ /* 0x082fe40000000048 */
[-C--:B------:R-:W-:Y:S02]  /*2b00*/  HFMA2 R28, R42, R31.reuse, R28 ;  /* 0x0000001f2a1c7231 */ /* 0x080fe4000000001c */
[-C--:B------:R-:W-:Y:S02]  /*2b10*/  HFMA2 R29, R44, R31.reuse, R71 ;  /* 0x0000001f2c1d7231 */ /* 0x080fe40000000047 */
[----:B------:R-:W-:Y:S01]  /*2b20*/  HFMA2 R30, R46, R31, R30 ;  /* 0x0000001f2e1e7231 */ /* 0x000fe2000000001e */
[----:B------:R-:W-:Y:S01]  /*2b30*/  LOP3.LUT R56, R74, 0x64006400, RZ, 0xfc, !PT ;  /* 0x640064004a387812 */ /* 0x000fe200078efcff */
[----:B------:R-:W-:-:S02]  /*2b40*/  HFMA2 R71, R15, R24, R28 ;  /* 0x000000180f477231 */ /* 0x000fc4000000001c */
[-C--:B------:R-:W-:Y:S02]  /*2b50*/  HFMA2 R72, R13, R24.reuse, R29 ;  /* 0x000000180d487231 */ /* 0x080fe4000000001d */
[----:B------:R-:W-:Y:S02]  /*2b60*/  HFMA2 R24, R11, R24, R30 ;  /* 0x000000180b187231 */ /* 0x000fe4000000001e */
[-C--:B------:R-:W-:Y:S01]  /*2b70*/  HFMA2 R73, R58, R25.reuse, R73 ;  /* 0x000000193a497231 */ /* 0x080fe20000000049 */
[----:B------:R-:W0:Y:S01]  /*2b80*/  LDS.128 R28, [UR8+-0x80] ;  /* 0xffff8008ff1c7984 */ /* 0x000e220008000c00 */
[----:B------:R-:W-:Y:S02]  /*2b90*/  HADD2 R56, R56, -1040, -1040 ;  /* 0xe410e41038387430 */ /* 0x000fe40000000000 */
[----:B------:R-:W-:Y:S02]  /*2ba0*/  HFMA2 R72, R54, R25, R72 ;  /* 0x0000001936487231 */ /* 0x000fe40000000048 */
[----:B------:R-:W-:-:S02]  /*2bb0*/  HADD2 R45, R45, -1040, -1040 ;  /* 0xe410e4102d2d7430 */ /* 0x000fc40000000000 */
[-C--:B------:R-:W-:Y:S02]  /*2bc0*/  HFMA2 R73, R49, R26.reuse, R73 ;  /* 0x0000001a31497231 */ /* 0x080fe40000000049 */
[-C--:B------:R-:W-:Y:S01]  /*2bd0*/  HFMA2 R71, R56, R25.reuse, R71 ;  /* 0x0000001938477231 */ /* 0x080fe20000000047 */
[----:B------:R-:W-:Y:S01]  /*2be0*/  LOP3.LUT R74, R64, 0x64006400, RZ, 0xfc, !PT ;  /* 0x64006400404a7812 */ /* 0x000fe200078efcff */
        /* <DEDUP_REMOVED lines=8> */
[----:B------:R-:W-:Y:S02]  /*2c70*/  HADD2 R64, R62, -1040, -1040 ;  /* 0xe410e4103e407430 */ /* 0x000fe40000000000 */
[----:B------:R-:W-:-:S02]  /*2c80*/  HADD2 R62, R74, -1040, -1040 ;  /* 0xe410e4104a3e7430 */ /* 0x000fc40000000000 */
        /* <DEDUP_REMOVED lines=8> */
[-C--:B------:R-:W-:Y:S02]  /*2d10*/  HFMA2 R71, R9, R30.reuse, R72 ;  /* 0x0000001e09477231 */ /* 0x080fe40000000048 */
[----:B------:R-:W-:Y:S02]  /*2d20*/  HFMA2 R75, R60, R29, R28 ;  /* 0x0000001d3c4b7231 */ /* 0x000fe4000000001c */
[-C--:B------:R-:W-:Y:S02]  /*2d30*/  HFMA2 R28, R5, R30.reuse, R74 ;  /* 0x0000001e051c7231 */ /* 0x080fe4000000004a */
        /* <DEDUP_REMOVED lines=8> */
[----:B------:R-:W-:Y:S01]  /*2dc0*/  SHF.R.U32.HI R20, RZ, 0xa, R20 ;  /* 0x0000000aff147819 */ /* 0x000fe20000011614 */
[----:B------:R-:W-:Y:S01]  /*2dd0*/  HADD2 R68, R70, -1040, -1040 ;  /* 0xe410e41046447430 */ /* 0x000fe20000000000 */
[----:B------:R-:W-:Y:S01]  /*2de0*/  SHF.R.U32.HI R21, RZ, 0xa, R21 ;  /* 0x0000000aff157819 */ /* 0x000fe20000011615 */
[----:B------:R-:W-:Y:S01]  /*2df0*/  HADD2 R70, R79, -1040, -1040 ;  /* 0xe410e4104f467430 */ /* 0x000fe20000000000 */
[----:B------:R-:W-:Y:S01]  /*2e00*/  LOP3.LUT R73, R73, 0x64006400, RZ, 0xfc, !PT ;  /* 0x6400640049497812 */ /* 0x000fe200078efcff */
[-C--:B------:R-:W-:Y:S01]  /*2e10*/  HFMA2 R28, R68, R31.reuse, R28 ;  /* 0x0000001f441c7231 */ /* 0x080fe2000000001c */
[----:B------:R-:W-:Y:S01]  /*2e20*/  LOP3.LUT R67, R72, 0x64006400, RZ, 0xfc, !PT ;  /* 0x6400640048437812 */ /* 0x000fe200078efcff */
[----:B------:R-:W-:Y:S01]  /*2e30*/  HADD2 R72, R77, -1040, -1040 ;  /* 0xe410e4104d487430 */ /* 0x000fe20000000000 */
[----:B------:R-:W-:Y:S01]  /*2e40*/  SHF.R.U32.HI R22, RZ, 0xa, R22 ;  /* 0x0000000aff167819 */ /* 0x000fe20000011616 */
[-C--:B------:R-:W-:Y:S01]  /*2e50*/  HFMA2 R77, R74, R31.reuse, R71 ;  /* 0x0000001f4a4d7231 */ /* 0x080fe20000000047 */
[----:B------:R-:W-:Y:S01]  /*2e60*/  SHF.R.U32.HI R23, RZ, 0xa, R23 ;  /* 0x0000000aff177819 */ /* 0x000fe20000011617 */
        /* <DEDUP_REMOVED lines=19> */
[-C--:B------:R-:W-:Y:S02]  /*2fa0*/  HFMA2 R29, R6, R25.reuse, R29 ;  /* 0x00000019061d7231 */ /* 0x080fe4000000001d */
[-C--:B------:R-:W-:Y:S02]  /*2fb0*/  HFMA2 R30, R4, R25.reuse, R30 ;  /* 0x00000019041e7231 */ /* 0x080fe4000000001e */
[-C--:B------:R-:W-:Y:S02]  /*2fc0*/  HFMA2 R28, R2, R25.reuse, R28 ;  /* 0x00000019021c7231 */ /* 0x080fe4000000001c */
[----:B------:R-:W-:Y:S01]  /*2fd0*/  HADD2 R81, R20, -1040, -1040 ;  /* 0xe410e41014517430 */ /* 0x000fe20000000000 */
[----:B------:R-:W-:Y:S01]  /*2fe0*/  LOP3.LUT R20, R80, 0x64006400, RZ, 0xfc, !PT ;  /* 0x6400640050147812 */ /* 0x000fe200078efcff */
[----:B------:R-:W-:Y:S01]  /*2ff0*/  HADD2 R79, R21, -1040, -1040 ;  /* 0xe410e410154f7430 */ /* 0x000fe20000000000 */
[----:B------:R-:W-:Y:S01]  /*3000*/  LOP3.LUT R21, R82, 0x64006400, RZ, 0xfc, !PT ;  /* 0x6400640052157812 */ /* 0x000fe200078efcff */
[----:B------:R-:W-:-:S02]  /*3010*/  HFMA2 R24, R0, R25, R24 ;  /* 0x0000001900187231 */ /* 0x000fc40000000018 */
[-C--:B------:R-:W-:Y:S02]  /*3020*/  HFMA2 R29, R81, R26.reuse, R29 ;  /* 0x0000001a511d7231 */ /* 0x080fe4000000001d */
[----:B------:R-:W-:Y:S02]  /*3030*/  HADD2 R77, R22, -1040, -1040 ;  /* 0xe410e410164d7430 */ /* 0x000fe40000000000 */
[----:B------:R-:W-:Y:S02]  /*3040*/  HADD2 R75, R23, -1040, -1040 ;  /* 0xe410e410174b7430 */ /* 0x000fe40000000000 */
        /* <DEDUP_REMOVED lines=44> */
[----:B------:R-:W0:Y:S01]  /*3310*/  LDS.128 R24, [UR8] ;  /* 0x00000008ff187984 */ /* 0x000e220008000c00 */
[-C--:B------:R-:W-:Y:S02]  /*3320*/  HFMA2 R28, R56, R21.reuse, R28 ;  /* 0x00000015381c7231 */ /* 0x080fe4000000001c */
[-C--:B------:R-:W-:Y:S02]  /*3330*/  HFMA2 R20, R54, R21.reuse, R30 ;  /* 0x0000001536147231 */ /* 0x080fe4000000001e */
[----:B------:R-:W-:-:S02]  /*3340*/  HFMA2 R31, R52, R21, R31 ;  /* 0x00000015341f7231 */ /* 0x000fc4000000001f */
[-C--:B------:R-:W-:Y:S02]  /*3350*/  HFMA2 R21, R49, R22.reuse, R29 ;  /* 0x0000001631157231 */ /* 0x080fe4000000001d */
[-C--:B------:R-:W-:Y:S02]  /*3360*/  HFMA2 R85, R47, R22.reuse, R28 ;  /* 0x000000162f557231 */ /* 0x080fe4000000001c */
[-C--:B------:R-:W-:Y:S02]  /*3370*/  HFMA2 R20, R45, R22.reuse, R20 ;  /* 0x000000162d147231 */ /* 0x080fe40000000014 */
[----:B------:R-:W-:Y:S02]  /*3380*/  HFMA2 R22, R43, R22, R31 ;  /* 0x000000162b167231 */ /* 0x000fe4000000001f */
[-C--:B------:R-:W-:Y:S01]  /*3390*/  HFMA2 R21, R14, R23.reuse, R21 ;  /* 0x000000170e157231 */ /* 0x080fe20000000015 */
        /* <DEDUP_REMOVED lines=121> */
.L_x_1336:
[----:B------:R-:W-:Y:S01]  /*3b30*/  UIADD3 UR10, UP0, UPT, UR10, 0x80, URZ ;  /* 0x000000800a0a7890 */ /* 0x000fe2000ff1e0ff */
[----:B------:R-:W-:Y:S01]  /*3b40*/  IMAD.U32 R3, RZ, RZ, UR15 ;  /* 0x0000000fff037e24 */ /* 0x000fe2000f8e00ff */
[----:B------:R-:W-:Y:S02]  /*3b50*/  UIADD3 UR9, UPT, UPT, UR9, 0x20, URZ ;  /* 0x0000002009097890 */ /* 0x000fe4000fffe0ff */
[----:B------:R-:W-:Y:S01]  /*3b60*/  UIADD3.X UR11, UPT, UPT, URZ, UR11, URZ, UP0, !UPT ;  /* 0x0000000bff0b7290 */ /* 0x000fe200087fe4ff */
[----:B------:R-:W-:Y:S01]  /*3b70*/  IMAD.WIDE R86, R3, 0x4, R86 ;  /* 0x0000000403567825 */ /* 0x000fe200078e0256 */
[----:B------:R-:W-:Y:S02]  /*3b80*/  UISETP.GE.AND UP0, UPT, UR9, UR16, UPT ;  /* 0x000000100900728c */ /* 0x000fe4000bf06270 */
[----:B------:R-:W-:Y:S01]  /*3b90*/  UIADD3 UR8, UPT, UPT, UR8, 0x40, URZ ;  /* 0x0000004008087890 */ /* 0x000fe2000fffe0ff */
[----:B-----5:R-:W-:Y:S01]  /*3ba0*/  IMAD.MOV.U32 R25, RZ, RZ, R87 ;  /* 0x000000ffff197224 */ /* 0x020fe200078e0057 */
[----:B------:R-:W-:-:S05]  /*3bb0*/  MOV R24, R86 ;  /* 0x0000005600187202 */ /* 0x000fca0000000f00 */
[----:B------:R-:W-:Y:S05]  /*3bc0*/  BRA.U !UP0, `(.L_x_1337) ;  /* 0xffffffdd08c87547 */ /* 0x000fea000b83ffff */
.L_x_1335:
[----:B------:R-:W-:-:S13]  /*3bd0*/  ISETP.LT.AND P0, PT, RZ, UR14, PT ;  /* 0x0000000eff007c0c */ /* 0x000fda000bf01270 */
[----:B------:R-:W-:Y:S05]  /*3be0*/  @!P0 EXIT ;  /* 0x000000000000894d */ /* 0x000fea0003800000 */
[----:B------:R-:W0:Y:S01]  /*3bf0*/  S2R R0, SR_CTAID.X ;  /* 0x0000000000007919 */ /* 0x000e220000002500 */
[----:B------:R-:W1:Y:S01]  /*3c00*/  LDC.64 R4, c[0x0][0x3a0] ;  /* 0x0000e800ff047b82 */ /* 0x000e620000000a00 */
[----:B------:R-:W-:Y:S01]  /*3c10*/  UIMAD UR4, UR26, UR15, URZ ;  /* 0x0000000f1a0472a4 */ /* 0x000fe2000f8e02ff */
[----:B------:R-:W0:Y:S02]  /*3c20*/  S2R R3, SR_TID.X ;  /* 0x0000000000037919 */ /* 0x000e240000002100 */
[----:B0-----:R-:W-:-:S03]  /*3c30*/  LEA R0, R0, R3, 0x6 ;  /* 0x0000000300007211 */ /* 0x001fc600078e30ff */
[----:B------:R-:W-:Y:S01]  /*3c40*/  IMAD.U32 R3, RZ, RZ, UR4 ;  /* 0x00000004ff037e24 */ /* 0x000fe2000f8e00ff */
[----:B------:R-:W-:-:S05]  /*3c50*/  SHF.L.U32 R0, R0, 0x2, RZ ;  /* 0x0000000200007819 */ /* 0x000fca00000006ff */
[----:B------:R-:W-:-:S04]  /*3c60*/  IMAD R3, R3, 0x3, R0 ;  /* 0x0000000303037824 */ /* 0x000fc800078e0200 */
        /* <DEDUP_REMOVED lines=8> */
.L_x_1341:
[----:B------:R-:W0:Y:S02]  /*3cf0*/  LDS R2, [R0] ;  /* 0x0000000000027984 */ /* 0x000e240000000800 */
[----:B0-----:R-:W-:-:S05]  /*3d00*/  HADD2 R3, R2, R38 ;  /* 0x0000002602037230 */ /* 0x001fca0000000000 */
[----:B------:R-:W0:Y:S02]  /*3d10*/  ATOMS.CAST.SPIN P0, [R0], R2, R3 ;  /* 0x000000020000758d */ /* 0x000e240001800003 */
[----:B0-----:R-:W-:Y:S05]  /*3d20*/  @!P0 BRA `(.L_x_1341) ;  /* 0xfffffffc00f08947 */ /* 0x001fea000383ffff */
[----:B------:R-:W-:Y:S05]  /*3d30*/  BRA `(.L_x_1339) ;  /* 0x00000000000c7947 */ /* 0x000fea0003800000 */
.L_x_1340:
[----:B------:R-:W2:Y:S02]  /*3d40*/  LD.E R0, desc[UR20][R4.64] ;  /* 0x0000001404007980 */ /* 0x000ea4000c101900 */
[----:B--2---:R-:W-:-:S05]  /*3d50*/  IADD3 R3, PT, PT, R38, R0, RZ ;  /* 0x0000000026037210 */ /* 0x004fca0007ffe0ff */
[----:B------:R0:W-:Y:S02]  /*3d60*/  ST.E desc[UR20][R4.64], R3 ;  /* 0x0000000304007985 */ /* 0x0001e4000c101914 */
.L_x_1339:
[----:B------:R-:W-:Y:S05]  /*3d70*/  BSYNC.RECONVERGENT B0 ;  /* 0x0000000000007941 */ /* 0x000fea0003800200 */
.L_x_1338:
[----:B------:R1:W-:Y:S01]  /*3d80*/  ATOM.E.ADD.F16x2.RN.STRONG.GPU P0, RZ, desc[UR20][R4.64+0x4], R37 ;  /* 0x8000042504ff79a2 */ /* 0x0003e2000c10e114 */
[----:B------:R-:W-:Y:S04]  /*3d90*/  BSSY.RECONVERGENT B0, `(.L_x_1342) ;  /* 0x000000e000007945 */ /* 0x000fe80003800200 */
[----:B-1----:R-:W-:Y:S05]  /*3da0*/  @P0 BRA `(.L_x_1343) ;  /* 0x0000000000300947 */ /* 0x002fea0003800000 */
[----:B------:R-:W1:Y:S02]  /*3db0*/  QSPC.E.S P0, RZ, [R4+0x4] ;  /* 0x0000040004ff73aa */ /* 0x000e640000000500 */
[----:B-1----:R-:W-:Y:S05]  /*3dc0*/  @!P0 BRA `(.L_x_1344) ;  /* 0x00000000001c8947 */ /* 0x002fea0003800000 */
[----:B------:R-:W-:-:S05]  /*3dd0*/  IMAD.MOV.U32 R2, RZ, RZ, R4 ;  /* 0x000000ffff027224 */ /* 0x000fca00078e0004 */
[----:B------:R-:W-:-:S07]  /*3de0*/  MOV R0, R2 ;  /* 0x0000000200007202 */ /* 0x000fce0000000f00 */
.L_x_1345:
[----:B------:R-:W0:Y:S02]  /*3df0*/  LDS R2, [R0+0x4] ;  /* 0x0000040000027984 */ /* 0x000e240000000800 */
[----:B0-----:R-:W-:-:S05]  /*3e00*/  HFMA2 R3, R2, 1, 1, R37 ;  /* 0x3c003c0002037831 */ /* 0x001fca0000000025 */
[----:B------:R-:W0:Y:S02]  /*3e10*/  ATOMS.CAST.SPIN P0, [R0+0x4], R2, R3 ;  /* 0x000004020000758d */ /* 0x000e240001800003 */
[----:B0-----:R-:W-:Y:S05]  /*3e20*/  @!P0 BRA `(.L_x_1345) ;  /* 0xfffffffc00f08947 */ /* 0x001fea000383ffff */
[----:B------:R-:W-:Y:S05]  /*3e30*/  BRA `(.L_x_1343) ;  /* 0x00000000000c7947 */ /* 0x000fea0003800000 */
.L_x_1344:
[----:B------:R-:W0:Y:S02]  /*3e40*/  LD.E R0, desc[UR20][R4.64+0x4] ;  /* 0x0000041404007980 */ /* 0x000e24000c101900 */
[----:B0-----:R-:W-:-:S05]  /*3e50*/  IADD3 R3, PT, PT, R37, R0, RZ ;  /* 0x0000000025037210 */ /* 0x001fca0007ffe0ff */
[----:B------:R1:W-:Y:S02]  /*3e60*/  ST.E desc[UR20][R4.64+0x4], R3 ;  /* 0x0000040304007985 */ /* 0x0003e4000c101914 */
.L_x_1343:
[----:B------:R-:W-:Y:S05]  /*3e70*/  BSYNC.RECONVERGENT B0 ;  /* 0x0000000000007941 */ /* 0x000fea0003800200 */
.L_x_1342:
[----:B------:R-:W-:-:S06]  /*3e80*/  UISETP.NE.AND UP0, UPT, UR14, 0x1, UPT ;  /* 0x000000010e00788c */ /* 0x000fcc000bf05270 */
[----:B------:R-:W-:-:S13]  /*3e90*/  PLOP3.LUT P0, PT, PT, PT, UP0, 0x80, 0x8 ;  /* 0x000000000008781c */ /* 0x000fda0003f0f008 */
[----:B------:R-:W-:Y:S05]  /*3ea0*/  @!P0 EXIT ;  /* 0x000000000000894d */ /* 0x000fea0003800000 */
[----:B01----:R-:W-:-:S04]  /*3eb0*/  IMAD.U32 R3, RZ, RZ, UR15 ;  /* 0x0000000fff037e24 */ /* 0x003fc8000f8e00ff */
        /* <DEDUP_REMOVED lines=8> */
.L_x_1349:
[----:B------:R-:W0:Y:S02]  /*3f40*/  LDS R2, [R0] ;  /* 0x0000000000027984 */ /* 0x000e240000000800 */
[----:B0-----:R-:W-:-:S05]  /*3f50*/  HADD2 R3, R2, R36 ;  /* 0x0000002402037230 */ /* 0x001fca0000000000 */
[----:B------:R-:W0:Y:S02]  /*3f60*/  ATOMS.CAST.SPIN P0, [R0], R2, R3 ;  /* 0x000000020000758d */ /* 0x000e240001800003 */
[----:B0-----:R-:W-:Y:S05]  /*3f70*/  @!P0 BRA `(.L_x_1349) ;  /* 0xfffffffc00f08947 */ /* 0x001fea000383ffff */
[----:B------:R-:W-:Y:S05]  /*3f80*/  BRA `(.L_x_1347) ;  /* 0x00000000000c7947 */ /* 0x000fea0003800000 */
.L_x_1348:
[----:B------:R-:W2:Y:S02]  /*3f90*/  LD.E R0, desc[UR20][R4.64] ;  /* 0x0000001404007980 */ /* 0x000ea4000c101900 */
[----:B--2---:R-:W-:-:S05]  /*3fa0*/  IMAD.IADD R3, R36, 0x1, R0 ;  /* 0x0000000124037824 */ /* 0x004fca00078e0200 */
[----:B------:R0:W-:Y:S02]  /*3fb0*/  ST.E desc[UR20][R4.64], R3 ;  /* 0x0000000304007985 */ /* 0x0001e4000c101914 */
.L_x_1347:
[----:B------:R-:W-:Y:S05]  /*3fc0*/  BSYNC.RECONVERGENT B0 ;  /* 0x0000000000007941 */ /* 0x000fea0003800200 */
.L_x_1346:
[----:B------:R1:W-:Y:S01]  /*3fd0*/  ATOM.E.ADD.F16x2.RN.STRONG.GPU P0, RZ, desc[UR20][R4.64+0x4], R19 ;  /* 0x8000041304ff79a2 */ /* 0x0003e2000c10e114 */
[----:B------:R-:W-:Y:S04]  /*3fe0*/  BSSY.RECONVERGENT B0, `(.L_x_1350) ;  /* 0x000000e000007945 */ /* 0x000fe80003800200 */
[----:B-1----:R-:W-:Y:S05]  /*3ff0*/  @P0 BRA `(.L_x_1351) ;  /* 0x0000000000300947 */ /* 0x002fea0003800000 */
[----:B------:R-:W1:Y:S02]  /*4000*/  QSPC.E.S P0, RZ, [R4+0x4] ;  /* 0x0000040004ff73aa */ /* 0x000e640000000500 */
[----:B-1----:R-:W-:Y:S05]  /*4010*/  @!P0 BRA `(.L_x_1352) ;  /* 0x00000000001c8947 */ /* 0x002fea0003800000 */
[----:B------:R-:W-:-:S04]  /*4020*/  MOV R2, R4 ;  /* 0x0000000400027202 */ /* 0x000fc80000000f00 */
[----:B------:R-:W-:-:S07]  /*4030*/  MOV R0, R2 ;  /* 0x0000000200007202 */ /* 0x000fce0000000f00 */
.L_x_1353:
[----:B------:R-:W0:Y:S02]  /*4040*/  LDS R2, [R0+0x4] ;  /* 0x0000040000027984 */ /* 0x000e240000000800 */
[----:B0-----:R-:W-:-:S05]  /*4050*/  HFMA2 R3, R2, 1, 1, R19 ;  /* 0x3c003c0002037831 */ /* 0x001fca0000000013 */
[----:B------:R-:W0:Y:S02]  /*4060*/  ATOMS.CAST.SPIN P0, [R0+0x4], R2, R3 ;  /* 0x000004020000758d */ /* 0x000e240001800003 */
[----:B0-----:R-:W-:Y:S05]  /*4070*/  @!P0 BRA `(.L_x_1353) ;  /* 0xfffffffc00f08947 */ /* 0x001fea000383ffff */
[----:B------:R-:W-:Y:S05]  /*4080*/  BRA `(.L_x_1351) ;  /* 0x00000000000c7947 */ /* 0x000fea0003800000 */
.L_x_1352:
[----:B------:R-:W0:Y:S02]  /*4090*/  LD.E R0, desc[UR20][R4.64+0x4] ;  /* 0x0000041404007980 */ /* 0x000e24000c101900 */
[----:B0-----:R-:W-:-:S05]  /*40a0*/  IMAD.IADD R3, R19, 0x1, R0 ;  /* 0x0000000113037824 */ /* 0x001fca00078e0200 */
[----:B------:R1:W-:Y:S02]  /*40b0*/  ST.E desc[UR20][R4.64+0x4], R3 ;  /* 0x0000040304007985 */ /* 0x0003e4000c101914 */
.L_x_1351:
[----:B------:R-:W-:Y:S05]  /*40c0*/  BSYNC.RECONVERGENT B0 ;  /* 0x0000000000007941 */ /* 0x000fea0003800200 */
.L_x_1350:
        /* <DEDUP_REMOVED lines=12> */
.L_x_1357:
[----:B------:R-:W0:Y:S02]  /*4190*/  LDS R2, [R0] ;  /* 0x0000000000027984 */ /* 0x000e240000000800 */
[----:B0-----:R-:W-:-:S05]  /*41a0*/  HADD2 R3, R2, R18 ;  /* 0x0000001202037230 */ /* 0x001fca0000000000 */
[----:B------:R-:W0:Y:S02]  /*41b0*/  ATOMS.CAST.SPIN P0, [R0], R2, R3 ;  /* 0x000000020000758d */ /* 0x000e240001800003 */
[----:B0-----:R-:W-:Y:S05]  /*41c0*/  @!P0 BRA `(.L_x_1357) ;  /* 0xfffffffc00f08947 */ /* 0x001fea000383ffff */
[----:B------:R-:W-:Y:S05]  /*41d0*/  BRA `(.L_x_1355) ;  /* 0x00000000000c7947 */ /* 0x000fea0003800000 */
.L_x_1356:
[----:B------:R-:W2:Y:S02]  /*41e0*/  LD.E R0, desc[UR20][R4.64] ;  /* 0x0000001404007980 */ /* 0x000ea4000c101900 */
[----:B--2---:R-:W-:-:S05]  /*41f0*/  IADD3 R3, PT, PT, R18, R0, RZ ;  /* 0x0000000012037210 */ /* 0x004fca0007ffe0ff */
[----:B------:R0:W-:Y:S02]  /*4200*/  ST.E desc[UR20][R4.64], R3 ;  /* 0x0000000304007985 */ /* 0x0001e4000c101914 */
.L_x_1355:
[----:B------:R-:W-:Y:S05]  /*4210*/  BSYNC.RECONVERGENT B0 ;  /* 0x0000000000007941 */ /* 0x000fea0003800200 */
.L_x_1354:
[----:B------:R1:W-:Y:S02]  /*4220*/  ATOM.E.ADD.F16x2.RN.STRONG.GPU P0, RZ, desc[UR20][R4.64+0x4], R16 ;  /* 0x8000041004ff79a2 */ /* 0x0003e4000c10e114 */
[----:B-1----:R-:W-:Y:S05]  /*4230*/  @P0 EXIT ;  /* 0x000000000000094d */ /* 0x002fea0003800000 */
[----:B------:R-:W1:Y:S02]  /*4240*/  QSPC.E.S P0, RZ, [R4+0x4] ;  /* 0x0000040004ff73aa */ /* 0x000e640000000500 */
[----:B-1----:R-:W-:Y:S05]  /*4250*/  @!P0 BRA `(.L_x_1358) ;  /* 0x00000000001c8947 */ /* 0x002fea0003800000 */
[----:B------:R-:W-:-:S05]  /*4260*/  IMAD.MOV.U32 R2, RZ, RZ, R4 ;  /* 0x000000ffff027224 */ /* 0x000fca00078e0004 */
[----:B------:R-:W-:-:S07]  /*4270*/  MOV R0, R2 ;  /* 0x0000000200007202 */ /* 0x000fce0000000f00 */
.L_x_1359:
[----:B------:R-:W0:Y:S02]  /*4280*/  LDS R2, [R0+0x4] ;  /* 0x0000040000027984 */ /* 0x000e240000000800 */
[----:B0-----:R-:W-:-:S05]  /*4290*/  HFMA2 R3, R2, 1, 1, R16 ;  /* 0x3c003c0002037831 */ /* 0x001fca0000000010 */
[----:B------:R-:W0:Y:S02]  /*42a0*/  ATOMS.CAST.SPIN P0, [R0+0x4], R2, R3 ;  /* 0x000004020000758d */ /* 0x000e240001800003 */
[----:B0-----:R-:W-:Y:S05]  /*42b0*/  @!P0 BRA `(.L_x_1359) ;  /* 0xfffffffc00f08947 */ /* 0x001fea000383ffff */
[----:B------:R-:W-:Y:S05]  /*42c0*/  EXIT ;  /* 0x000000000000794d */ /* 0x000fea0003800000 */
.L_x_1358:
[----:B------:R-:W0:Y:S02]  /*42d0*/  LD.E R0, desc[UR20][R4.64+0x4] ;  /* 0x0000041404007980 */ /* 0x000e24000c101900 */
[----:B0-----:R-:W-:-:S05]  /*42e0*/  IADD3 R3, PT, PT, R16, R0, RZ ;  /* 0x0000000010037210 */ /* 0x001fca0007ffe0ff */
[----:B------:R-:W-:Y:S01]  /*42f0*/  ST.E desc[UR20][R4.64+0x4], R3 ;  /* 0x0000040304007985 */ /* 0x000fe2000c101914 */
[----:B------:R-:W-:Y:S05]  /*4300*/  EXIT ;  /* 0x000000000000794d */ /* 0x000fea0003800000 */
.L_x_1360:
        /* <DEDUP_REMOVED lines=15> */
.L_x_3586:


//--------------------- .text._Z23gemm_half_q_half_kernelILi3ELi24ELb0ELb0ELi64EEvPK6__halfPKjS4_S2_PS0_iiiiPKtS7_iiiiiibS2_i --------------------------
	.section	.text._Z23gemm_half_q_half_kernelILi3ELi24ELb0ELb0ELi64EEvPK6__halfPKjS4_S2_PS0_iiiiPKtS7_iiiiiibS2_i,"ax",@progbits
	.align	128
        .global         _Z23gemm_half_q_half_kernelILi3ELi24ELb0ELb0ELi64EEvPK6__halfPKjS4_S2_PS0_iiiiPKtS7_iiiiiibS2_i
        .type           _Z23gemm_half_q_half_kernelILi3ELi24ELb0ELb0ELi64EEvPK6__halfPKjS4_S2_PS0_iiiiPKtS7_iiiiiibS2_i,@function
        .size           _Z23gemm_half_q_half_kernelILi3ELi24ELb0ELb0ELi64EEvPK6__halfPKjS4_S2_PS0_iiiiPKtS7_iiiiiibS2_i,(.L_x_3587 - _Z23gemm_half_q_half_kernelILi3ELi24ELb0ELb0ELi64EEvPK6__halfPKjS4_S2_PS0_iiiiPKtS7_iiiiiibS2_i)
        .other          _Z23gemm_half_q_half_kernelILi3ELi24ELb0ELb0ELi64EEvPK6__halfPKjS4_S2_PS0_iiiiPKtS7_iiiiiibS2_i,@"STO_CUDA_ENTRY STV_DEFAULT"
_Z23gemm_half_q_half_kernelILi3ELi24ELb0ELb0ELi64EEvPK6__halfPKjS4_S2_PS0_iiiiPKtS7_iiiiiibS2_i:
.text._Z23gemm_half_q_half_kernelILi3ELi24ELb0ELb0ELi64EEvPK6__halfPKjS4_S2_PS0_iiiiPKtS7_iiiiiibS2_i:
        /* <DEDUP_REMOVED lines=34> */
[----:B------:R-:W-:-:S04]  /*0220*/  LEA R7, R4, R4, 0x1 ;  /* 0x0000000404077211 */ /* 0x000fc800078e08ff */
        /* <DEDUP_REMOVED lines=20> */
.L_x_1366:
        /* <DEDUP_REMOVED lines=32> */
.L_x_1365:
        /* <DEDUP_REMOVED lines=20> */
.L_x_1367:
[----:B------:R-:W-:-:S13]  /*06b0*/  ISETP.EQ.AND P1, PT, RZ, UR9, PT ;  /* 0x00000009ff007c0c */ /* 0x000fda000bf22270 */
[----:B------:R-:W-:Y:S05]  /*06c0*/  @!P0 BRA P1, `(.L_x_1362) ;  /* 0x00000004007c8947 */ /* 0x000fea0000800000 */
.L_x_1364:
        /* <DEDUP_REMOVED lines=12> */
.L_x_1363:
        /* <DEDUP_REMOVED lines=8> */
[----:B------:R-:W-:Y:S02]  /*0810*/  LEA R15, R15, R15, 0x1 ;  /* 0x0000000f0f0f7211 */ /* 0x000fe400078e08ff */
        /* <DEDUP_REMOVED lines=8> */
.L_x_1370:
        /* <DEDUP_REMOVED lines=32> */
.L_x_1369:
        /* <DEDUP_REMOVED lines=21> */
.L_x_1371:
[----:B------:R-:W-:-:S09]  /*0bf0*/  UISETP.NE.OR UP0, UPT, UR9, URZ, UP0 ;  /* 0x000000ff0900728c */ /* 0x000fd20008705670 */
[----:B------:R-:W-:Y:S05]  /*0c00*/  BRA.U !UP0, `(.L_x_1362) ;  /* 0x00000001082c7547 */ /* 0x000fea000b800000 */
.L_x_1368:
        /* <DEDUP_REMOVED lines=11> */
.L_x_1362:
[----:B------:R-:W-:Y:S05]  /*0cc0*/  BSYNC.RECONVERGENT B0 ;  /* 0x0000000000007941 */ /* 0x000fea0003800200 */
.L_x_1361:
        /* <DEDUP_REMOVED lines=23> */
.L_x_1375:
        /* <DEDUP_REMOVED lines=15> */
.L_x_1374:
        /* <DEDUP_REMOVED lines=12> */
.L_x_1376:
[----:B------:R-:W-:-:S09]  /*0ff0*/  UISETP.NE.OR UP0, UPT, UR10, URZ, UP0 ;  /* 0x000000ff0a00728c */ /* 0x000fd20008705670 */
[----:B------:R-:W-:Y:S05]  /*1000*/  BRA.U !UP0, `(.L_x_1372) ;  /* 0x00000001081c7547 */ /* 0x000fea000b800000 */
.L_x_1373:
[----:B012---:R-:W0:Y:S02]  /*1010*/  LDC.64 R4, c[0x0][0x3a0] ;  /* 0x0000e800ff047b82 */ /* 0x007e240000000a00 */
.L_x_1377:
[C---:B0-----:R-:W-:Y:S01]  /*1020*/  IMAD.WIDE R6, R15.reuse, 0x2, R4 ;  /* 0x000000020f067825 */ /* 0x041fe200078e0204 */
[----:B------:R-:W-:Y:S01]  /*1030*/  UIADD3 UR10, UPT, UPT, UR10, 0x1, URZ ;  /* 0x000000010a0a7890 */ /* 0x000fe2000fffe0ff */
[----:B------:R-:W-:-:S03]  /*1040*/  IADD3 R15, PT, PT, R15, UR16, RZ ;  /* 0x000000100f0f7c10 */ /* 0x000fc6000fffe0ff */
[----:B------:R3:W-:Y:S01]  /*1050*/  STG.E.64 desc[UR14][R6.64], RZ ;  /* 0x000000ff06007986 */ /* 0x0007e2000c101b0e */
[----:B------:R-:W-:-:S09]  /*1060*/  UISETP.NE.AND UP0, UPT, UR10, URZ, UPT ;  /* 0x000000ff0a00728c */ /* 0x000fd2000bf05270 */
[----:B---3--:R-:W-:Y:S05]  /*1070*/  BRA.U UP0, `(.L_x_1377) ;  /* 0xfffffffd00e87547 */ /* 0x008fea000b83ffff */
.L_x_1372:
[----:B------:R-:W3:Y:S01]  /*1080*/  LDCU.64 UR12, c[0x0][0x3b8] ;  /* 0x00007700ff0c77ac */ /* 0x000ee20008000a00 */
[----:B------:R-:W-:Y:S01]  /*1090*/  BAR.SYNC.DEFER_BLOCKING 0x0 ;  /* 0x0000000000007b1d */ /* 0x000fe20000010000 */
[----:B------:R-:W-:Y:S01]  /*10a0*/  ISETP.LE.AND P0, PT, R0, UR5, PT ;  /* 0x0000000500007c0c */ /* 0x000fe2000bf03270 */
[----:B------:R-:W-:-:S04]  /*10b0*/  USHF.L.U32 UR10, UR8, 0x7, URZ ;  /* 0x00000007080a7899 */ /* 0x000fc800080006ff */
[----:B---3--:R-:W-:-:S06]  /*10c0*/  UIMAD.WIDE.U32 UR10, UR10, 0x2, UR12 ;  /* 0x000000020a0a78a5 */ /* 0x008fcc000f8e000c */
[----:B012---:R-:W-:Y:S02]  /*10d0*/  MOV R4, UR10 ;  /* 0x0000000a00047c02 */ /* 0x007fe40008000f00 */
        /* <DEDUP_REMOVED lines=14> */
.L_x_1379:
[----:B-----5:R-:W-:-:S05]  /*11c0*/  IADD3 R13, PT, PT, R16, R18, RZ ;  /* 0x00000012100d7210 */ /* 0x020fca0007ffe0ff */
        /* <DEDUP_REMOVED lines=36> */
[----:B-1----:R-:W-:Y:S02]  /*1410*/  PRMT R11, R11, 0x5410, R10 ;  /* 0x000054100b0b7816 */ /* 0x002fe4000000000a */
[----:B------:R-:W-:-:S03]  /*1420*/  LEA R10, R18, R1, 0x3 ;  /* 0x00000001120a7211 */ /* 0x000fc600078e18ff */
[----:B------:R-:W-:-:S05]  /*1430*/  HMUL2 R15, R11, R12.H0_H0 ;  /* 0x2000000c0b0f7232 */ /* 0x000fca0000000000 */
[----:B------:R3:W-:Y:S01]  /*1440*/  STL.64 [R10], R14 ;  /* 0x0000000e0a007387 */ /* 0x0007e20000100a00 */
[----:B------:R-:W-:-:S04]  /*1450*/  UIADD3 UR4, UPT, UPT, UR9, UR4, URZ ;  /* 0x0000000409047290 */ /* 0x000fc8000fffe0ff */
[----:B------:R-:W-:Y:S01]  /*1460*/  UISETP.GE.AND UP0, UPT, UR4, UR6, UPT ;  /* 0x000000060400728c */ /* 0x000fe2000bf06270 */
[----:B------:R-:W-:-:S08]  /*1470*/  IADD3 R18, PT, PT, R18, 0x1, RZ ;  /* 0x0000000112127810 */ /* 0x000fd00007ffe0ff */
[----:B---3--:R-:W-:Y:S05]  /*1480*/  BRA.U !UP0, `(.L_x_1379) ;  /* 0xfffffffd084c7547 */ /* 0x008fea000b83ffff */
.L_x_1378:
        /* <DEDUP_REMOVED lines=30> */
.L_x_1380:
        /* <DEDUP_REMOVED lines=8> */
.L_x_1381:
        /* <DEDUP_REMOVED lines=8> */
.L_x_1382:
        /* <DEDUP_REMOVED lines=8> */
.L_x_1383:
        /* <DEDUP_REMOVED lines=8> */
.L_x_1384:
        /* <DEDUP_REMOVED lines=25> */
[----:B------:R-:W-:Y:S02]  /*1a00*/  IADD3 R17, PT, PT, R17, UR5, RZ ;  /* 0x0000000511117c10 */ /* 0x000fe4000fffe0ff */
[----:B------:R-:W-:Y:S02]  /*1a10*/  MOV R96, R94 ;  /* 0x0000005e00607202 */ /* 0x000fe40000000f00 */
[----:B------:R-:W-:Y:S01]  /*1a20*/  MOV R97, R95 ;  /* 0x0000005f00617202 */ /* 0x000fe20000000f00 */
[----:B------:R-:W-:Y:S06]  /*1a30*/  @!P0 BRA `(.L_x_1385) ;  /* 0x0000002000548947 */ /* 0x000fec0003800000 */
[----:B------:R-:W-:Y:S01]  /*1a40*/  UIMAD.WIDE.U32 UR8, UR8, 0x100, UR12 ;  /* 0x00000100080878a5 */ /* 0x000fe2000f8e000c */
[----:B------:R-:W-:Y:S01]  /*1a50*/  MOV R44, RZ ;  /* 0x000000ff002c7202 */ /* 0x000fe20000000f00 */
[----:B------:R-:W-:Y:S01]  /*1a60*/  UISETP.LT.AND UP1, UPT, UR6, UR17, UPT ;  /* 0x000000110600728c */ /* 0x000fe2000bf21270 */
[----:B------:R-:W-:Y:S01]  /*1a70*/  PRMT R43, RZ, 0x7610, R43 ;  /* 0x00007610ff2b7816 */ /* 0x000fe2000000002b */
[----:B------:R-:W-:Y:S01]  /*1a80*/  UIADD3 UR7, UP0, UPT, UR8, 0x2, URZ ;  /* 0x0000000208077890 */ /* 0x000fe2000ff1e0ff */
[----:B------:R-:W0:Y:S03]  /*1a90*/  LDCU.64 UR10, c[0x0][0x3a8] ;  /* 0x00007500ff0a77ac */ /* 0x000e260008000a00 */
[----:B------:R-:W-:Y:S02]  /*1aa0*/  UIADD3.X UR9, UPT, UPT, URZ, UR9, URZ, UP0, !UPT ;  /* 0x00000009ff097290 */ /* 0x000fe400087fe4ff */
[----:B------:R-:W-:Y:S01]  /*1ab0*/  MOV R16, UR7 ;  /* 0x0000000700107c02 */ /* 0x000fe20008000f00 */
[----:B------:R-:W-:-:S03]  /*1ac0*/  USEL UR8, UR6, UR17, UP1 ;  /* 0x0000001106087287 */ /* 0x000fc60008800000 */
[----:B------:R-:W-:-:S09]  /*1ad0*/  MOV R15, UR9 ;  /* 0x00000009000f7c02 */ /* 0x000fd20008000f00 */
.L_x_1387:
[----:B------:R-:W-:Y:S01]  /*1ae0*/  ISETP.NE.AND P0, PT, R17, UR5, PT ;  /* 0x0000000511007c0c */ /* 0x000fe2000bf05270 */
[----:B0-----:R-:W-:Y:S01]  /*1af0*/  UMOV UR16, UR11 ;  /* 0x0000000b00107c82 */ /* 0x001fe20008000000 */
[----:B------:R-:W-:Y:S02]  /*1b00*/  MOV R96, R94 ;  /* 0x0000005e00607202 */ /* 0x000fe40000000f00 */
[----:B-----5:R-:W-:Y:S02]  /*1b10*/  MOV R5, UR16 ;  /* 0x0000001000057c02 */ /* 0x020fe40008000f00 */
[----:B------:R-:W-:Y:S02]  /*1b20*/  MOV R97, R95 ;  /* 0x0000005f00617202 */ /* 0x000fe40000000f00 */
[----:B------:R-:W-:Y:S01]  /*1b30*/  MOV R25, UR16 ;  /* 0x0000001000197c02 */ /* 0x000fe20008000f00 */
[----:B------:R-:W-:-:S04]  /*1b40*/  IMAD.WIDE R4, R5, 0x4, R96 ;  /* 0x0000000405047825 */ /* 0x000fc800078e0260 */
[----:B------:R-:W-:Y:S01]  /*1b50*/  @!P0 LEA R0, R44, R1, 0x3 ;  /* 0x000000012c008211 */ /* 0x000fe200078e18ff */
[----:B------:R-:W5:Y:S01]  /*1b60*/  LDG.E.128.CONSTANT R8, desc[UR14][R96.64] ;  /* 0x0000000e60087981 */ /* 0x000f62000c1e9d00 */
[----:B------:R-:W-:Y:S01]  /*1b70*/  MOV R3, UR16 ;  /* 0x0000001000037c02 */ /* 0x000fe20008000f00 */
[----:B------:R-:W-:Y:S01]  /*1b80*/  IMAD.WIDE R24, R25, 0x4, R4 ;  /* 0x0000000419187825 */ /* 0x000fe200078e0204 */
[----:B------:R-:W-:Y:S01]  /*1b90*/  @!P0 MOV R14, R16 ;  /* 0x00000010000e8202 */ /* 0x000fe20000000f00 */
[----:B------:R0:W2:Y:S02]  /*1ba0*/  @!P0 LDL.64 R20, [R0+0x8] ;  /* 0x0000080000148983 */ /* 0x0000a40000100a00 */
[----:B------:R-:W-:Y:S02]  /*1bb0*/  IMAD.WIDE R2, R3, 0x4, R24 ;  /* 0x0000000403027825 */ /* 0x000fe400078e0218 */
[----:B------:R-:W3:Y:S04]  /*1bc0*/  @!P0 LDG.E.U16.CONSTANT R12, desc[UR14][R14.64] ;  /* 0x0000000e0e0c8981 */ /* 0x000ee8000c1e9500 */
[----:B------:R-:W5:Y:S04]  /*1bd0*/  LDG.E.128.CONSTANT R4, desc[UR14][R4.64] ;  /* 0x0000000e04047981 */ /* 0x000f68000c1e9d00 */
[----:B------:R-:W5:Y:S04]  /*1be0*/  LDG.E.128.CONSTANT R24, desc[UR14][R24.64] ;  /* 0x0000000e18187981 */ /* 0x000f68000c1e9d00 */
[----:B------:R1:W5:Y:S01]  /*1bf0*/  LDG.E.128.CONSTANT R28, desc[UR14][R2.64] ;  /* 0x0000000e021c7981 */ /* 0x000362000c1e9d00 */
[----:B------:R-:W4:Y:S01]  /*1c00*/  S2UR UR18, SR_CTAID.Y ;  /* 0x00000000001279c3 */ /* 0x000f220000002600 */
[----:B------:R-:W-:-:S02]  /*1c10*/  MOV R95, UR16 ;  /* 0x00000010005f7c02 */ /* 0x000fc40008000f00 */
[----:B0-----:R-:W-:-:S03]  /*1c20*/  @!P0 IADD3 R0, PT, PT, R44, 0x1, RZ ;  /* 0x000000012c008810 */ /* 0x001fc60007ffe0ff */
[----:B------:R-:W-:Y:S01]  /*1c30*/  IMAD.WIDE R94, R95, 0x4, R2 ;  /* 0x000000045f5e7825 */ /* 0x000fe200078e0202 */
[----:B------:R-:W-:Y:S01]  /*1c40*/  @!P0 MOV R44, R0 ;  /* 0x00000000002c8202 */ /* 0x000fe20000000f00 */
[----:B----4-:R-:W-:-:S04]  /*1c50*/  UIMAD UR7, UR18, -0x3, UR10 ;  /* 0xfffffffd120778a4 */ /* 0x010fc8000f8e020a */
[----:B------:R-:W-:Y:S01]  /*1c60*/  UISETP.GE.AND UP0, UPT, UR7, 0x1, UPT ;  /* 0x000000010700788c */ /* 0x000fe2000bf06270 */
[----:B--2---:R-:W-:Y:S02]  /*1c70*/  @!P0 PRMT R92, R20, 0x7610, R92 ;  /* 0x00007610145c8816 */ /* 0x004fe4000000005c */
[----:B------:R-:W-:Y:S02]  /*1c80*/  @!P0 PRMT R90, R21, 0x7610, R90 ;  /* 0x00007610155a8816 */ /* 0x000fe4000000005a */
[----:B------:R-:W-:Y:S02]  /*1c90*/  @!P0 PRMT R92, R92, 0x7610, R20 ;  /* 0x000076105c5c8816 */ /* 0x000fe40000000014 */
[----:B------:R-:W-:Y:S02]  /*1ca0*/  @!P0 PRMT R90, R90, 0x7610, R21 ;  /* 0x000076105a5a8816 */ /* 0x000fe40000000015 */
[----:B---3--:R-:W-:Y:S01]  /*1cb0*/  @!P0 IADD3 R17, PT, PT, R12, UR5, RZ ;  /* 0x000000050c118c10 */ /* 0x008fe2000fffe0ff */
[----:B-1----:R-:W-:Y:S06]  /*1cc0*/  BRA.U !UP0, `(.L_x_1386) ;  /* 0x0000001d08887547 */ /* 0x002fec000b800000 */
[----:B------:R-:W2:Y:S01]  /*1cd0*/  LDG.E.128.CONSTANT R32, desc[UR14][R94.64] ;  /* 0x0000000e5e207981 */ /* 0x000ea2000c1e9d00 */
[----:B-----5:R-:W-:Y:S01]  /*1ce0*/  SHF.R.U32.HI R36, RZ, 0xf, R10 ;  /* 0x0000000fff247819 */ /* 0x020fe2000001160a */
[----:B------:R-:W-:Y:S01]  /*1cf0*/  HFMA2 R0, -RZ, RZ, 0, 0.03125 ;  /* 0x00002800ff007431 */ /* 0x000fe200000001ff */
[----:B------:R-:W-:Y:S01]  /*1d00*/  SHF.R.U32.HI R38, RZ, 0xf, R11 ;  /* 0x0000000fff267819 */ /* 0x000fe2000001160b */
[----:B------:R-:W-:Y:S01]  /*1d10*/  UISETP.NE.AND UP0, UPT, UR7, 0x1, UPT ;  /* 0x000000010700788c */ /* 0x000fe2000bf05270 */
[----:B------:R-:W-:Y:S02]  /*1d20*/  SHF.R.U32.HI R37, RZ, 0xe, R6 ;  /* 0x0000000eff257819 */ /* 0x000fe40000011606 */
[----:B------:R-:W-:Y:S02]  /*1d30*/  SHF.R.U32.HI R39, RZ, 0xe, R7 ;  /* 0x0000000eff277819 */ /* 0x000fe40000011607 */
[----:B------:R-:W-:Y:S02]  /*1d40*/  LOP3.LUT R36, R36, 0x10001, RZ, 0xc0, !PT ;  /* 0x0001000124247812 */ /* 0x000fe400078ec0ff */
[----:B------:R-:W-:-:S02]  /*1d50*/  LOP3.LUT R38, R38, 0x10001, RZ, 0xc0, !PT ;  /* 0x0001000126267812 */ /* 0x000fc400078ec0ff */
[----:B------:R-:W-:Y:S02]  /*1d60*/  LOP3.LUT R37, R36, 0x20002, R37, 0xf8, !PT ;  /* 0x0002000224257812 */ /* 0x000fe400078ef825 */
[----:B------:R-:W-:Y:S02]  /*1d70*/  LOP3.LUT R38, R38, 0x20002, R39, 0xf8, !PT ;  /* 0x0002000226267812 */ /* 0x000fe400078ef827 */
[----:B------:R-:W-:Y:S02]  /*1d80*/  SHF.R.U32.HI R80, RZ, 0xd, R26 ;  /* 0x0000000dff507819 */ /* 0x000fe4000001161a */
[----:B------:R-:W-:Y:S02]  /*1d90*/  SHF.R.U32.HI R81, RZ, 0xd, R27 ;  /* 0x0000000dff517819 */ /* 0x000fe4000001161b */
[----:B------:R-:W-:Y:S02]  /*1da0*/  SHF.R.U32.HI R14, RZ, 0xf, R9 ;  /* 0x0000000fff0e7819 */ /* 0x000fe40000011609 */
[----:B------:R-:W-:-:S02]  /*1db0*/  LOP3.LUT R80, R37, 0x40004, R80, 0xf8, !PT ;  /* 0x0004000425507812 */ /* 0x000fc400078ef850 */
[----:B------:R-:W-:Y:S02]  /*1dc0*/  LOP3.LUT R81, R38, 0x40004, R81, 0xf8, !PT ;  /* 0x0004000426517812 */ /* 0x000fe400078ef851 */
[C---:B------:R-:W-:Y:S01]  /*1dd0*/  LOP3.LUT R23, R11.reuse, 0x1f001f, RZ, 0xc0, !PT ;  /* 0x001f001f0b177812 */ /* 0x040fe200078ec0ff */
[----:B------:R-:W0:Y:S01]  /*1de0*/  LDS.128 R36, [UR4] ;  /* 0x00000004ff247984 */ /* 0x000e220008000c00 */
[----:B------:R-:W-:Y:S02]  /*1df0*/  LOP3.LUT R3, R11, 0x3e003e0, RZ, 0xc0, !PT ;  /* 0x03e003e00b037812 */ /* 0x000fe400078ec0ff */
[----:B------:R-:W-:Y:S02]  /*1e00*/  SHF.R.U32.HI R51, RZ, 0xa, R11 ;  /* 0x0000000aff337819 */ /* 0x000fe4000001160b */
[----:B------:R-:W-:Y:S02]  /*1e10*/  SHF.R.U32.HI R11, RZ, 0xe, R5 ;  /* 0x0000000eff0b7819 */ /* 0x000fe40000011605 */
[----:B------:R-:W-:-:S02]  /*1e20*/  LOP3.LUT R14, R14, 0x10001, RZ, 0xc0, !PT ;  /* 0x000100010e0e7812 */ /* 0x000fc400078ec0ff */
[----:B------:R-:W-:Y:S02]  /*1e30*/  SHF.R.U32.HI R78, RZ, 0xd, R25 ;  /* 0x0000000dff4e7819 */ /* 0x000fe40000011619 */
[----:B------:R-:W-:Y:S02]  /*1e40*/  LOP3.LUT R11, R14, 0x20002, R11, 0xf8, !PT ;  /* 0x000200020e0b7812 */ /* 0x000fe400078ef80b */
[--C-:B------:R-:W-:Y:S02]  /*1e50*/  SHF.R.U32.HI R13, RZ, 0xf, R8.reuse ;  /* 0x0000000fff0d7819 */ /* 0x100fe40000011608 */
[C---:B------:R-:W-:Y:S02]  /*1e60*/  LOP3.LUT R20, R8.reuse, 0x1f001f, RZ, 0xc0, !PT ;  /* 0x001f001f08147812 */ /* 0x040fe400078ec0ff */
[----:B------:R-:W-:Y:S02]  /*1e70*/  LOP3.LUT R12, R8, 0x3e003e0, RZ, 0xc0, !PT ;  /* 0x03e003e0080c7812 */ /* 0x000fe400078ec0ff */
[----:B------:R-:W-:-:S02]  /*1e80*/  SHF.R.U32.HI R45, RZ, 0xa, R8 ;  /* 0x0000000aff2d7819 */ /* 0x000fc40000011608 */
[C---:B------:R-:W-:Y:S02]  /*1e90*/  LOP3.LUT R21, R9.reuse, 0x1f001f, RZ, 0xc0, !PT ;  /* 0x001f001f09157812 */ /* 0x040fe400078ec0ff */
[----:B------:R-:W-:Y:S02]  /*1ea0*/  LOP3.LUT R8, R9, 0x3e003e0, RZ, 0xc0, !PT ;  /* 0x03e003e009087812 */ /* 0x000fe400078ec0ff */
[----:B------:R-:W-:Y:S02]  /*1eb0*/  SHF.R.U32.HI R46, RZ, 0xa, R9 ;  /* 0x0000000aff2e7819 */ /* 0x000fe40000011609 */
[C---:B------:R-:W-:Y:S02]  /*1ec0*/  LOP3.LUT R22, R10.reuse, 0x1f001f, RZ, 0xc0, !PT ;  /* 0x001f001f0a167812 */ /* 0x040fe400078ec0ff */
[----:B------:R-:W-:Y:S02]  /*1ed0*/  LOP3.LUT R2, R10, 0x3e003e0, RZ, 0xc0, !PT ;  /* 0x03e003e00a027812 */ /* 0x000fe400078ec0ff */
[----:B------:R-:W-:-:S02]  /*1ee0*/  SHF.R.U32.HI R48, RZ, 0xa, R10 ;  /* 0x0000000aff307819 */ /* 0x000fc4000001160a */
[--C-:B------:R-:W-:Y:S02]  /*1ef0*/  SHF.R.U32.HI R10, RZ, 0xe, R4.reuse ;  /* 0x0000000eff0a7819 */ /* 0x100fe40000011604 */
[C---:B------:R-:W-:Y:S02]  /*1f00*/  LOP3.LUT R57, R4.reuse, 0x1f001f, RZ, 0xc0, !PT ;  /* 0x001f001f04397812 */ /* 0x040fe400078ec0ff */
[----:B------:R-:W-:Y:S02]  /*1f10*/  LOP3.LUT R9, R4, 0x3e003e0, RZ, 0xc0, !PT ;  /* 0x03e003e004097812 */ /* 0x000fe400078ec0ff */
[----:B------:R-:W-:Y:S02]  /*1f20*/  SHF.R.U32.HI R52, RZ, 0xa, R4 ;  /* 0x0000000aff347819 */ /* 0x000fe40000011604 */
[C---:B------:R-:W-:Y:S02]  /*1f30*/  LOP3.LUT R60, R5.reuse, 0x1f001f, RZ, 0xc0, !PT ;  /* 0x001f001f053c7812 */ /* 0x040fe400078ec0ff */
[----:B------:R-:W-:-:S02]  /*1f40*/  LOP3.LUT R4, R5, 0x3e003e0, RZ, 0xc0, !PT ;  /* 0x03e003e005047812 */ /* 0x000fc400078ec0ff */
[----:B------:R-:W-:Y:S02]  /*1f50*/  SHF.R.U32.HI R54, RZ, 0xa, R5 ;  /* 0x0000000aff367819 */ /* 0x000fe40000011605 */
[----:B------:R-:W-:Y:S02]  /*1f60*/  LOP3.LUT R78, R11, 0x40004, R78, 0xf8, !PT ;  /* 0x000400040b4e7812 */ /* 0x000fe400078ef84e */
[----:B------:R-:W-:Y:S02]  /*1f70*/  LOP3.LUT R53, R27, 0x3e003e0, RZ, 0xc0, !PT ;  /* 0x03e003e01b357812 */ /* 0x000fe400078ec0ff */
[C---:B------:R-:W-:Y:S02]  /*1f80*/  LOP3.LUT R61, R6.reuse, 0x1f001f, RZ, 0xc0, !PT ;  /* 0x001f001f063d7812 */ /* 0x040fe400078ec0ff */
[----:B------:R-:W-:Y:S02]  /*1f90*/  LOP3.LUT R5, R6, 0x3e003e0, RZ, 0xc0, !PT ;  /* 0x03e003e006057812 */ /* 0x000fe400078ec0ff */
[----:B------:R-:W-:-:S02]  /*1fa0*/  SHF.R.U32.HI R58, RZ, 0xa, R6 ;  /* 0x0000000aff3a7819 */ /* 0x000fc40000011606 */
        /* <DEDUP_REMOVED lines=11> */
[-C--:B------:R-:W-:Y:S01]  /*2060*/  HFMA2 R47, R47, R0.reuse.H0_H0, -48, -48 ;  /* 0xd200d2002f2f7431 */ /* 0x080fe20000040000 */
[----:B------:R-:W-:Y:S01]  /*2070*/  SHF.R.U32.HI R59, RZ, 0xa, R7 ;  /* 0x0000000aff3b7819 */ /* 0x000fe20000011607 */
        /* <DEDUP_REMOVED lines=12> */
[----:B------:R-:W-:Y:S01]  /*2140*/  LOP3.LUT R13, R13, 0x20002, R10, 0xf8, !PT ;  /* 0x000200020d0d7812 */ /* 0x000fe200078ef80a */
[----:B------:R-:W-:Y:S01]  /*2150*/  HADD2 R79, R79, -1040, -1040 ;  /* 0xe410e4104f4f7430 */ /* 0x000fe20000000000 */
[----:B------:R-:W-:Y:S01]  /*2160*/  SHF.R.U32.HI R76, RZ, 0xd, R24 ;  /* 0x0000000dff4c7819 */ /* 0x000fe20000011618 */
[----:B------:R-:W-:Y:S01]  /*2170*/  HADD2 R75, R75, -1040, -1040 ;  /* 0xe410e4104b4b7430 */ /* 0x000fe20000000000 */
[----:B------:R-:W-:Y:S02]  /*2180*/  LOP3.LUT R73, R3, 0x64006400, RZ, 0xfc, !PT ;  /* 0x6400640003497812 */ /* 0x000fe400078efcff */
[----:B------:R-:W-:Y:S02]  /*2190*/  LOP3.LUT R10, R24, 0x3e003e0, RZ, 0xc0, !PT ;  /* 0x03e003e0180a7812 */ /* 0x000fe400078ec0ff */
[----:B------:R-:W-:Y:S02]  /*21a0*/  LOP3.LUT R56, R30, 0x3e003e0, RZ, 0xc0, !PT ;  /* 0x03e003e01e387812 */ /* 0x000fe400078ec0ff */
[----:B------:R-:W-:-:S02]  /*21b0*/  LOP3.LUT R65, R2, 0x64006400, RZ, 0xfc, !PT ;  /* 0x6400640002417812 */ /* 0x000fc400078efcff */
[----:B------:R-:W-:Y:S02]  /*21c0*/  LOP3.LUT R3, R64, 0x64006400, RZ, 0xfc, !PT ;  /* 0x6400640040037812 */ /* 0x000fe400078efcff */
[----:B------:R-:W-:Y:S02]  /*21d0*/  LOP3.LUT R50, R26, 0x3e003e0, RZ, 0xc0, !PT ;  /* 0x03e003e01a327812 */ /* 0x000fe400078ec0ff */
        /* <DEDUP_REMOVED lines=36> */
[----:B------:R-:W1:Y:S01]  /*2420*/  LDS.128 R20, [UR4+0x10] ;  /* 0x00001004ff147984 */ /* 0x000e620008000c00 */
[----:B------:R-:W-:Y:S01]  /*2430*/  LOP3.LUT R2, R35, 0x3e003e0, RZ, 0xc0, !PT ;  /* 0x03e003e023027812 */ /* 0x000fe200078ec0ff */
[----:B------:R-:W-:Y:S01]  /*2440*/  HADD2 R53, R53, -1040, -1040 ;  /* 0xe410e41035357430 */ /* 0x000fe20000000000 */
[----:B------:R-:W-:Y:S01]  /*2450*/  LOP3.LUT R63, R64, 0x64006400, RZ, 0xfc, !PT ;  /* 0x64006400403f7812 */ /* 0x000fe200078efcff */
[----:B------:R-:W-:Y:S01]  /*2460*/  HADD2 R55, R55, -1040, -1040 ;  /* 0xe410e41037377430 */ /* 0x000fe20000000000 */
[----:B------:R-:W-:Y:S01]  /*2470*/  LOP3.LUT R65, R2, 0x64006400, RZ, 0xfc, !PT ;  /* 0x6400640002417812 */ /* 0x000fe200078efcff */
[-C--:B0-----:R-:W-:Y:S02]  /*2480*/  HFMA2 R64, R79, R36.reuse, RZ ;  /* 0x000000244f407231 */ /* 0x081fe400000000ff */
[----:B------:R-:W-:Y:S02]  /*2490*/  HFMA2 R67, R53, R36, RZ.H0_H0 ;  /* 0x0000002435437231 */ /* 0x000fe400000400ff */
[----:B------:R-:W-:-:S02]  /*24a0*/  HFMA2 R2, R63, R0.H0_H0, -48, -48 ;  /* 0xd200d2003f027431 */ /* 0x000fc40000040000 */
[-C--:B------:R-:W-:Y:S02]  /*24b0*/  HFMA2 R64, R68, R37.reuse, R64 ;  /* 0x0000002544407231 */ /* 0x080fe40000000040 */
[----:B------:R-:W-:Y:S02]  /*24c0*/  HFMA2 R0, R65, R0.H0_H0, -48, -48 ;  /* 0xd200d20041007431 */ /* 0x000fe40000040000 */
[-C--:B------:R-:W-:Y:S02]  /*24d0*/  HFMA2 R65, R55, R36.reuse, RZ ;  /* 0x0000002437417231 */ /* 0x080fe400000000ff */
[----:B------:R-:W-:Y:S02]  /*24e0*/  HFMA2 R63, R75, R36, RZ.H0_H0 ;  /* 0x000000244b3f7231 */ /* 0x000fe400000400ff */
        /* <DEDUP_REMOVED lines=14> */
[----:B------:R-:W-:Y:S02]  /*25d0*/  HADD2 R45, R69, -1040, -1040 ;  /* 0xe410e410452d7430 */ /* 0x000fe40000000000 */
[----:B------:R-:W-:Y:S02]  /*25e0*/  HADD2 R64, R48, -1040, -1040 ;  /* 0xe410e41030407430 */ /* 0x000fe40000000000 */
[-C--:B------:R-:W-:Y:S02]  /*25f0*/  HFMA2 R36, R51, R38.reuse, R36 ;  /* 0x0000002633247231 */ /* 0x080fe40000000024 */
[-C--:B------:R-:W-:Y:S02]  /*2600*/  HFMA2 R69, R57, R38.reuse, R63 ;  /* 0x0000002639457231 */ /* 0x080fe4000000003f */
[----:B------:R-:W-:Y:S02]  /*2610*/  HFMA2 R37, R45, R38, R37 ;  /* 0x000000262d257231 */ /* 0x000fe40000000025 */
[----:B------:R-:W-:-:S02]  /*2620*/  HFMA2 R63, R64, R39, R65 ;  /* 0x00000027403f7231 */ /* 0x000fc40000000041 */
[----:B------:R-:W-:Y:S01]  /*2630*/  HADD2 R62, R60, -1040, -1040 ;  /* 0xe410e4103c3e7430 */ /* 0x000fe20000000000 */
[----:B------:R-:W-:Y:S01]  /*2640*/  LOP3.LUT R65, R27, 0x1f001f, RZ, 0xc0, !PT ;  /* 0x001f001f1b417812 */ /* 0x000fe200078ec0ff */
[----:B------:R-:W-:Y:S02]  /*2650*/  HADD2 R46, R46, -1040, -1040 ;  /* 0xe410e4102e2e7430 */ /* 0x000fe40000000000 */
[----:B-1----:R-:W-:Y:S02]  /*2660*/  HFMA2 R63, R49, R20, R63 ;  /* 0x00000014313f7231 */ /* 0x002fe4000000003f */
[----:B------:R-:W-:Y:S01]  /*2670*/  HADD2 R48, R61, -1040, -1040 ;  /* 0xe410e4103d307430 */ /* 0x000fe20000000000 */
[----:B------:R-:W-:Y:S01]  /*2680*/  LOP3.LUT R71, R65, 0x64006400, RZ, 0xfc, !PT ;  /* 0x6400640041477812 */ /* 0x000fe200078efcff */
[-C--:B------:R-:W-:Y:S02]  /*2690*/  HFMA2 R69, R62, R39.reuse, R69 ;  /* 0x000000273e457231 */ /* 0x080fe40000000045 */
[----:B------:R-:W-:-:S02]  /*26a0*/  HFMA2 R36, R46, R39, R36 ;  /* 0x000000272e247231 */ /* 0x000fc40000000024 */
[----:B------:R-:W-:Y:S01]  /*26b0*/  HFMA2 R37, R48, R39, R37 ;  /* 0x0000002730257231 */ /* 0x000fe20000000025 */
[----:B------:R-:W-:Y:S01]  /*26c0*/  SHF.R.U32.HI R27, RZ, 0xa, R27 ;  /* 0x0000000aff1b7819 */ /* 0x000fe2000001161b */
[-C--:B------:R-:W-:Y:S02]  /*26d0*/  HFMA2 R70, R47, R20.reuse, R69 ;  /* 0x000000142f467231 */ /* 0x080fe40000000045 */
[-C--:B------:R-:W-:Y:S02]  /*26e0*/  HFMA2 R69, R13, R20.reuse, R36 ;  /* 0x000000140d457231 */ /* 0x080fe40000000024 */
[----:B------:R-:W-:Y:S01]  /*26f0*/  HFMA2 R61, R11, R20, R37 ;  /* 0x000000140b3d7231 */ /* 0x000fe20000000025 */
[----:B------:R-:W-:Y:S01]  /*2700*/  LOP3.LUT R20, R58, 0x64006400, RZ, 0xfc, !PT ;  /* 0x640064003a147812 */ /* 0x000fe200078efcff */
[----:B------:R-:W0:Y:S01]  /*2710*/  LDS.128 R36, [UR4+0x20] ;  /* 0x00002004ff247984 */ /* 0x000e220008000c00 */
        /* <DEDUP_REMOVED lines=54> */
[--C-:B------:R-:W-:Y:S01]  /*2a80*/  SHF.R.U32.HI R23, RZ, 0xc, R28.reuse ;  /* 0x0000000cff177819 */ /* 0x100fe2000001161c */
[----:B------:R-:W-:Y:S01]  /*2a90*/  HADD2 R70, R24, -1040, -1040 ;  /* 0xe410e41018467430 */ /* 0x000fe20000000000 */
[----:B------:R-:W-:Y:S01]  /*2aa0*/  SHF.R.U32.HI R28, RZ, 0xa, R28 ;  /* 0x0000000aff1c7819 */ /* 0x000fe2000001161c */
[----:B------:R-:W-:Y:S01]  /*2ab0*/  HADD2 R36, R25, -1040, -1040 ;  /* 0xe410e41019247430 */ /* 0x000fe20000000000 */
[----:B------:R-:W-:Y:S01]  /*2ac0*/  LOP3.LUT R24, R76, 0x80008, R23, 0xf8, !PT ;  /* 0x000800084c187812 */ /* 0x000fe200078ef817 */
[----:B------:R-:W-:-:S02]  /*2ad0*/  HADD2 R74, R22, -1040, -1040 ;  /* 0xe410e410164a7430 */ /* 0x000fc40000000000 */
[-C--:B------:R-:W-:Y:S02]  /*2ae0*/  HFMA2 R20, R70, R37.reuse, R20 ;  /* 0x0000002546147231 */ /* 0x080fe40000000014 */
[-C--:B------:R-:W-:Y:S01]  /*2af0*/  HFMA2 R21, R36, R37.reuse, R21 ;  /* 0x0000002524157231 */ /* 0x080fe20000000015 */
[----:B------:R-:W-:Y:S01]  /*2b00*/  SHF.R.U32.HI R23, RZ, 0xc, R30 ;  /* 0x0000000cff177819 */ /* 0x000fe2000001161e */
[-C--:B------:R-:W-:Y:S01]  /*2b10*/  HFMA2 R83, R74, R37.reuse, R83 ;  /* 0x000000254a537231 */ /* 0x080fe20000000053 */
[----:B------:R-:W-:Y:S01]  /*2b20*/  SHF.R.U32.HI R22, RZ, 0xc, R31 ;  /* 0x0000000cff167819 */ /* 0x000fe2000001161f */
[----:B------:R-:W-:Y:S01]  /*2b30*/  HFMA2 R82, R72, R37, R82 ;  /* 0x0000002548527231 */ /* 0x000fe20000000052 */
[----:B------:R-:W-:Y:S01]  /*2b40*/  LOP3.LUT R26, R80, 0x80008, R23, 0xf8, !PT ;  /* 0x00080008501a7812 */ /* 0x000fe200078ef817 */
[-C--:B------:R-:W-:Y:S01]  /*2b50*/  HFMA2 R37, R5, R38.reuse, R20 ;  /* 0x0000002605257231 */ /* 0x080fe20000000014 */
[----:B------:R-:W-:Y:S01]  /*2b60*/  LOP3.LUT R27, R81, 0x80008, R22, 0xf8, !PT ;  /* 0x00080008511b7812 */ /* 0x000fe200078ef816 */
[-C--:B------:R-:W-:Y:S01]  /*2b70*/  HFMA2 R81, R3, R38.reuse, R21 ;  /* 0x0000002603517231 */ /* 0x080fe20000000015 */
[--C-:B------:R-:W-:Y:S01]  /*2b80*/  SHF.R.U32.HI R25, RZ, 0xc, R29.reuse ;  /* 0x0000000cff197819 */ /* 0x100fe2000001161d */
[----:B------:R-:W0:Y:S01]  /*2b90*/  LDS.128 R20, [UR4+0x30] ;  /* 0x00003004ff147984 */ /* 0x000e220008000c00 */
[----:B------:R-:W-:Y:S01]  /*2ba0*/  SHF.R.U32.HI R29, RZ, 0xa, R29 ;  /* 0x0000000aff1d7819 */ /* 0x000fe2000001161d */
[-C--:B------:R-:W-:Y:S01]  /*2bb0*/  HFMA2 R83, R9, R38.reuse, R83 ;  /* 0x0000002609537231 */ /* 0x080fe20000000053 */
[----:B------:R-:W-:Y:S01]  /*2bc0*/  SHF.R.U32.HI R30, RZ, 0xa, R30 ;  /* 0x0000000aff1e7819 */ /* 0x000fe2000001161e */
[----:B------:R-:W-:Y:S01]  /*2bd0*/  HFMA2 R82, R7, R38, R82 ;  /* 0x0000002607527231 */ /* 0x000fe20000000052 */
[----:B------:R-:W-:-:S02]  /*2be0*/  SHF.R.U32.HI R31, RZ, 0xa, R31 ;  /* 0x0000000aff1f7819 */ /* 0x000fc4000001161f */
        /* <DEDUP_REMOVED lines=9> */
[----:B------:R-:W-:Y:S01]  /*2c80*/  LOP3.LUT R25, R78, 0x80008, R25, 0xf8, !PT ;  /* 0x000800084e197812 */ /* 0x000fe200078ef819 */
[----:B------:R-:W-:Y:S02]  /*2c90*/  HADD2 R78, R29, -1040, -1040 ;  /* 0xe410e4101d4e7430 */ /* 0x000fe40000000000 */
[----:B------:R-:W-:Y:S02]  /*2ca0*/  HFMA2 R28, R80, R39, R83 ;  /* 0x00000027501c7231 */ /* 0x000fe40000000053 */
[----:B------:R-:W-:Y:S01]  /*2cb0*/  HADD2 R76, R30, -1040, -1040 ;  /* 0xe410e4101e4c7430 */ /* 0x000fe20000000000 */
[----:B------:R-:W-:Y:S01]  /*2cc0*/  LOP3.LUT R83, R32, 0x1f001f, RZ, 0xc0, !PT ;  /* 0x001f001f20537812 */ /* 0x000fe200078ec0ff */
[----:B------:R-:W-:-:S02]  /*2cd0*/  HADD2 R38, R31, -1040, -1040 ;  /* 0xe410e4101f267430 */ /* 0x000fc40000000000 */
[-C--:B------:R-:W-:Y:S02]  /*2ce0*/  HFMA2 R82, R78, R39.reuse, R82 ;  /* 0x000000274e527231 */ /* 0x080fe40000000052 */
[-C--:B------:R-:W-:Y:S02]  /*2cf0*/  HFMA2 R29, R76, R39.reuse, R37 ;  /* 0x000000274c1d7231 */ /* 0x080fe40000000025 */
[----:B------:R-:W-:Y:S01]  /*2d00*/  HFMA2 R30, R38, R39, R81 ;  /* 0x00000027261e7231 */ /* 0x000fe20000000051 */
        /* <DEDUP_REMOVED lines=10> */
[----:B0-----:R-:W-:Y:S02]  /*2db0*/  HFMA2 R31, R83, R20, R28 ;  /* 0x00000014531f7231 */ /* 0x001fe4000000001c */
[----:B------:R-:W-:-:S02]  /*2dc0*/  HADD2 R37, R37, -1040, -1040 ;  /* 0xe410e41025257430 */ /* 0x000fc40000000000 */
[-C--:B------:R-:W-:Y:S02]  /*2dd0*/  HFMA2 R82, R81, R20.reuse, R82 ;  /* 0x0000001451527231 */ /* 0x080fe40000000052 */
[-C--:B------:R-:W-:Y:S02]  /*2de0*/  HFMA2 R28, R39, R20.reuse, R29 ;  /* 0x00000014271c7231 */ /* 0x080fe4000000001d */
[----:B------:R-:W-:Y:S02]  /*2df0*/  HFMA2 R30, R37, R20, R30 ;  /* 0x00000014251e7231 */ /* 0x000fe4000000001e */
[-C--:B------:R-:W-:Y:S02]  /*2e00*/  HFMA2 R29, R6, R21.reuse, R31 ;  /* 0x00000015061d7231 */ /* 0x080fe4000000001f */
[-C--:B------:R-:W-:Y:S02]  /*2e10*/  HFMA2 R20, R4, R21.reuse, R82 ;  /* 0x0000001504147231 */ /* 0x080fe40000000052 */
[----:B------:R-:W-:-:S02]  /*2e20*/  HFMA2 R28, R2, R21, R28 ;  /* 0x00000015021c7231 */ /* 0x000fc4000000001c */
[----:B------:R-:W-:Y:S01]  /*2e30*/  HFMA2 R21, R0, R21, R30 ;  /* 0x0000001500157231 */ /* 0x000fe2000000001e */
[----:B------:R-:W-:Y:S02]  /*2e40*/  SHF.R.U32.HI R31, RZ, 0xb, R32 ;  /* 0x0000000bff1f7819 */ /* 0x000fe40000011620 */
[----:B------:R-:W-:Y:S02]  /*2e50*/  SHF.R.U32.HI R30, RZ, 0xb, R33 ;  /* 0x0000000bff1e7819 */ /* 0x000fe40000011621 */
[----:B------:R-:W-:Y:S02]  /*2e60*/  LOP3.LUT R24, R24, 0x100010, R31, 0xf8, !PT ;  /* 0x0010001018187812 */ /* 0x000fe400078ef81f */
[----:B------:R-:W-:Y:S02]  /*2e70*/  LOP3.LUT R25, R25, 0x100010, R30, 0xf8, !PT ;  /* 0x0010001019197812 */ /* 0x000fe400078ef81e */
[----:B------:R-:W-:Y:S02]  /*2e80*/  SHF.R.U32.HI R32, RZ, 0xa, R32 ;  /* 0x0000000aff207819 */ /* 0x000fe40000011620 */
[----:B------:R-:W-:-:S02]  /*2e90*/  SHF.R.U32.HI R33, RZ, 0xa, R33 ;  /* 0x0000000aff217819 */ /* 0x000fc40000011621 */
[--C-:B------:R-:W-:Y:S02]  /*2ea0*/  SHF.R.U32.HI R31, RZ, 0xb, R34.reuse ;  /* 0x0000000bff1f7819 */ /* 0x100fe40000011622 */
[--C-:B------:R-:W-:Y:S02]  /*2eb0*/  SHF.R.U32.HI R30, RZ, 0xb, R35.reuse ;  /* 0x0000000bff1e7819 */ /* 0x100fe40000011623 */
[----:B------:R-:W-:Y:S02]  /*2ec0*/  SHF.R.U32.HI R34, RZ, 0xa, R34 ;  /* 0x0000000aff227819 */ /* 0x000fe40000011622 */
        /* <DEDUP_REMOVED lines=129> */
[----:B------:R-:W-:-:S02]  /*36e0*/  HFMA2 R20, R50, R21, R20 ;  /* 0x0000001532147231 */ /* 0x000fc40000000014 */
[-C--:B------:R-:W-:Y:S02]  /*36f0*/  HFMA2 R56, R51, R22.reuse, R56 ;  /* 0x0000001633387231 */ /* 0x080fe40000000038 */
[-C--:B------:R-:W-:Y:S02]  /*3700*/  HFMA2 R62, R62, R23.reuse, R31 ;  /* 0x000000173e3e7231 */ /* 0x080fe4000000001f */
[-C--:B------:R-:W-:Y:S01]  /*3710*/  HFMA2 R32, R64, R23.reuse, R32 ;  /* 0x0000001740207231 */ /* 0x080fe20000000020 */
[----:B------:R-:W0:Y:S01]  /*3720*/  LDS.128 R28, [UR4+0x120] ;  /* 0x00012004ff1c7984 */ /* 0x000e220008000c00 */
[----:B------:R-:W-:Y:S02]  /*3730*/  HFMA2 R20, R45, R22, R20 ;  /* 0x000000162d147231 */ /* 0x000fe40000000014 */
[----:B------:R-:W-:Y:S02]  /*3740*/  HFMA2 R56, R46, R23, R56 ;  /* 0x000000172e387231 */ /* 0x000fe40000000038 */
[----:B-1----:R-:W-:-:S02]  /*3750*/  HFMA2 R62, R47, R24, R62 ;  /* 0x000000182f3e7231 */ /* 0x002fc4000000003e */
[-C--:B------:R-:W-:Y:S02]  /*3760*/  HFMA2 R32, R49, R24.reuse, R32 ;  /* 0x0000001831207231 */ /* 0x080fe40000000020 */
[----:B------:R-:W-:Y:S02]  /*3770*/  HFMA2 R20, R48, R23, R20 ;  /* 0x0000001730147231 */ /* 0x000fe40000000014 */
[-C--:B------:R-:W-:Y:S02]  /*3780*/  HFMA2 R56, R13, R24.reuse, R56 ;  /* 0x000000180d387231 */ /* 0x080fe40000000038 */
[-C--:B------:R-:W-:Y:S02]  /*3790*/  HFMA2 R60, R60, R25.reuse, R32 ;  /* 0x000000193c3c7231 */ /* 0x080fe40000000020 */
[----:B------:R-:W-:Y:S01]  /*37a0*/  HFMA2 R58, R58, R25, R62 ;  /* 0x000000193a3a7231 */ /* 0x000fe2000000003e */
[----:B------:R-:W1:Y:S01]  /*37b0*/  LDS.128 R32, [UR4+0x130] ;  /* 0x00013004ff207984 */ /* 0x000e620008000c00 */
[----:B------:R-:W-:-:S02]  /*37c0*/  HFMA2 R20, R11, R24, R20 ;  /* 0x000000180b147231 */ /* 0x000fc40000000014 */
[-C--:B------:R-:W-:Y:S02]  /*37d0*/  HFMA2 R13, R52, R25.reuse, R56 ;  /* 0x00000019340d7231 */ /* 0x080fe40000000038 */
[-C--:B------:R-:W-:Y:S02]  /*37e0*/  HFMA2 R58, R59, R26.reuse, R58 ;  /* 0x0000001a3b3a7231 */ /* 0x080fe4000000003a */
[-C--:B------:R-:W-:Y:S02]  /*37f0*/  HFMA2 R60, R65, R26.reuse, R60 ;  /* 0x0000001a413c7231 */ /* 0x080fe4000000003c */
[----:B------:R-:W-:Y:S02]  /*3800*/  HFMA2 R20, R54, R25, R20 ;  /* 0x0000001936147231 */ /* 0x000fe40000000014 */
[----:B------:R-:W-:Y:S02]  /*3810*/  HFMA2 R13, R61, R26, R13 ;  /* 0x0000001a3d0d7231 */ /* 0x000fe4000000000d */
[----:B------:R-:W-:-:S02]  /*3820*/  HFMA2 R58, R12, R27, R58 ;  /* 0x0000001b0c3a7231 */ /* 0x000fc4000000003a */
[-C--:B------:R-:W-:Y:S02]  /*3830*/  HFMA2 R14, R14, R27.reuse, R60 ;  /* 0x0000001b0e0e7231 */ /* 0x080fe4000000003c */
[----:B------:R-:W-:Y:S02]  /*3840*/  HFMA2 R20, R63, R26, R20 ;  /* 0x0000001a3f147231 */ /* 0x000fe40000000014 */
        /* <DEDUP_REMOVED lines=42> */
.L_x_1386:
        /* <DEDUP_REMOVED lines=10> */
.L_x_1385:
[----:B------:R-:W0:Y:S02]  /*3b90*/  LDCU UR8, c[0x0][0x3d4] ;  /* 0x00007a80ff0877ac */ /* 0x000e240008000800 */
[----:B0-----:R-:W-:-:S04]  /*3ba0*/  UISETP.LT.AND UP0, UPT, UR6, UR8, UPT ;  /* 0x000000080600728c */ /* 0x001fc8000bf01270 */
[----:B------:R-:W-:-:S04]  /*3bb0*/  USEL UR8, UR6, UR8, UP0 ;  /* 0x0000000806087287 */ /* 0x000fc80008000000 */
[----:B------:R-:W-:-:S09]  /*3bc0*/  UISETP.GT.AND UP0, UPT, UR8, UR5, UPT ;  /* 0x000000050800728c */ /* 0x000fd2000bf04270 */
[----:B------:R-:W-:Y:S05]  /*3bd0*/  BRA.U !UP0, `(.L_x_1388) ;  /* 0x00000041089c7547 */ /* 0x000fea000b800000 */
[----:B------:R-:W0:Y:S01]  /*3be0*/  LDCU.64 UR6, c[0x0][0x3b8] ;  /* 0x00007700ff0677ac */ /* 0x000e220008000a00 */
[----:B------:R-:W1:Y:S01]  /*3bf0*/  LDCU UR10, c[0x0][0x3a8] ;  /* 0x00007500ff0a77ac */ /* 0x000e620008000800 */
[----:B------:R-:W2:Y:S01]  /*3c00*/  LDCU UR16, c[0x0][0x3ac] ;  /* 0x00007580ff1077ac */ /* 0x000ea20008000800 */
[----:B------:R-:W-:Y:S02]  /*3c10*/  UIADD3 UR4, UPT, UPT, UR4, 0xa0, URZ ;  /* 0x000000a004047890 */ /* 0x000fe4000fffe0ff */
[----:B0-----:R-:W-:-:S04]  /*3c20*/  UIMAD.WIDE.U32 UR6, UR5, 0x4, UR6 ;  /* 0x00000004050678a5 */ /* 0x001fc8000f8e0006 */
[----:B------:R-:W-:-:S04]  /*3c30*/  UIADD3 UR9, UP0, UPT, UR6, 0x2, URZ ;  /* 0x0000000206097890 */ /* 0x000fc8000ff1e0ff */
[----:B------:R-:W-:Y:S02]  /*3c40*/  UIADD3.X UR6, UPT, UPT, URZ, UR7, URZ, UP0, !UPT ;  /* 0x00000007ff067290 */ /* 0x000fe400087fe4ff */
[----:B-----5:R-:W-:-:S04]  /*3c50*/  MOV R8, UR9 ;  /* 0x0000000900087c02 */ /* 0x020fc80008000f00 */
[----:B-12---:R-:W-:-:S07]  /*3c60*/  MOV R7, UR6 ;  /* 0x0000000600077c02 */ /* 0x006fce0008000f00 */
.L_x_1393:
[----:B------:R-:W-:-:S13]  /*3c70*/  ISETP.NE.AND P0, PT, R17, UR5, PT ;  /* 0x0000000511007c0c */ /* 0x000fda000bf05270 */
[----:B------:R-:W-:Y:S02]  /*3c80*/  @!P0 LEA R2, R44, R1, 0x3 ;  /* 0x000000012c028211 */ /* 0x000fe400078e18ff */
[----:B------:R-:W-:-:S04]  /*3c90*/  @!P0 MOV R9, R7 ;  /* 0x0000000700098202 */ /* 0x000fc80000000f00 */
[----:B------:R-:W2:Y:S04]  /*3ca0*/  @!P0 LDL.64 R2, [R2+0x8] ;  /* 0x0000080002028983 */ /* 0x000ea80000100a00 */
[----:B------:R-:W3:Y:S01]  /*3cb0*/  @!P0 LDG.E.U16.CONSTANT R0, desc[UR14][R8.64] ;  /* 0x0000000e08008981 */ /* 0x000ee2000c1e9500 */
[----:B------:R-:W0:Y:S01]  /*3cc0*/  S2UR UR18, SR_CTAID.Y ;  /* 0x00000000001279c3 */ /* 0x000e220000002600 */
[----:B------:R-:W-:Y:S01]  /*3cd0*/  @!P0 IADD3 R4, PT, PT, R44, 0x1, RZ ;  /* 0x000000012c048810 */ /* 0x000fe20007ffe0ff */
[----:B------:R-:W-:-:S03]  /*3ce0*/  HFMA2 R6, -RZ, RZ, 0, 0.0625 ;  /* 0x00002c00ff067431 */ /* 0x000fc600000001ff */
[----:B------:R-:W-:Y:S01]  /*3cf0*/  @!P0 MOV R44, R4 ;  /* 0x00000004002c8202 */ /* 0x000fe20000000f00 */
[----:B0-----:R-:W-:-:S04]  /*3d00*/  UIMAD UR7, UR18, -0x3, UR10 ;  /* 0xfffffffd120778a4 */ /* 0x001fc8000f8e020a */
[----:B------:R-:W-:Y:S01]  /*3d10*/  UISETP.GE.AND UP0, UPT, UR7, 0x1, UPT ;  /* 0x000000010700788c */ /* 0x000fe2000bf06270 */
        /* <DEDUP_REMOVED lines=20> */
[----:B------:R-:W-:Y:S02]  /*3e60*/  LOP3.LUT R20, R13, 0xf000f0, RZ, 0xc0, !PT ;  /* 0x00f000f00d147812 */ /* 0x000fe400078ec0ff */
[----:B------:R-:W-:Y:S01]  /*3e70*/  SHF.R.U32.HI R28, RZ, 0x8, R13 ;  /* 0x00000008ff1c7819 */ /* 0x000fe2000001160d */
[----:B------:R-:W-:Y:S01]  /*3e80*/  HADD2.F32 R0, -RZ, R10.H0_H0 ;  /* 0x2000000aff007230 */ /* 0x000fe20000004100 */
[----:B------:R-:W-:-:S02]  /*3e90*/  LOP3.LUT R22, R14, 0xf000f0, RZ, 0xc0, !PT ;  /* 0x00f000f00e167812 */ /* 0x000fc400078ec0ff */
[----:B------:R-:W-:Y:S02]  /*3ea0*/  SHF.R.U32.HI R13, RZ, 0x8, R14 ;  /* 0x00000008ff0d7819 */ /* 0x000fe4000001160e */
[----:B------:R-:W-:Y:S02]  /*3eb0*/  LOP3.LUT R24, R15, 0xf000f0, RZ, 0xc0, !PT ;  /* 0x00f000f00f187812 */ /* 0x000fe400078ec0ff */
[----:B------:R-:W-:Y:S01]  /*3ec0*/  SHF.R.U32.HI R27, RZ, 0x8, R15 ;  /* 0x00000008ff1b7819 */ /* 0x000fe2000001160f */
[----:B------:R-:W-:Y:S01]  /*3ed0*/  HADD2 R15, R2, -1032, -1032 ;  /* 0xe408e408020f7430 */ /* 0x000fe20000000000 */
[----:B------:R-:W-:Y:S02]  /*3ee0*/  LOP3.LUT R3, R3, 0x64006400, RZ, 0xfc, !PT ;  /* 0x6400640003037812 */ /* 0x000fe400078efcff */
[----:B------:R-:W-:Y:S02]  /*3ef0*/  LOP3.LUT R4, R12, 0xf000f0, RZ, 0xc0, !PT ;  /* 0x00f000f00c047812 */ /* 0x000fe400078ec0ff */
[----:B------:R-:W-:Y:S01]  /*3f00*/  LOP3.LUT R14, R9, 0x64006400, RZ, 0xfc, !PT ;  /* 0x64006400090e7812 */ /* 0x000fe200078efcff */
[----:B------:R-:W-:-:S02]  /*3f10*/  HADD2.F32 R9, -RZ, R10.H1_H1 ;  /* 0x3000000aff097230 */ /* 0x000fc40000004100 */
[----:B------:R-:W-:Y:S01]  /*3f20*/  HADD2 R16, R3, -1032, -1032 ;  /* 0xe408e40803107430 */ /* 0x000fe20000000000 */
[----:B------:R-:W0:Y:S01]  /*3f30*/  LDS.64 R10, [UR4+-0x98] ;  /* 0xffff6804ff0a7984 */ /* 0x000e220008000a00 */
[----:B------:R-:W-:Y:S01]  /*3f40*/  LOP3.LUT R21, R4, 0x64006400, RZ, 0xfc, !PT ;  /* 0x6400640004157812 */ /* 0x000fe200078efcff */
[----:B------:R-:W-:Y:S02]  /*3f50*/  HADD2 R23, R14, -1032, -1032 ;  /* 0xe408e4080e177430 */ /* 0x000fe40000000000 */
[--C-:B------:R-:W-:Y:S01]  /*3f60*/  HADD2.F32 R2, -RZ, R15.reuse.H0_H0 ;  /* 0x2000000fff027230 */ /* 0x100fe20000004100 */
[----:B------:R-:W-:Y:S01]  /*3f70*/  LOP3.LUT R25, R22, 0x64006400, RZ, 0xfc, !PT ;  /* 0x6400640016197812 */ /* 0x000fe200078efcff */
[----:B------:R-:W-:Y:S02]  /*3f80*/  HADD2.F32 R14, -RZ, R15.H1_H1 ;  /* 0x3000000fff0e7230 */ /* 0x000fe40000004100 */
[----:B------:R-:W-:Y:S02]  /*3f90*/  HFMA2 R31, R21, R6.H0_H0, -72, -72 ;  /* 0xd480d480151f7431 */ /* 0x000fe40000040006 */
[----:B------:R-:W-:-:S02]  /*3fa0*/  HADD2.F32 R3, -RZ, R16.H0_H0 ;  /* 0x20000010ff037230 */ /* 0x000fc40000004100 */
        /* <DEDUP_REMOVED lines=8> */
[----:B------:R-:W-:Y:S01]  /*4030*/  FFMA.FTZ R33, R26, R14, R21 ;  /* 0x0000000e1a217223 */ /* 0x000fe20000010015 */
[----:B------:R-:W-:Y:S01]  /*4040*/  FFMA.FTZ R5, R5, R4, RZ ;  /* 0x0000000405057223 */ /* 0x000fe200000100ff */
[----:B------:R-:W-:Y:S01]  /*4050*/  LOP3.LUT R21, R24, 0x64006400, RZ, 0xfc, !PT ;  /* 0x6400640018157812 */ /* 0x000fe200078efcff */
[----:B------:R-:W-:-:S02]  /*4060*/  HFMA2 R23, R23, R6.H0_H0, -72, -72 ;  /* 0xd480d48017177431 */ /* 0x000fc40000040006 */
[----:B------:R-:W-:Y:S01]  /*4070*/  FFMA.FTZ R30, R9, R26, R20 ;  /* 0x0000001a091e7223 */ /* 0x000fe20000010014 */
[C---:B------:R-:W-:Y:S01]  /*4080*/  FFMA.FTZ R34, R26.reuse, R15, R22 ;  /* 0x0000000f1a227223 */ /* 0x040fe20000010016 */
[----:B------:R-:W-:Y:S01]  /*4090*/  FFMA.FTZ R36, R26, R16, R5 ;  /* 0x000000101a247223 */ /* 0x000fe20000010005 */
[----:B------:R-:W-:Y:S02]  /*40a0*/  HFMA2 R26, R21, R6.H0_H0, -72, -72 ;  /* 0xd480d480151a7431 */ /* 0x000fe40000040006 */
[--C-:B------:R-:W-:Y:S01]  /*40b0*/  HADD2.F32 R21, -RZ, R23.reuse.H0_H0 ;  /* 0x20000017ff157230 */ /* 0x100fe20000004100 */
[----:B------:R-:W-:Y:S01]  /*40c0*/  SHF.R.U32.HI R12, RZ, 0x8, R12 ;  /* 0x00000008ff0c7819 */ /* 0x000fe2000001160c */
[----:B------:R-:W-:Y:S02]  /*40d0*/  HADD2.F32 R22, -RZ, R23.H1_H1 ;  /* 0x30000017ff167230 */ /* 0x000fe40000004100 */
[----:B------:R-:W-:Y:S02]  /*40e0*/  HADD2.F32 R5, -RZ, R31.H0_H0 ;  /* 0x2000001fff057230 */ /* 0x000fe40000004100 */
[----:B------:R-:W-:-:S02]  /*40f0*/  HADD2.F32 R23, -RZ, R25.H0_H0 ;  /* 0x20000019ff177230 */ /* 0x000fc40000004100 */
[----:B------:R-:W-:Y:S02]  /*4100*/  HADD2.F32 R24, -RZ, R25.H1_H1 ;  /* 0x30000019ff187230 */ /* 0x000fe40000004100 */
[--C-:B------:R-:W-:Y:S02]  /*4110*/  HADD2.F32 R25, -RZ, R26.reuse.H0_H0 ;  /* 0x2000001aff197230 */ /* 0x100fe40000004100 */
[C---:B------:R-:W-:Y:S01]  /*4120*/  FFMA.FTZ R37, R32.reuse, R23, R34 ;  /* 0x0000001720257223 */ /* 0x040fe20000010022 */
[----:B------:R-:W-:Y:S02]  /*4130*/  HADD2.F32 R20, -RZ, R31.H1_H1 ;  /* 0x3000001fff147230 */ /* 0x000fe40000004100 */
[----:B------:R-:W-:Y:S01]  /*4140*/  FFMA.FTZ R31, R5, R32, R30 ;  /* 0x00000020051f7223 */ /* 0x000fe2000001001e */
[----:B------:R-:W-:Y:S02]  /*4150*/  HADD2.F32 R26, -RZ, R26.H1_H1 ;  /* 0x3000001aff1a7230 */ /* 0x000fe40000004100 */
[C---:B------:R-:W-:Y:S01]  /*4160*/  FFMA.FTZ R30, R32.reuse, R21, R33 ;  /* 0x00000015201e7223 */ /* 0x040fe20000010021 */
[----:B------:R-:W-:Y:S01]  /*4170*/  FFMA.FTZ R39, R32, R25, R36 ;  /* 0x0000001920277223 */ /* 0x000fe20000010024 */
[----:B------:R-:W-:Y:S01]  /*4180*/  FFMA.FTZ R33, R20, R29, R31 ;  /* 0x0000001d14217223 */ /* 0x000fe2000001001f */
[C---:B------:R-:W-:Y:S01]  /*4190*/  FFMA.FTZ R37, R29.reuse, R24, R37 ;  /* 0x000000181d257223 */ /* 0x040fe20000010025 */
        /* <DEDUP_REMOVED lines=12> */
[----:B------:R-:W-:-:S02]  /*4260*/  LOP3.LUT R32, R32, 0x64006400, RZ, 0xfc, !PT ;  /* 0x6400640020207812 */ /* 0x000fc400078efcff */
[----:B------:R-:W-:Y:S02]  /*4270*/  LOP3.LUT R30, R30, 0x64006400, RZ, 0xfc, !PT ;  /* 0x640064001e1e7812 */ /* 0x000fe400078efcff */
[----:B------:R-:W-:Y:S01]  /*4280*/  LOP3.LUT R31, R31, 0x64006400, RZ, 0xfc, !PT ;  /* 0x640064001f1f7812 */ /* 0x000fe200078efcff */
[----:B------:R-:W-:Y:S02]  /*4290*/  HADD2 R52, R32, -1032, -1032 ;  /* 0xe408e40820347430 */ /* 0x000fe40000000000 */
[----:B------:R-:W-:Y:S02]  /*42a0*/  HADD2.F32 R32, -RZ, R10.H0_H0 ;  /* 0x2000000aff207230 */ /* 0x000fe40000004100 */
[----:B------:R-:W-:Y:S01]  /*42b0*/  HADD2 R38, R30, -1032, -1032 ;  /* 0xe408e4081e267430 */ /* 0x000fe20000000000 */
[----:B------:R-:W-:Y:S01]  /*42c0*/  LOP3.LUT R12, R12, 0xf000f0, RZ, 0xc0, !PT ;  /* 0x00f000f00c0c7812 */ /* 0x000fe200078ec0ff */
[----:B------:R-:W-:Y:S01]  /*42d0*/  HADD2 R51, R31, -1032, -1032 ;  /* 0xe408e4081f337430 */ /* 0x000fe20000000000 */
[----:B------:R-:W-:Y:S01]  /*42e0*/  LOP3.LUT R28, R28, 0xf000f0, RZ, 0xc0, !PT ;  /* 0x00f000f01c1c7812 */ /* 0x000fe200078ec0ff */
[----:B------:R-:W-:Y:S01]  /*42f0*/  FFMA.FTZ R46, R32, R34, R33 ;  /* 0x00000022202e7223 */ /* 0x000fe20000010021 */
[----:B------:R-:W-:Y:S01]  /*4300*/  HADD2.F32 R31, -RZ, R38.H0_H0 ;  /* 0x20000026ff1f7230 */ /* 0x000fe20000004100 */
[----:B------:R-:W-:Y:S01]  /*4310*/  LOP3.LUT R27, R27, 0xf000f0, RZ, 0xc0, !PT ;  /* 0x00f000f01b1b7812 */ /* 0x000fe200078ec0ff */
[----:B------:R-:W-:-:S02]  /*4320*/  HADD2.F32 R30, -RZ, R51.H0_H0 ;  /* 0x20000033ff1e7230 */ /* 0x000fc40000004100 */
[----:B------:R-:W-:Y:S01]  /*4330*/  HADD2.F32 R33, -RZ, R10.H1_H1 ;  /* 0x3000000aff217230 */ /* 0x000fe20000004100 */
[----:B------:R-:W-:Y:S01]  /*4340*/  LOP3.LUT R10, R13, 0xf000f0, RZ, 0xc0, !PT ;  /* 0x00f000f00d0a7812 */ /* 0x000fe200078ec0ff */
[C---:B------:R-:W-:Y:S01]  /*4350*/  FFMA.FTZ R48, R34.reuse, R31, R35 ;  /* 0x0000001f22307223 */ /* 0x040fe20000010023 */
[----:B------:R-:W-:Y:S01]  /*4360*/  FFMA.FTZ R50, R34, R30, R37 ;  /* 0x0000001e22327223 */ /* 0x000fe20000010025 */
[--C-:B------:R-:W-:Y:S01]  /*4370*/  HADD2.F32 R29, -RZ, R52.reuse.H0_H0 ;  /* 0x20000034ff1d7230 */ /* 0x100fe20000004100 */
[----:B------:R-:W-:Y:S01]  /*4380*/  LOP3.LUT R13, R12, 0x64006400, RZ, 0xfc, !PT ;  /* 0x640064000c0d7812 */ /* 0x000fe200078efcff */
[----:B------:R-:W-:Y:S01]  /*4390*/  FFMA.FTZ R46, R33, R45, R46 ;  /* 0x0000002d212e7223 */ /* 0x000fe2000001002e */
[----:B------:R-:W-:Y:S01]  /*43a0*/  LOP3.LUT R35, R28, 0x64006400, RZ, 0xfc, !PT ;  /* 0x640064001c237812 */ /* 0x000fe200078efcff */
[----:B------:R-:W-:Y:S01]  /*43b0*/  HADD2.F32 R28, -RZ, R52.H1_H1 ;  /* 0x30000034ff1c7230 */ /* 0x000fe20000004100 */
[----:B------:R-:W-:Y:S01]  /*43c0*/  LOP3.LUT R37, R10, 0x64006400, RZ, 0xfc, !PT ;  /* 0x640064000a257812 */ /* 0x000fe200078efcff */
[----:B------:R-:W-:Y:S01]  /*43d0*/  FFMA.FTZ R49, R34, R29, R36 ;  /* 0x0000001d22317223 */ /* 0x000fe20000010024 */
[----:B------:R-:W-:Y:S01]  /*43e0*/  LOP3.LUT R39, R27, 0x64006400, RZ, 0xfc, !PT ;  /* 0x640064001b277812 */ /* 0x000fe200078efcff */
[----:B------:R-:W-:-:S02]  /*43f0*/  HADD2.F32 R27, -RZ, R51.H1_H1 ;  /* 0x30000033ff1b7230 */ /* 0x000fc40000004100 */
[-C--:B------:R-:W-:Y:S02]  /*4400*/  HFMA2 R12, R13, R6.reuse.H0_H0, -72, -72 ;  /* 0xd480d4800d0c7431 */ /* 0x080fe40000040006 */
[----:B------:R-:W-:Y:S02]  /*4410*/  HADD2.F32 R34, -RZ, R38.H1_H1 ;  /* 0x30000026ff227230 */ /* 0x000fe40000004100 */
[-C--:B------:R-:W-:Y:S02]  /*4420*/  HFMA2 R51, R35, R6.reuse.H0_H0, -72, -72 ;  /* 0xd480d48023337431 */ /* 0x080fe40000040006 */
[----:B------:R-:W-:Y:S01]  /*4430*/  FFMA.FTZ R49, R45, R28, R49 ;  /* 0x0000001c2d317223 */ /* 0x000fe20000010031 */
[-C--:B------:R-:W-:Y:S02]  /*4440*/  HFMA2 R54, R37, R6.reuse.H0_H0, -72, -72 ;  /* 0xd480d48025367431 */ /* 0x080fe40000040006 */
[----:B------:R-:W-:Y:S02]  /*4450*/  HADD2.F32 R35, -RZ, R12.H0_H0 ;  /* 0x2000000cff237230 */ /* 0x000fe40000004100 */
[----:B------:R-:W-:-:S02]  /*4460*/  HFMA2 R39, R39, R6.H0_H0, -72, -72 ;  /* 0xd480d48027277431 */ /* 0x000fc40000040006 */
[----:B------:R-:W-:Y:S02]  /*4470*/  HADD2.F32 R36, -RZ, R51.H0_H0 ;  /* 0x20000033ff247230 */ /* 0x000fe40000004100 */
[C---:B------:R-:W-:Y:S01]  /*4480*/  FFMA.FTZ R48, R45.reuse, R34, R48 ;  /* 0x000000222d307223 */ /* 0x040fe20000010030 */
[----:B------:R-:W-:Y:S02]  /*4490*/  HADD2.F32 R37, -RZ, R54.H0_H0 ;  /* 0x20000036ff257230 */ /* 0x000fe40000004100 */
        /* <DEDUP_REMOVED lines=141> */
.L_x_1389:
        /* <DEDUP_REMOVED lines=258> */
.L_x_1390:
        /* <DEDUP_REMOVED lines=258> */
.L_x_1391:
        /* <DEDUP_REMOVED lines=9> */
[----:B------:R-:W-:Y:S02]  /*6e40*/  HADD2.F32 R29, -RZ, R11.H1_H1 ;  /* 0x3000000bff1d7230 */ /* 0x000fe40000004100 */
[----:B------:R-:W0:Y:S02]  /*6e50*/  LDS.64 R10, [UR4+-0x68] ;  /* 0xffff9804ff0a7984 */ /* 0x000e240008000a00 */
[----:B0-----:R-:W-:-:S02]  /*6e60*/  HADD2.F32 R38, -RZ, R10.H1_H1 ;  /* 0x3000000aff267230 */ /* 0x001fc40000004100 */
[--C-:B------:R-:W-:Y:S02]  /*6e70*/  HADD2.F32 R48, -RZ, R11.reuse.H0_H0 ;  /* 0x2000000bff307230 */ /* 0x100fe40000004100 */
[----:B------:R-:W-:Y:S01]  /*6e80*/  HADD2.F32 R11, -RZ, R11.H1_H1 ;  /* 0x3000000bff0b7230 */ /* 0x000fe20000004100 */
[C---:B--2---:R-:W-:Y:S02]  /*6e90*/  LOP3.LUT R4, R12.reuse, 0xf000f0, RZ, 0xc0, !PT ;  /* 0x00f000f00c047812 */ /* 0x044fe400078ec0ff */
        /* <DEDUP_REMOVED lines=9> */
[----:B------:R-:W-:-:S02]  /*6f30*/  SHF.R.U32.HI R13, RZ, 0x8, R15 ;  /* 0x00000008ff0d7819 */ /* 0x000fc4000001160f */
[----:B------:R-:W-:Y:S02]  /*6f40*/  LOP3.LUT R0, R0, 0x64006400, RZ, 0xfc, !PT ;  /* 0x6400640000007812 */ /* 0x000fe400078efcff */
[----:B------:R-:W-:Y:S02]  /*6f50*/  LOP3.LUT R15, R15, 0xf000f, RZ, 0xc0, !PT ;  /* 0x000f000f0f0f7812 */ /* 0x000fe400078ec0ff */
[----:B------:R-:W-:Y:S01]  /*6f60*/  LOP3.LUT R14, R14, 0x64006400, RZ, 0xfc, !PT ;  /* 0x640064000e0e7812 */ /* 0x000fe200078efcff */
[----:B------:R-:W-:Y:S01]  /*6f70*/  HADD2 R3, R0, -1032, -1032 ;  /* 0xe408e40800037430 */ /* 0x000fe20000000000 */
[----:B------:R-:W-:Y:S02]  /*6f80*/  LOP3.LUT R2, R2, 0x64006400, RZ, 0xfc, !PT ;  /* 0x6400640002027812 */ /* 0x000fe400078efcff */
[----:B------:R-:W-:Y:S01]  /*6f90*/  LOP3.LUT R15, R15, 0x64006400, RZ, 0xfc, !PT ;  /* 0x640064000f0f7812 */ /* 0x000fe200078efcff */
[----:B------:R-:W-:Y:S02]  /*6fa0*/  HADD2 R21, R14, -1032, -1032 ;  /* 0xe408e4080e157430 */ /* 0x000fe40000000000 */
[----:B------:R-:W-:-:S02]  /*6fb0*/  HADD2.F32 R0, -RZ, R3.H0_H0 ;  /* 0x20000003ff007230 */ /* 0x000fc40000004100 */
[----:B------:R-:W-:Y:S02]  /*6fc0*/  HADD2 R16, R2, -1032, -1032 ;  /* 0xe408e40802107430 */ /* 0x000fe40000000000 */
[----:B------:R-:W-:Y:S02]  /*6fd0*/  HADD2.F32 R9, -RZ, R3.H1_H1 ;  /* 0x30000003ff097230 */ /* 0x000fe40000004100 */
[----:B------:R-:W-:Y:S02]  /*6fe0*/  HADD2 R23, R15, -1032, -1032 ;  /* 0xe408e4080f177430 */ /* 0x000fe40000000000 */
[--C-:B------:R-:W-:Y:S01]  /*6ff0*/  HADD2.F32 R3, -RZ, R21.reuse.H0_H0 ;  /* 0x20000015ff037230 */ /* 0x100fe20000004100 */
[----:B------:R-:W-:Y:S01]  /*7000*/  LOP3.LUT R25, R22, 0x64006400, RZ, 0xfc, !PT ;  /* 0x6400640016197812 */ /* 0x000fe200078efcff */
[----:B------:R-:W-:Y:S01]  /*7010*/  HADD2.F32 R15, -RZ, R21.H1_H1 ;  /* 0x30000015ff0f7230 */ /* 0x000fe20000004100 */
[----:B------:R-:W-:Y:S01]  /*7020*/  LOP3.LUT R21, R4, 0x64006400, RZ, 0xfc, !PT ;  /* 0x6400640004157812 */ /* 0x000fe200078efcff */
[----:B------:R-:W-:-:S02]  /*7030*/  HADD2.F32 R2, -RZ, R16.H0_H0 ;  /* 0x20000010ff027230 */ /* 0x000fc40000004100 */
[C---:B------:R-:W-:Y:S01]  /*7040*/  FFMA.FTZ R22, R5.reuse, R3, RZ ;  /* 0x0000000305167223 */ /* 0x040fe200000100ff */
[----:B------:R-:W-:Y:S02]  /*7050*/  HADD2.F32 R14, -RZ, R16.H1_H1 ;  /* 0x30000010ff0e7230 */ /* 0x000fe40000004100 */
[-C--:B------:R-:W-:Y:S02]  /*7060*/  HFMA2 R25, R25, R6.reuse.H0_H0, -72, -72 ;  /* 0xd480d48019197431 */ /* 0x080fe40000040006 */
[--C-:B------:R-:W-:Y:S02]  /*7070*/  HADD2.F32 R4, -RZ, R23.reuse.H0_H0 ;  /* 0x20000017ff047230 */ /* 0x100fe40000004100 */
[-C--:B------:R-:W-:Y:S02]  /*7080*/  HFMA2 R31, R21, R6.reuse.H0_H0, -72, -72 ;  /* 0xd480d480151f7431 */ /* 0x080fe40000040006 */
        /* <DEDUP_REMOVED lines=12> */
[--C-:B------:R-:W-:Y:S02]  /*7150*/  HADD2.F32 R21, -RZ, R23.reuse.H0_H0 ;  /* 0x20000017ff157230 */ /* 0x100fe40000004100 */
        /* <DEDUP_REMOVED lines=16> */
[----:B------:R-:W-:Y:S01]  /*7260*/  HADD2.F32 R34, -RZ, R10.H0_H0 ;  /* 0x2000000aff227230 */ /* 0x000fe20000004100 */
        /* <DEDUP_REMOVED lines=13> */
[--C-:B------:R-:W-:Y:S01]  /*7340*/  HADD2.F32 R32, -RZ, R10.reuse.H0_H0 ;  /* 0x2000000aff207230 */ /* 0x100fe20000004100 */
[----:B------:R-:W-:Y:S01]  /*7350*/  LOP3.LUT R12, R12, 0xf000f0, RZ, 0xc0, !PT ;  /* 0x00f000f00c0c7812 */ /* 0x000fe200078ec0ff */
[----:B------:R-:W-:Y:S02]  /*7360*/  HADD2.F32 R31, -RZ, R39.H0_H0 ;  /* 0x20000027ff1f7230 */ /* 0x000fe40000004100 */
[----:B------:R-:W-:Y:S02]  /*7370*/  HADD2.F32 R30, -RZ, R49.H0_H0 ;  /* 0x20000031ff1e7230 */ /* 0x000fe40000004100 */
[----:B------:R-:W-:Y:S01]  /*7380*/  FFMA.FTZ R46, R32, R34, R33 ;  /* 0x00000022202e7223 */ /* 0x000fe20000010021 */
[----:B------:R-:W-:Y:S02]  /*7390*/  HADD2.F32 R29, -RZ, R51.H0_H0 ;  /* 0x20000033ff1d7230 */ /* 0x000fe40000004100 */
[C---:B------:R-:W-:Y:S01]  /*73a0*/  FFMA.FTZ R45, R34.reuse, R31, R35 ;  /* 0x0000001f222d7223 */ /* 0x040fe20000010023 */
[----:B------:R-:W-:Y:S01]  /*73b0*/  HADD2.F32 R33, -RZ, R10.H1_H1 ;  /* 0x3000000aff217230 */ /* 0x000fe20000004100 */
[----:B------:R-:W-:Y:S01]  /*73c0*/  LOP3.LUT R10, R13, 0xf000f0, RZ, 0xc0, !PT ;  /* 0x00f000f00d0a7812 */ /* 0x000fe200078ec0ff */
[C---:B------:R-:W-:Y:S01]  /*73d0*/  FFMA.FTZ R50, R34.reuse, R30, R37 ;  /* 0x0000001e22327223 */ /* 0x040fe20000010025 */
[----:B------:R-:W-:Y:S01]  /*73e0*/  FFMA.FTZ R47, R34, R29, R36 ;  /* 0x0000001d222f7223 */ /* 0x000fe20000010024 */
        /* <DEDUP_REMOVED lines=21> */
[----:B------:R-:W-:Y:S01]  /*7540*/  FFMA.FTZ R10, R28, R48, R13 ;  /* 0x000000301c0a7223 */ /* 0x000fe2000001000d */
[----:B------:R-:W-:-:S02]  /*7550*/  HADD2.F32 R46, -RZ, R53.H1_H1 ;  /* 0x30000035ff2e7230 */ /* 0x000fc40000004100 */
[C---:B------:R-:W-:Y:S01]  /*7560*/  FFMA.FTZ R52, R48.reuse, R36, R39 ;  /* 0x0000002430347223 */ /* 0x040fe20000010027 */
        /* <DEDUP_REMOVED lines=134> */
.L_x_1392:
        /* <DEDUP_REMOVED lines=8> */
.L_x_1388:
[----:B------:R-:W-:-:S13]  /*7e50*/  ISETP.LT.AND P0, PT, RZ, UR7, PT ;  /* 0x00000007ff007c0c */ /* 0x000fda000bf01270 */
[----:B------:R-:W-:Y:S05]  /*7e60*/  @!P0 EXIT ;  /* 0x000000000000894d */ /* 0x000fea0003800000 */
[----:B------:R-:W0:Y:S01]  /*7e70*/  S2R R0, SR_CTAID.X ;  /* 0x0000000000007919 */ /* 0x000e220000002500 */
[----:B-----5:R-:W1:Y:S01]  /*7e80*/  LDC.64 R4, c[0x0][0x3a0] ;  /* 0x0000e800ff047b82 */ /* 0x020e620000000a00 */
[----:B------:R-:W-:Y:S01]  /*7e90*/  UIMAD UR4, UR18, UR16, URZ ;  /* 0x00000010120472a4 */ /* 0x000fe2000f8e02ff */
[----:B------:R-:W0:Y:S02]  /*7ea0*/  S2R R3, SR_TID.X ;  /* 0x0000000000037919 */ /* 0x000e240000002100 */
[----:B0-----:R-:W-:-:S03]  /*7eb0*/  LEA R0, R0, R3, 0x6 ;  /* 0x0000000300007211 */ /* 0x001fc600078e30ff */
[----:B------:R-:W-:Y:S02]  /*7ec0*/  MOV R3, UR4 ;  /* 0x0000000400037c02 */ /* 0x000fe40008000f00 */
        /* <DEDUP_REMOVED lines=10> */
.L_x_1397:
[----:B------:R-:W0:Y:S02]  /*7f70*/  LDS R2, [R0] ;  /* 0x0000000000027984 */ /* 0x000e240000000800 */
[----:B0-----:R-:W-:-:S05]  /*7f80*/  HFMA2 R3, R2, 1, 1, R43 ;  /* 0x3c003c0002037831 */ /* 0x001fca000000002b */
[----:B------:R-:W0:Y:S02]  /*7f90*/  ATOMS.CAST.SPIN P0, [R0], R2, R3 ;  /* 0x000000020000758d */ /* 0x000e240001800003 */
[----:B0-----:R-:W-:Y:S05]  /*7fa0*/  @!P0 BRA `(.L_x_1397) ;  /* 0xfffffffc00f08947 */ /* 0x001fea000383ffff */
[----:B------:R-:W-:Y:S05]  /*7fb0*/  BRA `(.L_x_1395) ;  /* 0x00000000000c7947 */ /* 0x000fea0003800000 */
.L_x_1396:
[----:B------:R-:W2:Y:S02]  /*7fc0*/  LD.E R0, desc[UR14][R4.64] ;  /* 0x0000000e04007980 */ /* 0x000ea4000c101900 */
[----:B--2---:R-:W-:-:S05]  /*7fd0*/  IADD3 R3, PT, PT, R43, R0, RZ ;  /* 0x000000002b037210 */ /* 0x004fca0007ffe0ff */
[----:B------:R0:W-:Y:S02]  /*7fe0*/  ST.E desc[UR14][R4.64], R3 ;  /* 0x0000000304007985 */ /* 0x0001e4000c10190e */
.L_x_1395:
[----:B------:R-:W-:Y:S05]  /*7ff0*/  BSYNC.RECONVERGENT B0 ;  /* 0x0000000000007941 */ /* 0x000fea0003800200 */
.L_x_1394:
[----:B------:R1:W-:Y:S01]  /*8000*/  ATOM.E.ADD.F16x2.RN.STRONG.GPU P0, RZ, desc[UR14][R4.64+0x4], R42 ;  /* 0x8000042a04ff79a2 */ /* 0x0003e2000c10e10e */
[----:B------:R-:W-:Y:S04]  /*8010*/  BSSY.RECONVERGENT B0, `(.L_x_1398) ;  /* 0x000000e000007945 */ /* 0x000fe80003800200 */
[----:B-1----:R-:W-:Y:S05]  /*8020*/  @P0 BRA `(.L_x_1399) ;  /* 0x0000000000300947 */ /* 0x002fea0003800000 */
[----:B------:R-:W1:Y:S02]  /*8030*/  QSPC.E.S P0, RZ, [R4+0x4] ;  /* 0x0000040004ff73aa */ /* 0x000e640000000500 */
[----:B-1----:R-:W-:Y:S05]  /*8040*/  @!P0 BRA `(.L_x_1400) ;  /* 0x00000000001c8947 */ /* 0x002fea0003800000 */
[----:B------:R-:W-:-:S04]  /*8050*/  MOV R2, R4 ;  /* 0x0000000400027202 */ /* 0x000fc80000000f00 */
[----:B------:R-:W-:-:S07]  /*8060*/  MOV R0, R2 ;  /* 0x0000000200007202 */ /* 0x000fce0000000f00 */
.L_x_1401:
[----:B------:R-:W0:Y:S02]  /*8070*/  LDS R2, [R0+0x4] ;  /* 0x0000040000027984 */ /* 0x000e240000000800 */
[----:B0-----:R-:W-:-:S05]  /*8080*/  HADD2 R3, R2, R42 ;  /* 0x0000002a02037230 */ /* 0x001fca0000000000 */
[----:B------:R-:W0:Y:S02]  /*8090*/  ATOMS.CAST.SPIN P0, [R0+0x4], R2, R3 ;  /* 0x000004020000758d */ /* 0x000e240001800003 */
[----:B0-----:R-:W-:Y:S05]  /*80a0*/  @!P0 BRA `(.L_x_1401) ;  /* 0xfffffffc00f08947 */ /* 0x001fea000383ffff */
[----:B------:R-:W-:Y:S05]  /*80b0*/  BRA `(.L_x_1399) ;  /* 0x00000000000c7947 */ /* 0x000fea0003800000 */
.L_x_1400:
[----:B------:R-:W0:Y:S02]  /*80c0*/  LD.E R0, desc[UR14][R4.64+0x4] ;  /* 0x0000040e04007980 */ /* 0x000e24000c101900 */
[----:B0-----:R-:W-:-:S05]  /*80d0*/  IADD3 R3, PT, PT, R42, R0, RZ ;  /* 0x000000002a037210 */ /* 0x001fca0007ffe0ff */
[----:B------:R1:W-:Y:S02]  /*80e0*/  ST.E desc[UR14][R4.64+0x4], R3 ;  /* 0x0000040304007985 */ /* 0x0003e4000c10190e */
.L_x_1399:
[----:B------:R-:W-:Y:S05]  /*80f0*/  BSYNC.RECONVERGENT B0 ;  /* 0x0000000000007941 */ /* 0x000fea0003800200 */
.L_x_1398:
        /* <DEDUP_REMOVED lines=12> */
.L_x_1405:
[----:B------:R-:W0:Y:S02]  /*81c0*/  LDS R2, [R0] ;  /* 0x0000000000027984 */ /* 0x000e240000000800 */
[----:B0-----:R-:W-:-:S05]  /*81d0*/  HFMA2 R3, R2, 1, 1, R41 ;  /* 0x3c003c0002037831 */ /* 0x001fca0000000029 */
[----:B------:R-:W0:Y:S02]  /*81e0*/  ATOMS.CAST.SPIN P0, [R0], R2, R3 ;  /* 0x000000020000758d */ /* 0x000e240001800003 */
[----:B0-----:R-:W-:Y:S05]  /*81f0*/  @!P0 BRA `(.L_x_1405) ;  /* 0xfffffffc00f08947 */ /* 0x001fea000383ffff */
[----:B------:R-:W-:Y:S05]  /*8200*/  BRA `(.L_x_1403) ;  /* 0x00000000000c7947 */ /* 0x000fea0003800000 */
.L_x_1404:
[----:B------:R-:W2:Y:S02]  /*8210*/  LD.E R0, desc[UR14][R4.64] ;  /* 0x0000000e04007980 */ /* 0x000ea4000c101900 */
[----:B--2---:R-:W-:-:S05]  /*8220*/  IADD3 R3, PT, PT, R41, R0, RZ ;  /* 0x0000000029037210 */ /* 0x004fca0007ffe0ff */
[----:B------:R0:W-:Y:S02]  /*8230*/  ST.E desc[UR14][R4.64], R3 ;  /* 0x0000000304007985 */ /* 0x0001e4000c10190e */
.L_x_1403:
[----:B------:R-:W-:Y:S05]  /*8240*/  BSYNC.RECONVERGENT B0 ;  /* 0x0000000000007941 */ /* 0x000fea0003800200 */
.L_x_1402:
[----:B------:R1:W-:Y:S01]  /*8250*/  ATOM.E.ADD.F16x2.RN.STRONG.GPU P0, RZ, desc[UR14][R4.64+0x4], R40 ;  /* 0x8000042804ff79a2 */ /* 0x0003e2000c10e10e */
[----:B------:R-:W-:Y:S04]  /*8260*/  BSSY.RECONVERGENT B0, `(.L_x_1406) ;  /* 0x000000e000007945 */ /* 0x000fe80003800200 */
[----:B-1----:R-:W-:Y:S05]  /*8270*/  @P0 BRA `(.L_x_1407) ;  /* 0x0000000000300947 */ /* 0x002fea0003800000 */
[----:B------:R-:W1:Y:S02]  /*8280*/  QSPC.E.S P0, RZ, [R4+0x4] ;  /* 0x0000040004ff73aa */ /* 0x000e640000000500 */
[----:B-1----:R-:W-:Y:S05]  /*8290*/  @!P0 BRA `(.L_x_1408) ;  /* 0x00000000001c8947 */ /* 0x002fea0003800000 */
[----:B------:R-:W-:-:S04]  /*82a0*/  MOV R2, R4 ;  /* 0x0000000400027202 */ /* 0x000fc80000000f00 */
[----:B------:R-:W-:-:S07]  /*82b0*/  MOV R0, R2 ;  /* 0x0000000200007202 */ /* 0x000fce0000000f00 */
.L_x_1409:
[----:B------:R-:W0:Y:S02]  /*82c0*/  LDS R2, [R0+0x4] ;  /* 0x0000040000027984 */ /* 0x000e240000000800 */
[----:B0-----:R-:W-:-:S05]  /*82d0*/  HADD2 R3, R2, R40 ;  /* 0x0000002802037230 */ /* 0x001fca0000000000 */
[----:B------:R-:W0:Y:S02]  /*82e0*/  ATOMS.CAST.SPIN P0, [R0+0x4], R2, R3 ;  /* 0x000004020000758d */ /* 0x000e240001800003 */
[----:B0-----:R-:W-:Y:S05]  /*82f0*/  @!P0 BRA `(.L_x_1409) ;  /* 0xfffffffc00f08947 */ /* 0x001fea000383ffff */
[----:B------:R-:W-:Y:S05]  /*8300*/  BRA `(.L_x_1407) ;  /* 0x00000000000c7947 */ /* 0x000fea0003800000 */
.L_x_1408:
[----:B------:R-:W0:Y:S02]  /*8310*/  LD.E R0, desc[UR14][R4.64+0x4] ;  /* 0x0000040e04007980 */ /* 0x000e24000c101900 */
[----:B0-----:R-:W-:-:S05]  /*8320*/  IADD3 R3, PT, PT, R40, R0, RZ ;  /* 0x0000000028037210 */ /* 0x001fca0007ffe0ff */
[----:B------:R1:W-:Y:S02]  /*8330*/  ST.E desc[UR14][R4.64+0x4], R3 ;  /* 0x0000040304007985 */ /* 0x0003e4000c10190e */
.L_x_1407:
[----:B------:R-:W-:Y:S05]  /*8340*/  BSYNC.RECONVERGENT B0 ;  /* 0x0000000000007941 */ /* 0x000fea0003800200 */
.L_x_1406:
        /* <DEDUP_REMOVED lines=12> */
.L_x_1413:
[----:B------:R-:W0:Y:S02]  /*8410*/  LDS R2, [R0] ;  /* 0x0000000000027984 */ /* 0x000e240000000800 */
[----:B0-----:R-:W-:-:S05]  /*8420*/  HFMA2 R3, R2, 1, 1, R19 ;  /* 0x3c003c0002037831 */ /* 0x001fca0000000013 */
[----:B------:R-:W0:Y:S02]  /*8430*/  ATOMS.CAST.SPIN P0, [R0], R2, R3 ;  /* 0x000000020000758d */ /* 0x000e240001800003 */
[----:B0-----:R-:W-:Y:S05]  /*8440*/  @!P0 BRA `(.L_x_1413) ;  /* 0xfffffffc00f08947 */ /* 0x001fea000383ffff */
[----:B------:R-:W-:Y:S05]  /*8450*/  BRA `(.L_x_1411) ;  /* 0x00000000000c7947 */ /* 0x000fea0003800000 */
.L_x_1412:
[----:B------:R-:W2:Y:S02]  /*8460*/  LD.E R0, desc[UR14][R4.64] ;  /* 0x0000000e04007980 */ /* 0x000ea4000c101900 */
[----:B--2---:R-:W-:-:S05]  /*8470*/  IADD3 R3, PT, PT, R19, R0, RZ ;  /* 0x0000000013037210 */ /* 0x004fca0007ffe0ff */
[----:B------:R0:W-:Y:S02]  /*8480*/  ST.E desc[UR14][R4.64], R3 ;  /* 0x0000000304007985 */ /* 0x0001e4000c10190e */
.L_x_1411:
[----:B------:R-:W-:Y:S05]  /*8490*/  BSYNC.RECONVERGENT B0 ;  /* 0x0000000000007941 */ /* 0x000fea0003800200 */
.L_x_1410:
[----:B------:R1:W-:Y:S02]  /*84a0*/  ATOM.E.ADD.F16x2.RN.STRONG.GPU P0, RZ, desc[UR14][R4.64+0x4], R18 ;  /* 0x8000041204ff79a2 */ /* 0x0003e4000c10e10e */
[----:B-1----:R-:W-:Y:S05]  /*84b0*/  @P0 EXIT ;  /* 0x000000000000094d */ /* 0x002fea0003800000 */
[----:B------:R-:W1:Y:S02]  /*84c0*/  QSPC.E.S P0, RZ, [R4+0x4] ;  /* 0x0000040004ff73aa */ /* 0x000e640000000500 */
[----:B-1----:R-:W-:Y:S05]  /*84d0*/  @!P0 BRA `(.L_x_1414) ;  /* 0x00000000001c8947 */ /* 0x002fea0003800000 */
[----:B------:R-:W-:-:S04]  /*84e0*/  MOV R2, R4 ;  /* 0x0000000400027202 */ /* 0x000fc80000000f00 */
[----:B------:R-:W-:-:S07]  /*84f0*/  MOV R0, R2 ;  /* 0x0000000200007202 */ /* 0x000fce0000000f00 */
.L_x_1415:
[----:B------:R-:W0:Y:S02]  /*8500*/  LDS R2, [R0+0x4] ;  /* 0x0000040000027984 */ /* 0x000e240000000800 */
[----:B0-----:R-:W-:-:S05]  /*8510*/  HADD2 R3, R2, R18 ;  /* 0x0000001202037230 */ /* 0x001fca0000000000 */
[----:B------:R-:W0:Y:S02]  /*8520*/  ATOMS.CAST.SPIN P0, [R0+0x4], R2, R3 ;  /* 0x000004020000758d */ /* 0x000e240001800003 */
[----:B0-----:R-:W-:Y:S05]  /*8530*/  @!P0 BRA `(.L_x_1415) ;  /* 0xfffffffc00f08947 */ /* 0x001fea000383ffff */
[----:B------:R-:W-:Y:S05]  /*8540*/  EXIT ;  /* 0x000000000000794d */ /* 0x000fea0003800000 */
.L_x_1414:
[----:B------:R-:W0:Y:S02]  /*8550*/  LD.E R0, desc[UR14][R4.64+0x4] ;  /* 0x0000040e04007980 */ /* 0x000e24000c101900 */
[----:B0-----:R-:W-:-:S05]  /*8560*/  IADD3 R3, PT, PT, R18, R0, RZ ;  /* 0x0000000012037210 */ /* 0x001fca0007ffe0ff */
[----:B------:R-:W-:Y:S01]  /*8570*/  ST.E desc[UR14][R4.64+0x4], R3 ;  /* 0x0000040304007985 */ /* 0x000fe2000c10190e */
[----:B------:R-:W-:Y:S05]  /*8580*/  EXIT ;  /* 0x000000000000794d */ /* 0x000fea0003800000 */
.L_x_1416:
        /* <DEDUP_REMOVED lines=15> */
.L_x_3587:


//--------------------- .text._Z23gemm_half_q_half_kernelILi3ELi8ELb0ELb0ELi64EEvPK6__halfPKjS4_S2_PS0_iiiiPKtS7_iiiiiibS2_i --------------------------
	.section	.text._Z23gemm_half_q_half_kernelILi3ELi8ELb0ELb0ELi64EEvPK6__halfPKjS4_S2_PS0_iiiiPKtS7_iiiiiibS2_i,"ax",@progbits
	.align	128
        .global         _Z23gemm_half_q_half_kernelILi3ELi8ELb0ELb0ELi64EEvPK6__halfPKjS4_S2_PS0_iiiiPKtS7_iiiiiibS2_i
        .type           _Z23gemm_half_q_half_kernelILi3ELi8ELb0ELb0ELi64EEvPK6__halfPKjS4_S2_PS0_iiiiPKtS7_iiiiiibS2_i,@function
        .size           _Z23gemm_half_q_half_kernelILi3ELi8ELb0ELb0ELi64EEvPK6__halfPKjS4_S2_PS0_iiiiPKtS7_iiiiiibS2_i,(.L_x_3588 - _Z23gemm_half_q_half_kernelILi3ELi8ELb0ELb0ELi64EEvPK6__halfPKjS4_S2_PS0_iiiiPKtS7_iiiiiibS2_i)
        .other          _Z23gemm_half_q_half_kernelILi3ELi8ELb0ELb0ELi64EEvPK6__halfPKjS4_S2_PS0_iiiiPKtS7_iiiiiibS2_i,@"STO_CUDA_ENTRY STV_DEFAULT"
_Z23gemm_half_q_half_kernelILi3ELi8ELb0ELb0ELi64EEvPK6__halfPKjS4_S2_PS0_iiiiPKtS7_iiiiiibS2_i:
.text._Z23gemm_half_q_half_kernelILi3ELi8ELb0ELb0ELi64EEvPK6__halfPKjS4_S2_PS0_iiiiPKtS7_iiiiiibS2_i:
        /* <DEDUP_REMOVED lines=13> */
[----:B----4-:R-:W-:-:S04]  /*00d0*/  UIMAD UR24, UR8, 0x3, URZ ;  /* 0x00000003081878a4 */ /* 0x010fc8000f8e02ff */
        /* <DEDUP_REMOVED lines=43> */
.L_x_1422:
[-C--:B------:R-:W-:Y:S02]  /*0390*/  IADD3 R6, PT, PT, R9, R0.reuse, RZ ;  /* 0x0000000009067210 */ /* 0x080fe40007ffe0ff */
[----:B------:R-:W-:Y:S02]  /*03a0*/  IADD3 R5, P1, PT, R3, R9, RZ ;  /* 0x0000000903057210 */ /* 0x000fe40007f3e0ff */
[----:B------:R-:W-:Y:S02]  /*03b0*/  IADD3 R7, PT, PT, R6, R0, RZ ;  /* 0x0000000006077210 */ /* 0x000fe40007ffe0ff */
[----:B------:R-:W-:Y:S02]  /*03c0*/  LEA.HI.X.SX32 R10, R9, RZ, 0x1, P1 ;  /* 0x000000ff090a7211 */ /* 0x000fe400008f0eff */
[----:B------:R-:W-:Y:S02]  /*03d0*/  LEA R4, P1, R5, UR10, 0x1 ;  /* 0x0000000a05047c11 */ /* 0x000fe4000f8208ff */
        /* <DEDUP_REMOVED lines=27> */
.L_x_1421:
[----:B------:R-:W-:-:S04]  /*0590*/  UIADD3 UR7, UPT, UPT, URZ, -UR6, URZ ;  /* 0x80000006ff077290 */ /* 0x000fc8000fffe0ff */
[----:B------:R-:W-:-:S09]  /*05a0*/  UISETP.GT.AND UP0, UPT, UR7, 0x1, UPT ;  /* 0x000000010700788c */ /* 0x000fd2000bf04270 */
[----:B------:R-:W-:Y:S05]  /*05b0*/  BRA.U !UP0, `(.L_x_1423) ;  /* 0x0000000108447547 */ /* 0x000fea000b800000 */
[----:B------:R-:W-:Y:S02]  /*05c0*/  IADD3 R10, PT, PT, R9, R0, RZ ;  /* 0x00000000090a7210 */ /* 0x000fe40007ffe0ff */
        /* <DEDUP_REMOVED lines=16> */
.L_x_1423:
[----:B------:R-:W-:-:S13]  /*06d0*/  ISETP.EQ.AND P1, PT, RZ, UR6, PT ;  /* 0x00000006ff007c0c */ /* 0x000fda000bf22270 */
[----:B------:R-:W-:Y:S05]  /*06e0*/  @!P0 BRA P1, `(.L_x_1418) ;  /* 0x00000004007c8947 */ /* 0x000fea0000800000 */
.L_x_1420:
        /* <DEDUP_REMOVED lines=12> */
.L_x_1419:
        /* <DEDUP_REMOVED lines=17> */
.L_x_1426:
        /* <DEDUP_REMOVED lines=32> */
.L_x_1425:
        /* <DEDUP_REMOVED lines=21> */
.L_x_1427:
[----:B------:R-:W-:-:S09]  /*0c10*/  UISETP.NE.OR UP0, UPT, UR6, URZ, UP0 ;  /* 0x000000ff0600728c */ /* 0x000fd20008705670 */
[----:B------:R-:W-:Y:S05]  /*0c20*/  BRA.U !UP0, `(.L_x_1418) ;  /* 0x00000001082c7547 */ /* 0x000fea000b800000 */
.L_x_1424:
        /* <DEDUP_REMOVED lines=11> */
.L_x_1418:
[----:B------:R-:W-:Y:S05]  /*0ce0*/  BSYNC.RECONVERGENT B0 ;  /* 0x0000000000007941 */ /* 0x000fea0003800200 */
.L_x_1417:
        /* <DEDUP_REMOVED lines=13> */
[----:B------:R-:W-:Y:S02]  /*0dc0*/  UIMAD UR5, UR5, 0x3, UR4 ;  /* 0x00000003050578a4 */ /* 0x000fe4000f8e0204 */
[----:B------:R-:W-:-:S04]  /*0dd0*/  UISETP.GE.AND UP0, UPT, UR6, URZ, UPT ;  /* 0x000000ff0600728c */ /* 0x000fc8000bf06270 */
[----:B-----5:R-:W-:-:S05]  /*0de0*/  LEA R3, R2, UR5, 0x2 ;  /* 0x0000000502037c11 */ /* 0x020fca000f8e10ff */
[----:B------:R-:W-:Y:S05]  /*0df0*/  BRA.U UP0, `(.L_x_1429) ;  /* 0x00000001008c7547 */ /* 0x000fea000b800000 */
[----:B------:R-:W-:Y:S02]  /*0e00*/  UIADD3 UR4, UPT, UPT, URZ, -UR6, URZ ;  /* 0x80000006ff047290 */ /* 0x000fe4000fffe0ff */
[----:B------:R-:W-:Y:S02]  /*0e10*/  UPLOP3.LUT UP0, UPT, UPT, UPT, UPT, 0x80, 0x8 ;  /* 0x000000000008789c */ /* 0x000fe40003f0f070 */
[----:B------:R-:W-:-:S09]  /*0e20*/  UISETP.GT.AND UP1, UPT, UR4, 0x3, UPT ;  /* 0x000000030400788c */ /* 0x000fd2000bf24270 */
[----:B------:R-:W-:Y:S05]  /*0e30*/  BRA.U !UP1, `(.L_x_1430) ;  /* 0x0000000109447547 */ /* 0x000fea000b800000 */
[----:B------:R-:W1:Y:S01]  /*0e40*/  LDC.64 R14, c[0x0][0x3a0] ;  /* 0x0000e800ff0e7b82 */ /* 0x000e620000000a00 */
[----:B------:R-:W-:-:S11]  /*0e50*/  UPLOP3.LUT UP0, UPT, UPT, UPT, UPT, 0x40, 0x4 ;  /* 0x000000000004789c */ /* 0x000fd60003f0e870 */
.L_x_1431:
[C---:B--2---:R-:W-:Y:S01]  /*0e60*/  IADD3 R7, PT, PT, R3.reuse, UR15, RZ ;  /* 0x0000000f03077c10 */ /* 0x044fe2000fffe0ff */
[--C-:B01----:R-:W-:Y:S01]  /*0e70*/  IMAD.WIDE R4, R3, 0x2, R14.reuse ;  /* 0x0000000203047825 */ /* 0x103fe200078e020e */
        /* <DEDUP_REMOVED lines=13> */
.L_x_1430:
[----:B------:R-:W-:-:S04]  /*0f50*/  UIADD3 UR4, UPT, UPT, URZ, -UR6, URZ ;  /* 0x80000006ff047290 */ /* 0x000fc8000fffe0ff */
[----:B------:R-:W-:-:S09]  /*0f60*/  UISETP.GT.AND UP1, UPT, UR4, 0x1, UPT ;  /* 0x000000010400788c */ /* 0x000fd2000bf24270 */
[----:B------:R-:W-:Y:S05]  /*0f70*/  BRA.U !UP1, `(.L_x_1432) ;  /* 0x0000000109247547 */ /* 0x000fea000b800000 */
[----:B--2---:R-:W1:Y:S01]  /*0f80*/  LDC.64 R6, c[0x0][0x3a0] ;  /* 0x0000e800ff067b82 */ /* 0x004e620000000a00 */
[C---:B0-----:R-:W-:Y:S01]  /*0f90*/  IADD3 R9, PT, PT, R3.reuse, UR15, RZ ;  /* 0x0000000f03097c10 */ /* 0x041fe2000fffe0ff */
[----:B------:R-:W-:Y:S02]  /*0fa0*/  UIADD3 UR6, UPT, UPT, UR6, 0x2, URZ ;  /* 0x0000000206067890 */ /* 0x000fe4000fffe0ff */
[----:B------:R-:W-:Y:S01]  /*0fb0*/  UPLOP3.LUT UP0, UPT, UPT, UPT, UPT, 0x40, 0x4 ;  /* 0x000000000004789c */ /* 0x000fe20003f0e870 */
[----:B-1----:R-:W-:Y:S01]  /*0fc0*/  IMAD.WIDE R4, R3, 0x2, R6 ;  /* 0x0000000203047825 */ /* 0x002fe200078e0206 */
[----:B------:R-:W-:-:S03]  /*0fd0*/  IADD3 R3, PT, PT, R9, UR15, RZ ;  /* 0x0000000f09037c10 */ /* 0x000fc6000fffe0ff */
[----:B------:R-:W-:Y:S01]  /*0fe0*/  IMAD.WIDE R6, R9, 0x2, R6 ;  /* 0x0000000209067825 */ /* 0x000fe200078e0206 */
[----:B------:R1:W-:Y:S04]  /*0ff0*/  STG.E.64 desc[UR20][R4.64], RZ ;  /* 0x000000ff04007986 */ /* 0x0003e8000c101b14 */
[----:B------:R1:W-:Y:S02]  /*1000*/  STG.E.64 desc[UR20][R6.64], RZ ;  /* 0x000000ff06007986 */ /* 0x0003e4000c101b14 */
.L_x_1432:
[----:B------:R-:W-:-:S09]  /*1010*/  UISETP.NE.OR UP0, UPT, UR6, URZ, UP0 ;  /* 0x000000ff0600728c */ /* 0x000fd20008705670 */
[----:B------:R-:W-:Y:S05]  /*1020*/  BRA.U !UP0, `(.L_x_1428) ;  /* 0x00000001081c7547 */ /* 0x000fea000b800000 */
.L_x_1429:
[----:B012---:R-:W0:Y:S02]  /*1030*/  LDC.64 R4, c[0x0][0x3a0] ;  /* 0x0000e800ff047b82 */ /* 0x007e240000000a00 */
.L_x_1433:
[C---:B0-----:R-:W-:Y:S01]  /*1040*/  IMAD.WIDE R6, R3.reuse, 0x2, R4 ;  /* 0x0000000203067825 */ /* 0x041fe200078e0204 */
[----:B------:R-:W-:Y:S01]  /*1050*/  UIADD3 UR6, UPT, UPT, UR6, 0x1, URZ ;  /* 0x0000000106067890 */ /* 0x000fe2000fffe0ff */
[----:B------:R-:W-:-:S03]  /*1060*/  IADD3 R3, PT, PT, R3, UR15, RZ ;  /* 0x0000000f03037c10 */ /* 0x000fc6000fffe0ff */
[----:B------:R3:W-:Y:S01]  /*1070*/  STG.E.64 desc[UR20][R6.64], RZ ;  /* 0x000000ff06007986 */ /* 0x0007e2000c101b14 */
[----:B------:R-:W-:-:S09]  /*1080*/  UISETP.NE.AND UP0, UPT, UR6, URZ, UPT ;  /* 0x000000ff0600728c */ /* 0x000fd2000bf05270 */
[----:B---3--:R-:W-:Y:S05]  /*1090*/  BRA.U UP0, `(.L_x_1433) ;  /* 0xfffffffd00e87547 */ /* 0x008fea000b83ffff */
.L_x_1428:
        /* <DEDUP_REMOVED lines=25> */
[----:B------:R1:W5:Y:S02]  /*1230*/  LDG.E.U16.CONSTANT R9, desc[UR20][R10.64] ;  /* 0x000000140a097981 */ /* 0x000364000c1e9500 */
[----:B-----5:R-:W-:Y:S01]  /*1240*/  SHF.R.S32.HI R3, RZ, 0x1f, R8 ;  /* 0x0000001fff037819 */ /* 0x020fe20000011408 */
[----:B------:R-:W2:Y:S01]  /*1250*/  LDC.64 R6, c[0x0][0x398] ;  /* 0x0000e600ff067b82 */ /* 0x000ea20000000a00 */
[----:B------:R-:W-:Y:S01]  /*1260*/  SHF.L.U32 R2, R2, 0x4, RZ ;  /* 0x0000000402027819 */ /* 0x000fe200000006ff */
[----:B------:R-:W-:Y:S01]  /*1270*/  UMOV UR4, URZ ;  /* 0x000000ff00047c82 */ /* 0x000fe20008000000 */
[----:B------:R-:W-:Y:S01]  /*1280*/  LEA.HI R3, R3, R8, RZ, 0x3 ;  /* 0x0000000803037211 */ /* 0x000fe200078f18ff */
[----:B------:R-:W-:Y:S01]  /*1290*/  UMOV UR7, UR9 ;  /* 0x0000000900077c82 */ /* 0x000fe20008000000 */
[----:B------:R-:W-:Y:S02]  /*12a0*/  LOP3.LUT R14, R2, 0x10, RZ, 0xc0, !PT ;  /* 0x00000010020e7812 */ /* 0x000fe400078ec0ff */
[----:B------:R-:W-:-:S07]  /*12b0*/  SHF.R.S32.HI R15, RZ, 0x3, R3 ;  /* 0x00000003ff0f7819 */ /* 0x000fce0000011403 */
.L_x_1435:
[----:B-1----:R-:W-:-:S05]  /*12c0*/  IADD3 R11, PT, PT, R9, UR4, RZ ;  /* 0x00000004090b7c10 */ /* 0x002fca000fffe0ff */
        /* <DEDUP_REMOVED lines=10> */
[----:B------:R-:W-:Y:S02]  /*1370*/  MOV R12, UR18 ;  /* 0x00000012000c7c02 */ /* 0x000fe40008000f00 */
[----:B------:R-:W-:-:S05]  /*1380*/  MOV R13, UR19 ;  /* 0x00000013000d7c02 */ /* 0x000fca0008000f00 */
        /* <DEDUP_REMOVED lines=32> */
.L_x_1434:
        /* <DEDUP_REMOVED lines=14> */
.L_x_1436:
        /* <DEDUP_REMOVED lines=9> */
.L_x_1437:
        /* <DEDUP_REMOVED lines=9> */
.L_x_1438:
        /* <DEDUP_REMOVED lines=9> */
.L_x_1439:
        /* <DEDUP_REMOVED lines=9> */
.L_x_1440:
        /* <DEDUP_REMOVED lines=14> */
[----:B-----5:R-:W-:Y:S01]  /*1990*/  MOV R3, UR13 ;  /* 0x0000000d00037c02 */ /* 0x020fe20008000f00 */
        /* <DEDUP_REMOVED lines=19> */
[C---:B--2---:R-:W-:Y:S02]  /*1ad0*/  PRMT R15, R7.reuse, 0x7610, R15 ;  /* 0x00007610070f7816 */ /* 0x044fe4000000000f */
[----:B------:R-:W-:-:S09]  /*1ae0*/  PRMT R7, R7, 0x7632, R7 ;  /* 0x0000763207077816 */ /* 0x000fd20000000007 */
[----:B------:R-:W-:-:S03]  /*1af0*/  UIADD3 UR5, UPT, UPT, UR9, UR4, URZ ;  /* 0x0000000409057290 */ /* 0x000fc6000fffe0ff */
[----:B----4-:R-:W-:-:S09]  /*1b00*/  UMOV UR4, URZ ;  /* 0x000000ff00047c82 */ /* 0x010fd20008000000 */
.L_x_1446:
        /* <DEDUP_REMOVED lines=9> */
[----:B------:R-:W-:Y:S01]  /*1ba0*/  UISETP.GE.AND UP0, UPT, UR14, 0x1, UPT ;  /* 0x000000010e00788c */ /* 0x000fe2000bf06270 */
[----:B------:R-:W-:Y:S01]  /*1bb0*/  HFMA2 R0, -RZ, RZ, 0, 0.0625 ;  /* 0x00002c00ff007431 */ /* 0x000fe200000001ff */
[----:B------:R-:W-:-:S04]  /*1bc0*/  @!UP1 UIADD3 UR6, UPT, UPT, UR4, 0x1, URZ ;  /* 0x0000000104069890 */ /* 0x000fc8000fffe0ff */
[----:B------:R-:W-:-:S03]  /*1bd0*/  PRMT R7, R7, 0x5410, R0 ;  /* 0x0000541007077816 */ /* 0x000fc60000000000 */
[----:B------:R-:W-:Y:S01]  /*1be0*/  @!UP1 UMOV UR4, UR6 ;  /* 0x0000000600049c82 */ /* 0x000fe20008000000 */
[----:B--2---:R-:W-:Y:S02]  /*1bf0*/  @!P0 R2UR UR7, R2 ;  /* 0x00000000020782ca */ /* 0x004fe400000e0000 */
[----:B---3--:R-:W-:Y:S02]  /*1c00*/  @!P0 PRMT R6, R4, 0x7610, R6 ;  /* 0x0000761004068816 */ /* 0x008fe40000000006 */
[C---:B------:R-:W-:Y:S02]  /*1c10*/  @!P0 PRMT R15, R5.reuse, 0x7610, R15 ;  /* 0x00007610050f8816 */ /* 0x040fe4000000000f */
[----:B------:R-:W-:Y:S02]  /*1c20*/  @!P0 PRMT R6, R6, 0x7610, R4 ;  /* 0x0000761006068816 */ /* 0x000fe40000000004 */
[----:B------:R-:W-:-:S05]  /*1c30*/  @!P0 PRMT R7, R5, 0x7632, R7 ;  /* 0x0000763205078816 */ /* 0x000fca0000000007 */
[----:B------:R-:W-:Y:S01]  /*1c40*/  @!UP1 UIADD3 UR5, UPT, UPT, UR7, UR9, URZ ;  /* 0x0000000907059290 */ /* 0x000fe2000fffe0ff */
[----:B------:R-:W-:Y:S11]  /*1c50*/  BRA.U !UP0, `(.L_x_1442) ;  /* 0x0000000d08fc7547 */ /* 0x000ff6000b800000 */
[----:B------:R-:W2:Y:S01]  /*1c60*/  LDG.E.128.CONSTANT R20, desc[UR20][R16.64] ;  /* 0x0000001410147981 */ /* 0x000ea2000c1e9d00 */
[----:B------:R-:W-:-:S03]  /*1c70*/  UISETP.NE.AND UP1, UPT, UR14, 0x1, UPT ;  /* 0x000000010e00788c */ /* 0x000fc6000bf25270 */
[----:B------:R-:W0:Y:S02]  /*1c80*/  LDS.64 R2, [UR8+-0xa0] ;  /* 0xffff6008ff027984 */ /* 0x000e240008000a00 */
[--C-:B0-----:R-:W-:Y:S02]  /*1c90*/  HADD2.F32 R5, -RZ, R2.reuse.H0_H0 ;  /* 0x20000002ff057230 */ /* 0x101fe40000004100 */
[----:B------:R-:W-:Y:S02]  /*1ca0*/  HADD2.F32 R34, -RZ, R2.H1_H1 ;  /* 0x30000002ff227230 */ /* 0x000fe40000004100 */
[----:B------:R-:W-:Y:S01]  /*1cb0*/  HADD2.F32 R33, -RZ, R3.H1_H1 ;  /* 0x30000003ff217230 */ /* 0x000fe20000004100 */
[----:B--2---:R-:W-:Y:S02]  /*1cc0*/  LOP3.LUT R0, R20, 0xf000f, RZ, 0xc0, !PT ;  /* 0x000f000f14007812 */ /* 0x004fe400078ec0ff */
[----:B------:R-:W-:Y:S02]  /*1cd0*/  LOP3.LUT R4, R21, 0xf000f, RZ, 0xc0, !PT ;  /* 0x000f000f15047812 */ /* 0x000fe400078ec0ff */
        /* <DEDUP_REMOVED lines=9> */
[--C-:B------:R-:W-:Y:S01]  /*1d70*/  HADD2.F32 R25, -RZ, R2.reuse.H1_H1 ;  /* 0x30000002ff197230 */ /* 0x100fe20000004100 */
[----:B------:R-:W-:Y:S01]  /*1d80*/  SHF.R.U32.HI R40, RZ, 0x8, R22 ;  /* 0x00000008ff287819 */ /* 0x000fe20000011616 */
[----:B------:R-:W-:Y:S01]  /*1d90*/  HADD2 R22, R4, -1032, -1032 ;  /* 0xe408e40804167430 */ /* 0x000fe20000000000 */
[----:B------:R-:W-:Y:S01]  /*1da0*/  LOP3.LUT R18, R18, 0x64006400, RZ, 0xfc, !PT ;  /* 0x6400640012127812 */ /* 0x000fe200078efcff */
[----:B------:R-:W-:Y:S01]  /*1db0*/  HADD2.F32 R4, -RZ, R2.H0_H0 ;  /* 0x20000002ff047230 */ /* 0x000fe20000004100 */
[----:B------:R-:W-:Y:S01]  /*1dc0*/  SHF.R.U32.HI R39, RZ, 0x8, R20 ;  /* 0x00000008ff277819 */ /* 0x000fe20000011614 */
[----:B------:R-:W-:Y:S01]  /*1dd0*/  HADD2.F32 R20, -RZ, R3.H0_H0 ;  /* 0x20000003ff147230 */ /* 0x000fe20000004100 */
[----:B------:R-:W-:Y:S01]  /*1de0*/  LOP3.LUT R29, R21, 0xf000f0, RZ, 0xc0, !PT ;  /* 0x00f000f0151d7812 */ /* 0x000fe200078ec0ff */
[--C-:B------:R-:W-:Y:S01]  /*1df0*/  HADD2.F32 R3, -RZ, R22.reuse.H0_H0 ;  /* 0x20000016ff037230 */ /* 0x100fe20000004100 */
[----:B------:R-:W-:Y:S01]  /*1e00*/  LOP3.LUT R28, R27, 0x64006400, RZ, 0xfc, !PT ;  /* 0x640064001b1c7812 */ /* 0x000fe200078efcff */
[----:B------:R-:W-:Y:S01]  /*1e10*/  HADD2.F32 R24, -RZ, R22.H1_H1 ;  /* 0x30000016ff187230 */ /* 0x000fe20000004100 */
[----:B------:R-:W-:Y:S01]  /*1e20*/  LOP3.LUT R26, R23, 0xf000f0, RZ, 0xc0, !PT ;  /* 0x00f000f0171a7812 */ /* 0x000fe200078ec0ff */
[--C-:B------:R-:W-:Y:S01]  /*1e30*/  HADD2.F32 R0, -RZ, R30.reuse.H0_H0 ;  /* 0x2000001eff007230 */ /* 0x100fe20000004100 */
[----:B------:R-:W-:Y:S01]  /*1e40*/  SHF.R.U32.HI R41, RZ, 0x8, R23 ;  /* 0x00000008ff297819 */ /* 0x000fe20000011617 */
[----:B------:R-:W-:-:S02]  /*1e50*/  HADD2.F32 R22, -RZ, R30.H1_H1 ;  /* 0x3000001eff167230 */ /* 0x000fc40000004100 */
[----:B------:R-:W-:Y:S01]  /*1e60*/  HADD2 R23, R18, -1032, -1032 ;  /* 0xe408e40812177430 */ /* 0x000fe20000000000 */
[----:B------:R-:W-:Y:S01]  /*1e70*/  LOP3.LUT R30, R29, 0x64006400, RZ, 0xfc, !PT ;  /* 0x640064001d1e7812 */ /* 0x000fe200078efcff */
[----:B------:R-:W0:Y:S01]  /*1e80*/  LDS.64 R18, [UR8+-0x98] ;  /* 0xffff6808ff127984 */ /* 0x000e220008000a00 */
[-C--:B------:R-:W-:Y:S02]  /*1e90*/  HFMA2 R29, R28, R7.reuse.H1_H1, -72, -72 ;  /* 0xd480d4801c1d7431 */ /* 0x080fe40000060007 */
[----:B------:R-:W-:Y:S01]  /*1ea0*/  FFMA.FTZ R28, R4, R5, RZ ;  /* 0x00000005041c7223 */ /* 0x000fe200000100ff */
[----:B------:R-:W-:Y:S01]  /*1eb0*/  HADD2.F32 R2, -RZ, R23.H0_H0 ;  /* 0x20000017ff027230 */ /* 0x000fe20000004100 */
[----:B------:R-:W-:Y:S01]  /*1ec0*/  LOP3.LUT R32, R31, 0x64006400, RZ, 0xfc, !PT ;  /* 0x640064001f207812 */ /* 0x000fe200078efcff */
[----:B------:R-:W-:Y:S01]  /*1ed0*/  FFMA.FTZ R27, R5, R3, RZ ;  /* 0x00000003051b7223 */ /* 0x000fe200000100ff */
[----:B------:R-:W-:Y:S01]  /*1ee0*/  FFMA.FTZ R36, R25, R34, R28 ;  /* 0x0000002219247223 */ /* 0x000fe2000001001c */
[----:B------:R-:W-:Y:S01]  /*1ef0*/  LOP3.LUT R28, R26, 0x64006400, RZ, 0xfc, !PT ;  /* 0x640064001a1c7812 */ /* 0x000fe200078efcff */
[----:B------:R-:W-:-:S02]  /*1f00*/  HFMA2 R30, R30, R7.H1_H1, -72, -72 ;  /* 0xd480d4801e1e7431 */ /* 0x000fc40000060007 */
[----:B------:R-:W-:Y:S02]  /*1f10*/  HADD2.F32 R23, -RZ, R23.H1_H1 ;  /* 0x30000017ff177230 */ /* 0x000fe40000004100 */
[C---:B------:R-:W-:Y:S01]  /*1f20*/  FFMA.FTZ R38, R5.reuse, R2, RZ ;  /* 0x0000000205267223 */ /* 0x040fe200000100ff */
[----:B------:R-:W-:Y:S01]  /*1f30*/  FFMA.FTZ R5, R5, R0, RZ ;  /* 0x0000000005057223 */ /* 0x000fe200000100ff */
[-C--:B------:R-:W-:Y:S02]  /*1f40*/  HFMA2 R37, R28, R7.reuse.H1_H1, -72, -72 ;  /* 0xd480d4801c257431 */ /* 0x080fe40000060007 */
[C---:B------:R-:W-:Y:S01]  /*1f50*/  FFMA.FTZ R35, R34.reuse, R24, R27 ;  /* 0x0000001822237223 */ /* 0x040fe2000001001b */
[----:B------:R-:W-:Y:S02]  /*1f60*/  HFMA2 R32, R32, R7.H1_H1, -72, -72 ;  /* 0xd480d48020207431 */ /* 0x000fe40000060007 */
[----:B------:R-:W-:Y:S02]  /*1f70*/  HADD2.F32 R27, -RZ, R30.H0_H0 ;  /* 0x2000001eff1b7230 */ /* 0x000fe40000004100 */
[----:B------:R-:W-:Y:S01]  /*1f80*/  FFMA.FTZ R42, R34, R23, R38 ;  /* 0x00000017222a7223 */ /* 0x000fe20000010026 */
[----:B------:R-:W-:-:S02]  /*1f90*/  HADD2.F32 R31, -RZ, R37.H0_H0 ;  /* 0x20000025ff1f7230 */ /* 0x000fc40000004100 */
[----:B------:R-:W-:Y:S01]  /*1fa0*/  FFMA.FTZ R34, R34, R22, R5 ;  /* 0x0000001622227223 */ /* 0x000fe20000010005 */
[--C-:B------:R-:W-:Y:S02]  /*1fb0*/  HADD2.F32 R5, -RZ, R29.reuse.H0_H0 ;  /* 0x2000001dff057230 */ /* 0x100fe40000004100 */
[C---:B------:R-:W-:Y:S01]  /*1fc0*/  FFMA.FTZ R38, R20.reuse, R27, R35 ;  /* 0x0000001b14267223 */ /* 0x040fe20000010023 */
[----:B------:R-:W-:Y:S02]  /*1fd0*/  HADD2.F32 R26, -RZ, R29.H1_H1 ;  /* 0x3000001dff1a7230 */ /* 0x000fe40000004100 */
[----:B------:R-:W-:Y:S01]  /*1fe0*/  FFMA.FTZ R35, R20, R31, R34 ;  /* 0x0000001f14237223 */ /* 0x000fe20000010022 */
[----:B------:R-:W-:Y:S01]  /*1ff0*/  HADD2.F32 R28, -RZ, R30.H1_H1 ;  /* 0x3000001eff1c7230 */ /* 0x000fe20000004100 */
[----:B------:R-:W-:Y:S01]  /*2000*/  SHF.R.U32.HI R21, RZ, 0x8, R21 ;  /* 0x00000008ff157819 */ /* 0x000fe20000011615 */
[--C-:B------:R-:W-:Y:S02]  /*2010*/  HADD2.F32 R29, -RZ, R32.reuse.H0_H0 ;  /* 0x20000020ff1d7230 */ /* 0x100fe40000004100 */
[----:B------:R-:W-:Y:S01]  /*2020*/  FFMA.FTZ R45, R5, R20, R36 ;  /* 0x00000014052d7223 */ /* 0x000fe20000010024 */
[----:B------:R-:W-:Y:S01]  /*2030*/  HADD2.F32 R30, -RZ, R32.H1_H1 ;  /* 0x30000020ff1e7230 */ /* 0x000fe20000004100 */
[----:B------:R-:W-:Y:S01]  /*2040*/  LOP3.LUT R34, R21, 0xf000f, RZ, 0xc0, !PT ;  /* 0x000f000f15227812 */ /* 0x000fe200078ec0ff */
[----:B------:R-:W-:-:S02]  /*2050*/  HADD2.F32 R32, -RZ, R37.H1_H1 ;  /* 0x30000025ff207230 */ /* 0x000fc40000004100 */
[----:B------:R-:W-:Y:S01]  /*2060*/  FFMA.FTZ R37, R20, R29, R42 ;  /* 0x0000001d14257223 */ /* 0x000fe2000001002a */
[----:B------:R-:W-:Y:S01]  /*2070*/  LOP3.LUT R20, R39, 0xf000f, RZ, 0xc0, !PT ;  /* 0x000f000f27147812 */ /* 0x000fe200078ec0ff */
[----:B------:R-:W-:Y:S01]  /*2080*/  FFMA.FTZ R45, R26, R33, R45 ;  /* 0x000000211a2d7223 */ /* 0x000fe2000001002d */
[----:B------:R-:W-:Y:S01]  /*2090*/  LOP3.LUT R36, R41, 0xf000f, RZ, 0xc0, !PT ;  /* 0x000f000f29247812 */ /* 0x000fe200078ec0ff */
[C---:B------:R-:W-:Y:S01]  /*20a0*/  FFMA.FTZ R44, R33.reuse, R32, R35 ;  /* 0x00000020212c7223 */ /* 0x040fe20000010023 */
[----:B------:R-:W-:Y:S01]  /*20b0*/  LOP3.LUT R35, R40, 0xf000f, RZ, 0xc0, !PT ;  /* 0x000f000f28237812 */ /* 0x000fe200078ec0ff */
[C---:B------:R-:W-:Y:S01]  /*20c0*/  FFMA.FTZ R38, R33.reuse, R28, R38 ;  /* 0x0000001c21267223 */ /* 0x040fe20000010026 */
[----:B------:R-:W-:Y:S01]  /*20d0*/  FFMA.FTZ R37, R33, R30, R37 ;  /* 0x0000001e21257223 */ /* 0x000fe20000010025 */
[----:B------:R-:W-:Y:S02]  /*20e0*/  LOP3.LUT R33, R20, 0x64006400, RZ, 0xfc, !PT ;  /* 0x6400640014217812 */ /* 0x000fe400078efcff */
[----:B------:R-:W-:Y:S01]  /*20f0*/  LOP3.LUT R34, R34, 0x64006400, RZ, 0xfc, !PT ;  /* 0x6400640022227812 */ /* 0x000fe200078efcff */
[----:B0-----:R-:W-:Y:S01]  /*2100*/  HADD2.F32 R49, -RZ, R18.H0_H0 ;  /* 0x20000012ff317230 */ /* 0x001fe20000004100 */
        /* <DEDUP_REMOVED lines=10> */
[----:B------:R-:W-:Y:S02]  /*21b0*/  HADD2.F32 R35, -RZ, R50.H0_H0 ;  /* 0x20000032ff237230 */ /* 0x000fe40000004100 */
[----:B------:R-:W-:Y:S02]  /*21c0*/  HADD2.F32 R34, -RZ, R43.H0_H0 ;  /* 0x2000002bff227230 */ /* 0x000fe40000004100 */
[----:B------:R-:W-:Y:S01]  /*21d0*/  FFMA.FTZ R45, R36, R49, R45 ;  /* 0x00000031242d7223 */ /* 0x000fe2000001002d */
[----:B------:R-:W-:Y:S02]  /*21e0*/  HADD2.F32 R33, -RZ, R42.H0_H0 ;  /* 0x2000002aff217230 */ /* 0x000fe40000004100 */
[----:B------:R-:W-:Y:S01]  /*21f0*/  FFMA.FTZ R47, R49, R35, R38 ;  /* 0x00000023312f7223 */ /* 0x000fe20000010026 */
[----:B------:R-:W-:-:S02]  /*2200*/  HADD2.F32 R38, -RZ, R48.H1_H1 ;  /* 0x30000030ff267230 */ /* 0x000fc40000004100 */
        /* <DEDUP_REMOVED lines=10> */
[----:B------:R-:W-:-:S02]  /*22b0*/  HFMA2 R48, R48, R7.H1_H1, -72, -72 ;  /* 0xd480d48030307431 */ /* 0x000fc40000060007 */
[----:B------:R-:W-:Y:S02]  /*22c0*/  HADD2.F32 R18, -RZ, R19.H0_H0 ;  /* 0x20000013ff127230 */ /* 0x000fe40000004100 */
[-C--:B------:R-:W-:Y:S02]  /*22d0*/  HFMA2 R50, R44, R7.reuse.H1_H1, -72, -72 ;  /* 0xd480d4802c327431 */ /* 0x080fe40000060007 */
[----:B------:R-:W-:Y:S01]  /*22e0*/  FFMA.FTZ R46, R20, R39, R46 ;  /* 0x00000027142e7223 */ /* 0x000fe2000001002e */
[-C--:B------:R-:W-:Y:S02]  /*22f0*/  HFMA2 R21, R40, R7.reuse.H1_H1, -72, -72 ;  /* 0xd480d48028157431 */ /* 0x080fe40000060007 */
[----:B------:R-:W-:Y:S02]  /*2300*/  HADD2.F32 R40, -RZ, R42.H1_H1 ;  /* 0x3000002aff287230 */ /* 0x000fe40000004100 */
[----:B------:R-:W-:Y:S02]  /*2310*/  HFMA2 R51, R52, R7.H1_H1, -72, -72 ;  /* 0xd480d48034337431 */ /* 0x000fe40000060007 */
[----:B------:R-:W-:-:S02]  /*2320*/  HADD2.F32 R43, -RZ, R50.H0_H0 ;  /* 0x20000032ff2b7230 */ /* 0x000fc40000004100 */
[----:B------:R-:W-:Y:S01]  /*2330*/  FFMA.FTZ R52, R38, R20, R45 ;  /* 0x0000001426347223 */ /* 0x000fe2000001002d */
[--C-:B------:R-:W-:Y:S02]  /*2340*/  HADD2.F32 R41, -RZ, R48.reuse.H0_H0 ;  /* 0x20000030ff297230 */ /* 0x100fe40000004100 */
[----:B------:R-:W-:Y:S01]  /*2350*/  FFMA.FTZ R47, R20, R37, R47 ;  /* 0x00000025142f7223 */ /* 0x000fe2000001002f */
[----:B------:R-:W-:Y:S02]  /*2360*/  HADD2.F32 R42, -RZ, R21.H0_H0 ;  /* 0x20000015ff2a7230 */ /* 0x000fe40000004100 */
[----:B------:R-:W-:Y:S01]  /*2370*/  FFMA.FTZ R53, R18, R43, R46 ;  /* 0x0000002b12357223 */ /* 0x000fe2000001002e */
[----:B------:R-:W-:Y:S02]  /*2380*/  HADD2.F32 R44, -RZ, R51.H0_H0 ;  /* 0x20000033ff2c7230 */ /* 0x000fe40000004100 */
        /* <DEDUP_REMOVED lines=15> */
[----:B------:R-:W-:Y:S02]  /*2480*/  HADD2.F32 R47, -RZ, R15.H0_H0 ;  /* 0x2000000fff2f7230 */ /* 0x000fe40000004100 */
[----:B------:R-:W-:Y:S01]  /*2490*/  FMUL.FTZ R18, R51, R18 ;  /* 0x0000001233127220 */ /* 0x000fe20000410000 */
[----:B------:R-:W-:-:S02]  /*24a0*/  HADD2.F32 R45, -RZ, R7.H0_H0 ;  /* 0x20000007ff2d7230 */ /* 0x000fc40000004100 */
        /* <DEDUP_REMOVED lines=122> */
.L_x_1442:
        /* <DEDUP_REMOVED lines=8> */
[----:B------:R-:W-:Y:S01]  /*2cd0*/  HADD2.F32 R33, -RZ, R3.H0_H0 ;  /* 0x20000003ff217230 */ /* 0x000fe20000004100 */
        /* <DEDUP_REMOVED lines=9> */
[----:B------:R-:W-:Y:S01]  /*2d70*/  HADD2.F32 R25, -RZ, R2.H1_H1 ;  /* 0x30000002ff197230 */ /* 0x000fe20000004100 */
[----:B------:R-:W-:-:S02]  /*2d80*/  LOP3.LUT R31, R22, 0xf000f0, RZ, 0xc0, !PT ;  /* 0x00f000f0161f7812 */ /* 0x000fc400078ec0ff */
        /* <DEDUP_REMOVED lines=11> */
[--C-:B------:R-:W-:Y:S01]  /*2e40*/  HADD2.F32 R3, -RZ, R22.reuse.H0_H0 ;  /* 0x20000016ff037230 */ /* 0x100fe20000004100 */
[----:B------:R-:W-:Y:S01]  /*2e50*/  LOP3.LUT R28, R27, 0x64006400, RZ, 0xfc, !PT ;  /* 0x640064001b1c7812 */ /* 0x000fe200078efcff */
[----:B------:R-:W-:Y:S01]  /*2e60*/  HADD2.F32 R2, -RZ, R23.H0_H0 ;  /* 0x20000017ff027230 */ /* 0x000fe20000004100 */
[----:B------:R-:W0:Y:S01]  /*2e70*/  LDS.64 R18, [UR8+-0x88] ;  /* 0xffff7808ff127984 */ /* 0x000e220008000a00 */
[----:B------:R-:W-:-:S02]  /*2e80*/  HADD2.F32 R24, -RZ, R22.H1_H1 ;  /* 0x30000016ff187230 */ /* 0x000fc40000004100 */
[C---:B------:R-:W-:Y:S01]  /*2e90*/  FFMA.FTZ R27, R5.reuse, R3, RZ ;  /* 0x00000003051b7223 */ /* 0x040fe200000100ff */
[--C-:B------:R-:W-:Y:S02]  /*2ea0*/  HADD2.F32 R0, -RZ, R30.reuse.H0_H0 ;  /* 0x2000001eff007230 */ /* 0x100fe40000004100 */
[----:B------:R-:W-:Y:S01]  /*2eb0*/  FFMA.FTZ R38, R5, R2, RZ ;  /* 0x0000000205267223 */ /* 0x000fe200000100ff */
[----:B------:R-:W-:Y:S01]  /*2ec0*/  HADD2.F32 R22, -RZ, R30.H1_H1 ;  /* 0x3000001eff167230 */ /* 0x000fe20000004100 */
[----:B------:R-:W-:Y:S01]  /*2ed0*/  LOP3.LUT R30, R29, 0x64006400, RZ, 0xfc, !PT ;  /* 0x640064001d1e7812 */ /* 0x000fe200078efcff */
[-C--:B------:R-:W-:Y:S02]  /*2ee0*/  HFMA2 R29, R28, R7.reuse.H1_H1, -72, -72 ;  /* 0xd480d4801c1d7431 */ /* 0x080fe40000060007 */
[----:B------:R-:W-:Y:S01]  /*2ef0*/  FFMA.FTZ R28, R4, R5, RZ ;  /* 0x00000005041c7223 */ /* 0x000fe200000100ff */
[----:B------:R-:W-:Y:S02]  /*2f00*/  HADD2.F32 R23, -RZ, R23.H1_H1 ;  /* 0x30000017ff177230 */ /* 0x000fe40000004100 */
[----:B------:R-:W-:Y:S01]  /*2f10*/  FFMA.FTZ R5, R5, R0, RZ ;  /* 0x0000000005057223 */ /* 0x000fe200000100ff */
[----:B------:R-:W-:Y:S01]  /*2f20*/  LOP3.LUT R32, R31, 0x64006400, RZ, 0xfc, !PT ;  /* 0x640064001f207812 */ /* 0x000fe200078efcff */
[----:B------:R-:W-:Y:S01]  /*2f30*/  FFMA.FTZ R35, R25, R34, R28 ;  /* 0x0000002219237223 */ /* 0x000fe2000001001c */
[----:B------:R-:W-:Y:S01]  /*2f40*/  LOP3.LUT R26, R26, 0x64006400, RZ, 0xfc, !PT ;  /* 0x640064001a1a7812 */ /* 0x000fe200078efcff */
        /* <DEDUP_REMOVED lines=9> */
[----:B------:R-:W-:Y:S01]  /*2fe0*/  SHF.R.U32.HI R21, RZ, 0x8, R21 ;  /* 0x00000008ff157819 */ /* 0x000fe20000011615 */
[----:B------:R-:W-:-:S02]  /*2ff0*/  HADD2.F32 R28, -RZ, R27.H0_H0 ;  /* 0x2000001bff1c7230 */ /* 0x000fc40000004100 */
[--C-:B------:R-:W-:Y:S02]  /*3000*/  HADD2.F32 R26, -RZ, R34.reuse.H0_H0 ;  /* 0x20000022ff1a7230 */ /* 0x100fe40000004100 */
[----:B------:R-:W-:Y:S02]  /*3010*/  HADD2.F32 R29, -RZ, R5.H1_H1 ;  /* 0x30000005ff1d7230 */ /* 0x000fe40000004100 */
        /* <DEDUP_REMOVED lines=34> */
[----:B------:R-:W-:-:S02]  /*3240*/  HADD2.F32 R38, -RZ, R48.H1_H1 ;  /* 0x30000030ff267230 */ /* 0x000fc40000004100 */
[----:B------:R-:W-:Y:S01]  /*3250*/  FFMA.FTZ R49, R49, R33, R44 ;  /* 0x0000002131317223 */ /* 0x000fe2000001002c */
[----:B------:R-:W-:Y:S01]  /*3260*/  LOP3.LUT R44, R40, 0xf000f0, RZ, 0xc0, !PT ;  /* 0x00f000f0282c7812 */ /* 0x000fe200078ec0ff */
[----:B------:R-:W-:Y:S01]  /*3270*/  HADD2.F32 R37, -RZ, R50.H1_H1 ;  /* 0x30000032ff257230 */ /* 0x000fe20000004100 */
[----:B------:R-:W-:Y:S01]  /*3280*/  LOP3.LUT R48, R39, 0x64006400, RZ, 0xfc, !PT ;  /* 0x6400640027307812 */ /* 0x000fe200078efcff */
[----:B------:R-:W-:Y:S01]  /*3290*/  HADD2.F32 R39, -RZ, R43.H1_H1 ;  /* 0x3000002bff277230 */ /* 0x000fe20000004100 */
[----:B------:R-:W-:Y:S01]  /*32a0*/  LOP3.LUT R44, R44, 0x64006400, RZ, 0xfc, !PT ;  /* 0x640064002c2c7812 */ /* 0x000fe200078efcff */
[----:B------:R-:W-:Y:S01]  /*32b0*/  HADD2.F32 R20, -RZ, R19.H0_H0 ;  /* 0x20000013ff147230 */ /* 0x000fe20000004100 */
[----:B------:R-:W-:Y:S01]  /*32c0*/  LOP3.LUT R40, R21, 0x64006400, RZ, 0xfc, !PT ;  /* 0x6400640015287812 */ /* 0x000fe200078efcff */
[-C--:B------:R-:W-:Y:S01]  /*32d0*/  HFMA2 R48, R48, R7.reuse.H1_H1, -72, -72 ;  /* 0xd480d48030307431 */ /* 0x080fe20000060007 */
[----:B------:R-:W-:Y:S01]  /*32e0*/  LOP3.LUT R52, R41, 0x64006400, RZ, 0xfc, !PT ;  /* 0x6400640029347812 */ /* 0x000fe200078efcff */
[----:B------:R-:W-:-:S02]  /*32f0*/  HFMA2 R50, R44, R7.H1_H1, -72, -72 ;  /* 0xd480d4802c327431 */ /* 0x000fc40000060007 */
[----:B------:R-:W-:Y:S02]  /*3300*/  HADD2.F32 R44, -RZ, R42.H1_H1 ;  /* 0x3000002aff2c7230 */ /* 0x000fe40000004100 */
[-C--:B------:R-:W-:Y:S02]  /*3310*/  HFMA2 R21, R40, R7.reuse.H1_H1, -72, -72 ;  /* 0xd480d48028157431 */ /* 0x080fe40000060007 */
[----:B------:R-:W-:Y:S01]  /*3320*/  FFMA.FTZ R46, R18, R39, R46 ;  /* 0x00000027122e7223 */ /* 0x000fe2000001002e */
[----:B------:R-:W-:Y:S02]  /*3330*/  HFMA2 R51, R52, R7.H1_H1, -72, -72 ;  /* 0xd480d48034337431 */ /* 0x000fe40000060007 */
[----:B------:R-:W-:Y:S02]  /*3340*/  HADD2.F32 R41, -RZ, R50.H0_H0 ;  /* 0x20000032ff297230 */ /* 0x000fe40000004100 */
        /* <DEDUP_REMOVED lines=21> */
[----:B------:R-:W-:Y:S02]  /*34a0*/  HADD2.F32 R45, -RZ, R15.H0_H0 ;  /* 0x2000000fff2d7230 */ /* 0x000fe40000004100 */
[----:B------:R-:W-:Y:S01]  /*34b0*/  FMUL.FTZ R20, R49, R20 ;  /* 0x0000001431147220 */ /* 0x000fe20000410000 */
[----:B------:R-:W-:Y:S02]  /*34c0*/  HADD2.F32 R47, -RZ, R7.H0_H0 ;  /* 0x20000007ff2f7230 */ /* 0x000fe40000004100 */
        /* <DEDUP_REMOVED lines=122> */
.L_x_1443:
[----:B------:R-:W-:-:S05]  /*3c70*/  MOV R3, UR15 ;  /* 0x0000000f00037c02 */ /* 0x000fca0008000f00 */
[----:B------:R-:W-:Y:S01]  /*3c80*/  IMAD.WIDE R16, R3, 0x4, R16 ;  /* 0x0000000403107825 */ /* 0x000fe200078e0210 */
[----:B------:R-:W-:Y:S06]  /*3c90*/  BRA.U !UP0, `(.L_x_1444) ;  /* 0x0000001108047547 */ /* 0x000fec000b800000 */
[----:B------:R-:W2:Y:S01]  /*3ca0*/  LDG.E.128.CONSTANT R20, desc[UR20][R16.64] ;  /* 0x0000001410147981 */ /* 0x000ea2000c1e9d00 */
[----:B------:R-:W-:Y:S01]  /*3cb0*/  MOV R0, 0x2c00 ;  /* 0x00002c0000007802 */ /* 0x000fe20000000f00 */
[----:B------:R-:W-:Y:S02]  /*3cc0*/  UISETP.NE.AND UP1, UPT, UR14, 0x1, UPT ;  /* 0x000000010e00788c */ /* 0x000fe4000bf25270 */
[----:B------:R-:W0:Y:S01]  /*3cd0*/  LDS.64 R2, [UR8+-0x80] ;  /* 0xffff8008ff027984 */ /* 0x000e220008000a00 */
[----:B------:R-:W-:Y:S01]  /*3ce0*/  PRMT R7, R7, 0x5410, R0 ;  /* 0x0000541007077816 */ /* 0x000fe20000000000 */
[--C-:B0-----:R-:W-:Y:S02]  /*3cf0*/  HADD2.F32 R5, -RZ, R2.reuse.H0_H0 ;  /* 0x20000002ff057230 */ /* 0x101fe40000004100 */
[----:B------:R-:W-:Y:S02]  /*3d00*/  HADD2.F32 R34, -RZ, R2.H1_H1 ;  /* 0x30000002ff227230 */ /* 0x000fe40000004100 */
[----:B------:R-:W-:Y:S01]  /*3d10*/  HADD2.F32 R33, -RZ, R3.H0_H0 ;  /* 0x20000003ff217230 */ /* 0x000fe20000004100 */
[----:B--2---:R-:W-:-:S02]  /*3d20*/  LOP3.LUT R0, R20, 0xf000f, RZ, 0xc0, !PT ;  /* 0x000f000f14007812 */ /* 0x004fc400078ec0ff */
[----:B------:R-:W-:Y:S02]  /*3d30*/  LOP3.LUT R4, R21, 0xf000f, RZ, 0xc0, !PT ;  /* 0x000f000f15047812 */ /* 0x000fe400078ec0ff */
[----:B------:R-:W-:Y:S02]  /*3d40*/  LOP3.LUT R0, R0, 0x64006400, RZ, 0xfc, !PT ;  /* 0x6400640000007812 */ /* 0x000fe400078efcff */
[----:B------:R-:W-:Y:S02]  /*3d50*/  LOP3.LUT R18, R22, 0xf000f, RZ, 0xc0, !PT ;  /* 0x000f000f16127812 */ /* 0x000fe400078ec0ff */
[----:B------:R-:W-:Y:S01]  /*3d60*/  LOP3.LUT R19, R23, 0xf000f, RZ, 0xc0, !PT ;  /* 0x000f000f17137812 */ /* 0x000fe200078ec0ff */
[----:B------:R-:W-:Y:S01]  /*3d70*/  HADD2 R2, R0, -1032, -1032 ;  /* 0xe408e40800027430 */ /* 0x000fe20000000000 */
[----:B------:R-:W-:Y:S02]  /*3d80*/  LOP3.LUT R4, R4, 0x64006400, RZ, 0xfc, !PT ;  /* 0x6400640004047812 */ /* 0x000fe400078efcff */
[----:B------:R-:W-:-:S02]  /*3d90*/  LOP3.LUT R18, R18, 0x64006400, RZ, 0xfc, !PT ;  /* 0x6400640012127812 */ /* 0x000fc400078efcff */
[----:B------:R-:W-:Y:S01]  /*3da0*/  LOP3.LUT R0, R19, 0x64006400, RZ, 0xfc, !PT ;  /* 0x6400640013007812 */ /* 0x000fe200078efcff */
[--C-:B------:R-:W-:Y:S01]  /*3db0*/  HADD2.F32 R25, -RZ, R2.reuse.H1_H1 ;  /* 0x30000002ff197230 */ /* 0x100fe20000004100 */
        /* <DEDUP_REMOVED lines=239> */
.L_x_1444:
[----:B------:R-:W-:-:S05]  /*4cb0*/  MOV R3, UR15 ;  /* 0x0000000f00037c02 */ /* 0x000fca0008000f00 */
[----:B------:R-:W-:Y:S01]  /*4cc0*/  IMAD.WIDE R16, R3, 0x4, R16 ;  /* 0x0000000403107825 */ /* 0x000fe200078e0210 */
[----:B------:R-:W-:Y:S06]  /*4cd0*/  BRA.U !UP0, `(.L_x_1445) ;  /* 0x0000001108047547 */ /* 0x000fec000b800000 */
[----:B------:R-:W2:Y:S01]  /*4ce0*/  LDG.E.128.CONSTANT R20, desc[UR20][R16.64] ;  /* 0x0000001410147981 */ /* 0x000ea2000c1e9d00 */
[----:B------:R-:W-:Y:S01]  /*4cf0*/  MOV R0, 0x2c00 ;  /* 0x00002c0000007802 */ /* 0x000fe20000000f00 */
[----:B------:R-:W-:Y:S02]  /*4d00*/  UISETP.NE.AND UP0, UPT, UR14, 0x1, UPT ;  /* 0x000000010e00788c */ /* 0x000fe4000bf05270 */
[----:B------:R-:W0:Y:S01]  /*4d10*/  LDS.64 R2, [UR8+-0x70] ;  /* 0xffff9008ff027984 */ /* 0x000e220008000a00 */
[----:B------:R-:W-:-:S03]  /*4d20*/  PRMT R7, R7, 0x5410, R0 ;  /* 0x0000541007077816 */ /* 0x000fc60000000000 */
[----:B------:R-:W1:Y:S01]  /*4d30*/  LDS.64 R18, [UR8+-0x68] ;  /* 0xffff9808ff127984 */ /* 0x000e620008000a00 */
[--C-:B0-----:R-:W-:Y:S02]  /*4d40*/  HADD2.F32 R5, -RZ, R2.reuse.H0_H0 ;  /* 0x20000002ff057230 */ /* 0x101fe40000004100 */
[----:B------:R-:W-:Y:S02]  /*4d50*/  HADD2.F32 R31, -RZ, R2.H1_H1 ;  /* 0x30000002ff1f7230 */ /* 0x000fe40000004100 */
[----:B------:R-:W-:Y:S02]  /*4d60*/  HADD2.F32 R33, -RZ, R3.H0_H0 ;  /* 0x20000003ff217230 */ /* 0x000fe40000004100 */
[--C-:B-1----:R-:W-:Y:S02]  /*4d70*/  HADD2.F32 R49, -RZ, R18.reuse.H0_H0 ;  /* 0x20000012ff317230 */ /* 0x102fe40000004100 */
[----:B------:R-:W-:Y:S01]  /*4d80*/  HADD2.F32 R18, -RZ, R18.H1_H1 ;  /* 0x30000012ff127230 */ /* 0x000fe20000004100 */
[----:B--2---:R-:W-:-:S02]  /*4d90*/  LOP3.LUT R0, R20, 0xf000f0, RZ, 0xc0, !PT ;  /* 0x00f000f014007812 */ /* 0x004fc400078ec0ff */
[----:B------:R-:W-:Y:S02]  /*4da0*/  SHF.R.U32.HI R39, RZ, 0x8, R20 ;  /* 0x00000008ff277819 */ /* 0x000fe40000011614 */
[C---:B------:R-:W-:Y:S02]  /*4db0*/  LOP3.LUT R27, R21.reuse, 0xf000f0, RZ, 0xc0, !PT ;  /* 0x00f000f0151b7812 */ /* 0x040fe400078ec0ff */
[----:B------:R-:W-:Y:S02]  /*4dc0*/  SHF.R.U32.HI R40, RZ, 0x8, R21 ;  /* 0x00000008ff287819 */ /* 0x000fe40000011615 */
[----:B------:R-:W-:Y:S02]  /*4dd0*/  LOP3.LUT R4, R21, 0xf000f, RZ, 0xc0, !PT ;  /* 0x000f000f15047812 */ /* 0x000fe400078ec0ff */
[----:B------:R-:W-:Y:S02]  /*4de0*/  LOP3.LUT R20, R20, 0xf000f, RZ, 0xc0, !PT ;  /* 0x000f000f14147812 */ /* 0x000fe400078ec0ff */
[----:B------:R-:W-:-:S02]  /*4df0*/  LOP3.LUT R29, R22, 0xf000f0, RZ, 0xc0, !PT ;  /* 0x00f000f0161d7812 */ /* 0x000fc400078ec0ff */
[----:B------:R-:W-:Y:S02]  /*4e00*/  SHF.R.U32.HI R21, RZ, 0x8, R22 ;  /* 0x00000008ff157819 */ /* 0x000fe40000011616 */
[----:B------:R-:W-:Y:S02]  /*4e10*/  LOP3.LUT R22, R22, 0xf000f, RZ, 0xc0, !PT ;  /* 0x000f000f16167812 */ /* 0x000fe400078ec0ff */
[C---:B------:R-:W-:Y:S02]  /*4e20*/  LOP3.LUT R26, R23.reuse, 0xf000f0, RZ, 0xc0, !PT ;  /* 0x00f000f0171a7812 */ /* 0x040fe400078ec0ff */
[----:B------:R-:W-:Y:S02]  /*4e30*/  SHF.R.U32.HI R41, RZ, 0x8, R23 ;  /* 0x00000008ff297819 */ /* 0x000fe40000011617 */
[----:B------:R-:W-:Y:S02]  /*4e40*/  LOP3.LUT R23, R23, 0xf000f, RZ, 0xc0, !PT ;  /* 0x000f000f17177812 */ /* 0x000fe400078ec0ff */
[----:B------:R-:W-:-:S02]  /*4e50*/  LOP3.LUT R20, R20, 0x64006400, RZ, 0xfc, !PT ;  /* 0x6400640014147812 */ /* 0x000fc400078efcff */
[----:B------:R-:W-:Y:S02]  /*4e60*/  LOP3.LUT R4, R4, 0x64006400, RZ, 0xfc, !PT ;  /* 0x6400640004047812 */ /* 0x000fe400078efcff */
[----:B------:R-:W-:Y:S01]  /*4e70*/  LOP3.LUT R22, R22, 0x64006400, RZ, 0xfc, !PT ;  /* 0x6400640016167812 */ /* 0x000fe200078efcff */
[----:B------:R-:W-:Y:S01]  /*4e80*/  HADD2 R2, R20, -1032, -1032 ;  /* 0xe408e40814027430 */ /* 0x000fe20000000000 */
[----:B------:R-:W-:Y:S01]  /*4e90*/  LOP3.LUT R23, R23, 0x64006400, RZ, 0xfc, !PT ;  /* 0x6400640017177812 */ /* 0x000fe200078efcff */
[----:B------:R-:W-:Y:S02]  /*4ea0*/  HADD2 R24, R4, -1032, -1032 ;  /* 0xe408e40804187430 */ /* 0x000fe40000000000 */
[----:B------:R-:W-:Y:S02]  /*4eb0*/  HADD2.F32 R20, -RZ, R3.H1_H1 ;  /* 0x30000003ff147230 */ /* 0x000fe40000004100 */
[----:B------:R-:W-:Y:S02]  /*4ec0*/  HADD2 R22, R22, -1032, -1032 ;  /* 0xe408e40816167430 */ /* 0x000fe40000000000 */
[----:B------:R-:W-:-:S02]  /*4ed0*/  HADD2.F32 R4, -RZ, R2.H0_H0 ;  /* 0x20000002ff047230 */ /* 0x000fc40000004100 */
[----:B------:R-:W-:Y:S02]  /*4ee0*/  HADD2 R30, R23, -1032, -1032 ;  /* 0xe408e408171e7430 */ /* 0x000fe40000000000 */
[----:B------:R-:W-:Y:S01]  /*4ef0*/  HADD2.F32 R25, -RZ, R2.H1_H1 ;  /* 0x30000002ff197230 */ /* 0x000fe20000004100 */
[----:B------:R-:W-:Y:S01]  /*4f00*/  LOP3.LUT R28, R0, 0x64006400, RZ, 0xfc, !PT ;  /* 0x64006400001c7812 */ /* 0x000fe200078efcff */
[----:B------:R-:W-:Y:S01]  /*4f10*/  HADD2.F32 R3, -RZ, R24.H0_H0 ;  /* 0x20000018ff037230 */ /* 0x000fe20000004100 */
[----:B------:R-:W-:Y:S01]  /*4f20*/  LOP3.LUT R32, R29, 0x64006400, RZ, 0xfc, !PT ;  /* 0x640064001d207812 */ /* 0x000fe200078efcff */
[--C-:B------:R-:W-:Y:S01]  /*4f30*/  HADD2.F32 R2, -RZ, R22.reuse.H0_H0 ;  /* 0x20000016ff027230 */ /* 0x100fe20000004100 */
[----:B------:R-:W-:Y:S01]  /*4f40*/  LOP3.LUT R26, R26, 0x64006400, RZ, 0xfc, !PT ;  /* 0x640064001a1a7812 */ /* 0x000fe200078efcff */
[----:B------:R-:W-:Y:S02]  /*4f50*/  HADD2.F32 R23, -RZ, R22.H1_H1 ;  /* 0x30000016ff177230 */ /* 0x000fe40000004100 */
[----:B------:R-:W-:Y:S01]  /*4f60*/  FFMA.FTZ R34, R5, R3, RZ ;  /* 0x0000000305227223 */ /* 0x000fe200000100ff */
[----:B------:R-:W-:-:S02]  /*4f70*/  HADD2.F32 R0, -RZ, R30.H0_H0 ;  /* 0x2000001eff007230 */ /* 0x000fc40000004100 */
[----:B------:R-:W-:Y:S01]  /*4f80*/  FFMA.FTZ R38, R5, R2, RZ ;  /* 0x0000000205267223 */ /* 0x000fe200000100ff */
[----:B------:R-:W-:Y:S01]  /*4f90*/  HADD2.F32 R22, -RZ, R30.H1_H1 ;  /* 0x3000001eff167230 */ /* 0x000fe20000004100 */
[----:B------:R-:W-:Y:S01]  /*4fa0*/  LOP3.LUT R30, R27, 0x64006400, RZ, 0xfc, !PT ;  /* 0x640064001b1e7812 */ /* 0x000fe200078efcff */
[-C--:B------:R-:W-:Y:S02]  /*4fb0*/  HFMA2 R27, R28, R7.reuse.H1_H1, -72, -72 ;  /* 0xd480d4801c1b7431 */ /* 0x080fe40000060007 */
[----:B------:R-:W-:Y:S02]  /*4fc0*/  HADD2.F32 R24, -RZ, R24.H1_H1 ;  /* 0x30000018ff187230 */ /* 0x000fe40000004100 */
[----:B------:R-:W-:Y:S01]  /*4fd0*/  FFMA.FTZ R28, R4, R5, RZ ;  /* 0x00000005041c7223 */ /* 0x000fe200000100ff */
[----:B------:R-:W-:Y:S01]  /*4fe0*/  FFMA.FTZ R5, R5, R0, RZ ;  /* 0x0000000005057223 */ /* 0x000fe200000100ff */
[----:B------:R-:W-:Y:S01]  /*4ff0*/  FFMA.FTZ R37, R31, R23, R38 ;  /* 0x000000171f257223 */ /* 0x000fe20000010026 */
[----:B------:R-:W-:-:S02]  /*5000*/  HFMA2 R38, R26, R7.H1_H1, -72, -72 ;  /* 0xd480d4801a267431 */ /* 0x000fc40000060007 */
[C---:B------:R-:W-:Y:S01]  /*5010*/  FFMA.FTZ R36, R31.reuse, R24, R34 ;  /* 0x000000181f247223 */ /* 0x040fe20000010022 */
[----:B------:R-:W-:Y:S01]  /*5020*/  FFMA.FTZ R43, R31, R22, R5 ;  /* 0x000000161f2b7223 */ /* 0x000fe20000010005 */
[-C--:B------:R-:W-:Y:S02]  /*5030*/  HFMA2 R5, R30, R7.reuse.H1_H1, -72, -72 ;  /* 0xd480d4801e057431 */ /* 0x080fe40000060007 */
[----:B------:R-:W-:Y:S01]  /*5040*/  FFMA.FTZ R35, R25, R31, R28 ;  /* 0x0000001f19237223 */ /* 0x000fe2000001001c */
[----:B------:R-:W-:Y:S02]  /*5050*/  HFMA2 R34, R32, R7.H1_H1, -72, -72 ;  /* 0xd480d48020227431 */ /* 0x000fe40000060007 */
[--C-:B------:R-:W-:Y:S02]  /*5060*/  HADD2.F32 R32, -RZ, R27.reuse.H0_H0 ;  /* 0x2000001bff207230 */ /* 0x100fe40000004100 */
[----:B------:R-:W-:Y:S02]  /*5070*/  HADD2.F32 R31, -RZ, R27.H1_H1 ;  /* 0x3000001bff1f7230 */ /* 0x000fe40000004100 */
[----:B------:R-:W-:-:S02]  /*5080*/  HADD2.F32 R30, -RZ, R5.H0_H0 ;  /* 0x20000005ff1e7230 */ /* 0x000fc40000004100 */
[--C-:B------:R-:W-:Y:S02]  /*5090*/  HADD2.F32 R28, -RZ, R34.reuse.H0_H0 ;  /* 0x20000022ff1c7230 */ /* 0x100fe40000004100 */
[----:B------:R-:W-:Y:S02]  /*50a0*/  HADD2.F32 R27, -RZ, R34.H1_H1 ;  /* 0x30000022ff1b7230 */ /* 0x000fe40000004100 */
[----:B------:R-:W-:Y:S01]  /*50b0*/  FFMA.FTZ R34, R32, R33, R35 ;  /* 0x0000002120227223 */ /* 0x000fe20000010023 */
[--C-:B------:R-:W-:Y:S02]  /*50c0*/  HADD2.F32 R26, -RZ, R38.reuse.H0_H0 ;  /* 0x20000026ff1a7230 */ /* 0x100fe40000004100 */
[----:B------:R-:W-:Y:S01]  /*50d0*/  FFMA.FTZ R35, R33, R30, R36 ;  /* 0x0000001e21237223 */ /* 0x000fe20000010024 */
[----:B------:R-:W-:Y:S02]  /*50e0*/  HADD2.F32 R29, -RZ, R5.H1_H1 ;  /* 0x30000005ff1d7230 */ /* 0x000fe40000004100 */
[----:B------:R-:W-:Y:S01]  /*50f0*/  FFMA.FTZ R45, R31, R20, R34 ;  /* 0x000000141f2d7223 */ /* 0x000fe20000010022 */
[----:B------:R-:W-:-:S02]  /*5100*/  HADD2.F32 R5, -RZ, R38.H1_H1 ;  /* 0x30000026ff057230 */ /* 0x000fc40000004100 */
[C---:B------:R-:W-:Y:S01]  /*5110*/  FFMA.FTZ R36, R33.reuse, R28, R37 ;  /* 0x0000001c21247223 */ /* 0x040fe20000010025 */
[----:B------:R-:W-:Y:S01]  /*5120*/  FFMA.FTZ R44, R33, R26, R43 ;  /* 0x0000001a212c7223 */ /* 0x000fe2000001002b */
[----:B------:R-:W-:Y:S01]  /*5130*/  LOP3.LUT R34, R21, 0xf000f, RZ, 0xc0, !PT ;  /* 0x000f000f15227812 */ /* 0x000fe200078ec0ff */
[----:B------:R-:W-:Y:S01]  /*5140*/  FFMA.FTZ R38, R20, R29, R35 ;  /* 0x0000001d14267223 */ /* 0x000fe20000010023 */
[----:B------:R-:W-:Y:S01]  /*5150*/  LOP3.LUT R33, R40, 0xf000f, RZ, 0xc0, !PT ;  /* 0x000f000f28217812 */ /* 0x000fe200078ec0ff */
[C---:B------:R-:W-:Y:S01]  /*5160*/  FFMA.FTZ R37, R20.reuse, R27, R36 ;  /* 0x0000001b14257223 */ /* 0x040fe20000010024 */
[----:B------:R-:W-:Y:S01]  /*5170*/  FFMA.FTZ R44, R20, R5, R44 ;  /* 0x00000005142c7223 */ /* 0x000fe2000001002c */
[----:B------:R-:W-:Y:S02]  /*5180*/  LOP3.LUT R34, R34, 0x64006400, RZ, 0xfc, !PT ;  /* 0x6400640022227812 */ /* 0x000fe400078efcff */
[----:B------:R-:W-:Y:S02]  /*5190*/  LOP3.LUT R20, R39, 0xf000f, RZ, 0xc0, !PT ;  /* 0x000f000f27147812 */ /* 0x000fe400078ec0ff */
        /* <DEDUP_REMOVED lines=9> */
[----:B------:R-:W-:Y:S02]  /*5230*/  HADD2 R42, R35, -1032, -1032 ;  /* 0xe408e408232a7430 */ /* 0x000fe40000000000 */
[----:B------:R-:W-:-:S02]  /*5240*/  HADD2.F32 R35, -RZ, R50.H0_H0 ;  /* 0x20000032ff237230 */ /* 0x000fc40000004100 */
[----:B------:R-:W-:Y:S01]  /*5250*/  FFMA.FTZ R46, R49, R34, R37 ;  /* 0x00000022312e7223 */ /* 0x000fe20000010025 */
[----:B------:R-:W-:Y:S01]  /*5260*/  HADD2.F32 R36, -RZ, R48.H0_H0 ;  /* 0x20000030ff247230 */ /* 0x000fe20000004100 */
[----:B------:R-:W-:Y:S01]  /*5270*/  LOP3.LUT R39, R39, 0xf000f0, RZ, 0xc0, !PT ;  /* 0x00f000f027277812 */ /* 0x000fe200078ec0ff */
[----:B------:R-:W-:Y:S01]  /*5280*/  HADD2.F32 R33, -RZ, R42.H0_H0 ;  /* 0x2000002aff217230 */ /* 0x000fe20000004100 */
[----:B------:R-:W-:Y:S01]  /*5290*/  LOP3.LUT R40, R40, 0xf000f0, RZ, 0xc0, !PT ;  /* 0x00f000f028287812 */ /* 0x000fe200078ec0ff */
[----:B------:R-:W-:Y:S01]  /*52a0*/  HADD2.F32 R37, -RZ, R50.H1_H1 ;  /* 0x30000032ff257230 */ /* 0x000fe20000004100 */
[----:B------:R-:W-:Y:S01]  /*52b0*/  LOP3.LUT R50, R21, 0x64006400, RZ, 0xfc, !PT ;  /* 0x6400640015327812 */ /* 0x000fe200078efcff */
[----:B------:R-:W-:Y:S01]  /*52c0*/  FFMA.FTZ R47, R49, R35, R38 ;  /* 0x00000023312f7223 */ /* 0x000fe20000010026 */
[----:B------:R-:W-:Y:S01]  /*52d0*/  LOP3.LUT R41, R41, 0xf000f0, RZ, 0xc0, !PT ;  /* 0x00f000f029297812 */ /* 0x000fe200078ec0ff */
[----:B------:R-:W-:Y:S02]  /*52e0*/  HADD2.F32 R38, -RZ, R48.H1_H1 ;  /* 0x30000030ff267230 */ /* 0x000fe40000004100 */
[----:B------:R-:W-:Y:S01]  /*52f0*/  FFMA.FTZ R45, R36, R49, R45 ;  /* 0x00000031242d7223 */ /* 0x000fe2000001002d */
[----:B------:R-:W-:Y:S01]  /*5300*/  LOP3.LUT R48, R39, 0x64006400, RZ, 0xfc, !PT ;  /* 0x6400640027307812 */ /* 0x000fe200078efcff */
[----:B------:R-:W-:Y:S01]  /*5310*/  FFMA.FTZ R49, R49, R33, R44 ;  /* 0x0000002131317223 */ /* 0x000fe2000001002c */
[----:B------:R-:W-:Y:S01]  /*5320*/  LOP3.LUT R40, R40, 0x64006400, RZ, 0xfc, !PT ;  /* 0x6400640028287812 */ /* 0x000fe200078efcff */
[----:B------:R-:W-:Y:S01]  /*5330*/  HFMA2 R50, R50, R7.H1_H1, -72, -72 ;  /* 0xd480d48032327431 */ /* 0x000fe20000060007 */
[----:B------:R-:W-:Y:S01]  /*5340*/  LOP3.LUT R44, R41, 0x64006400, RZ, 0xfc, !PT ;  /* 0x64006400292c7812 */ /* 0x000fe200078efcff */
[----:B------:R-:W-:-:S02]  /*5350*/  HADD2.F32 R39, -RZ, R43.H1_H1 ;  /* 0x3000002bff277230 */ /* 0x000fc40000004100 */
[-C--:B------:R-:W-:Y:S02]  /*5360*/  HFMA2 R48, R48, R7.reuse.H1_H1, -72, -72 ;  /* 0xd480d48030307431 */ /* 0x080fe40000060007 */
[----:B------:R-:W-:Y:S02]  /*5370*/  HADD2.F32 R20, -RZ, R19.H0_H0 ;  /* 0x20000013ff147230 */ /* 0x000fe40000004100 */
[-C--:B------:R-:W-:Y:S02]  /*5380*/  HFMA2 R21, R40, R7.reuse.H1_H1, -72, -72 ;  /* 0xd480d48028157431 */ /* 0x080fe40000060007 */
[----:B------:R-:W-:Y:S02]  /*5390*/  HADD2.F32 R41, -RZ, R50.H0_H0 ;  /* 0x20000032ff297230 */ /* 0x000fe40000004100 */
[----:B------:R-:W-:Y:S02]  /*53a0*/  HFMA2 R51, R44, R7.H1_H1, -72, -72 ;  /* 0xd480d4802c337431 */ /* 0x000fe40000060007 */
[----:B------:R-:W-:-:S02]  /*53b0*/  HADD2.F32 R44, -RZ, R42.H1_H1 ;  /* 0x3000002aff2c7230 */ /* 0x000fc40000004100 */
[----:B------:R-:W-:Y:S01]  /*53c0*/  FFMA.FTZ R46, R18, R39, R46 ;  /* 0x00000027122e7223 */ /* 0x000fe2000001002e */
[--C-:B------:R-:W-:Y:S02]  /*53d0*/  HADD2.F32 R43, -RZ, R48.reuse.H0_H0 ;  /* 0x20000030ff2b7230 */ /* 0x100fe40000004100 */
[----:B------:R-:W-:Y:S01]  /*53e0*/  FFMA.FTZ R52, R38, R18, R45 ;  /* 0x0000001226347223 */ /* 0x000fe2000001002d */
[----:B------:R-:W-:Y:S02]  /*53f0*/  HADD2.F32 R42, -RZ, R21.H0_H0 ;  /* 0x20000015ff2a7230 */ /* 0x000fe40000004100 */
[----:B------:R-:W-:Y:S01]  /*5400*/  FFMA.FTZ R47, R18, R37, R47 ;  /* 0x00000025122f7223 */ /* 0x000fe2000001002f */
        /* <DEDUP_REMOVED lines=142> */
.L_x_1445:
[----:B------:R-:W-:Y:S01]  /*5cf0*/  UIADD3 UR10, UP0, UPT, UR10, 0x80, URZ ;  /* 0x000000800a0a7890 */ /* 0x000fe2000ff1e0ff */
[----:B------:R-:W-:Y:S01]  /*5d00*/  MOV R3, UR15 ;  /* 0x0000000f00037c02 */ /* 0x000fe20008000f00 */
[----:B------:R-:W-:Y:S02]  /*5d10*/  UIADD3 UR9, UPT, UPT, UR9, 0x20, URZ ;  /* 0x0000002009097890 */ /* 0x000fe4000fffe0ff */
[----:B------:R-:W-:Y:S02]  /*5d20*/  UIADD3.X UR11, UPT, UPT, URZ, UR11, URZ, UP0, !UPT ;  /* 0x0000000bff0b7290 */ /* 0x000fe400087fe4ff */
[----:B------:R-:W-:Y:S01]  /*5d30*/  UISETP.GE.AND UP0, UPT, UR9, UR16, UPT ;  /* 0x000000100900728c */ /* 0x000fe2000bf06270 */
[----:B------:R-:W-:Y:S01]  /*5d40*/  IMAD.WIDE R16, R3, 0x4, R16 ;  /* 0x0000000403107825 */ /* 0x000fe200078e0210 */
[----:B------:R-:W-:-:S07]  /*5d50*/  UIADD3 UR8, UPT, UPT, UR8, 0x40, URZ ;  /* 0x0000004008087890 */ /* 0x000fce000fffe0ff */
[----:B------:R-:W-:Y:S05]  /*5d60*/  BRA.U !UP0, `(.L_x_1446) ;  /* 0xffffffbd08687547 */ /* 0x000fea000b83ffff */
.L_x_1441:
[----:B------:R-:W-:-:S13]  /*5d70*/  ISETP.LT.AND P0, PT, RZ, UR14, PT ;  /* 0x0000000eff007c0c */ /* 0x000fda000bf01270 */
[----:B------:R-:W-:Y:S05]  /*5d80*/  @!P0 EXIT ;  /* 0x000000000000894d */ /* 0x000fea0003800000 */
[----:B------:R-:W0:Y:S01]  /*5d90*/  LDC.64 R4, c[0x0][0x3a0] ;  /* 0x0000e800ff047b82 */ /* 0x000e220000000a00 */
[----:B-----5:R-:W-:-:S05]  /*5da0*/  MOV R3, UR24 ;  /* 0x0000001800037c02 */ /* 0x020fca0008000f00 */
        /* <DEDUP_REMOVED lines=9> */
.L_x_1450:
[----:B------:R-:W0:Y:S02]  /*5e40*/  LDS R2, [R0] ;  /* 0x0000000000027984 */ /* 0x000e240000000800 */
[----:B0-----:R-:W-:-:S05]  /*5e50*/  HFMA2 R3, R2, 1, 1, R13 ;  /* 0x3c003c0002037831 */ /* 0x001fca000000000d */
[----:B------:R-:W0:Y:S02]  /*5e60*/  ATOMS.CAST.SPIN P0, [R0], R2, R3 ;  /* 0x000000020000758d */ /* 0x000e240001800003 */
[----:B0-----:R-:W-:Y:S05]  /*5e70*/  @!P0 BRA `(.L_x_1450) ;  /* 0xfffffffc00f08947 */ /* 0x001fea000383ffff */
[----:B------:R-:W-:Y:S05]  /*5e80*/  BRA `(.L_x_1448) ;  /* 0x00000000000c7947 */ /* 0x000fea0003800000 */
.L_x_1449:
[----:B------:R-:W2:Y:S02]  /*5e90*/  LD.E R0, desc[UR20][R4.64] ;  /* 0x0000001404007980 */ /* 0x000ea4000c101900 */
[----:B--2---:R-:W-:-:S05]  /*5ea0*/  IADD3 R3, PT, PT, R13, R0, RZ ;  /* 0x000000000d037210 */ /* 0x004fca0007ffe0ff */
[----:B------:R0:W-:Y:S02]  /*5eb0*/  ST.E desc[UR20][R4.64], R3 ;  /* 0x0000000304007985 */ /* 0x0001e4000c101914 */
.L_x_1448:
[----:B------:R-:W-:Y:S05]  /*5ec0*/  BSYNC.RECONVERGENT B0 ;  /* 0x0000000000007941 */ /* 0x000fea0003800200 */
.L_x_1447:
[----:B------:R1:W-:Y:S01]  /*5ed0*/  ATOM.E.ADD.F16x2.RN.STRONG.GPU P0, RZ, desc[UR20][R4.64+0x4], R12 ;  /* 0x8000040c04ff79a2 */ /* 0x0003e2000c10e114 */
[----:B------:R-:W-:Y:S04]  /*5ee0*/  BSSY.RECONVERGENT B0, `(.L_x_1451) ;  /* 0x000000e000007945 */ /* 0x000fe80003800200 */
[----:B-1----:R-:W-:Y:S05]  /*5ef0*/  @P0 BRA `(.L_x_1452) ;  /* 0x0000000000300947 */ /* 0x002fea0003800000 */
[----:B------:R-:W1:Y:S02]  /*5f00*/  QSPC.E.S P0, RZ, [R4+0x4] ;  /* 0x0000040004ff73aa */ /* 0x000e640000000500 */
[----:B-1----:R-:W-:Y:S05]  /*5f10*/  @!P0 BRA `(.L_x_1453) ;  /* 0x00000000001c8947 */ /* 0x002fea0003800000 */
[----:B------:R-:W-:-:S04]  /*5f20*/  MOV R2, R4 ;  /* 0x0000000400027202 */ /* 0x000fc80000000f00 */
[----:B------:R-:W-:-:S07]  /*5f30*/  MOV R0, R2 ;  /* 0x0000000200007202 */ /* 0x000fce0000000f00 */
.L_x_1454:
[----:B------:R-:W0:Y:S02]  /*5f40*/  LDS R2, [R0+0x4] ;  /* 0x0000040000027984 */ /* 0x000e240000000800 */
[----:B0-----:R-:W-:-:S05]  /*5f50*/  HADD2 R3, R2, R12 ;  /* 0x0000000c02037230 */ /* 0x001fca0000000000 */
[----:B------:R-:W0:Y:S02]  /*5f60*/  ATOMS.CAST.SPIN P0, [R0+0x4], R2, R3 ;  /* 0x000004020000758d */ /* 0x000e240001800003 */
[----:B0-----:R-:W-:Y:S05]  /*5f70*/  @!P0 BRA `(.L_x_1454) ;  /* 0xfffffffc00f08947 */ /* 0x001fea000383ffff */
[----:B------:R-:W-:Y:S05]  /*5f80*/  BRA `(.L_x_1452) ;  /* 0x00000000000c7947 */ /* 0x000fea0003800000 */
.L_x_1453:
[----:B------:R-:W0:Y:S02]  /*5f90*/  LD.E R0, desc[UR20][R4.64+0x4] ;  /* 0x0000041404007980 */ /* 0x000e24000c101900 */
[----:B0-----:R-:W-:-:S05]  /*5fa0*/  IADD3 R3, PT, PT, R12, R0, RZ ;  /* 0x000000000c037210 */ /* 0x001fca0007ffe0ff */
[----:B------:R1:W-:Y:S02]  /*5fb0*/  ST.E desc[UR20][R4.64+0x4], R3 ;  /* 0x0000040304007985 */ /* 0x0003e4000c101914 */
.L_x_1452:
[----:B------:R-:W-:Y:S05]  /*5fc0*/  BSYNC.RECONVERGENT B0 ;  /* 0x0000000000007941 */ /* 0x000fea0003800200 */
.L_x_1451:
        /* <DEDUP_REMOVED lines=12> */
.L_x_1458:
[----:B------:R-:W0:Y:S02]  /*6090*/  LDS R2, [R0] ;  /* 0x0000000000027984 */ /* 0x000e240000000800 */
[----:B0-----:R-:W-:-:S05]  /*60a0*/  HFMA2 R3, R2, 1, 1, R14 ;  /* 0x3c003c0002037831 */ /* 0x001fca000000000e */
[----:B------:R-:W0:Y:S02]  /*60b0*/  ATOMS.CAST.SPIN P0, [R0], R2, R3 ;  /* 0x000000020000758d */ /* 0x000e240001800003 */
[----:B0-----:R-:W-:Y:S05]  /*60c0*/  @!P0 BRA `(.L_x_1458) ;  /* 0xfffffffc00f08947 */ /* 0x001fea000383ffff */
[----:B------:R-:W-:Y:S05]  /*60d0*/  BRA `(.L_x_1456) ;  /* 0x00000000000c7947 */ /* 0x000fea0003800000 */
.L_x_1457:
[----:B------:R-:W2:Y:S02]  /*60e0*/  LD.E R0, desc[UR20][R4.64] ;  /* 0x0000001404007980 */ /* 0x000ea4000c101900 */
[----:B--2---:R-:W-:-:S05]  /*60f0*/  IADD3 R3, PT, PT, R14, R0, RZ ;  /* 0x000000000e037210 */ /* 0x004fca0007ffe0ff */
[----:B------:R0:W-:Y:S02]  /*6100*/  ST.E desc[UR20][R4.64], R3 ;  /* 0x0000000304007985 */ /* 0x0001e4000c101914 */
.L_x_1456:
[----:B------:R-:W-:Y:S05]  /*6110*/  BSYNC.RECONVERGENT B0 ;  /* 0x0000000000007941 */ /* 0x000fea0003800200 */
.L_x_1455:
[----:B------:R1:W-:Y:S01]  /*6120*/  ATOM.E.ADD.F16x2.RN.STRONG.GPU P0, RZ, desc[UR20][R4.64+0x4], R11 ;  /* 0x8000040b04ff79a2 */ /* 0x0003e2000c10e114 */
[----:B------:R-:W-:Y:S04]  /*6130*/  BSSY.RECONVERGENT B0, `(.L_x_1459) ;  /* 0x000000e000007945 */ /* 0x000fe80003800200 */
[----:B-1----:R-:W-:Y:S05]  /*6140*/  @P0 BRA `(.L_x_1460) ;  /* 0x0000000000300947 */ /* 0x002fea0003800000 */
[----:B------:R-:W1:Y:S02]  /*6150*/  QSPC.E.S P0, RZ, [R4+0x4] ;  /* 0x0000040004ff73aa */ /* 0x000e640000000500 */
[----:B-1----:R-:W-:Y:S05]  /*6160*/  @!P0 BRA `(.L_x_1461) ;  /* 0x00000000001c8947 */ /* 0x002fea0003800000 */
[----:B------:R-:W-:-:S04]  /*6170*/  MOV R2, R4 ;  /* 0x0000000400027202 */ /* 0x000fc80000000f00 */
[----:B------:R-:W-:-:S07]  /*6180*/  MOV R0, R2 ;  /* 0x0000000200007202 */ /* 0x000fce0000000f00 */
.L_x_1462:
[----:B------:R-:W0:Y:S02]  /*6190*/  LDS R2, [R0+0x4] ;  /* 0x0000040000027984 */ /* 0x000e240000000800 */
[----:B0-----:R-:W-:-:S05]  /*61a0*/  HADD2 R3, R2, R11 ;  /* 0x0000000b02037230 */ /* 0x001fca0000000000 */
[----:B------:R-:W0:Y:S02]  /*61b0*/  ATOMS.CAST.SPIN P0, [R0+0x4], R2, R3 ;  /* 0x000004020000758d */ /* 0x000e240001800003 */
[----:B0-----:R-:W-:Y:S05]  /*61c0*/  @!P0 BRA `(.L_x_1462) ;  /* 0xfffffffc00f08947 */ /* 0x001fea000383ffff */
[----:B------:R-:W-:Y:S05]  /*61d0*/  BRA `(.L_x_1460) ;  /* 0x00000000000c7947 */ /* 0x000fea0003800000 */
.L_x_1461:
[----:B------:R-:W0:Y:S02]  /*61e0*/  LD.E R0, desc[UR20][R4.64+0x4] ;  /* 0x0000041404007980 */ /* 0x000e24000c101900 */
[----:B0-----:R-:W-:-:S05]  /*61f0*/  IADD3 R3, PT, PT, R11, R0, RZ ;  /* 0x000000000b037210 */ /* 0x001fca0007ffe0ff */
[----:B------:R1:W-:Y:S02]  /*6200*/  ST.E desc[UR20][R4.64+0x4], R3 ;  /* 0x0000040304007985 */ /* 0x0003e4000c101914 */
.L_x_1460:
[----:B------:R-:W-:Y:S05]  /*6210*/  BSYNC.RECONVERGENT B0 ;  /* 0x0000000000007941 */ /* 0x000fea0003800200 */
.L_x_1459:
        /* <DEDUP_REMOVED lines=12> */
.L_x_1466:
[----:B------:R-:W0:Y:S02]  /*62e0*/  LDS R2, [R0] ;  /* 0x0000000000027984 */ /* 0x000e240000000800 */
[----:B0-----:R-:W-:-:S05]  /*62f0*/  HFMA2 R3, R2, 1, 1, R10 ;  /* 0x3c003c0002037831 */ /* 0x001fca000000000a */
[----:B------:R-:W0:Y:S02]  /*6300*/  ATOMS.CAST.SPIN P0, [R0], R2, R3 ;  /* 0x000000020000758d */ /* 0x000e240001800003 */
[----:B0-----:R-:W-:Y:S05]  /*6310*/  @!P0 BRA `(.L_x_1466) ;  /* 0xfffffffc00f08947 */ /* 0x001fea000383ffff */
[----:B------:R-:W-:Y:S05]  /*6320*/  BRA `(.L_x_1464) ;  /* 0x00000000000c7947 */ /* 0x000fea0003800000 */
.L_x_1465:
[----:B------:R-:W2:Y:S02]  /*6330*/  LD.E R0, desc[UR20][R4.64] ;  /* 0x0000001404007980 */ /* 0x000ea4000c101900 */
[----:B--2---:R-:W-:-:S05]  /*6340*/  IADD3 R3, PT, PT, R10, R0, RZ ;  /* 0x000000000a037210 */ /* 0x004fca0007ffe0ff */
[----:B------:R0:W-:Y:S02]  /*6350*/  ST.E desc[UR20][R4.64], R3 ;  /* 0x0000000304007985 */ /* 0x0001e4000c101914 */
.L_x_1464:
[----:B------:R-:W-:Y:S05]  /*6360*/  BSYNC.RECONVERGENT B0 ;  /* 0x0000000000007941 */ /* 0x000fea0003800200 */
.L_x_1463:
[----:B------:R1:W-:Y:S02]  /*6370*/  ATOM.E.ADD.F16x2.RN.STRONG.GPU P0, RZ, desc[UR20][R4.64+0x4], R9 ;  /* 0x8000040904ff79a2 */ /* 0x0003e4000c10e114 */
[----:B-1----:R-:W-:Y:S05]  /*6380*/  @P0 EXIT ;  /* 0x000000000000094d */ /* 0x002fea0003800000 */
[----:B------:R-:W1:Y:S02]  /*6390*/  QSPC.E.S P0, RZ, [R4+0x4] ;  /* 0x0000040004ff73aa */ /* 0x000e640000000500 */
[----:B-1----:R-:W-:Y:S05]  /*63a0*/  @!P0 BRA `(.L_x_1467) ;  /* 0x00000000001c8947 */ /* 0x002fea0003800000 */
[----:B------:R-:W-:-:S04]  /*63b0*/  MOV R2, R4 ;  /* 0x0000000400027202 */ /* 0x000fc80000000f00 */
[----:B------:R-:W-:-:S07]  /*63c0*/  MOV R0, R2 ;  /* 0x0000000200007202 */ /* 0x000fce0000000f00 */
.L_x_1468:
[----:B------:R-:W0:Y:S02]  /*63d0*/  LDS R2, [R0+0x4] ;  /* 0x0000040000027984 */ /* 0x000e240000000800 */
[----:B0-----:R-:W-:-:S05]  /*63e0*/  HADD2 R3, R2, R9 ;  /* 0x0000000902037230 */ /* 0x001fca0000000000 */
[----:B------:R-:W0:Y:S02]  /*63f0*/  ATOMS.CAST.SPIN P0, [R0+0x4], R2, R3 ;  /* 0x000004020000758d */ /* 0x000e240001800003 */
[----:B0-----:R-:W-:Y:S05]  /*6400*/  @!P0 BRA `(.L_x_1468) ;  /* 0xfffffffc00f08947 */ /* 0x001fea000383ffff */
[----:B------:R-:W-:Y:S05]  /*6410*/  EXIT ;  /* 0x000000000000794d */ /* 0x000fea0003800000 */
.L_x_1467:
[----:B------:R-:W0:Y:S02]  /*6420*/  LD.E R0, desc[UR20][R4.64+0x4] ;  /* 0x0000041404007980 */ /* 0x000e24000c101900 */
[----:B0-----:R-:W-:-:S05]  /*6430*/  IADD3 R3, PT, PT, R9, R0, RZ ;  /* 0x0000000009037210 */ /* 0x001fca0007ffe0ff */
[----:B------:R-:W-:Y:S01]  /*6440*/  ST.E desc[UR20][R4.64+0x4], R3 ;  /* 0x0000040304007985 */ /* 0x000fe2000c101914 */
[----:B------:R-:W-:Y:S05]  /*6450*/  EXIT ;  /* 0x000000000000794d */ /* 0x000fea0003800000 */
.L_x_1469:
        /* <DEDUP_REMOVED lines=10> */
.L_x_3588:


//--------------------- .text._Z23gemm_half_q_half_kernelILi3ELi12ELb0ELb0ELi64EEvPK6__halfPKjS4_S2_PS0_iiiiPKtS7_iiiiiibS2_i --------------------------
	.section	.text._Z23gemm_half_q_half_kernelILi3ELi12ELb0ELb0ELi64EEvPK6__halfPKjS4_S2_PS0_iiiiPKtS7_iiiiiibS2_i,"ax",@progbits
	.align	128
        .global         _Z23gemm_half_q_half_kernelILi3ELi12ELb0ELb0ELi64EEvPK6__halfPKjS4_S2_PS0_iiiiPKtS7_iiiiiibS2_i
        .type           _Z23gemm_half_q_half_kernelILi3ELi12ELb0ELb0ELi64EEvPK6__halfPKjS4_S2_PS0_iiiiPKtS7_iiiiiibS2_i,@function
        .size           _Z23gemm_half_q_half_kernelILi3ELi12ELb0ELb0ELi64EEvPK6__halfPKjS4_S2_PS0_iiiiPKtS7_iiiiiibS2_i,(.L_x_3589 - _Z23gemm_half_q_half_kernelILi3ELi12ELb0ELb0ELi64EEvPK6__halfPKjS4_S2_PS0_iiiiPKtS7_iiiiiibS2_i)
        .other          _Z23gemm_half_q_half_kernelILi3ELi12ELb0ELb0ELi64EEvPK6__halfPKjS4_S2_PS0_iiiiPKtS7_iiiiiibS2_i,@"STO_CUDA_ENTRY STV_DEFAULT"
_Z23gemm_half_q_half_kernelILi3ELi12ELb0ELb0ELi64EEvPK6__halfPKjS4_S2_PS0_iiiiPKtS7_iiiiiibS2_i:
.text._Z23gemm_half_q_half_kernelILi3ELi12ELb0ELb0ELi64EEvPK6__halfPKjS4_S2_PS0_iiiiPKtS7_iiiiiibS2_i:
[----:B------:R-:W0:Y:S01]  /*0000*/  LDC R1, c[0x0][0x37c] ;  /* 0x0000df00ff017b82 */ /* 0x000e220000000800 */
[----:B------:R-:W1:Y:S07]  /*0010*/  S2R R12, SR_CTAID.Y ;  /* 0x00000000000c7919 */ /* 0x000e6e0000002600 */
[----:B------:R-:W1:Y:S01]  /*0020*/  LDC R7, c[0x0][0x3a8] ;  /* 0x0000ea00ff077b82 */ /* 0x000e620000000800 */
[----:B------:R-:W2:Y:S01]  /*0030*/  LDCU.64 UR6, c[0x0][0x358] ;  /* 0x00006b00ff0677ac */ /* 0x000ea20008000a00 */
[----:B------:R-:W-:Y:S01]  /*0040*/  BSSY.RECONVERGENT B0, `(.L_x_1470) ;  /* 0x00000c3000007945 */ /* 0x000fe20003800200 */
[----:B------:R-:W3:Y:S01]  /*0050*/  S2R R2, SR_CTAID.Z ;  /* 0x0000000000027919 */ /* 0x000ee20000002700 */
[----:B0-----:R-:W-:Y:S01]  /*0060*/  IADD3 R1, PT, PT, R1, -0x10, RZ ;  /* 0xfffffff001017810 */ /* 0x001fe20007ffe0ff */
[----:B------:R-:W0:Y:S03]  /*0070*/  S2R R3, SR_TID.X ;  /* 0x0000000000037919 */ /* 0x000e260000002100 */
[----:B------:R-:W4:Y:S01]  /*0080*/  LDC R5, c[0x0][0x3b0] ;  /* 0x0000ec00ff057b82 */ /* 0x000f220000000800 */
[----:B------:R-:W5:Y:S01]  /*0090*/  S2R R0, SR_CTAID.X ;  /* 0x0000000000007919 */ /* 0x000f620000002500 */
[----:B-1----:R-:W-:Y:S01]  /*00a0*/  IMAD R6, R12, -0x3, R7 ;  /* 0xfffffffd0c067824 */ /* 0x002fe200078e0207 */
[----:B---3--:R-:W-:-:S04]  /*00b0*/  SHF.L.U32 R26, R2, 0x6, RZ ;  /* 0x00000006021a7819 */ /* 0x008fc800000006ff */
[----:B------:R-:W-:Y:S02]  /*00c0*/  ISETP.GE.AND P0, PT, R6, 0x1, PT ;  /* 0x000000010600780c */ /* 0x000fe40003f06270 */
[C---:B0-----:R-:W-:Y:S02]  /*00d0*/  IADD3 R18, PT, PT, R26.reuse, R3, RZ ;  /* 0x000000031a127210 */ /* 0x041fe40007ffe0ff */
[----:B----4-:R-:W-:Y:S02]  /*00e0*/  VIADDMNMX R35, R26, 0x40, R5, PT ;  /* 0x000000401a237846 */ /* 0x010fe40003800105 */
[----:B-----5:R-:W-:Y:S02]  /*00f0*/  SHF.L.U32 R0, R0, 0x8, RZ ;  /* 0x0000000800007819 */ /* 0x020fe400000006ff */
[----:B------:R-:W-:Y:S02]  /*0100*/  ISETP.GE.OR P0, PT, R18, R35, !P0 ;  /* 0x000000231200720c */ /* 0x000fe40004706670 */
[----:B------:R-:W-:-:S02]  /*0110*/  LEA R4, R3, R0, 0x2 ;  /* 0x0000000003047211 */ /* 0x000fc400078e10ff */
[----:B------:R-:W-:-:S09]  /*0120*/  VIMNMX R21, PT, PT, R6, 0x3, PT ;  /* 0x0000000306157848 */ /* 0x000fd20003fe0100 */
        /* <DEDUP_REMOVED lines=11> */
[----:B------:R-:W-:-:S04]  /*01e0*/  LEA R11, R8, R8, 0x1 ;  /* 0x00000008080b7211 */ /* 0x000fc800078e08ff */
        /* <DEDUP_REMOVED lines=19> */
.L_x_1475:
        /* <DEDUP_REMOVED lines=15> */
[----:B------:R-:W-:Y:S01]  /*0410*/  LEA R14, P2, R15, UR4, 0x1 ;  /* 0x000000040f0e7c11 */ /* 0x000fe2000f8408ff */
[----:B------:R-:W3:Y:S01]  /*0420*/  LDG.E.U16.CONSTANT R10, desc[UR6][R10.64] ;  /* 0x000000060a0a7981 */ /* 0x000ee2000c1e9500 */
[----:B------:R-:W-:Y:S02]  /*0430*/  LEA.HI.X.SX32 R22, R20, RZ, 0x1, P4 ;  /* 0x000000ff14167211 */ /* 0x000fe400020f0eff */
        /* <DEDUP_REMOVED lines=14> */
.L_x_1474:
        /* <DEDUP_REMOVED lines=20> */
.L_x_1476:
[----:B------:R-:W-:-:S13]  /*0660*/  ISETP.EQ.AND P1, PT, R13, RZ, PT ;  /* 0x000000ff0d00720c */ /* 0x000fda0003f22270 */
[----:B------:R-:W-:Y:S05]  /*0670*/  @!P0 BRA P1, `(.L_x_1471) ;  /* 0x00000004007c8947 */ /* 0x000fea0000800000 */
.L_x_1473:
        /* <DEDUP_REMOVED lines=12> */
.L_x_1472:
[----:B------:R-:W-:-:S04]  /*0740*/  LEA R8, P0, R18, UR8, 0x1 ;  /* 0x0000000812087c11 */ /* 0x000fc8000f8008ff */
[----:B------:R-:W-:Y:S01]  /*0750*/  LEA.HI.X R9, R18, UR9, RZ, 0x1, P0 ;  /* 0x0000000912097c11 */ /* 0x000fe200080f0cff */
[----:B------:R-:W-:Y:S01]  /*0760*/  IMAD R20, R12, R5, RZ ;  /* 0x000000050c147224 */ /* 0x000fe200078e02ff */
[----:B------:R-:W-:Y:S01]  /*0770*/  VIMNMX R18, PT, PT, R21, 0x1, !PT ;  /* 0x0000000115127848 */ /* 0x000fe20007fe0100 */
[----:B------:R-:W0:Y:S02]  /*0780*/  LDCU.64 UR8, c[0x0][0x380] ;  /* 0x00007000ff0877ac */ /* 0x000e240008000a00 */
[----:B------:R1:W5:Y:S01]  /*0790*/  LDG.E.U16.CONSTANT R13, desc[UR6][R8.64] ;  /* 0x00000006080d7981 */ /* 0x000362000c1e9500 */
[----:B------:R-:W-:Y:S02]  /*07a0*/  IADD3 R18, PT, PT, RZ, -R18, RZ ;  /* 0x80000012ff127210 */ /* 0x000fe40007ffe0ff */
[----:B------:R-:W-:Y:S02]  /*07b0*/  LEA R20, R20, R20, 0x1 ;  /* 0x0000001414147211 */ /* 0x000fe400078e08ff */
        /* <DEDUP_REMOVED lines=9> */
.L_x_1479:
        /* <DEDUP_REMOVED lines=32> */
.L_x_1478:
        /* <DEDUP_REMOVED lines=21> */
.L_x_1480:
[----:B------:R-:W-:-:S13]  /*0ba0*/  ISETP.NE.OR P0, PT, R18, RZ, P0 ;  /* 0x000000ff1200720c */ /* 0x000fda0000705670 */
[----:B------:R-:W-:Y:S05]  /*0bb0*/  @!P0 BRA `(.L_x_1471) ;  /* 0x00000000002c8947 */ /* 0x000fea0003800000 */
.L_x_1477:
        /* <DEDUP_REMOVED lines=11> */
.L_x_1471:
[----:B------:R-:W-:Y:S05]  /*0c70*/  BSYNC.RECONVERGENT B0 ;  /* 0x0000000000007941 */ /* 0x000fea0003800200 */
.L_x_1470:
[----:B0-----:R-:W0:Y:S02]  /*0c80*/  LDC R7, c[0x0][0x3ac] ;  /* 0x0000eb00ff077b82 */ /* 0x001e240000000800 */
[----:B0-----:R-:W-:-:S13]  /*0c90*/  ISETP.GE.AND P0, PT, R4, R7, PT ;  /* 0x000000070400720c */ /* 0x001fda0003f06270 */
[----:B------:R-:W-:Y:S05]  /*0ca0*/  @P0 EXIT ;  /* 0x000000000000094d */ /* 0x000fea0003800000 */
[----:B------:R-:W0:Y:S02]  /*0cb0*/  LDC.U8 R8, c[0x0][0x3e0] ;  /* 0x0000f800ff087b82 */ /* 0x000e240000000000 */
[----:B0-----:R-:W-:-:S04]  /*0cc0*/  PRMT R8, R8, 0x8880, RZ ;  /* 0x0000888008087816 */ /* 0x001fc800000000ff */
[----:B------:R-:W-:-:S04]  /*0cd0*/  ISETP.NE.AND P0, PT, R8, RZ, PT ;  /* 0x000000ff0800720c */ /* 0x000fc80003f05270 */
[----:B------:R-:W-:-:S04]  /*0ce0*/  ISETP.NE.OR P0, PT, R2, RZ, !P0 ;  /* 0x000000ff0200720c */ /* 0x000fc80004705670 */
[----:B------:R-:W-:-:S13]  /*0cf0*/  ISETP.LT.OR P0, PT, R6, 0x1, P0 ;  /* 0x000000010600780c */ /* 0x000fda0000701670 */
[----:B------:R-:W-:Y:S05]  /*0d00*/  @P0 BRA `(.L_x_1481) ;  /* 0x0000000000c40947 */ /* 0x000fea0003800000 */
[----:B-----5:R-:W-:Y:S01]  /*0d10*/  VIMNMX R13, PT, PT, R21, 0x1, !PT ;  /* 0x00000001150d7848 */ /* 0x020fe20007fe0100 */
[----:B------:R-:W-:-:S03]  /*0d20*/  IMAD R9, R12, R7, RZ ;  /* 0x000000070c097224 */ /* 0x000fc600078e02ff */
[----:B------:R-:W-:Y:S01]  /*0d30*/  IADD3 R13, PT, PT, RZ, -R13, RZ ;  /* 0x8000000dff0d7210 */ /* 0x000fe20007ffe0ff */
[----:B------:R-:W-:-:S03]  /*0d40*/  IMAD R0, R9, 0x3, R0 ;  /* 0x0000000309007824 */ /* 0x000fc600078e0200 */
        /* <DEDUP_REMOVED lines=9> */
.L_x_1484:
        /* <DEDUP_REMOVED lines=15> */
.L_x_1483:
        /* <DEDUP_REMOVED lines=12> */
.L_x_1485:
[----:B------:R-:W-:-:S13]  /*0f90*/  ISETP.NE.OR P0, PT, R13, RZ, P0 ;  /* 0x000000ff0d00720c */ /* 0x000fda0000705670 */
[----:B------:R-:W-:Y:S05]  /*0fa0*/  @!P0 BRA `(.L_x_1481) ;  /* 0x00000000001c8947 */ /* 0x000fea0003800000 */
.L_x_1482:
[----:B0-----:R-:W0:Y:S02]  /*0fb0*/  LDC.64 R8, c[0x0][0x3a0] ;  /* 0x0000e800ff087b82 */ /* 0x001e240000000a00 */
.L_x_1486:
[C---:B0-----:R-:W-:Y:S01]  /*0fc0*/  IMAD.WIDE R10, R0.reuse, 0x2, R8 ;  /* 0x00000002000a7825 */ /* 0x041fe200078e0208 */
[----:B------:R-:W-:Y:S02]  /*0fd0*/  IADD3 R13, PT, PT, R13, 0x1, RZ ;  /* 0x000000010d0d7810 */ /* 0x000fe40007ffe0ff */
[----:B------:R-:W-:Y:S02]  /*0fe0*/  IADD3 R0, PT, PT, R0, R7, RZ ;  /* 0x0000000700007210 */ /* 0x000fe40007ffe0ff */
[----:B------:R1:W-:Y:S01]  /*0ff0*/  STG.E.64 desc[UR6][R10.64], RZ ;  /* 0x000000ff0a007986 */ /* 0x0003e2000c101b06 */
[----:B------:R-:W-:-:S13]  /*1000*/  ISETP.NE.AND P0, PT, R13, RZ, PT ;  /* 0x000000ff0d00720c */ /* 0x000fda0003f05270 */
[----:B-1----:R-:W-:Y:S05]  /*1010*/  @P0 BRA `(.L_x_1486) ;  /* 0xfffffffc00e80947 */ /* 0x002fea000383ffff */
.L_x_1481:
[----:B0-----:R-:W0:Y:S01]  /*1020*/  LDC.64 R8, c[0x0][0x3b8] ;  /* 0x0000ee00ff087b82 */ /* 0x001e220000000a00 */
[----:B------:R-:W-:-:S05]  /*1030*/  SHF.L.U32 R11, R2, 0x7, RZ ;  /* 0x00000007020b7819 */ /* 0x000fca00000006ff */
[----:B0-----:R-:W-:-:S05]  /*1040*/  IMAD.WIDE.U32 R10, R11, 0x2, R8 ;  /* 0x000000020b0a7825 */ /* 0x001fca00078e0008 */
[----:B------:R0:W5:Y:S01]  /*1050*/  LDG.E.U16.CONSTANT R27, desc[UR6][R10.64+0x2] ;  /* 0x000002060a1b7981 */ /* 0x000162000c1e9500 */
[----:B------:R-:W-:Y:S01]  /*1060*/  BAR.SYNC.DEFER_BLOCKING 0x0 ;  /* 0x0000000000007b1d */ /* 0x000fe20000010000 */
[----:B------:R-:W-:-:S13]  /*1070*/  ISETP.GE.AND P0, PT, R26, R5, PT ;  /* 0x000000051a00720c */ /* 0x000fda0003f06270 */
[----:B0-----:R-:W-:Y:S05]  /*1080*/  @P0 BRA `(.L_x_1487) ;  /* 0x0000000000d00947 */ /* 0x001fea0003800000 */
[----:B------:R0:W5:Y:S02]  /*1090*/  LDG.E.U16.CONSTANT R0, desc[UR6][R10.64] ;  /* 0x000000060a007981 */ /* 0x000164000c1e9500 */
[----:B-----5:R-:W-:Y:S01]  /*10a0*/  SHF.R.S32.HI R13, RZ, 0x1f, R4 ;  /* 0x0000001fff0d7819 */ /* 0x020fe20000011404 */
[----:B------:R-:W-:Y:S01]  /*10b0*/  HFMA2 R18, -RZ, RZ, 0, 0 ;  /* 0x00000000ff127431 */ /* 0x000fe200000001ff */
[----:B------:R-:W-:Y:S02]  /*10c0*/  SHF.L.U32 R3, R3, 0x4, RZ ;  /* 0x0000000403037819 */ /* 0x000fe400000006ff */
[----:B------:R-:W-:Y:S02]  /*10d0*/  LEA.HI R13, R13, R4, RZ, 0x3 ;  /* 0x000000040d0d7211 */ /* 0x000fe400078f18ff */
[----:B------:R-:W-:Y:S02]  /*10e0*/  MOV R20, R26 ;  /* 0x0000001a00147202 */ /* 0x000fe40000000f00 */
[----:B------:R-:W-:-:S02]  /*10f0*/  LOP3.LUT R3, R3, 0x10, RZ, 0xc0, !PT ;  /* 0x0000001003037812 */ /* 0x000fc400078ec0ff */
[----:B0-----:R-:W-:-:S07]  /*1100*/  SHF.R.S32.HI R13, RZ, 0x3, R13 ;  /* 0x00000003ff0d7819 */ /* 0x001fce000001140d */
.L_x_1488:
[----:B0-----:R-:W0:Y:S01]  /*1110*/  LDC.64 R10, c[0x0][0x390] ;  /* 0x0000e400ff0a7b82 */ /* 0x001e220000000a00 */
[----:B------:R-:W-:-:S05]  /*1120*/  IADD3 R16, PT, PT, R0, R18, RZ ;  /* 0x0000001200107210 */ /* 0x000fca0007ffe0ff */
[----:B------:R-:W-:-:S05]  /*1130*/  IMAD R14, R16, R7, RZ ;  /* 0x00000007100e7224 */ /* 0x000fca00078e02ff */
[----:B------:R-:W-:-:S04]  /*1140*/  SHF.R.S32.HI R15, RZ, 0x1f, R14 ;  /* 0x0000001fff0f7819 */ /* 0x000fc8000001140e */
[----:B------:R-:W-:-:S04]  /*1150*/  LEA.HI R14, R15, R14, RZ, 0x3 ;  /* 0x0000000e0f0e7211 */ /* 0x000fc800078f18ff */
[----:B------:R-:W-:-:S05]  /*1160*/  LEA.HI.SX32 R15, R14, R13, 0x1d ;  /* 0x0000000d0e0f7211 */ /* 0x000fca00078feaff */
[----:B0-----:R-:W-:Y:S02]  /*1170*/  IMAD.WIDE R10, R15, 0x4, R10 ;  /* 0x000000040f0a7825 */ /* 0x001fe400078e020a */
[----:B------:R-:W0:Y:S04]  /*1180*/  LDC.64 R14, c[0x0][0x398] ;  /* 0x0000e600ff0e7b82 */ /* 0x000e280000000a00 */
[----:B------:R-:W2:Y:S01]  /*1190*/  LDG.E.CONSTANT R10, desc[UR6][R10.64] ;  /* 0x000000060a0a7981 */ /* 0x000ea2000c1e9900 */
[----:B------:R-:W-:Y:S01]  /*11a0*/  SHF.L.U32 R17, R20, 0x1, RZ ;  /* 0x0000000114117819 */ /* 0x000fe200000006ff */
[----:B0-----:R-:W-:-:S04]  /*11b0*/  IMAD.WIDE.U32 R14, R16, 0x2, R14 ;  /* 0x00000002100e7825 */ /* 0x001fc800078e000e */
[----:B------:R-:W-:Y:S02]  /*11c0*/  IMAD.WIDE.U32 R16, R17, 0x2, R8 ;  /* 0x0000000211107825 */ /* 0x000fe400078e0008 */
[----:B------:R0:W3:Y:S04]  /*11d0*/  LDG.E.U16.CONSTANT R14, desc[UR6][R14.64] ;  /* 0x000000060e0e7981 */ /* 0x0000e8000c1e9500 */
[----:B------:R-:W4:Y:S01]  /*11e0*/  LDG.E.U16.CONSTANT R17, desc[UR6][R16.64+0x2] ;  /* 0x0000020610117981 */ /* 0x000f22000c1e9500 */
[----:B--2---:R-:W-:-:S04]  /*11f0*/  SHF.R.U32.HI R19, RZ, R3, R10 ;  /* 0x00000003ff137219 */ /* 0x004fc8000001160a */
[--C-:B------:R-:W-:Y:S02]  /*1200*/  SHF.R.U32.HI R22, RZ, 0x4, R19.reuse ;  /* 0x00000004ff167819 */ /* 0x100fe40000011613 */
[--C-:B------:R-:W-:Y:S02]  /*1210*/  SHF.R.U32.HI R10, RZ, 0x8, R19.reuse ;  /* 0x00000008ff0a7819 */ /* 0x100fe40000011613 */
[----:B------:R-:W-:Y:S02]  /*1220*/  LOP3.LUT R22, R22, 0xf, RZ, 0xc0, !PT ;  /* 0x0000000f16167812 */ /* 0x000fe400078ec0ff */
[----:B------:R-:W-:Y:S02]  /*1230*/  LOP3.LUT R10, R10, 0xf, RZ, 0xc0, !PT ;  /* 0x0000000f0a0a7812 */ /* 0x000fe400078ec0ff */
[----:B------:R-:W-:Y:S01]  /*1240*/  LOP3.LUT R21, R19, 0xf, RZ, 0xc0, !PT ;  /* 0x0000000f13157812 */ /* 0x000fe200078ec0ff */
[----:B------:R-:W-:Y:S01]  /*1250*/  IMAD R11, R22, R22, R22 ;  /* 0x00000016160b7224 */ /* 0x000fe200078e0216 */
[----:B------:R-:W-:-:S03]  /*1260*/  SHF.R.U32.HI R19, RZ, 0xc, R19 ;  /* 0x0000000cff137819 */ /* 0x000fc60000011613 */
[----:B------:R-:W-:Y:S01]  /*1270*/  IMAD R24, R21, R21, R21 ;  /* 0x0000001515187224 */ /* 0x000fe200078e0215 */
[----:B------:R-:W-:Y:S01]  /*1280*/  IADD3 R22, PT, PT, R22, 0x1, R11 ;  /* 0x0000000116167810 */ /* 0x000fe20007ffe00b */
[C---:B------:R-:W-:Y:S01]  /*1290*/  IMAD R11, R10.reuse, R10, R10 ;  /* 0x0000000a0a0b7224 */ /* 0x040fe200078e020a */
[----:B------:R-:W-:Y:S02]  /*12a0*/  LOP3.LUT R19, R19, 0xf, RZ, 0xc0, !PT ;  /* 0x0000000f13137812 */ /* 0x000fe400078ec0ff */
[----:B------:R-:W-:Y:S01]  /*12b0*/  IADD3 R24, PT, PT, R21, 0x1, R24 ;  /* 0x0000000115187810 */ /* 0x000fe20007ffe018 */
[----:B0-----:R-:W-:Y:S01]  /*12c0*/  I2F.F16 R15, R22 ;  /* 0x00000016000f7306 */ /* 0x001fe20000200c00 */
[----:B------:R-:W-:Y:S01]  /*12d0*/  IADD3 R11, PT, PT, R10, 0x1, R11 ;  /* 0x000000010a0b7810 */ /* 0x000fe20007ffe00b */
[----:B------:R-:W-:-:S05]  /*12e0*/  IMAD R10, R19, R19, R19 ;  /* 0x00000013130a7224 */ /* 0x000fca00078e0213 */
[----:B------:R-:W-:Y:S01]  /*12f0*/  IADD3 R19, PT, PT, R19, 0x1, R10 ;  /* 0x0000000113137810 */ /* 0x000fe20007ffe00a */
[----:B------:R-:W0:Y:S01]  /*1300*/  I2F.F16 R24, R24 ;  /* 0x0000001800187306 */ /* 0x000e220000200c00 */
[----:B----4-:R-:W-:-:S04]  /*1310*/  IADD3 R20, PT, PT, R17, R20, RZ ;  /* 0x0000001411147210 */ /* 0x010fc80007ffe0ff */
[----:B------:R-:W-:-:S03]  /*1320*/  ISETP.GE.AND P0, PT, R20, R35, PT ;  /* 0x000000231400720c */ /* 0x000fc60003f06270 */
[----:B------:R-:W-:Y:S01]  /*1330*/  I2F.F16 R11, R11 ;  /* 0x0000000b000b7306 */ /* 0x000fe20000200c00 */
[----:B0-----:R-:W-:-:S07]  /*1340*/  PRMT R15, R24, 0x5410, R15 ;  /* 0x00005410180f7816 */ /* 0x001fce000000000f */
[----:B------:R-:W0:Y:S01]  /*1350*/  I2F.F16 R10, R19 ;  /* 0x00000013000a7306 */ /* 0x000e220000200c00 */
[-C--:B---3--:R-:W-:Y:S01]  /*1360*/  HMUL2 R24, R15, R14.reuse.H0_H0 ;  /* 0x2000000e0f187232 */ /* 0x088fe20000000000 */
[----:B0-----:R-:W-:Y:S02]  /*1370*/  PRMT R11, R11, 0x5410, R10 ;  /* 0x000054100b0b7816 */ /* 0x001fe4000000000a */
[C---:B------:R-:W-:Y:S02]  /*1380*/  LEA R10, R18.reuse, R1, 0x3 ;  /* 0x00000001120a7211 */ /* 0x040fe400078e18ff */
[----:B------:R-:W-:Y:S01]  /*1390*/  IADD3 R18, PT, PT, R18, 0x1, RZ ;  /* 0x0000000112127810 */ /* 0x000fe20007ffe0ff */
[----:B------:R-:W-:-:S05]  /*13a0*/  HMUL2 R25, R11, R14.H0_H0 ;  /* 0x2000000e0b197232 */ /* 0x000fca0000000000 */
[----:B------:R0:W-:Y:S01]  /*13b0*/  STL.64 [R10], R24 ;  /* 0x000000180a007387 */ /* 0x0001e20000100a00 */
[----:B------:R-:W-:Y:S05]  /*13c0*/  @!P0 BRA `(.L_x_1488) ;  /* 0xfffffffc00508947 */ /* 0x000fea000383ffff */
.L_x_1487:
[----:B0-----:R0:W5:Y:S01]  /*13d0*/  LDL.64 R10, [R1] ;  /* 0x00000000010a7983 */ /* 0x0011620000100a00 */
[----:B------:R-:W1:Y:S01]  /*13e0*/  LDCU UR4, c[0x0][0x3c8] ;  /* 0x00007900ff0477ac */ /* 0x000e620008000800 */
[----:B-----5:R-:W-:Y:S01]  /*13f0*/  HFMA2 R13, -RZ, RZ, 0, 0 ;  /* 0x00000000ff0d7431 */ /* 0x020fe200000001ff */
[----:B------:R-:W-:Y:S01]  /*1400*/  MOV R16, RZ ;  /* 0x000000ff00107202 */ /* 0x000fe20000000f00 */
[----:B------:R-:W-:Y:S01]  /*1410*/  HFMA2 R15, -RZ, RZ, 0, 0 ;  /* 0x00000000ff0f7431 */ /* 0x000fe200000001ff */
[----:B------:R-:W2:Y:S01]  /*1420*/  LDCU UR5, c[0x0][0x3cc] ;  /* 0x00007980ff0577ac */ /* 0x000ea20008000800 */
[----:B------:R-:W-:Y:S01]  /*1430*/  MOV R18, RZ ;  /* 0x000000ff00127202 */ /* 0x000fe20000000f00 */
[----:B------:R-:W3:Y:S01]  /*1440*/  LDCU UR8, c[0x0][0x3d0] ;  /* 0x00007a00ff0877ac */ /* 0x000ee20008000800 */
[----:B------:R-:W4:Y:S01]  /*1450*/  LDCU UR10, c[0x0][0x3d4] ;  /* 0x00007a80ff0a77ac */ /* 0x000f220008000800 */
[----:B------:R-:W0:Y:S01]  /*1460*/  LDCU UR9, c[0x0][0x3d8] ;  /* 0x00007b00ff0977ac */ /* 0x000e220008000800 */
[----:B-1----:R-:W-:-:S02]  /*1470*/  ISETP.GT.AND P0, PT, R26, UR4, PT ;  /* 0x000000041a007c0c */ /* 0x002fc4000bf04270 */
[C---:B------:R-:W-:Y:S02]  /*1480*/  VIMNMX R0, PT, PT, R26.reuse, UR4, PT ;  /* 0x000000041a007c48 */ /* 0x040fe4000bfe0100 */
[C---:B--2---:R-:W-:Y:S02]  /*1490*/  ISETP.GT.AND P1, PT, R26.reuse, UR5, PT ;  /* 0x000000051a007c0c */ /* 0x044fe4000bf24270 */
[----:B------:R-:W-:Y:S02]  /*14a0*/  SHF.R.S32.HI R3, RZ, 0x1f, R0 ;  /* 0x0000001fff037819 */ /* 0x000fe40000011400 */
[C---:B---3--:R-:W-:Y:S02]  /*14b0*/  ISETP.GT.AND P2, PT, R26.reuse, UR8, PT ;  /* 0x000000081a007c0c */ /* 0x048fe4000bf44270 */
[----:B------:R-:W-:Y:S01]  /*14c0*/  LEA.HI R3, R3, R0, RZ, 0x5 ;  /* 0x0000000003037211 */ /* 0x000fe200078f28ff */
[----:B------:R-:W-:Y:S01]  /*14d0*/  HFMA2 R0, -RZ, RZ, 0, 0 ;  /* 0x00000000ff007431 */ /* 0x000fe200000001ff */
        /* <DEDUP_REMOVED lines=11> */
.L_x_1489:
        /* <DEDUP_REMOVED lines=8> */
.L_x_1490:
        /* <DEDUP_REMOVED lines=8> */
.L_x_1491:
        /* <DEDUP_REMOVED lines=8> */
.L_x_1492:
        /* <DEDUP_REMOVED lines=8> */
.L_x_1493:
[----:B------:R-:W-:Y:S01]  /*1790*/  LEA R0, R17, R0, 0x3 ;  /* 0x0000000011007211 */ /* 0x000fe200078e18ff */
[----:B------:R-:W0:Y:S01]  /*17a0*/  S2UR UR5, SR_CgaCtaId ;  /* 0x00000000000579c3 */ /* 0x000e220000008800 */
[----:B------:R-:W1:Y:S01]  /*17b0*/  LDCU.64 UR8, c[0x0][0x388] ;  /* 0x00007100ff0877ac */ /* 0x000e620008000a00 */
[----:B------:R-:W-:Y:S02]  /*17c0*/  VIMNMX R5, PT, PT, R5, UR10, PT ;  /* 0x0000000a05057c48 */ /* 0x000fe4000bfe0100 */
[----:B------:R-:W-:Y:S01]  /*17d0*/  IADD3 R0, PT, PT, R16, R0, R13 ;  /* 0x0000000010007210 */ /* 0x000fe20007ffe00d */
[----:B------:R-:W-:Y:S01]  /*17e0*/  UMOV UR4, 0x400 ;  /* 0x0000040000047882 */ /* 0x000fe20000000000 */
[----:B------:R-:W-:Y:S02]  /*17f0*/  PRMT R25, R10, 0x7610, R10 ;  /* 0x000076100a197816 */ /* 0x000fe4000000000a */
[----:B------:R-:W-:Y:S02]  /*1800*/  IADD3 R0, PT, PT, R18, R0, R15 ;  /* 0x0000000012007210 */ /* 0x000fe40007ffe00f */
[----:B------:R-:W-:-:S02]  /*1810*/  PRMT R24, R11, 0x7610, R11 ;  /* 0x000076100b187816 */ /* 0x000fc4000000000b */
[----:B------:R-:W-:Y:S01]  /*1820*/  MOV R34, RZ ;  /* 0x000000ff00227202 */ /* 0x000fe20000000f00 */
        /* <DEDUP_REMOVED lines=12> */
[----:B------:R-:W-:-:S02]  /*18f0*/  IADD3.X R17, PT, PT, R3, UR9, RZ, P1, !PT ;  /* 0x0000000903117c10 */ /* 0x000fc40008ffe4ff */
[----:B------:R-:W-:Y:S02]  /*1900*/  PRMT R30, RZ, 0x5410, RZ ;  /* 0x00005410ff1e7816 */ /* 0x000fe400000000ff */
[----:B------:R-:W-:Y:S02]  /*1910*/  PRMT R29, RZ, 0x5410, RZ ;  /* 0x00005410ff1d7816 */ /* 0x000fe400000000ff */
[----:B------:R-:W-:Y:S02]  /*1920*/  PRMT R28, RZ, 0x5410, RZ ;  /* 0x00005410ff1c7816 */ /* 0x000fe400000000ff */
[----:B------:R-:W-:Y:S01]  /*1930*/  IADD3 R27, PT, PT, R26, R27, RZ ;  /* 0x0000001b1a1b7210 */ /* 0x000fe20007ffe0ff */
[----:B------:R-:W-:Y:S06]  /*1940*/  @!P0 BRA `(.L_x_1494) ;  /* 0x0000004000908947 */ /* 0x000fec0003800000 */
[----:B------:R-:W-:-:S04]  /*1950*/  IMAD.WIDE.U32 R2, R2, 0x100, R8 ;  /* 0x0000010002027825 */ /* 0x000fc800078e0008 */
[----:B------:R-:W-:Y:S01]  /*1960*/  HFMA2 R34, -RZ, RZ, 0, 0 ;  /* 0x00000000ff227431 */ /* 0x000fe200000001ff */
[----:B------:R-:W-:Y:S02]  /*1970*/  VIMNMX R11, PT, PT, R35, UR10, PT ;  /* 0x0000000a230b7c48 */ /* 0x000fe4000bfe0100 */
[----:B------:R-:W-:Y:S02]  /*1980*/  PRMT R33, RZ, 0x7610, R33 ;  /* 0x00007610ff217816 */ /* 0x000fe40000000021 */
[----:B------:R-:W-:-:S04]  /*1990*/  IADD3 R14, P0, PT, R2, 0x2, RZ ;  /* 0x00000002020e7810 */ /* 0x000fc80007f1e0ff */
[----:B------:R-:W-:-:S09]  /*19a0*/  IADD3.X R13, PT, PT, RZ, R3, RZ, P0, !PT ;  /* 0x00000003ff0d7210 */ /* 0x000fd200007fe4ff */
.L_x_1499:
[----:B------:R-:W-:Y:S01]  /*19b0*/  ISETP.NE.AND P1, PT, R26, R27, PT ;  /* 0x0000001b1a00720c */ /* 0x000fe20003f25270 */
[----:B------:R-:W0:-:S12]  /*19c0*/  LDC R7, c[0x0][0x3a8] ;  /* 0x0000ea00ff077b82 */ /* 0x000e180000000800 */
[----:B------:R-:W-:Y:S02]  /*19d0*/  @!P1 LEA R2, R34, R1, 0x3 ;  /* 0x0000000122029211 */ /* 0x000fe400078e18ff */
[----:B------:R-:W-:-:S03]  /*19e0*/  @!P1 MOV R15, R13 ;  /* 0x0000000d000f9202 */ /* 0x000fc60000000f00 */
[----:B------:R-:W2:Y:S04]  /*19f0*/  @!P1 LDL.64 R4, [R2+0x8] ;  /* 0x0000080002049983 */ /* 0x000ea80000100a00 */
[----:B------:R-:W3:Y:S01]  /*1a00*/  @!P1 LDG.E.U16.CONSTANT R3, desc[UR6][R14.64] ;  /* 0x000000060e039981 */ /* 0x000ee2000c1e9500 */
[----:B------:R-:W-:Y:S01]  /*1a10*/  @!P1 IADD3 R0, PT, PT, R34, 0x1, RZ ;  /* 0x0000000122009810 */ /* 0x000fe20007ffe0ff */
[----:B0-----:R-:W-:Y:S01]  /*1a20*/  IMAD R6, R12, -0x3, R7 ;  /* 0xfffffffd0c067824 */ /* 0x001fe200078e0207 */
[----:B------:R-:W-:Y:S02]  /*1a30*/  MOV R10, 0x2c00 ;  /* 0x00002c00000a7802 */ /* 0x000fe40000000f00 */
[----:B------:R-:W-:Y:S02]  /*1a40*/  @!P1 MOV R34, R0 ;  /* 0x0000000000229202 */ /* 0x000fe40000000f00 */
[----:B------:R-:W-:-:S02]  /*1a50*/  ISETP.GE.AND P0, PT, R6, 0x1, PT ;  /* 0x000000010600780c */ /* 0x000fc40003f06270 */
[----:B------:R-:W-:Y:S02]  /*1a60*/  MOV R8, R16 ;  /* 0x0000001000087202 */ /* 0x000fe40000000f00 */
[----:B------:R-:W-:Y:S02]  /*1a70*/  MOV R9, R17 ;  /* 0x0000001100097202 */ /* 0x000fe40000000f00 */
[----:B--2---:R-:W-:Y:S02]  /*1a80*/  @!P1 PRMT R25, R4, 0x7610, R25 ;  /* 0x0000761004199816 */ /* 0x004fe40000000019 */
[----:B------:R-:W-:Y:S02]  /*1a90*/  @!P1 PRMT R24, R5, 0x7610, R24 ;  /* 0x0000761005189816 */ /* 0x000fe40000000018 */
[----:B------:R-:W-:Y:S02]  /*1aa0*/  @!P1 PRMT R25, R25, 0x7610, R4 ;  /* 0x0000761019199816 */ /* 0x000fe40000000004 */
[----:B------:R-:W-:-:S02]  /*1ab0*/  @!P1 PRMT R24, R24, 0x7610, R5 ;  /* 0x0000761018189816 */ /* 0x000fc40000000005 */
[----:B---3--:R-:W-:Y:S01]  /*1ac0*/  @!P1 IADD3 R27, PT, PT, R3, R26, RZ ;  /* 0x0000001a031b9210 */ /* 0x008fe20007ffe0ff */
[----:B------:R-:W-:Y:S06]  /*1ad0*/  @!P0 BRA `(.L_x_1495) ;  /* 0x0000000c00fc8947 */ /* 0x000fec0003800000 */
[----:B------:R-:W2:Y:S01]  /*1ae0*/  LDG.E.128.CONSTANT R16, desc[UR6][R8.64] ;  /* 0x0000000608107981 */ /* 0x000ea2000c1e9d00 */
[----:B------:R-:W-:-:S03]  /*1af0*/  ISETP.NE.AND P1, PT, R6, 0x1, PT ;  /* 0x000000010600780c */ /* 0x000fc60003f25270 */
[----:B------:R-:W0:Y:S02]  /*1b00*/  LDS.64 R38, [UR4] ;  /* 0x00000004ff267984 */ /* 0x000e240008000a00 */
        /* <DEDUP_REMOVED lines=16> */
[----:B------:R-:W-:Y:S01]  /*1c10*/  HADD2.F32 R2, -RZ, R18.H0_H0 ;  /* 0x20000012ff027230 */ /* 0x000fe20000004100 */
        /* <DEDUP_REMOVED lines=10> */
[----:B------:R-:W-:Y:S01]  /*1cc0*/  SHF.R.U32.HI R41, RZ, 0x8, R17 ;  /* 0x00000008ff297819 */ /* 0x000fe20000011611 */
[----:B------:R-:W-:Y:S01]  /*1cd0*/  HADD2.F32 R15, -RZ, R18.H1_H1 ;  /* 0x30000012ff0f7230 */ /* 0x000fe20000004100 */
[----:B------:R-:W0:Y:S01]  /*1ce0*/  LDS.64 R16, [UR4+0x8] ;  /* 0x00000804ff107984 */ /* 0x000e220008000a00 */
[----:B------:R-:W-:-:S02]  /*1cf0*/  HFMA2 R49, R21, R10.H0_H0, -72, -72 ;  /* 0xd480d48015317431 */ /* 0x000fc4000004000a */
[----:B------:R-:W-:Y:S02]  /*1d00*/  HADD2.F32 R3, -RZ, R19.H0_H0 ;  /* 0x20000013ff037230 */ /* 0x000fe40000004100 */
[C---:B------:R-:W-:Y:S01]  /*1d10*/  FFMA.FTZ R21, R5.reuse, R2, RZ ;  /* 0x0000000205157223 */ /* 0x040fe200000100ff */
[----:B------:R-:W-:Y:S01]  /*1d20*/  HADD2.F32 R4, -RZ, R23.H0_H0 ;  /* 0x20000017ff047230 */ /* 0x000fe20000004100 */
[----:B------:R-:W-:Y:S01]  /*1d30*/  LOP3.LUT R37, R22, 0x64006400, RZ, 0xfc, !PT ;  /* 0x6400640016257812 */ /* 0x000fe200078efcff */
[----:B------:R-:W-:Y:S02]  /*1d40*/  HADD2.F32 R18, -RZ, R19.H1_H1 ;  /* 0x30000013ff127230 */ /* 0x000fe40000004100 */
[----:B------:R-:W-:Y:S01]  /*1d50*/  FFMA.FTZ R45, R38, R15, R21 ;  /* 0x0000000f262d7223 */ /* 0x000fe20000010015 */
[----:B------:R-:W-:Y:S01]  /*1d60*/  HADD2.F32 R19, -RZ, R23.H1_H1 ;  /* 0x30000017ff137230 */ /* 0x000fe20000004100 */
[----:B------:R-:W-:Y:S01]  /*1d70*/  LOP3.LUT R23, R20, 0x64006400, RZ, 0xfc, !PT ;  /* 0x6400640014177812 */ /* 0x000fe200078efcff */
[----:B------:R-:W-:Y:S01]  /*1d80*/  FFMA.FTZ R20, R0, R5, RZ ;  /* 0x0000000500147223 */ /* 0x000fe200000100ff */
[C---:B------:R-:W-:Y:S01]  /*1d90*/  FFMA.FTZ R43, R5.reuse, R3, RZ ;  /* 0x00000003052b7223 */ /* 0x040fe200000100ff */
[----:B------:R-:W-:Y:S01]  /*1da0*/  FFMA.FTZ R22, R5, R4, RZ ;  /* 0x0000000405167223 */ /* 0x000fe200000100ff */
[----:B------:R-:W-:Y:S01]  /*1db0*/  LOP3.LUT R21, R36, 0x64006400, RZ, 0xfc, !PT ;  /* 0x6400640024157812 */ /* 0x000fe200078efcff */
[----:B------:R-:W-:-:S02]  /*1dc0*/  HFMA2 R23, R23, R10.H0_H0, -72, -72 ;  /* 0xd480d48017177431 */ /* 0x000fc4000004000a */
[----:B------:R-:W-:Y:S01]  /*1dd0*/  FFMA.FTZ R42, R7, R38, R20 ;  /* 0x00000026072a7223 */ /* 0x000fe20000010014 */
[C---:B------:R-:W-:Y:S01]  /*1de0*/  FFMA.FTZ R46, R38.reuse, R18, R43 ;  /* 0x00000012262e7223 */ /* 0x040fe2000001002b */
[----:B------:R-:W-:Y:S01]  /*1df0*/  FFMA.FTZ R50, R38, R19, R22 ;  /* 0x0000001326327223 */ /* 0x000fe20000010016 */
[-C--:B------:R-:W-:Y:S02]  /*1e00*/  HFMA2 R37, R37, R10.reuse.H0_H0, -72, -72 ;  /* 0xd480d48025257431 */ /* 0x080fe4000004000a */
[----:B------:R-:W-:Y:S02]  /*1e10*/  HADD2.F32 R5, -RZ, R49.H0_H0 ;  /* 0x20000031ff057230 */ /* 0x000fe40000004100 */
[----:B------:R-:W-:Y:S02]  /*1e20*/  HFMA2 R38, R21, R10.H0_H0, -72, -72 ;  /* 0xd480d48015267431 */ /* 0x000fe4000004000a */
[--C-:B------:R-:W-:Y:S02]  /*1e30*/  HADD2.F32 R21, -RZ, R23.reuse.H0_H0 ;  /* 0x20000017ff157230 */ /* 0x100fe40000004100 */
[----:B------:R-:W-:-:S02]  /*1e40*/  HADD2.F32 R22, -RZ, R23.H1_H1 ;  /* 0x30000017ff167230 */ /* 0x000fc40000004100 */
[----:B------:R-:W-:Y:S01]  /*1e50*/  FFMA.FTZ R43, R5, R44, R42 ;  /* 0x0000002c052b7223 */ /* 0x000fe2000001002a */
[--C-:B------:R-:W-:Y:S02]  /*1e60*/  HADD2.F32 R23, -RZ, R37.reuse.H0_H0 ;  /* 0x20000025ff177230 */ /* 0x100fe40000004100 */
[C---:B------:R-:W-:Y:S01]  /*1e70*/  FFMA.FTZ R42, R44.reuse, R21, R45 ;  /* 0x000000152c2a7223 */ /* 0x040fe2000001002d */
[----:B------:R-:W-:Y:S02]  /*1e80*/  HADD2.F32 R36, -RZ, R37.H1_H1 ;  /* 0x30000025ff247230 */ /* 0x000fe40000004100 */
[--C-:B------:R-:W-:Y:S02]  /*1e90*/  HADD2.F32 R37, -RZ, R38.reuse.H0_H0 ;  /* 0x20000026ff257230 */ /* 0x100fe40000004100 */
[----:B------:R-:W-:Y:S01]  /*1ea0*/  FFMA.FTZ R45, R44, R23, R46 ;  /* 0x000000172c2d7223 */ /* 0x000fe2000001002e */
[----:B------:R-:W-:Y:S02]  /*1eb0*/  HADD2.F32 R20, -RZ, R49.H1_H1 ;  /* 0x30000031ff147230 */ /* 0x000fe40000004100 */
[----:B------:R-:W-:-:S02]  /*1ec0*/  HADD2.F32 R38, -RZ, R38.H1_H1 ;  /* 0x30000026ff267230 */ /* 0x000fc40000004100 */
[----:B------:R-:W-:Y:S01]  /*1ed0*/  FFMA.FTZ R49, R44, R37, R50 ;  /* 0x000000252c317223 */ /* 0x000fe20000010032 */
[C---:B------:R-:W-:Y:S01]  /*1ee0*/  FFMA.FTZ R50, R39.reuse, R22, R42 ;  /* 0x0000001627327223 */ /* 0x040fe2000001002a */
[----:B------:R-:W-:Y:S01]  /*1ef0*/  FFMA.FTZ R46, R20, R39, R43 ;  /* 0x00000027142e7223 */ /* 0x000fe2000001002b */
[C---:B------:R-:W-:Y:S01]  /*1f00*/  FFMA.FTZ R52, R39.reuse, R36, R45 ;  /* 0x0000002427347223 */ /* 0x040fe2000001002d */
[----:B------:R-:W-:Y:S01]  /*1f10*/  FFMA.FTZ R49, R39, R38, R49 ;  /* 0x0000002627317223 */ /* 0x000fe20000010031 */
[----:B------:R-:W-:Y:S01]  /*1f20*/  LOP3.LUT R39, R40, 0xf000f, RZ, 0xc0, !PT ;  /* 0x000f000f28277812 */ /* 0x000fe200078ec0ff */
[--C-:B0-----:R-:W-:Y:S01]  /*1f30*/  HADD2.F32 R45, -RZ, R16.reuse.H0_H0 ;  /* 0x20000010ff2d7230 */ /* 0x101fe20000004100 */
[----:B------:R-:W-:Y:S01]  /*1f40*/  LOP3.LUT R42, R41, 0xf000f, RZ, 0xc0, !PT ;  /* 0x000f000f292a7812 */ /* 0x000fe200078ec0ff */
[--C-:B------:R-:W-:Y:S01]  /*1f50*/  HADD2.F32 R53, -RZ, R17.reuse.H0_H0 ;  /* 0x20000011ff357230 */ /* 0x100fe20000004100 */
[----:B------:R-:W-:Y:S01]  /*1f60*/  LOP3.LUT R43, R47, 0xf000f, RZ, 0xc0, !PT ;  /* 0x000f000f2f2b7812 */ /* 0x000fe200078ec0ff */
[----:B------:R-:W-:Y:S01]  /*1f70*/  HADD2.F32 R61, -RZ, R17.H1_H1 ;  /* 0x30000011ff3d7230 */ /* 0x000fe20000004100 */
[----:B------:R-:W-:Y:S01]  /*1f80*/  LOP3.LUT R44, R48, 0xf000f, RZ, 0xc0, !PT ;  /* 0x000f000f302c7812 */ /* 0x000fe200078ec0ff */
[----:B------:R-:W-:Y:S01]  /*1f90*/  HADD2.F32 R16, -RZ, R16.H1_H1 ;  /* 0x30000010ff107230 */ /* 0x000fe20000004100 */
        /* <DEDUP_REMOVED lines=29> */
[----:B------:R-:W-:Y:S02]  /*2170*/  HADD2.F32 R48, -RZ, R60.H1_H1 ;  /* 0x3000003cff307230 */ /* 0x000fe40000004100 */
        /* <DEDUP_REMOVED lines=149> */
.L_x_1495:
[----:B------:R-:W0:Y:S02]  /*2ad0*/  LDC R7, c[0x0][0x3ac] ;  /* 0x0000eb00ff077b82 */ /* 0x000e240000000800 */
[----:B0-----:R-:W-:Y:S01]  /*2ae0*/  IMAD.WIDE R16, R7, 0x4, R8 ;  /* 0x0000000407107825 */ /* 0x001fe200078e0208 */
        /* <DEDUP_REMOVED lines=13> */
[----:B------:R-:W-:Y:S01]  /*2bc0*/  LOP3.LUT R37, R21, 0xf000f0, RZ, 0xc0, !PT ;  /* 0x00f000f015257812 */ /* 0x000fe200078ec0ff */
[----:B------:R-:W-:Y:S01]  /*2bd0*/  HADD2 R18, R0, -1032, -1032 ;  /* 0xe408e40800127430 */ /* 0x000fe20000000000 */
[----:B------:R-:W-:Y:S02]  /*2be0*/  SHF.R.U32.HI R50, RZ, 0x8, R21 ;  /* 0x00000008ff327819 */ /* 0x000fe40000011615 */
[----:B------:R-:W-:-:S02]  /*2bf0*/  LOP3.LUT R2, R2, 0x64006400, RZ, 0xfc, !PT ;  /* 0x6400640002027812 */ /* 0x000fc400078efcff */
[----:B------:R-:W-:Y:S01]  /*2c00*/  LOP3.LUT R3, R3, 0x64006400, RZ, 0xfc, !PT ;  /* 0x6400640003037812 */ /* 0x000fe200078efcff */
[--C-:B------:R-:W-:Y:S01]  /*2c10*/  HADD2.F32 R0, -RZ, R18.reuse.H0_H0 ;  /* 0x20000012ff007230 */ /* 0x100fe20000004100 */
[----:B------:R-:W-:Y:S01]  /*2c20*/  LOP3.LUT R21, R15, 0x64006400, RZ, 0xfc, !PT ;  /* 0x640064000f157812 */ /* 0x000fe200078efcff */
[----:B------:R-:W-:Y:S01]  /*2c30*/  HADD2.F32 R15, -RZ, R18.H1_H1 ;  /* 0x30000012ff0f7230 */ /* 0x000fe20000004100 */
[----:B------:R-:W-:Y:S01]  /*2c40*/  LOP3.LUT R4, R20, 0xf000f0, RZ, 0xc0, !PT ;  /* 0x00f000f014047812 */ /* 0x000fe200078ec0ff */
[----:B------:R-:W0:Y:S01]  /*2c50*/  LDS.64 R18, [UR4+0x18] ;  /* 0x00001804ff127984 */ /* 0x000e220008000a00 */
[----:B------:R-:W-:Y:S01]  /*2c60*/  LOP3.LUT R38, R22, 0xf000f0, RZ, 0xc0, !PT ;  /* 0x00f000f016267812 */ /* 0x000fe200078ec0ff */
[----:B------:R-:W-:Y:S01]  /*2c70*/  HADD2 R36, R21, -1032, -1032 ;  /* 0xe408e40815247430 */ /* 0x000fe20000000000 */
[----:B------:R-:W-:Y:S01]  /*2c80*/  SHF.R.U32.HI R51, RZ, 0x8, R22 ;  /* 0x00000008ff337819 */ /* 0x000fe20000011616 */
[----:B------:R-:W-:Y:S01]  /*2c90*/  HADD2 R22, R2, -1032, -1032 ;  /* 0xe408e40802167430 */ /* 0x000fe20000000000 */
[----:B------:R-:W-:-:S02]  /*2ca0*/  LOP3.LUT R40, R23, 0xf000f0, RZ, 0xc0, !PT ;  /* 0x00f000f017287812 */ /* 0x000fc400078ec0ff */
[----:B------:R-:W-:Y:S01]  /*2cb0*/  SHF.R.U32.HI R52, RZ, 0x8, R23 ;  /* 0x00000008ff347819 */ /* 0x000fe20000011617 */
[----:B------:R-:W-:Y:S01]  /*2cc0*/  HADD2 R23, R3, -1032, -1032 ;  /* 0xe408e40803177430 */ /* 0x000fe20000000000 */
[----:B------:R-:W-:Y:S01]  /*2cd0*/  LOP3.LUT R21, R4, 0x64006400, RZ, 0xfc, !PT ;  /* 0x6400640004157812 */ /* 0x000fe200078efcff */
[----:B------:R-:W-:Y:S01]  /*2ce0*/  HADD2.F32 R2, -RZ, R22.H0_H0 ;  /* 0x20000016ff027230 */ /* 0x000fe20000004100 */
[----:B------:R-:W-:Y:S01]  /*2cf0*/  LOP3.LUT R39, R38, 0x64006400, RZ, 0xfc, !PT ;  /* 0x6400640026277812 */ /* 0x000fe200078efcff */
[--C-:B------:R-:W-:Y:S01]  /*2d00*/  HADD2.F32 R4, -RZ, R36.reuse.H0_H0 ;  /* 0x20000024ff047230 */ /* 0x100fe20000004100 */
[----:B------:R-:W-:Y:S01]  /*2d10*/  LOP3.LUT R37, R37, 0x64006400, RZ, 0xfc, !PT ;  /* 0x6400640025257812 */ /* 0x000fe200078efcff */
[----:B------:R-:W-:Y:S02]  /*2d20*/  HADD2.F32 R3, -RZ, R23.H0_H0 ;  /* 0x20000017ff037230 */ /* 0x000fe40000004100 */
[----:B------:R-:W-:Y:S02]  /*2d30*/  HFMA2 R43, R21, R10.H0_H0, -72, -72 ;  /* 0xd480d480152b7431 */ /* 0x000fe4000004000a */
[----:B------:R-:W-:Y:S01]  /*2d40*/  FFMA.FTZ R38, R0, R5, RZ ;  /* 0x0000000500267223 */ /* 0x000fe200000100ff */
[----:B------:R-:W-:Y:S01]  /*2d50*/  LOP3.LUT R21, R40, 0x64006400, RZ, 0xfc, !PT ;  /* 0x6400640028157812 */ /* 0x000fe200078efcff */
[----:B------:R-:W-:-:S02]  /*2d60*/  HADD2.F32 R36, -RZ, R36.H1_H1 ;  /* 0x30000024ff247230 */ /* 0x000fc40000004100 */
[C---:B------:R-:W-:Y:S01]  /*2d70*/  FFMA.FTZ R42, R5.reuse, R2, RZ ;  /* 0x00000002052a7223 */ /* 0x040fe200000100ff */
[C---:B------:R-:W-:Y:S01]  /*2d80*/  FFMA.FTZ R48, R5.reuse, R3, RZ ;  /* 0x0000000305307223 */ /* 0x040fe200000100ff */
[----:B------:R-:W-:Y:S02]  /*2d90*/  HADD2.F32 R22, -RZ, R22.H1_H1 ;  /* 0x30000016ff167230 */ /* 0x000fe40000004100 */
[----:B------:R-:W-:Y:S01]  /*2da0*/  FFMA.FTZ R5, R5, R4, RZ ;  /* 0x0000000405057223 */ /* 0x000fe200000100ff */
[----:B------:R-:W-:Y:S02]  /*2db0*/  HADD2.F32 R23, -RZ, R23.H1_H1 ;  /* 0x30000017ff177230 */ /* 0x000fe40000004100 */
[----:B------:R-:W-:Y:S01]  /*2dc0*/  FFMA.FTZ R44, R15, R41, R38 ;  /* 0x000000290f2c7223 */ /* 0x000fe20000010026 */
[-C--:B------:R-:W-:Y:S02]  /*2dd0*/  HFMA2 R38, R37, R10.reuse.H0_H0, -72, -72 ;  /* 0xd480d48025267431 */ /* 0x080fe4000004000a */
[----:B------:R-:W-:Y:S01]  /*2de0*/  FFMA.FTZ R56, R41, R36, R5 ;  /* 0x0000002429387223 */ /* 0x000fe20000010005 */
[----:B------:R-:W-:-:S02]  /*2df0*/  HFMA2 R39, R39, R10.H0_H0, -72, -72 ;  /* 0xd480d48027277431 */ /* 0x000fc4000004000a */
[C---:B------:R-:W-:Y:S01]  /*2e00*/  FFMA.FTZ R47, R41.reuse, R22, R42 ;  /* 0x00000016292f7223 */ /* 0x040fe2000001002a */
[----:B------:R-:W-:Y:S02]  /*2e10*/  HFMA2 R21, R21, R10.H0_H0, -72, -72 ;  /* 0xd480d48015157431 */ /* 0x000fe4000004000a */
[----:B------:R-:W-:Y:S01]  /*2e20*/  FFMA.FTZ R54, R41, R23, R48 ;  /* 0x0000001729367223 */ /* 0x000fe20000010030 */
[--C-:B------:R-:W-:Y:S01]  /*2e30*/  HADD2.F32 R5, -RZ, R43.reuse.H0_H0 ;  /* 0x2000002bff057230 */ /* 0x100fe20000004100 */
[----:B------:R-:W-:Y:S01]  /*2e40*/  SHF.R.U32.HI R20, RZ, 0x8, R20 ;  /* 0x00000008ff147819 */ /* 0x000fe20000011614 */
[----:B------:R-:W-:Y:S02]  /*2e50*/  HADD2.F32 R37, -RZ, R43.H1_H1 ;  /* 0x3000002bff257230 */ /* 0x000fe40000004100 */
[----:B------:R-:W-:Y:S02]  /*2e60*/  HADD2.F32 R43, -RZ, R38.H0_H0 ;  /* 0x20000026ff2b7230 */ /* 0x000fe40000004100 */
[----:B------:R-:W-:Y:S01]  /*2e70*/  FFMA.FTZ R44, R5, R46, R44 ;  /* 0x0000002e052c7223 */ /* 0x000fe2000001002c */
[----:B------:R-:W-:-:S02]  /*2e80*/  HADD2.F32 R41, -RZ, R39.H0_H0 ;  /* 0x20000027ff297230 */ /* 0x000fc40000004100 */
[----:B------:R-:W-:Y:S02]  /*2e90*/  HADD2.F32 R40, -RZ, R39.H1_H1 ;  /* 0x30000027ff287230 */ /* 0x000fe40000004100 */
[----:B------:R-:W-:Y:S01]  /*2ea0*/  FFMA.FTZ R48, R46, R43, R47 ;  /* 0x0000002b2e307223 */ /* 0x000fe2000001002f */
[--C-:B------:R-:W-:Y:S02]  /*2eb0*/  HADD2.F32 R39, -RZ, R21.reuse.H0_H0 ;  /* 0x20000015ff277230 */ /* 0x100fe40000004100 */
[----:B------:R-:W-:Y:S01]  /*2ec0*/  FFMA.FTZ R49, R37, R45, R44 ;  /* 0x0000002d25317223 */ /* 0x000fe2000001002c */
[----:B------:R-:W-:Y:S01]  /*2ed0*/  HADD2.F32 R42, -RZ, R38.H1_H1 ;  /* 0x30000026ff2a7230 */ /* 0x000fe20000004100 */
[----:B------:R-:W-:Y:S01]  /*2ee0*/  LOP3.LUT R44, R50, 0xf000f, RZ, 0xc0, !PT ;  /* 0x000f000f322c7812 */ /* 0x000fe200078ec0ff */
[----:B------:R-:W-:Y:S02]  /*2ef0*/  HADD2.F32 R38, -RZ, R21.H1_H1 ;  /* 0x30000015ff267230 */ /* 0x000fe40000004100 */
[C---:B------:R-:W-:Y:S01]  /*2f00*/  FFMA.FTZ R21, R46.reuse, R41, R54 ;  /* 0x000000292e157223 */ /* 0x040fe20000010036 */
[----:B------:R-:W-:Y:S01]  /*2f10*/  FFMA.FTZ R47, R46, R39, R56 ;  /* 0x000000272e2f7223 */ /* 0x000fe20000010038 */
[C---:B------:R-:W-:Y:S01]  /*2f20*/  FFMA.FTZ R53, R45.reuse, R42, R48 ;  /* 0x0000002a2d357223 */ /* 0x040fe20000010030 */
[----:B------:R-:W-:Y:S01]  /*2f30*/  LOP3.LUT R46, R52, 0xf000f, RZ, 0xc0, !PT ;  /* 0x000f000f342e7812 */ /* 0x000fe200078ec0ff */
        /* <DEDUP_REMOVED lines=20> */
[----:B------:R-:W-:Y:S01]  /*3080*/  HADD2.F32 R46, -RZ, R62.H0_H0 ;  /* 0x2000003eff2e7230 */ /* 0x000fe20000004100 */
[----:B------:R-:W-:Y:S01]  /*3090*/  LOP3.LUT R52, R52, 0xf000f0, RZ, 0xc0, !PT ;  /* 0x00f000f034347812 */ /* 0x000fe200078ec0ff */
[----:B------:R-:W-:Y:S02]  /*30a0*/  HADD2.F32 R47, -RZ, R63.H0_H0 ;  /* 0x2000003fff2f7230 */ /* 0x000fe40000004100 */
[----:B------:R-:W-:Y:S01]  /*30b0*/  FFMA.FTZ R57, R44, R48, R49 ;  /* 0x000000302c397223 */ /* 0x000fe20000010031 */
[C---:B------:R-:W-:Y:S01]  /*30c0*/  FFMA.FTZ R59, R48.reuse, R45, R53 ;  /* 0x0000002d303b7223 */ /* 0x040fe20000010035 */
        /* <DEDUP_REMOVED lines=16> */
[C---:B------:R-:W-:Y:S01]  /*31d0*/  FFMA.FTZ R59, R18.reuse, R49, R59 ;  /* 0x00000031123b7223 */ /* 0x040fe2000001003b */
[----:B------:R-:W-:Y:S01]  /*31e0*/  FFMA.FTZ R58, R18, R51, R58 ;  /* 0x00000033123a7223 */ /* 0x000fe2000001003a */
[----:B------:R-:W-:-:S02]  /*31f0*/  HADD2.F32 R55, -RZ, R67.H0_H0 ;  /* 0x20000043ff377230 */ /* 0x000fc40000004100 */
[----:B------:R-:W-:Y:S01]  /*3200*/  FFMA.FTZ R57, R48, R18, R57 ;  /* 0x0000001230397223 */ /* 0x000fe20000010039 */
[----:B------:R-:W-:Y:S02]  /*3210*/  HADD2.F32 R52, -RZ, R20.H0_H0 ;  /* 0x20000014ff347230 */ /* 0x000fe40000004100 */
[----:B------:R-:W-:Y:S01]  /*3220*/  FFMA.FTZ R61, R18, R50, R61 ;  /* 0x00000032123d7223 */ /* 0x000fe2000001003d */
[----:B------:R-:W-:Y:S02]  /*3230*/  HADD2.F32 R54, -RZ, R62.H0_H0 ;  /* 0x2000003eff367230 */ /* 0x000fe40000004100 */
        /* <DEDUP_REMOVED lines=139> */
.L_x_1496:
        /* <DEDUP_REMOVED lines=257> */
.L_x_1497:
[----:B------:R-:W-:Y:S01]  /*4b00*/  IMAD.WIDE R16, R7, 0x4, R16 ;  /* 0x0000000407107825 */ /* 0x000fe200078e0210 */
[----:B------:R-:W-:Y:S06]  /*4b10*/  @!P0 BRA `(.L_x_1498) ;  /* 0x0000000c00fc8947 */ /* 0x000fec0003800000 */
[----:B------:R-:W2:Y:S01]  /*4b20*/  LDG.E.128.CONSTANT R20, desc[UR6][R16.64] ;  /* 0x0000000610147981 */ /* 0x000ea2000c1e9d00 */
[----:B------:R-:W-:-:S03]  /*4b30*/  ISETP.NE.AND P0, PT, R6, 0x1, PT ;  /* 0x000000010600780c */ /* 0x000fc60003f05270 */
        /* <DEDUP_REMOVED lines=55> */
[--C-:B------:R-:W-:Y:S02]  /*4eb0*/  HADD2.F32 R41, -RZ, R37.reuse.H0_H0 ;  /* 0x20000025ff297230 */ /* 0x100fe40000004100 */
[----:B------:R-:W-:Y:S01]  /*4ec0*/  FFMA.FTZ R44, R5, R46, R44 ;  /* 0x0000002e052c7223 */ /* 0x000fe2000001002c */
[----:B------:R-:W-:Y:S02]  /*4ed0*/  HADD2.F32 R40, -RZ, R37.H1_H1 ;  /* 0x30000025ff287230 */ /* 0x000fe40000004100 */
[--C-:B------:R-:W-:Y:S02]  /*4ee0*/  HADD2.F32 R39, -RZ, R36.reuse.H0_H0 ;  /* 0x20000024ff277230 */ /* 0x100fe40000004100 */
[----:B------:R-:W-:Y:S01]  /*4ef0*/  FFMA.FTZ R48, R46, R41, R45 ;  /* 0x000000292e307223 */ /* 0x000fe2000001002d */
[----:B------:R-:W-:Y:S02]  /*4f00*/  HADD2.F32 R37, -RZ, R47.H0_H0 ;  /* 0x2000002fff257230 */ /* 0x000fe40000004100 */
[----:B------:R-:W-:Y:S01]  /*4f10*/  FFMA.FTZ R49, R23, R43, R44 ;  /* 0x0000002b17317223 */ /* 0x000fe2000001002c */
[----:B------:R-:W-:-:S02]  /*4f20*/  HADD2.F32 R38, -RZ, R36.H1_H1 ;  /* 0x30000024ff267230 */ /* 0x000fc40000004100 */
[C---:B------:R-:W-:Y:S01]  /*4f30*/  FFMA.FTZ R45, R46.reuse, R39, R54 ;  /* 0x000000272e2d7223 */ /* 0x040fe20000010036 */
[----:B------:R-:W-:Y:S02]  /*4f40*/  HADD2.F32 R36, -RZ, R47.H1_H1 ;  /* 0x3000002fff247230 */ /* 0x000fe40000004100 */
[----:B------:R-:W-:Y:S01]  /*4f50*/  FFMA.FTZ R47, R46, R37, R56 ;  /* 0x000000252e2f7223 */ /* 0x000fe20000010038 */
[C---:B------:R-:W-:Y:S01]  /*4f60*/  FFMA.FTZ R53, R43.reuse, R40, R48 ;  /* 0x000000282b357223 */ /* 0x040fe20000010030 */
[C---:B------:R-:W-:Y:S01]  /*4f70*/  FFMA.FTZ R61, R43.reuse, R38, R45 ;  /* 0x000000262b3d7223 */ /* 0x040fe2000001002d */
[----:B------:R-:W-:Y:S01]  /*4f80*/  LOP3.LUT R44, R50, 0xf000f, RZ, 0xc0, !PT ;  /* 0x000f000f322c7812 */ /* 0x000fe200078ec0ff */
[----:B------:R-:W-:Y:S01]  /*4f90*/  FFMA.FTZ R54, R43, R36, R47 ;  /* 0x000000242b367223 */ /* 0x000fe2000001002f */
[----:B------:R-:W-:Y:S01]  /*4fa0*/  LOP3.LUT R43, R42, 0xf000f, RZ, 0xc0, !PT ;  /* 0x000f000f2a2b7812 */ /* 0x000fe200078ec0ff */
[----:B------:R-:W-:Y:S01]  /*4fb0*/  HADD2.F32 R48, -RZ, R18.H0_H0 ;  /* 0x20000012ff307230 */ /* 0x000fe20000004100 */
        /* <DEDUP_REMOVED lines=181> */
.L_x_1498:
[----:B------:R-:W-:Y:S01]  /*5b10*/  IADD3 R26, PT, PT, R26, 0x20, RZ ;  /* 0x000000201a1a7810 */ /* 0x000fe20007ffe0ff */
[----:B------:R-:W-:Y:S01]  /*5b20*/  UIADD3 UR4, UPT, UPT, UR4, 0x40, URZ ;  /* 0x0000004004047890 */ /* 0x000fe2000fffe0ff */
[----:B------:R-:W-:Y:S01]  /*5b30*/  IADD3 R14, P1, PT, R14, 0x80, RZ ;  /* 0x000000800e0e7810 */ /* 0x000fe20007f3e0ff */
[----:B------:R-:W-:Y:S01]  /*5b40*/  IMAD.WIDE R16, R7, 0x4, R16 ;  /* 0x0000000407107825 */ /* 0x000fe200078e0210 */
[----:B------:R-:W-:Y:S02]  /*5b50*/  ISETP.GE.AND P0, PT, R26, R11, PT ;  /* 0x0000000b1a00720c */ /* 0x000fe40003f06270 */
[----:B------:R-:W-:-:S11]  /*5b60*/  IADD3.X R13, PT, PT, RZ, R13, RZ, P1, !PT ;  /* 0x0000000dff0d7210 */ /* 0x000fd60000ffe4ff */
[----:B------:R-:W-:Y:S05]  /*5b70*/  @!P0 BRA `(.L_x_1499) ;  /* 0xffffffbc008c8947 */ /* 0x000fea000383ffff */
[----:B------:R-:W-:-:S07]  /*5b80*/  IMAD.WIDE R16, R7, 0x10, R8 ;  /* 0x0000001007107825 */ /* 0x000fce00078e0208 */
.L_x_1494:
        /* <DEDUP_REMOVED lines=9> */
.L_x_1502:
[----:B------:R-:W-:Y:S01]  /*5c20*/  ISETP.NE.AND P0, PT, R26, R27, PT ;  /* 0x0000001b1a00720c */ /* 0x000fe20003f05270 */
[----:B------:R-:W0:-:S12]  /*5c30*/  LDC.64 R6, c[0x0][0x3a8] ;  /* 0x0000ea00ff067b82 */ /* 0x000e180000000a00 */
[----:B------:R-:W-:Y:S01]  /*5c40*/  @!P0 LEA R10, R34, R1, 0x3 ;  /* 0x00000001220a8211 */ /* 0x000fe200078e18ff */
[----:B------:R-:W2:Y:S05]  /*5c50*/  @!P0 LDG.E.U16.CONSTANT R9, desc[UR6][R4.64] ;  /* 0x0000000604098981 */ /* 0x000eaa000c1e9500 */
[----:B------:R-:W3:Y:S01]  /*5c60*/  @!P0 LDL.64 R10, [R10+0x8] ;  /* 0x000008000a0a8983 */ /* 0x000ee20000100a00 */
[----:B0-----:R-:W-:-:S03]  /*5c70*/  IMAD.WIDE R2, R7, 0x4, R16 ;  /* 0x0000000407027825 */ /* 0x001fc600078e0210 */
[----:B------:R-:W5:Y:S01]  /*5c80*/  LDG.E.128.CONSTANT R16, desc[UR6][R16.64] ;  /* 0x0000000610107981 */ /* 0x000f62000c1e9d00 */
[----:B------:R-:W0:Y:S01]  /*5c90*/  S2R R21, SR_CTAID.Y ;  /* 0x0000000000157919 */ /* 0x000e220000002600 */
[----:B------:R-:W-:Y:S02]  /*5ca0*/  @!P0 IADD3 R0, PT, PT, R34, 0x1, RZ ;  /* 0x0000000122008810 */ /* 0x000fe40007ffe0ff */
[----:B------:R1:W5:Y:S02]  /*5cb0*/  LDG.E.128.CONSTANT R12, desc[UR6][R2.64] ;  /* 0x00000006020c7981 */ /* 0x000364000c1e9d00 */
[----:B------:R-:W-:Y:S01]  /*5cc0*/  @!P0 MOV R34, R0 ;  /* 0x0000000000228202 */ /* 0x000fe20000000f00 */
[----:B0-----:R-:W-:-:S05]  /*5cd0*/  IMAD R6, R21, -0x3, R6 ;  /* 0xfffffffd15067824 */ /* 0x001fca00078e0206 */
[----:B------:R-:W-:Y:S01]  /*5ce0*/  ISETP.GE.AND P1, PT, R6, 0x1, PT ;  /* 0x000000010600780c */ /* 0x000fe20003f26270 */
[----:B-1----:R-:W-:Y:S01]  /*5cf0*/  IMAD.WIDE R2, R7, 0x4, R2 ;  /* 0x0000000407027825 */ /* 0x002fe200078e0202 */
[----:B--2---:R-:W-:Y:S02]  /*5d00*/  @!P0 IADD3 R27, PT, PT, R9, R26, RZ ;  /* 0x0000001a091b8210 */ /* 0x004fe40007ffe0ff */
[----:B---3--:R-:W-:Y:S02]  /*5d10*/  @!P0 PRMT R25, R10, 0x7610, R25 ;  /* 0x000076100a198816 */ /* 0x008fe40000000019 */
[----:B------:R-:W-:Y:S02]  /*5d20*/  @!P0 PRMT R24, R11, 0x7610, R24 ;  /* 0x000076100b188816 */ /* 0x000fe40000000018 */
[----:B------:R-:W-:Y:S02]  /*5d30*/  @!P0 PRMT R25, R25, 0x7610, R10 ;  /* 0x0000761019198816 */ /* 0x000fe4000000000a */
[----:B------:R-:W-:-:S03]  /*5d40*/  @!P0 PRMT R24, R24, 0x7610, R11 ;  /* 0x0000761018188816 */ /* 0x000fc6000000000b */
[----:B------:R-:W-:Y:S05]  /*5d50*/  @!P1 BRA `(.L_x_1501) ;  /* 0x0000001c002c9947 */ /* 0x000fea0003800000 */
[----:B------:R-:W2:Y:S01]  /*5d60*/  LDG.E.128.CONSTANT R8, desc[UR6][R2.64] ;  /* 0x0000000602087981 */ /* 0x000ea2000c1e9d00 */
[----:B-----5:R-:W-:Y:S01]  /*5d70*/  SHF.R.U32.HI R20, RZ, 0xf, R16 ;  /* 0x0000000fff147819 */ /* 0x020fe20000011610 */
[----:B------:R-:W-:Y:S01]  /*5d80*/  HFMA2 R42, -RZ, RZ, 0, 0.125 ;  /* 0x00003000ff2a7431 */ /* 0x000fe200000001ff */
[----:B------:R-:W-:Y:S02]  /*5d90*/  SHF.R.U32.HI R22, RZ, 0xf, R18 ;  /* 0x0000000fff167819 */ /* 0x000fe40000011612 */
[----:B------:R-:W-:Y:S02]  /*5da0*/  SHF.R.U32.HI R39, RZ, 0xf, R19 ;  /* 0x0000000fff277819 */ /* 0x000fe40000011613 */
[--C-:B------:R-:W-:Y:S02]  /*5db0*/  SHF.R.U32.HI R21, RZ, 0xf, R17.reuse ;  /* 0x0000000fff157819 */ /* 0x100fe40000011611 */
[----:B------:R-:W-:Y:S02]  /*5dc0*/  LOP3.LUT R36, R17, 0x380038, RZ, 0xc0, !PT ;  /* 0x0038003811247812 */ /* 0x000fe400078ec0ff */
[----:B------:R-:W-:-:S02]  /*5dd0*/  SHF.R.U32.HI R71, RZ, 0x6, R17 ;  /* 0x00000006ff477819 */ /* 0x000fc40000011611 */
[----:B------:R-:W-:Y:S02]  /*5de0*/  LOP3.LUT R77, R17, 0x70007, RZ, 0xc0, !PT ;  /* 0x00070007114d7812 */ /* 0x000fe400078ec0ff */
[----:B------:R-:W-:Y:S02]  /*5df0*/  SHF.R.U32.HI R17, RZ, 0xe, R12 ;  /* 0x0000000eff117819 */ /* 0x000fe4000001160c */
        /* <DEDUP_REMOVED lines=17> */
[----:B------:R-:W-:Y:S02]  /*5f10*/  SHF.R.U32.HI R12, RZ, 0xe, R13 ;  /* 0x0000000eff0c7819 */ /* 0x000fe4000001160d */
[C---:B------:R-:W-:Y:S02]  /*5f20*/  LOP3.LUT R43, R15.reuse, 0x380038, RZ, 0xc0, !PT ;  /* 0x003800380f2b7812 */ /* 0x040fe400078ec0ff */
[----:B------:R-:W-:Y:S02]  /*5f30*/  SHF.R.U32.HI R88, RZ, 0x6, R15 ;  /* 0x00000006ff587819 */ /* 0x000fe4000001160f */
[----:B------:R-:W-:Y:S02]  /*5f40*/  LOP3.LUT R80, R15, 0x70007, RZ, 0xc0, !PT ;  /* 0x000700070f507812 */ /* 0x000fe400078ec0ff */
[----:B------:R-:W-:-:S02]  /*5f50*/  LOP3.LUT R21, R21, 0x10001, RZ, 0xc0, !PT ;  /* 0x0001000115157812 */ /* 0x000fc400078ec0ff */
[----:B------:R-:W-:Y:S02]  /*5f60*/  LOP3.LUT R14, R20, 0x20002, R17, 0xf8, !PT ;  /* 0x00020002140e7812 */ /* 0x000fe400078ef811 */
[----:B------:R-:W-:Y:S02]  /*5f70*/  LOP3.LUT R40, R22, 0x20002, R23, 0xf8, !PT ;  /* 0x0002000216287812 */ /* 0x000fe400078ef817 */
[----:B------:R-:W-:Y:S02]  /*5f80*/  LOP3.LUT R17, R39, 0x20002, R44, 0xf8, !PT ;  /* 0x0002000227117812 */ /* 0x000fe400078ef82c */
[C---:B------:R-:W-:Y:S02]  /*5f90*/  LOP3.LUT R38, R18.reuse, 0x380038, RZ, 0xc0, !PT ;  /* 0x0038003812267812 */ /* 0x040fe400078ec0ff */
[----:B------:R-:W-:Y:S02]  /*5fa0*/  SHF.R.U32.HI R73, RZ, 0x6, R18 ;  /* 0x00000006ff497819 */ /* 0x000fe40000011612 */
[----:B------:R-:W-:-:S02]  /*5fb0*/  LOP3.LUT R81, R18, 0x70007, RZ, 0xc0, !PT ;  /* 0x0007000712517812 */ /* 0x000fc400078ec0ff */
[C---:B------:R-:W-:Y:S02]  /*5fc0*/  LOP3.LUT R18, R13.reuse, 0x380038, RZ, 0xc0, !PT ;  /* 0x003800380d127812 */ /* 0x040fe400078ec0ff */
[----:B------:R-:W-:Y:S02]  /*5fd0*/  SHF.R.U32.HI R84, RZ, 0x6, R13 ;  /* 0x00000006ff547819 */ /* 0x000fe4000001160d */
[----:B------:R-:W-:Y:S02]  /*5fe0*/  LOP3.LUT R76, R13, 0x70007, RZ, 0xc0, !PT ;  /* 0x000700070d4c7812 */ /* 0x000fe400078ec0ff */
[----:B------:R-:W-:Y:S02]  /*5ff0*/  LOP3.LUT R13, R21, 0x20002, R12, 0xf8, !PT ;  /* 0x00020002150d7812 */ /* 0x000fe400078ef80c */
[----:B------:R-:W-:Y:S02]  /*6000*/  LOP3.LUT R19, R19, 0x64006400, RZ, 0xfc, !PT ;  /* 0x6400640013137812 */ /* 0x000fe400078efcff */
[----:B------:R-:W-:-:S02]  /*6010*/  LOP3.LUT R67, R16, 0x64006400, RZ, 0xfc, !PT ;  /* 0x6400640010437812 */ /* 0x000fc400078efcff */
[----:B------:R-:W-:Y:S01]  /*6020*/  LOP3.LUT R16, R73, 0x380038, RZ, 0xc0, !PT ;  /* 0x0038003849107812 */ /* 0x000fe200078ec0ff */
[-C--:B------:R-:W-:Y:S01]  /*6030*/  HFMA2 R63, R19, R42.reuse.H0_H0, -132, -132 ;  /* 0xd820d820133f7431 */ /* 0x080fe2000004002a */
[----:B------:R-:W-:Y:S01]  /*6040*/  LOP3.LUT R65, R18, 0x64006400, RZ, 0xfc, !PT ;  /* 0x6400640012417812 */ /* 0x000fe200078efcff */
[-C--:B------:R-:W-:Y:S01]  /*6050*/  HFMA2 R67, R67, R42.reuse.H0_H0, -132, -132 ;  /* 0xd820d82043437431 */ /* 0x080fe2000004002a */
[----:B------:R-:W-:Y:S02]  /*6060*/  LOP3.LUT R18, R86, 0x380038, RZ, 0xc0, !PT ;  /* 0x0038003856127812 */ /* 0x000fe400078ec0ff */
[----:B------:R-:W-:Y:S01]  /*6070*/  LOP3.LUT R41, R41, 0x64006400, RZ, 0xfc, !PT ;  /* 0x6400640029297812 */ /* 0x000fe200078efcff */
[-C--:B------:R-:W-:Y:S01]  /*6080*/  HFMA2 R65, R65, R42.reuse.H0_H0, -132, -132 ;  /* 0xd820d82041417431 */ /* 0x080fe2000004002a */
[----:B------:R-:W-:Y:S02]  /*6090*/  LOP3.LUT R55, R18, 0x64006400, RZ, 0xfc, !PT ;  /* 0x6400640012377812 */ /* 0x000fe400078efcff */
[----:B------:R-:W-:Y:S01]  /*60a0*/  MOV R37, 0x2400 ;  /* 0x0000240000257802 */ /* 0x000fe20000000f00 */
[-C--:B------:R-:W-:Y:S01]  /*60b0*/  HFMA2 R66, R41, R42.reuse.H0_H0, -132, -132 ;  /* 0xd820d82029427431 */ /* 0x080fe2000004002a */
[----:B------:R-:W-:Y:S01]  /*60c0*/  LOP3.LUT R43, R43, 0x64006400, RZ, 0xfc, !PT ;  /* 0x640064002b2b7812 */ /* 0x000fe200078efcff */
[----:B------:R-:W-:Y:S01]  /*60d0*/  HFMA2 R55, R55, R42.H0_H0, -132, -132 ;  /* 0xd820d82037377431 */ /* 0x000fe2000004002a */
[----:B------:R-:W-:-:S02]  /*60e0*/  LOP3.LUT R79, R79, 0x64006400, RZ, 0xfc, !PT ;  /* 0x640064004f4f7812 */ /* 0x000fc400078efcff */
[----:B------:R-:W-:Y:S01]  /*60f0*/  LOP3.LUT R77, R77, 0x64006400, RZ, 0xfc, !PT ;  /* 0x640064004d4d7812 */ /* 0x000fe200078efcff */
[----:B------:R-:W-:Y:S01]  /*6100*/  HFMA2 R61, R43, R42.H0_H0, -132, -132 ;  /* 0xd820d8202b3d7431 */ /* 0x000fe2000004002a */
[----:B------:R-:W-:Y:S02]  /*6110*/  LOP3.LUT R83, R83, 0x64006400, RZ, 0xfc, !PT ;  /* 0x6400640053537812 */ /* 0x000fe400078efcff */
[----:B------:R-:W-:Y:S02]  /*6120*/  LOP3.LUT R76, R76, 0x64006400, RZ, 0xfc, !PT ;  /* 0x640064004c4c7812 */ /* 0x000fe400078efcff */
[----:B------:R-:W-:Y:S02]  /*6130*/  LOP3.LUT R74, R74, 0x64006400, RZ, 0xfc, !PT ;  /* 0x640064004a4a7812 */ /* 0x000fe400078efcff */
[----:B------:R-:W-:Y:S02]  /*6140*/  ISETP.NE.AND P0, PT, R6, 0x1, PT ;  /* 0x000000010600780c */ /* 0x000fe40003f05270 */
[----:B--2---:R-:W-:-:S02]  /*6150*/  SHF.R.U32.HI R22, RZ, 0xd, R9 ;  /* 0x0000000dff167819 */ /* 0x004fc40000011609 */
        /* <DEDUP_REMOVED lines=9> */
[----:B------:R-:W-:Y:S01]  /*61f0*/  LOP3.LUT R0, R69, 0x380038, RZ, 0xc0, !PT ;  /* 0x0038003845007812 */ /* 0x000fe200078ec0ff */
[-C--:B------:R-:W-:Y:S01]  /*6200*/  HFMA2 R72, R9, R42.reuse.H0_H0, -132, -132 ;  /* 0xd820d82009487431 */ /* 0x080fe2000004002a */
[----:B------:R-:W-:Y:S01]  /*6210*/  SHF.R.U32.HI R21, RZ, 0xd, R8 ;  /* 0x0000000dff157819 */ /* 0x000fe20000011608 */
[----:B------:R-:W-:Y:S01]  /*6220*/  HFMA2 R70, R11, R42.H0_H0, -132, -132 ;  /* 0xd820d8200b467431 */ /* 0x000fe2000004002a */
[----:B------:R-:W-:-:S02]  /*6230*/  LOP3.LUT R12, R8, 0x380038, RZ, 0xc0, !PT ;  /* 0x00380038080c7812 */ /* 0x000fc400078ec0ff */
[----:B------:R-:W-:Y:S02]  /*6240*/  SHF.R.U32.HI R20, RZ, 0x6, R8 ;  /* 0x00000006ff147819 */ /* 0x000fe40000011608 */
[----:B------:R-:W-:Y:S02]  /*6250*/  LOP3.LUT R85, R8, 0x70007, RZ, 0xc0, !PT ;  /* 0x0007000708557812 */ /* 0x000fe400078ec0ff */
[----:B------:R-:W-:Y:S02]  /*6260*/  LOP3.LUT R90, R17, 0x40004, R90, 0xf8, !PT ;  /* 0x00040004115a7812 */ /* 0x000fe400078ef85a */
        /* <DEDUP_REMOVED lines=12> */
[----:B------:R-:W-:Y:S02]  /*6330*/  SHF.R.U32.HI R23, RZ, 0xd, R10 ;  /* 0x0000000dff177819 */ /* 0x000fe4000001160a */
[----:B------:R-:W-:-:S02]  /*6340*/  LOP3.LUT R39, R10, 0x380038, RZ, 0xc0, !PT ;  /* 0x003800380a277812 */ /* 0x000fc400078ec0ff */
[----:B------:R-:W-:Y:S02]  /*6350*/  SHF.R.U32.HI R93, RZ, 0x6, R10 ;  /* 0x00000006ff5d7819 */ /* 0x000fe4000001160a */
        /* <DEDUP_REMOVED lines=8> */
[----:B------:R-:W0:Y:S01]  /*63e0*/  LDS.128 R16, [UR4+-0xa0] ;  /* 0xffff6004ff107984 */ /* 0x000e220008000c00 */
[----:B------:R-:W-:Y:S01]  /*63f0*/  LOP3.LUT R22, R13, 0x40004, R22, 0xf8, !PT ;  /* 0x000400040d167812 */ /* 0x000fe200078ef816 */
        /* <DEDUP_REMOVED lines=21> */
[----:B------:R-:W-:Y:S01]  /*6550*/  LOP3.LUT R23, R40, 0x40004, R23, 0xf8, !PT ;  /* 0x0004000428177812 */ /* 0x000fe200078ef817 */
[----:B------:R-:W-:Y:S01]  /*6560*/  HFMA2 R40, R8, R37.H0_H0, -20, -20 ;  /* 0xcd00cd0008287431 */ /* 0x000fe20000040025 */
[----:B------:R-:W-:-:S02]  /*6570*/  LOP3.LUT R12, R94, 0x380038, RZ, 0xc0, !PT ;  /* 0x003800385e0c7812 */ /* 0x000fc400078ec0ff */
[----:B------:R-:W-:Y:S01]  /*6580*/  LOP3.LUT R41, R44, 0x64006400, RZ, 0xfc, !PT ;  /* 0x640064002c297812 */ /* 0x000fe200078efcff */
[-C--:B------:R-:W-:Y:S01]  /*6590*/  HFMA2 R44, R13, R42.reuse.H0_H0, -132, -132 ;  /* 0xd820d8200d2c7431 */ /* 0x080fe2000004002a */
[----:B------:R-:W-:Y:S02]  /*65a0*/  LOP3.LUT R8, R9, 0x64006400, RZ, 0xfc, !PT ;  /* 0x6400640009087812 */ /* 0x000fe400078efcff */
[----:B------:R-:W-:Y:S01]  /*65b0*/  LOP3.LUT R10, R11, 0x64006400, RZ, 0xfc, !PT ;  /* 0x640064000b0a7812 */ /* 0x000fe200078efcff */
[----:B------:R-:W-:Y:S01]  /*65c0*/  HFMA2 R50, R41, R42.H0_H0, -132, -132 ;  /* 0xd820d82029327431 */ /* 0x000fe2000004002a */
[----:B------:R-:W-:Y:S01]  /*65d0*/  LOP3.LUT R21, R14, 0x40004, R21, 0xf8, !PT ;  /* 0x000400040e157812 */ /* 0x000fe200078ef815 */
[-C--:B------:R-:W-:Y:S01]  /*65e0*/  HFMA2 R43, R8, R37.reuse.H0_H0, -20, -20 ;  /* 0xcd00cd00082b7431 */ /* 0x080fe20000040025 */
[----:B------:R-:W-:Y:S01]  /*65f0*/  LOP3.LUT R14, R84, 0x380038, RZ, 0xc0, !PT ;  /* 0x00380038540e7812 */ /* 0x000fe200078ec0ff */
[----:B------:R-:W-:Y:S01]  /*6600*/  HFMA2 R41, R10, R37.H0_H0, -20, -20 ;  /* 0xcd00cd000a297431 */ /* 0x000fe20000040025 */
[----:B------:R-:W-:Y:S01]  /*6610*/  LOP3.LUT R15, R12, 0x64006400, RZ, 0xfc, !PT ;  /* 0x640064000c0f7812 */ /* 0x000fe200078efcff */
[----:B------:R-:W1:Y:S01]  /*6620*/  LDS.128 R8, [UR4+-0x90] ;  /* 0xffff7004ff087984 */ /* 0x000e620008000c00 */
        /* <DEDUP_REMOVED lines=22> */
[----:B------:R-:W-:Y:S01]  /*6790*/  HADD2 R81, R79, -1028, -1028 ;  /* 0xe404e4044f517430 */ /* 0x000fe20000000000 */
[----:B------:R-:W-:Y:S01]  /*67a0*/  LOP3.LUT R0, R0, 0x64006400, RZ, 0xfc, !PT ;  /* 0x6400640000007812 */ /* 0x000fe200078efcff */
[----:B------:R-:W-:Y:S01]  /*67b0*/  HADD2 R79, R77, -1028, -1028 ;  /* 0xe404e4044d4f7430 */ /* 0x000fe20000000000 */
[----:B------:R-:W-:Y:S01]  /*67c0*/  LOP3.LUT R14, R15, 0x64006400, RZ, 0xfc, !PT ;  /* 0x640064000f0e7812 */ /* 0x000fe200078efcff */
[----:B------:R-:W-:Y:S01]  /*67d0*/  HADD2 R77, R12, -1028, -1028 ;  /* 0xe404e4040c4d7430 */ /* 0x000fe20000000000 */
        /* <DEDUP_REMOVED lines=9> */
[-C--:B0-----:R-:W-:Y:S01]  /*6870*/  HFMA2 R14, R81, R16.reuse, RZ ;  /* 0x00000010510e7231 */ /* 0x081fe200000000ff */
[----:B------:R-:W-:Y:S01]  /*6880*/  LOP3.LUT R12, R73, 0x64006400, RZ, 0xfc, !PT ;  /* 0x64006400490c7812 */ /* 0x000fe200078efcff */
[-C--:B------:R-:W-:Y:S01]  /*6890*/  HFMA2 R73, R77, R16.reuse, RZ ;  /* 0x000000104d497231 */ /* 0x080fe200000000ff */
[----:B------:R-:W-:Y:S01]  /*68a0*/  LOP3.LUT R71, R71, 0x64006400, RZ, 0xfc, !PT ;  /* 0x6400640047477812 */ /* 0x000fe200078efcff */
[-C--:B------:R-:W-:Y:S01]  /*68b0*/  HFMA2 R15, R79, R16.reuse, RZ.H0_H0 ;  /* 0x000000104f0f7231 */ /* 0x080fe200000400ff */
[----:B------:R-:W-:Y:S01]  /*68c0*/  LOP3.LUT R13, R13, 0x64006400, RZ, 0xfc, !PT ;  /* 0x640064000d0d7812 */ /* 0x000fe200078efcff */
[----:B------:R-:W-:-:S02]  /*68d0*/  HFMA2 R16, R75, R16, RZ.H0_H0 ;  /* 0x000000104b107231 */ /* 0x000fc400000400ff */
[-C--:B------:R-:W-:Y:S02]  /*68e0*/  HFMA2 R14, R72, R17.reuse, R14 ;  /* 0x00000011480e7231 */ /* 0x080fe4000000000e */
[----:B------:R-:W-:Y:S02]  /*68f0*/  HADD2 R83, R69, -1028, -1028 ;  /* 0xe404e40445537430 */ /* 0x000fe40000000000 */
[-C--:B------:R-:W-:Y:S02]  /*6900*/  HFMA2 R95, R68, R17.reuse, R73 ;  /* 0x00000011445f7231 */ /* 0x080fe40000000049 */
[----:B------:R-:W-:Y:S01]  /*6910*/  HADD2 R73, R71, -1028, -1028 ;  /* 0xe404e40447497430 */ /* 0x000fe20000000000 */
[----:B------:R-:W-:Y:S01]  /*6920*/  LOP3.LUT R84, R84, 0x70007, RZ, 0xc0, !PT ;  /* 0x0007000754547812 */ /* 0x000fe200078ec0ff */
[-C--:B------:R-:W-:Y:S01]  /*6930*/  HFMA2 R15, R70, R17.reuse, R15 ;  /* 0x00000011460f7231 */ /* 0x080fe2000000000f */
        /* <DEDUP_REMOVED lines=9> */
[----:B------:R-:W-:Y:S01]  /*69d0*/  HFMA2 R97, R69, R18, R97 ;  /* 0x0000001245617231 */ /* 0x000fe20000000061 */
[----:B------:R-:W0:Y:S01]  /*69e0*/  LDS.128 R12, [UR4+-0x80] ;  /* 0xffff8004ff0c7984 */ /* 0x000e220008000c00 */
        /* <DEDUP_REMOVED lines=39> */
[-C--:B0-----:R-:W-:Y:S02]  /*6c60*/  HFMA2 R95, R59, R12.reuse, R95 ;  /* 0x0000000c3b5f7231 */ /* 0x081fe4000000005f */
        /* <DEDUP_REMOVED lines=21> */
[----:B------:R-:W-:Y:S01]  /*6dc0*/  HFMA2 R10, R85, R14, R10 ;  /* 0x0000000e550a7231 */ /* 0x000fe2000000000a */
[----:B------:R-:W-:Y:S01]  /*6dd0*/  LOP3.LUT R94, R94, 0x64006400, RZ, 0xfc, !PT ;  /* 0x640064005e5e7812 */ /* 0x000fe200078efcff */
[----:B------:R-:W-:Y:S02]  /*6de0*/  HFMA2 R8, R56, R15, R95 ;  /* 0x0000000f38087231 */ /* 0x000fe4000000005f */
[----:B------:R-:W-:-:S02]  /*6df0*/  HADD2 R99, R20, -1028, -1028 ;  /* 0xe404e40414637430 */ /* 0x000fc40000000000 */
[-C--:B------:R-:W-:Y:S02]  /*6e00*/  HFMA2 R9, R52, R15.reuse, R97 ;  /* 0x0000000f34097231 */ /* 0x080fe40000000061 */
[-C--:B------:R-:W-:Y:S01]  /*6e10*/  HFMA2 R96, R54, R15.reuse, R96 ;  /* 0x0000000f36607231 */ /* 0x080fe20000000060 */
[----:B------:R-:W-:Y:S01]  /*6e20*/  LOP3.LUT R21, R21, 0x64006400, RZ, 0xfc, !PT ;  /* 0x6400640015157812 */ /* 0x000fe200078efcff */
[----:B------:R-:W-:Y:S02]  /*6e30*/  HADD2 R97, R92, -1028, -1028 ;  /* 0xe404e4045c617430 */ /* 0x000fe40000000000 */
[----:B-1----:R-:W-:Y:S02]  /*6e40*/  HFMA2 R8, R99, R16, R8 ;  /* 0x0000001063087231 */ /* 0x002fe40000000008 */
[----:B------:R-:W-:Y:S01]  /*6e50*/  HADD2 R95, R93, -1028, -1028 ;  /* 0xe404e4045d5f7430 */ /* 0x000fe20000000000 */
[----:B------:R-:W-:Y:S01]  /*6e60*/  LOP3.LUT R22, R22, 0x64006400, RZ, 0xfc, !PT ;  /* 0x6400640016167812 */ /* 0x000fe200078efcff */
[----:B------:R-:W-:Y:S01]  /*6e70*/  HFMA2 R15, R50, R15, R10 ;  /* 0x0000000f320f7231 */ /* 0x000fe2000000000a */
[----:B------:R-:W-:Y:S01]  /*6e80*/  LOP3.LUT R23, R23, 0x64006400, RZ, 0xfc, !PT ;  /* 0x6400640017177812 */ /* 0x000fe200078efcff */
[----:B------:R-:W-:-:S02]  /*6e90*/  HADD2 R93, R94, -1028, -1028 ;  /* 0xe404e4045e5d7430 */ /* 0x000fc40000000000 */
[-C--:B------:R-:W-:Y:S02]  /*6ea0*/  HFMA2 R10, R95, R16.reuse, R9 ;  /* 0x000000105f0a7231 */ /* 0x080fe40000000009 */
[-C--:B------:R-:W-:Y:S02]  /*6eb0*/  HFMA2 R96, R97, R16.reuse, R96 ;  /* 0x0000001061607231 */ /* 0x080fe40000000060 */
[-C--:B------:R-:W-:Y:S02]  /*6ec0*/  HFMA2 R9, R48, R17.reuse, R8 ;  /* 0x0000001130097231 */ /* 0x080fe40000000008 */
[----:B------:R-:W-:Y:S02]  /*6ed0*/  HFMA2 R15, R93, R16, R15 ;  /* 0x000000105d0f7231 */ /* 0x000fe4000000000f */
[-C--:B------:R-:W-:Y:S02]  /*6ee0*/  HFMA2 R10, R44, R17.reuse, R10 ;  /* 0x000000112c0a7231 */ /* 0x080fe4000000000a */
[-C--:B------:R-:W-:Y:S01]  /*6ef0*/  HFMA2 R8, R46, R17.reuse, R96 ;  /* 0x000000112e087231 */ /* 0x080fe20000000060 */
[----:B------:R-:W-:Y:S01]  /*6f00*/  LOP3.LUT R96, R90, 0x64006400, RZ, 0xfc, !PT ;  /* 0x640064005a607812 */ /* 0x000fe200078efcff */
[----:B------:R-:W-:-:S02]  /*6f10*/  HFMA2 R15, R42, R17, R15 ;  /* 0x000000112a0f7231 */ /* 0x000fc4000000000f */
        /* <DEDUP_REMOVED lines=24> */
[----:B------:R-:W2:Y:S01]  /*70a0*/  LDS.128 R16, [UR4] ;  /* 0x00000004ff107984 */ /* 0x000ea20008000c00 */
        /* <DEDUP_REMOVED lines=150> */
.L_x_1501:
[----:B------:R-:W-:Y:S01]  /*7a10*/  IADD3 R26, PT, PT, R26, 0x20, RZ ;  /* 0x000000201a1a7810 */ /* 0x000fe20007ffe0ff */
[----:B------:R-:W-:Y:S01]  /*7a20*/  UIADD3 UR4, UPT, UPT, UR4, 0x40, URZ ;  /* 0x0000004004047890 */ /* 0x000fe2000fffe0ff */
[----:B------:R-:W-:Y:S01]  /*7a30*/  IADD3 R4, P1, PT, R4, 0x80, RZ ;  /* 0x0000008004047810 */ /* 0x000fe20007f3e0ff */
[----:B-----5:R-:W-:Y:S01]  /*7a40*/  IMAD.WIDE R16, R7, 0x4, R2 ;  /* 0x0000000407107825 */ /* 0x020fe200078e0202 */
[----:B------:R-:W-:Y:S02]  /*7a50*/  ISETP.GE.AND P0, PT, R26, R35, PT ;  /* 0x000000231a00720c */ /* 0x000fe40003f06270 */
[----:B------:R-:W-:-:S11]  /*7a60*/  IADD3.X R5, PT, PT, RZ, R5, RZ, P1, !PT ;  /* 0x00000005ff057210 */ /* 0x000fd60000ffe4ff */
[----:B------:R-:W-:Y:S05]  /*7a70*/  @!P0 BRA `(.L_x_1502) ;  /* 0xffffffe000688947 */ /* 0x000fea000383ffff */
.L_x_1500:
        /* <DEDUP_REMOVED lines=18> */
.L_x_1506:
[----:B------:R-:W0:Y:S02]  /*7ba0*/  LDS R2, [R0] ;  /* 0x0000000000027984 */ /* 0x000e240000000800 */
[----:B0-----:R-:W-:-:S05]  /*7bb0*/  HADD2 R3, R2, R33 ;  /* 0x0000002102037230 */ /* 0x001fca0000000000 */
[----:B------:R-:W0:Y:S02]  /*7bc0*/  ATOMS.CAST.SPIN P0, [R0], R2, R3 ;  /* 0x000000020000758d */ /* 0x000e240001800003 */
[----:B0-----:R-:W-:Y:S05]  /*7bd0*/  @!P0 BRA `(.L_x_1506) ;  /* 0xfffffffc00f08947 */ /* 0x001fea000383ffff */
[----:B------:R-:W-:Y:S05]  /*7be0*/  BRA `(.L_x_1504) ;  /* 0x00000000000c7947 */ /* 0x000fea0003800000 */
.L_x_1505:
[----:B------:R-:W2:Y:S02]  /*7bf0*/  LD.E R0, desc[UR6][R4.64] ;  /* 0x0000000604007980 */ /* 0x000ea4000c101900 */
[----:B--2---:R-:W-:-:S05]  /*7c00*/  IADD3 R3, PT, PT, R33, R0, RZ ;  /* 0x0000000021037210 */ /* 0x004fca0007ffe0ff */
[----:B------:R0:W-:Y:S02]  /*7c10*/  ST.E desc[UR6][R4.64], R3 ;  /* 0x0000000304007985 */ /* 0x0001e4000c101906 */
.L_x_1504:
[----:B------:R-:W-:Y:S05]  /*7c20*/  BSYNC.RECONVERGENT B0 ;  /* 0x0000000000007941 */ /* 0x000fea0003800200 */
.L_x_1503:
[----:B------:R1:W-:Y:S01]  /*7c30*/  ATOM.E.ADD.F16x2.RN.STRONG.GPU P0, RZ, desc[UR6][R4.64+0x4], R32 ;  /* 0x8000042004ff79a2 */ /* 0x0003e2000c10e106 */
[----:B------:R-:W-:Y:S04]  /*7c40*/  BSSY.RECONVERGENT B0, `(.L_x_1507) ;  /* 0x000000e000007945 */ /* 0x000fe80003800200 */
[----:B-1----:R-:W-:Y:S05]  /*7c50*/  @P0 BRA `(.L_x_1508) ;  /* 0x0000000000300947 */ /* 0x002fea0003800000 */
[----:B------:R-:W1:Y:S02]  /*7c60*/  QSPC.E.S P0, RZ, [R4+0x4] ;  /* 0x0000040004ff73aa */ /* 0x000e640000000500 */
[----:B-1----:R-:W-:Y:S05]  /*7c70*/  @!P0 BRA `(.L_x_1509) ;  /* 0x00000000001c8947 */ /* 0x002fea0003800000 */
[----:B------:R-:W-:-:S04]  /*7c80*/  MOV R2, R4 ;  /* 0x0000000400027202 */ /* 0x000fc80000000f00 */
[----:B------:R-:W-:-:S07]  /*7c90*/  MOV R0, R2 ;  /* 0x0000000200007202 */ /* 0x000fce0000000f00 */
.L_x_1510:
[----:B------:R-:W0:Y:S02]  /*7ca0*/  LDS R2, [R0+0x4] ;  /* 0x0000040000027984 */ /* 0x000e240000000800 */
[----:B0-----:R-:W-:-:S05]  /*7cb0*/  HFMA2 R3, R2, 1, 1, R32 ;  /* 0x3c003c0002037831 */ /* 0x001fca0000000020 */
[----:B------:R-:W0:Y:S02]  /*7cc0*/  ATOMS.CAST.SPIN P0, [R0+0x4], R2, R3 ;  /* 0x000004020000758d */ /* 0x000e240001800003 */
[----:B0-----:R-:W-:Y:S05]  /*7cd0*/  @!P0 BRA `(.L_x_1510) ;  /* 0xfffffffc00f08947 */ /* 0x001fea000383ffff */
[----:B------:R-:W-:Y:S05]  /*7ce0*/  BRA `(.L_x_1508) ;  /* 0x00000000000c7947 */ /* 0x000fea0003800000 */
.L_x_1509:
[----:B------:R-:W0:Y:S02]  /*7cf0*/  LD.E R0, desc[UR6][R4.64+0x4] ;  /* 0x0000040604007980 */ /* 0x000e24000c101900 */
[----:B0-----:R-:W-:-:S05]  /*7d00*/  IADD3 R3, PT, PT, R32, R0, RZ ;  /* 0x0000000020037210 */ /* 0x001fca0007ffe0ff */
[----:B------:R1:W-:Y:S02]  /*7d10*/  ST.E desc[UR6][R4.64+0x4], R3 ;  /* 0x0000040304007985 */ /* 0x0003e4000c101906 */
.L_x_1508:
[----:B------:R-:W-:Y:S05]  /*7d20*/  BSYNC.RECONVERGENT B0 ;  /* 0x0000000000007941 */ /* 0x000fea0003800200 */
.L_x_1507:
        /* <DEDUP_REMOVED lines=10> */
.L_x_1514:
[----:B------:R-:W0:Y:S02]  /*7dd0*/  LDS R2, [R0] ;  /* 0x0000000000027984 */ /* 0x000e240000000800 */
[----:B0-----:R-:W-:-:S05]  /*7de0*/  HADD2 R3, R2, R31 ;  /* 0x0000001f02037230 */ /* 0x001fca0000000000 */
[----:B------:R-:W0:Y:S02]  /*7df0*/  ATOMS.CAST.SPIN P0, [R0], R2, R3 ;  /* 0x000000020000758d */ /* 0x000e240001800003 */
[----:B0-----:R-:W-:Y:S05]  /*7e00*/  @!P0 BRA `(.L_x_1514) ;  /* 0xfffffffc00f08947 */ /* 0x001fea000383ffff */
[----:B------:R-:W-:Y:S05]  /*7e10*/  BRA `(.L_x_1512) ;  /* 0x00000000000c7947 */ /* 0x000fea0003800000 */
.L_x_1513:
[----:B------:R-:W2:Y:S02]  /*7e20*/  LD.E R0, desc[UR6][R4.64] ;  /* 0x0000000604007980 */ /* 0x000ea4000c101900 */
[----:B--2---:R-:W-:-:S05]  /*7e30*/  IADD3 R3, PT, PT, R31, R0, RZ ;  /* 0x000000001f037210 */ /* 0x004fca0007ffe0ff */
[----:B------:R0:W-:Y:S02]  /*7e40*/  ST.E desc[UR6][R4.64], R3 ;  /* 0x0000000304007985 */ /* 0x0001e4000c101906 */
.L_x_1512:
[----:B------:R-:W-:Y:S05]  /*7e50*/  BSYNC.RECONVERGENT B0 ;  /* 0x0000000000007941 */ /* 0x000fea0003800200 */
.L_x_1511:
[----:B------:R1:W-:Y:S01]  /*7e60*/  ATOM.E.ADD.F16x2.RN.STRONG.GPU P0, RZ, desc[UR6][R4.64+0x4], R30 ;  /* 0x8000041e04ff79a2 */ /* 0x0003e2000c10e106 */
[----:B------:R-:W-:Y:S04]  /*7e70*/  BSSY.RECONVERGENT B0, `(.L_x_1515) ;  /* 0x000000e000007945 */ /* 0x000fe80003800200 */
[----:B-1----:R-:W-:Y:S05]  /*7e80*/  @P0 BRA `(.L_x_1516) ;  /* 0x0000000000300947 */ /* 0x002fea0003800000 */
[----:B------:R-:W1:Y:S02]  /*7e90*/  QSPC.E.S P0, RZ, [R4+0x4] ;  /* 0x0000040004ff73aa */ /* 0x000e640000000500 */
[----:B-1----:R-:W-:Y:S05]  /*7ea0*/  @!P0 BRA `(.L_x_1517) ;  /* 0x00000000001c8947 */ /* 0x002fea0003800000 */
[----:B------:R-:W-:-:S04]  /*7eb0*/  MOV R2, R4 ;  /* 0x0000000400027202 */ /* 0x000fc80000000f00 */
[----:B------:R-:W-:-:S07]  /*7ec0*/  MOV R0, R2 ;  /* 0x0000000200007202 */ /* 0x000fce0000000f00 */
.L_x_1518:
[----:B------:R-:W0:Y:S02]  /*7ed0*/  LDS R2, [R0+0x4] ;  /* 0x0000040000027984 */ /* 0x000e240000000800 */
[----:B0-----:R-:W-:-:S05]  /*7ee0*/  HFMA2 R3, R2, 1, 1, R30 ;  /* 0x3c003c0002037831 */ /* 0x001fca000000001e */
[----:B------:R-:W0:Y:S02]  /*7ef0*/  ATOMS.CAST.SPIN P0, [R0+0x4], R2, R3 ;  /* 0x000004020000758d */ /* 0x000e240001800003 */
[----:B0-----:R-:W-:Y:S05]  /*7f00*/  @!P0 BRA `(.L_x_1518) ;  /* 0xfffffffc00f08947 */ /* 0x001fea000383ffff */
[----:B------:R-:W-:Y:S05]  /*7f10*/  BRA `(.L_x_1516) ;  /* 0x00000000000c7947 */ /* 0x000fea0003800000 */
.L_x_1517:
[----:B------:R-:W0:Y:S02]  /*7f20*/  LD.E R0, desc[UR6][R4.64+0x4] ;  /* 0x0000040604007980 */ /* 0x000e24000c101900 */
[----:B0-----:R-:W-:-:S05]  /*7f30*/  IADD3 R3, PT, PT, R30, R0, RZ ;  /* 0x000000001e037210 */ /* 0x001fca0007ffe0ff */
[----:B------:R1:W-:Y:S02]  /*7f40*/  ST.E desc[UR6][R4.64+0x4], R3 ;  /* 0x0000040304007985 */ /* 0x0003e4000c101906 */
.L_x_1516:
[----:B------:R-:W-:Y:S05]  /*7f50*/  BSYNC.RECONVERGENT B0 ;  /* 0x0000000000007941 */ /* 0x000fea0003800200 */
.L_x_1515:
        /* <DEDUP_REMOVED lines=10> */
.L_x_1522:
[----:B------:R-:W0:Y:S02]  /*8000*/  LDS R2, [R0] ;  /* 0x0000000000027984 */ /* 0x000e240000000800 */
[----:B0-----:R-:W-:-:S05]  /*8010*/  HADD2 R3, R2, R29 ;  /* 0x0000001d02037230 */ /* 0x001fca0000000000 */
[----:B------:R-:W0:Y:S02]  /*8020*/  ATOMS.CAST.SPIN P0, [R0], R2, R3 ;  /* 0x000000020000758d */ /* 0x000e240001800003 */
[----:B0-----:R-:W-:Y:S05]  /*8030*/  @!P0 BRA `(.L_x_1522) ;  /* 0xfffffffc00f08947 */ /* 0x001fea000383ffff */
[----:B------:R-:W-:Y:S05]  /*8040*/  BRA `(.L_x_1520) ;  /* 0x00000000000c7947 */ /* 0x000fea0003800000 */
.L_x_1521:
[----:B------:R-:W2:Y:S02]  /*8050*/  LD.E R0, desc[UR6][R4.64] ;  /* 0x0000000604007980 */ /* 0x000ea4000c101900 */
[----:B--2---:R-:W-:-:S05]  /*8060*/  IADD3 R3, PT, PT, R29, R0, RZ ;  /* 0x000000001d037210 */ /* 0x004fca0007ffe0ff */
[----:B------:R0:W-:Y:S02]  /*8070*/  ST.E desc[UR6][R4.64], R3 ;  /* 0x0000000304007985 */ /* 0x0001e4000c101906 */
.L_x_1520:
[----:B------:R-:W-:Y:S05]  /*8080*/  BSYNC.RECONVERGENT B0 ;  /* 0x0000000000007941 */ /* 0x000fea0003800200 */
.L_x_1519:
[----:B------:R1:W-:Y:S02]  /*8090*/  ATOM.E.ADD.F16x2.RN.STRONG.GPU P0, RZ, desc[UR6][R4.64+0x4], R28 ;  /* 0x8000041c04ff79a2 */ /* 0x0003e4000c10e106 */
[----:B-1----:R-:W-:Y:S05]  /*80a0*/  @P0 EXIT ;  /* 0x000000000000094d */ /* 0x002fea0003800000 */
[----:B------:R-:W1:Y:S02]  /*80b0*/  QSPC.E.S P0, RZ, [R4+0x4] ;  /* 0x0000040004ff73aa */ /* 0x000e640000000500 */
[----:B-1----:R-:W-:Y:S05]  /*80c0*/  @!P0 BRA `(.L_x_1523) ;  /* 0x00000000001c8947 */ /* 0x002fea0003800000 */
[----:B------:R-:W-:-:S04]  /*80d0*/  MOV R2, R4 ;  /* 0x0000000400027202 */ /* 0x000fc80000000f00 */
[----:B------:R-:W-:-:S07]  /*80e0*/  MOV R0, R2 ;  /* 0x0000000200007202 */ /* 0x000fce0000000f00 */
.L_x_1524:
[----:B------:R-:W0:Y:S02]  /*80f0*/  LDS R2, [R0+0x4] ;  /* 0x0000040000027984 */ /* 0x000e240000000800 */
[----:B0-----:R-:W-:-:S05]  /*8100*/  HFMA2 R3, R2, 1, 1, R28 ;  /* 0x3c003c0002037831 */ /* 0x001fca000000001c */
[----:B------:R-:W0:Y:S02]  /*8110*/  ATOMS.CAST.SPIN P0, [R0+0x4], R2, R3 ;  /* 0x000004020000758d */ /* 0x000e240001800003 */
[----:B0-----:R-:W-:Y:S05]  /*8120*/  @!P0 BRA `(.L_x_1524) ;  /* 0xfffffffc00f08947 */ /* 0x001fea000383ffff */
[----:B------:R-:W-:Y:S05]  /*8130*/  EXIT ;  /* 0x000000000000794d */ /* 0x000fea0003800000 */
.L_x_1523:
[----:B------:R-:W0:Y:S02]  /*8140*/  LD.E R0, desc[UR6][R4.64+0x4] ;  /* 0x0000040604007980 */ /* 0x000e24000c101900 */
[----:B0-----:R-:W-:-:S05]  /*8150*/  IADD3 R3, PT, PT, R28, R0, RZ ;  /* 0x000000001c037210 */ /* 0x001fca0007ffe0ff */
[----:B------:R-:W-:Y:S01]  /*8160*/  ST.E desc[UR6][R4.64+0x4], R3 ;  /* 0x0000040304007985 */ /* 0x000fe2000c101906 */
[----:B------:R-:W-:Y:S05]  /*8170*/  EXIT ;  /* 0x000000000000794d */ /* 0x000fea0003800000 */
.L_x_1525:
        /* <DEDUP_REMOVED lines=16> */
.L_x_3589:


//--------------------- .text._Z23gemm_half_q_half_kernelILi3ELi14ELb0ELb0ELi64EEvPK6__halfPKjS4_S2_PS0_iiiiPKtS7_iiiiiibS2_i --------------------------
	.section	.text._Z23gemm_half_q_half_kernelILi3ELi14ELb0ELb0ELi64EEvPK6__halfPKjS4_S2_PS0_iiiiPKtS7_iiiiiibS2_i,"ax",@progbits
	.align	128
        .global         _Z23gemm_half_q_half_kernelILi3ELi14ELb0ELb0ELi64EEvPK6__halfPKjS4_S2_PS0_iiiiPKtS7_iiiiiibS2_i
        .type           _Z23gemm_half_q_half_kernelILi3ELi14ELb0ELb0ELi64EEvPK6__halfPKjS4_S2_PS0_iiiiPKtS7_iiiiiibS2_i,@function
        .size           _Z23gemm_half_q_half_kernelILi3ELi14ELb0ELb0ELi64EEvPK6__halfPKjS4_S2_PS0_iiiiPKtS7_iiiiiibS2_i,(.L_x_3590 - _Z23gemm_half_q_half_kernelILi3ELi14ELb0ELb0ELi64EEvPK6__halfPKjS4_S2_PS0_iiiiPKtS7_iiiiiibS2_i)
        .other          _Z23gemm_half_q_half_kernelILi3ELi14ELb0ELb0ELi64EEvPK6__halfPKjS4_S2_PS0_iiiiPKtS7_iiiiiibS2_i,@"STO_CUDA_ENTRY STV_DEFAULT"
_Z23gemm_half_q_half_kernelILi3ELi14ELb0ELb0ELi64EEvPK6__halfPKjS4_S2_PS0_iiiiPKtS7_iiiiiibS2_i:
.text._Z23gemm_half_q_half_kernelILi3ELi14ELb0ELb0ELi64EEvPK6__halfPKjS4_S2_PS0_iiiiPKtS7_iiiiiibS2_i:
        /* <DEDUP_REMOVED lines=56> */
.L_x_1531:
        /* <DEDUP_REMOVED lines=32> */
.L_x_1530:
        /* <DEDUP_REMOVED lines=20> */
.L_x_1532:
[----:B------:R-:W-:-:S13]  /*06c0*/  ISETP.EQ.AND P1, PT, RZ, UR10, PT ;  /* 0x0000000aff007c0c */ /* 0x000fda000bf22270 */
[----:B------:R-:W-:Y:S05]  /*06d0*/  @!P0 BRA P1, `(.L_x_1527) ;  /* 0x00000004007c8947 */ /* 0x000fea0000800000 */
.L_x_1529:
        /* <DEDUP_REMOVED lines=12> */
.L_x_1528:
        /* <DEDUP_REMOVED lines=17> */
.L_x_1535:
        /* <DEDUP_REMOVED lines=32> */
.L_x_1534:
        /* <DEDUP_REMOVED lines=21> */
.L_x_1536:
[----:B------:R-:W-:-:S09]  /*0c00*/  UISETP.NE.OR UP0, UPT, UR10, URZ, UP0 ;  /* 0x000000ff0a00728c */ /* 0x000fd20008705670 */
[----:B------:R-:W-:Y:S05]  /*0c10*/  BRA.U !UP0, `(.L_x_1527) ;  /* 0x00000001082c7547 */ /* 0x000fea000b800000 */
.L_x_1533:
        /* <DEDUP_REMOVED lines=11> */
.L_x_1527:
[----:B------:R-:W-:Y:S05]  /*0cd0*/  BSYNC.RECONVERGENT B0 ;  /* 0x0000000000007941 */ /* 0x000fea0003800200 */
.L_x_1526:
        /* <DEDUP_REMOVED lines=23> */
.L_x_1540:
        /* <DEDUP_REMOVED lines=15> */
.L_x_1539:
        /* <DEDUP_REMOVED lines=12> */
.L_x_1541:
[----:B------:R-:W-:-:S09]  /*1000*/  UISETP.NE.OR UP0, UPT, UR10, URZ, UP0 ;  /* 0x000000ff0a00728c */ /* 0x000fd20008705670 */
[----:B------:R-:W-:Y:S05]  /*1010*/  BRA.U !UP0, `(.L_x_1537) ;  /* 0x00000001081c7547 */ /* 0x000fea000b800000 */
.L_x_1538:
[----:B012---:R-:W0:Y:S02]  /*1020*/  LDC.64 R4, c[0x0][0x3a0] ;  /* 0x0000e800ff047b82 */ /* 0x007e240000000a00 */
.L_x_1542:
[C---:B0-----:R-:W-:Y:S01]  /*1030*/  IMAD.WIDE R6, R3.reuse, 0x2, R4 ;  /* 0x0000000203067825 */ /* 0x041fe200078e0204 */
[----:B------:R-:W-:Y:S01]  /*1040*/  UIADD3 UR10, UPT, UPT, UR10, 0x1, URZ ;  /* 0x000000010a0a7890 */ /* 0x000fe2000fffe0ff */
[----:B------:R-:W-:-:S03]  /*1050*/  IADD3 R3, PT, PT, R3, UR16, RZ ;  /* 0x0000001003037c10 */ /* 0x000fc6000fffe0ff */
[----:B------:R3:W-:Y:S01]  /*1060*/  STG.E.64 desc[UR14][R6.64], RZ ;  /* 0x000000ff06007986 */ /* 0x0007e2000c101b0e */
[----:B------:R-:W-:-:S09]  /*1070*/  UISETP.NE.AND UP0, UPT, UR10, URZ, UPT ;  /* 0x000000ff0a00728c */ /* 0x000fd2000bf05270 */
[----:B---3--:R-:W-:Y:S05]  /*1080*/  BRA.U UP0, `(.L_x_1542) ;  /* 0xfffffffd00e87547 */ /* 0x008fea000b83ffff */
.L_x_1537:
        /* <DEDUP_REMOVED lines=20> */
.L_x_1544:
        /* <DEDUP_REMOVED lines=45> */
.L_x_1543:
        /* <DEDUP_REMOVED lines=30> */
.L_x_1545:
        /* <DEDUP_REMOVED lines=8> */
.L_x_1546:
        /* <DEDUP_REMOVED lines=8> */
.L_x_1547:
        /* <DEDUP_REMOVED lines=8> */
.L_x_1548:
        /* <DEDUP_REMOVED lines=8> */
.L_x_1549:
        /* <DEDUP_REMOVED lines=40> */
.L_x_1555:
        /* <DEDUP_REMOVED lines=29> */
[----:B------:R-:W-:Y:S01]  /*1cd0*/  SHF.R.U32.HI R41, RZ, 0x8, R12 ;  /* 0x00000008ff297819 */ /* 0x000fe2000001160c */
[----:B------:R-:W-:Y:S01]  /*1ce0*/  HADD2 R12, R0, -1032, -1032 ;  /* 0xe408e408000c7430 */ /* 0x000fe20000000000 */
[----:B------:R-:W-:Y:S02]  /*1cf0*/  LOP3.LUT R11, R15, 0xf000f, RZ, 0xc0, !PT ;  /* 0x000f000f0f0b7812 */ /* 0x000fe400078ec0ff */
[----:B------:R-:W-:-:S02]  /*1d00*/  LOP3.LUT R20, R14, 0xf000f0, RZ, 0xc0, !PT ;  /* 0x00f000f00e147812 */ /* 0x000fc400078ec0ff */
[----:B------:R-:W-:Y:S01]  /*1d10*/  SHF.R.U32.HI R43, RZ, 0x8, R14 ;  /* 0x00000008ff2b7819 */ /* 0x000fe2000001160e */
[--C-:B------:R-:W-:Y:S01]  /*1d20*/  HADD2.F32 R0, -RZ, R12.reuse.H0_H0 ;  /* 0x2000000cff007230 */ /* 0x100fe20000004100 */
[----:B------:R-:W-:Y:S02]  /*1d30*/  LOP3.LUT R2, R2, 0x64006400, RZ, 0xfc, !PT ;  /* 0x6400640002027812 */ /* 0x000fe400078efcff */
[----:B------:R-:W-:Y:S02]  /*1d40*/  LOP3.LUT R3, R3, 0x64006400, RZ, 0xfc, !PT ;  /* 0x6400640003037812 */ /* 0x000fe400078efcff */
[----:B------:R-:W-:Y:S01]  /*1d50*/  LOP3.LUT R14, R11, 0x64006400, RZ, 0xfc, !PT ;  /* 0x640064000b0e7812 */ /* 0x000fe200078efcff */
[----:B------:R-:W-:Y:S01]  /*1d60*/  HADD2.F32 R11, -RZ, R12.H1_H1 ;  /* 0x3000000cff0b7230 */ /* 0x000fe20000004100 */
[----:B------:R-:W-:Y:S01]  /*1d70*/  LOP3.LUT R18, R13, 0xf000f0, RZ, 0xc0, !PT ;  /* 0x00f000f00d127812 */ /* 0x000fe200078ec0ff */
[----:B------:R-:W-:Y:S01]  /*1d80*/  HADD2 R16, R3, -1032, -1032 ;  /* 0xe408e40803107430 */ /* 0x000fe20000000000 */
[----:B------:R-:W-:Y:S01]  /*1d90*/  SHF.R.U32.HI R42, RZ, 0x8, R13 ;  /* 0x00000008ff2a7819 */ /* 0x000fe2000001160d */
[----:B------:R-:W-:Y:S01]  /*1da0*/  HADD2 R19, R14, -1032, -1032 ;  /* 0xe408e4080e137430 */ /* 0x000fe20000000000 */
[----:B------:R-:W-:Y:S01]  /*1db0*/  LOP3.LUT R33, R15, 0xf000f0, RZ, 0xc0, !PT ;  /* 0x00f000f00f217812 */ /* 0x000fe200078ec0ff */
[----:B------:R-:W1:Y:S01]  /*1dc0*/  LDS.64 R12, [UR4+0x8] ;  /* 0x00000804ff0c7984 */ /* 0x000e620008000a00 */
[----:B------:R-:W-:Y:S01]  /*1dd0*/  SHF.R.U32.HI R44, RZ, 0x8, R15 ;  /* 0x00000008ff2c7819 */ /* 0x000fe2000001160f */
[----:B------:R-:W-:Y:S01]  /*1de0*/  HADD2 R15, R2, -1032, -1032 ;  /* 0xe408e408020f7430 */ /* 0x000fe20000000000 */
[----:B------:R-:W-:Y:S01]  /*1df0*/  LOP3.LUT R17, R4, 0x64006400, RZ, 0xfc, !PT ;  /* 0x6400640004117812 */ /* 0x000fe200078efcff */
[----:B------:R-:W-:Y:S01]  /*1e00*/  HADD2.F32 R3, -RZ, R16.H0_H0 ;  /* 0x20000010ff037230 */ /* 0x000fe20000004100 */
[----:B------:R-:W-:Y:S01]  /*1e10*/  LOP3.LUT R21, R20, 0x64006400, RZ, 0xfc, !PT ;  /* 0x6400640014157812 */ /* 0x000fe200078efcff */
[----:B------:R-:W-:Y:S01]  /*1e20*/  HADD2.F32 R4, -RZ, R19.H0_H0 ;  /* 0x20000013ff047230 */ /* 0x000fe20000004100 */
[----:B------:R-:W-:Y:S01]  /*1e30*/  LOP3.LUT R33, R33, 0x64006400, RZ, 0xfc, !PT ;  /* 0x6400640021217812 */ /* 0x000fe200078efcff */
[----:B------:R-:W-:-:S02]  /*1e40*/  HADD2.F32 R2, -RZ, R15.H0_H0 ;  /* 0x2000000fff027230 */ /* 0x000fc40000004100 */
[-C--:B------:R-:W-:Y:S02]  /*1e50*/  HFMA2 R37, R17, R8.reuse.H0_H0, -72, -72 ;  /* 0xd480d48011257431 */ /* 0x080fe40000040008 */
[----:B------:R-:W-:Y:S02]  /*1e60*/  HADD2.F32 R14, -RZ, R15.H1_H1 ;  /* 0x3000000fff0e7230 */ /* 0x000fe40000004100 */
[C---:B------:R-:W-:Y:S01]  /*1e70*/  FFMA.FTZ R20, R5.reuse, R3, RZ ;  /* 0x0000000305147223 */ /* 0x040fe200000100ff */
[----:B------:R-:W-:Y:S02]  /*1e80*/  HADD2.F32 R15, -RZ, R16.H1_H1 ;  /* 0x30000010ff0f7230 */ /* 0x000fe40000004100 */
[C---:B------:R-:W-:Y:S01]  /*1e90*/  FFMA.FTZ R17, R5.reuse, R2, RZ ;  /* 0x0000000205117223 */ /* 0x040fe200000100ff */
[----:B------:R-:W-:Y:S01]  /*1ea0*/  HADD2.F32 R16, -RZ, R19.H1_H1 ;  /* 0x30000013ff107230 */ /* 0x000fe20000004100 */
[----:B------:R-:W-:Y:S01]  /*1eb0*/  LOP3.LUT R19, R18, 0x64006400, RZ, 0xfc, !PT ;  /* 0x6400640012137812 */ /* 0x000fe200078efcff */
[----:B------:R-:W-:Y:S01]  /*1ec0*/  FFMA.FTZ R18, R0, R5, RZ ;  /* 0x0000000500127223 */ /* 0x000fe200000100ff */
[----:B------:R-:W-:Y:S01]  /*1ed0*/  FFMA.FTZ R5, R5, R4, RZ ;  /* 0x0000000405057223 */ /* 0x000fe200000100ff */
[C---:B------:R-:W-:Y:S01]  /*1ee0*/  FFMA.FTZ R40, R34.reuse, R14, R17 ;  /* 0x0000000e22287223 */ /* 0x040fe20000010011 */
[C---:B------:R-:W-:Y:S01]  /*1ef0*/  FFMA.FTZ R39, R34.reuse, R15, R20 ;  /* 0x0000000f22277223 */ /* 0x040fe20000010014 */
[----:B------:R-:W-:Y:S01]  /*1f00*/  FFMA.FTZ R36, R11, R34, R18 ;  /* 0x000000220b247223 */ /* 0x000fe20000010012 */
[----:B------:R-:W-:Y:S01]  /*1f10*/  FFMA.FTZ R46, R34, R16, R5 ;  /* 0x00000010222e7223 */ /* 0x000fe20000010005 */
[----:B------:R-:W-:-:S02]  /*1f20*/  HFMA2 R19, R19, R8.H0_H0, -72, -72 ;  /* 0xd480d48013137431 */ /* 0x000fc40000040008 */
[--C-:B------:R-:W-:Y:S02]  /*1f30*/  HADD2.F32 R5, -RZ, R37.reuse.H0_H0 ;  /* 0x20000025ff057230 */ /* 0x100fe40000004100 */
[-C--:B------:R-:W-:Y:S02]  /*1f40*/  HFMA2 R21, R21, R8.reuse.H0_H0, -72, -72 ;  /* 0xd480d48015157431 */ /* 0x080fe40000040008 */
[----:B------:R-:W-:Y:S02]  /*1f50*/  HADD2.F32 R17, -RZ, R37.H1_H1 ;  /* 0x30000025ff117230 */ /* 0x000fe40000004100 */
[----:B------:R-:W-:Y:S02]  /*1f60*/  HFMA2 R34, R33, R8.H0_H0, -72, -72 ;  /* 0xd480d48021227431 */ /* 0x000fe40000040008 */
[----:B------:R-:W-:Y:S02]  /*1f70*/  HADD2.F32 R18, -RZ, R19.H0_H0 ;  /* 0x20000013ff127230 */ /* 0x000fe40000004100 */
[----:B------:R-:W-:Y:S01]  /*1f80*/  FFMA.FTZ R36, R5, R35, R36 ;  /* 0x0000002305247223 */ /* 0x000fe20000010024 */
[----:B------:R-:W-:-:S02]  /*1f90*/  HADD2.F32 R20, -RZ, R21.H0_H0 ;  /* 0x20000015ff147230 */ /* 0x000fc40000004100 */
[--C-:B------:R-:W-:Y:S02]  /*1fa0*/  HADD2.F32 R33, -RZ, R34.reuse.H0_H0 ;  /* 0x20000022ff217230 */ /* 0x100fe40000004100 */
        /* <DEDUP_REMOVED lines=197> */
.L_x_1551:
        /* <DEDUP_REMOVED lines=31> */
[----:B------:R-:W0:Y:S01]  /*2df0*/  LDS.64 R14, [UR4+0x18] ;  /* 0x00001804ff0e7984 */ /* 0x000e220008000a00 */
        /* <DEDUP_REMOVED lines=226> */
.L_x_1552:
        /* <DEDUP_REMOVED lines=258> */
.L_x_1553:
        /* <DEDUP_REMOVED lines=258> */
.L_x_1554:
        /* <DEDUP_REMOVED lines=10> */
.L_x_1550:
        /* <DEDUP_REMOVED lines=14> */
.L_x_1558:
[----:B------:R-:W-:Y:S01]  /*5de0*/  ISETP.NE.AND P0, PT, R24, UR5, PT ;  /* 0x0000000518007c0c */ /* 0x000fe2000bf05270 */
[----:B-----5:R-:W5:-:S12]  /*5df0*/  LDG.E.128.CONSTANT R12, desc[UR14][R4.64] ;  /* 0x0000000e040c7981 */ /* 0x020f58000c1e9d00 */
[----:B------:R-:W-:Y:S02]  /*5e00*/  @!P0 LEA R16, R32, R1, 0x3 ;  /* 0x0000000120108211 */ /* 0x000fe400078e18ff */
[----:B------:R-:W-:Y:S02]  /*5e10*/  @!P0 MOV R6, R0 ;  /* 0x0000000000068202 */ /* 0x000fe40000000f00 */
[----:B------:R-:W-:Y:S02]  /*5e20*/  @!P0 MOV R7, R33 ;  /* 0x0000002100078202 */ /* 0x000fe40000000f00 */
[----:B------:R-:W2:Y:S01]  /*5e30*/  @!P0 LDL.64 R16, [R16+0x8] ;  /* 0x0000080010108983 */ /* 0x000ea20000100a00 */
[----:B------:R-:W-:-:S03]  /*5e40*/  MOV R3, UR16 ;  /* 0x0000001000037c02 */ /* 0x000fc60008000f00 */
[----:B------:R-:W3:Y:S01]  /*5e50*/  @!P0 LDG.E.U16.CONSTANT R6, desc[UR14][R6.64] ;  /* 0x0000000e06068981 */ /* 0x000ee2000c1e9500 */
[----:B------:R-:W-:Y:S01]  /*5e60*/  UISETP.GE.AND UP0, UPT, UR6, 0x1, UPT ;  /* 0x000000010600788c */ /* 0x000fe2000bf06270 */
[----:B------:R-:W-:Y:S01]  /*5e70*/  IMAD.WIDE R2, R3, 0x4, R4 ;  /* 0x0000000403027825 */ /* 0x000fe200078e0204 */
[----:B------:R-:W-:Y:S02]  /*5e80*/  MOV R21, UR16 ;  /* 0x0000001000157c02 */ /* 0x000fe40008000f00 */
[----:B------:R-:W-:Y:S02]  /*5e90*/  @!P0 IADD3 R18, PT, PT, R32, 0x1, RZ ;  /* 0x0000000120128810 */ /* 0x000fe40007ffe0ff */
[----:B------:R0:W5:Y:S01]  /*5ea0*/  LDG.E.128.CONSTANT R8, desc[UR14][R2.64] ;  /* 0x0000000e02087981 */ /* 0x000162000c1e9d00 */
[----:B------:R-:W-:Y:S01]  /*5eb0*/  IMAD.WIDE R20, R21, 0x4, R2 ;  /* 0x0000000415147825 */ /* 0x000fe200078e0202 */
[----:B------:R-:W-:Y:S02]  /*5ec0*/  @!P0 MOV R32, R18 ;  /* 0x0000001200208202 */ /* 0x000fe40000000f00 */
[----:B0-----:R-:W-:-:S02]  /*5ed0*/  MOV R2, R4 ;  /* 0x0000000400027202 */ /* 0x001fc40000000f00 */
        /* <DEDUP_REMOVED lines=18> */
[----:B------:R-:W-:Y:S02]  /*6000*/  LOP3.LUT R16, R16, 0x10001, RZ, 0xc0, !PT ;  /* 0x0001000110107812 */ /* 0x000fe400078ec0ff */
[C---:B------:R-:W-:Y:S02]  /*6010*/  LOP3.LUT R34, R12.reuse, 0x380038, RZ, 0xc0, !PT ;  /* 0x003800380c227812 */ /* 0x040fe400078ec0ff */
[----:B------:R-:W-:Y:S02]  /*6020*/  SHF.R.U32.HI R67, RZ, 0x6, R12 ;  /* 0x00000006ff437819 */ /* 0x000fe4000001160c */
[----:B------:R-:W-:-:S02]  /*6030*/  LOP3.LUT R77, R12, 0x70007, RZ, 0xc0, !PT ;  /* 0x000700070c4d7812 */ /* 0x000fc400078ec0ff */
[----:B------:R-:W-:Y:S02]  /*6040*/  SHF.R.U32.HI R19, RZ, 0xe, R10 ;  /* 0x0000000eff137819 */ /* 0x000fe4000001160a */
[----:B------:R-:W-:Y:S02]  /*6050*/  SHF.R.U32.HI R43, RZ, 0xe, R11 ;  /* 0x0000000eff2b7819 */ /* 0x000fe4000001160b */
[----:B------:R-:W-:Y:S02]  /*6060*/  LOP3.LUT R18, R18, 0x10001, RZ, 0xc0, !PT ;  /* 0x0001000112127812 */ /* 0x000fe400078ec0ff */
[----:B------:R-:W-:Y:S02]  /*6070*/  LOP3.LUT R38, R38, 0x10001, RZ, 0xc0, !PT ;  /* 0x0001000126267812 */ /* 0x000fe400078ec0ff */
        /* <DEDUP_REMOVED lines=11> */
[----:B------:R-:W-:Y:S02]  /*6130*/  LOP3.LUT R10, R16, 0x20002, R13, 0xf8, !PT ;  /* 0x00020002100a7812 */ /* 0x000fe400078ef80d */
[----:B------:R-:W-:Y:S02]  /*6140*/  LOP3.LUT R37, R14, 0x380038, RZ, 0xc0, !PT ;  /* 0x003800380e257812 */ /* 0x000fe400078ec0ff */
[----:B------:R-:W-:-:S02]  /*6150*/  SHF.R.U32.HI R71, RZ, 0x6, R14 ;  /* 0x00000006ff477819 */ /* 0x000fc4000001160e */
[----:B------:R-:W-:Y:S02]  /*6160*/  LOP3.LUT R79, R14, 0x70007, RZ, 0xc0, !PT ;  /* 0x000700070e4f7812 */ /* 0x000fe400078ec0ff */
[C---:B------:R-:W-:Y:S02]  /*6170*/  LOP3.LUT R41, R11.reuse, 0x380038, RZ, 0xc0, !PT ;  /* 0x003800380b297812 */ /* 0x040fe400078ec0ff */
[----:B------:R-:W-:Y:S02]  /*6180*/  SHF.R.U32.HI R88, RZ, 0x6, R11 ;  /* 0x00000006ff587819 */ /* 0x000fe4000001160b */
[----:B------:R-:W-:Y:S02]  /*6190*/  LOP3.LUT R80, R11, 0x70007, RZ, 0xc0, !PT ;  /* 0x000700070b507812 */ /* 0x000fe400078ec0ff */
[----:B------:R-:W-:Y:S02]  /*61a0*/  LOP3.LUT R40, R18, 0x20002, R19, 0xf8, !PT ;  /* 0x0002000212287812 */ /* 0x000fe400078ef813 */
[----:B------:R-:W-:-:S02]  /*61b0*/  LOP3.LUT R13, R38, 0x20002, R43, 0xf8, !PT ;  /* 0x00020002260d7812 */ /* 0x000fc400078ef82b */
        /* <DEDUP_REMOVED lines=11> */
[----:B------:R-:W-:Y:S01]  /*6270*/  MOV R35, 0x2400 ;  /* 0x0000240000237802 */ /* 0x000fe20000000f00 */
        /* <DEDUP_REMOVED lines=19> */
[C---:B------:R-:W-:Y:S02]  /*63b0*/  LOP3.LUT R43, R7.reuse, 0x380038, RZ, 0xc0, !PT ;  /* 0x00380038072b7812 */ /* 0x040fe400078ec0ff */
[----:B------:R-:W-:Y:S02]  /*63c0*/  SHF.R.U32.HI R93, RZ, 0x6, R7 ;  /* 0x00000006ff5d7819 */ /* 0x000fe40000011607 */
[----:B------:R-:W-:Y:S02]  /*63d0*/  LOP3.LUT R89, R7, 0x70007, RZ, 0xc0, !PT ;  /* 0x0007000707597812 */ /* 0x000fe400078ec0ff */
[----:B------:R-:W-:Y:S02]  /*63e0*/  LOP3.LUT R5, R34, 0x64006400, RZ, 0xfc, !PT ;  /* 0x6400640022057812 */ /* 0x000fe400078efcff */
[----:B------:R-:W-:Y:S02]  /*63f0*/  LOP3.LUT R7, R36, 0x64006400, RZ, 0xfc, !PT ;  /* 0x6400640024077812 */ /* 0x000fe400078efcff */
[--C-:B------:R-:W-:Y:S01]  /*6400*/  SHF.R.U32.HI R17, RZ, 0xd, R4.reuse ;  /* 0x0000000dff117819 */ /* 0x100fe20000011604 */
[-C--:B------:R-:W-:Y:S01]  /*6410*/  HFMA2 R72, R5, R42.reuse.H0_H0, -132, -132 ;  /* 0xd820d82005487431 */ /* 0x080fe2000004002a */
[----:B------:R-:W-:Y:S01]  /*6420*/  LOP3.LUT R8, R4, 0x380038, RZ, 0xc0, !PT ;  /* 0x0038003804087812 */ /* 0x000fe200078ec0ff */
[----:B------:R-:W-:Y:S01]  /*6430*/  HFMA2 R70, R7, R42.H0_H0, -132, -132 ;  /* 0xd820d82007467431 */ /* 0x000fe2000004002a */
[----:B------:R-:W-:-:S02]  /*6440*/  SHF.R.U32.HI R16, RZ, 0x6, R4 ;  /* 0x00000006ff107819 */ /* 0x000fc40000011604 */
[----:B------:R-:W-:Y:S02]  /*6450*/  LOP3.LUT R83, R4, 0x70007, RZ, 0xc0, !PT ;  /* 0x0007000704537812 */ /* 0x000fe400078ec0ff */
[--C-:B------:R-:W-:Y:S02]  /*6460*/  SHF.R.U32.HI R19, RZ, 0xd, R6.reuse ;  /* 0x0000000dff137819 */ /* 0x100fe40000011606 */
[C---:B------:R-:W-:Y:S02]  /*6470*/  LOP3.LUT R38, R6.reuse, 0x380038, RZ, 0xc0, !PT ;  /* 0x0038003806267812 */ /* 0x040fe400078ec0ff */
[----:B------:R-:W-:Y:S02]  /*6480*/  SHF.R.U32.HI R92, RZ, 0x6, R6 ;  /* 0x00000006ff5c7819 */ /* 0x000fe40000011606 */
[----:B------:R-:W-:Y:S02]  /*6490*/  LOP3.LUT R87, R6, 0x70007, RZ, 0xc0, !PT ;  /* 0x0007000706577812 */ /* 0x000fe400078ec0ff */
[----:B------:R-:W-:-:S02]  /*64a0*/  LOP3.LUT R4, R67, 0x380038, RZ, 0xc0, !PT ;  /* 0x0038003843047812 */ /* 0x000fc400078ec0ff */
[----:B------:R-:W-:Y:S02]  /*64b0*/  LOP3.LUT R6, R82, 0x380038, RZ, 0xc0, !PT ;  /* 0x0038003852067812 */ /* 0x000fe400078ec0ff */
[----:B------:R-:W-:Y:S02]  /*64c0*/  LOP3.LUT R5, R4, 0x64006400, RZ, 0xfc, !PT ;  /* 0x6400640004057812 */ /* 0x000fe400078efcff */
[----:B------:R-:W-:Y:S02]  /*64d0*/  LOP3.LUT R7, R8, 0x64006400, RZ, 0xfc, !PT ;  /* 0x6400640008077812 */ /* 0x000fe400078efcff */
        /* <DEDUP_REMOVED lines=13> */
[----:B------:R-:W-:Y:S01]  /*65b0*/  LOP3.LUT R18, R9, 0x40004, R18, 0xf8, !PT ;  /* 0x0004000409127812 */ /* 0x000fe200078ef812 */
[----:B------:R-:W0:Y:S01]  /*65c0*/  LDS.128 R12, [UR4] ;  /* 0x00000004ff0c7984 */ /* 0x000e220008000c00 */
        /* <DEDUP_REMOVED lines=8> */
[----:B------:R-:W-:Y:S02]  /*6650*/  LOP3.LUT R19, R40, 0x40004, R19, 0xf8, !PT ;  /* 0x0004000428137812 */ /* 0x000fe400078ef813 */
        /* <DEDUP_REMOVED lines=23> */
[----:B------:R-:W-:Y:S01]  /*67d0*/  HFMA2 R54, R11, R42.H0_H0, -132, -132 ;  /* 0xd820d8200b367431 */ /* 0x000fe2000004002a */
[----:B------:R-:W-:Y:S01]  /*67e0*/  LOP3.LUT R55, R10, 0x64006400, RZ, 0xfc, !PT ;  /* 0x640064000a377812 */ /* 0x000fe200078efcff */
[----:B------:R-:W1:Y:S01]  /*67f0*/  LDS.128 R4, [UR4+0x10] ;  /* 0x00001004ff047984 */ /* 0x000e620008000c00 */
        /* <DEDUP_REMOVED lines=40> */
[-C--:B------:R-:W-:Y:S01]  /*6a80*/  HFMA2 R11, R77, R12.reuse, RZ.H0_H0 ;  /* 0x0000000c4d0b7231 */ /* 0x080fe200000400ff */
[----:B------:R-:W-:Y:S01]  /*6a90*/  LOP3.LUT R69, R69, 0x64006400, RZ, 0xfc, !PT ;  /* 0x6400640045457812 */ /* 0x000fe200078efcff */
[-C--:B------:R-:W-:Y:S01]  /*6aa0*/  HFMA2 R71, R75, R12.reuse, RZ ;  /* 0x0000000c4b477231 */ /* 0x080fe200000000ff */
[----:B------:R-:W-:Y:S01]  /*6ab0*/  LOP3.LUT R9, R9, 0x64006400, RZ, 0xfc, !PT ;  /* 0x6400640009097812 */ /* 0x000fe200078efcff */
[----:B------:R-:W-:-:S02]  /*6ac0*/  HFMA2 R12, R73, R12, RZ.H0_H0 ;  /* 0x0000000c490c7231 */ /* 0x000fc400000400ff */
[-C--:B------:R-:W-:Y:S02]  /*6ad0*/  HFMA2 R10, R72, R13.reuse, R10 ;  /* 0x0000000d480a7231 */ /* 0x080fe4000000000a */
        /* <DEDUP_REMOVED lines=14> */
[----:B------:R-:W0:Y:S01]  /*6bc0*/  LDS.128 R8, [UR4+0x20] ;  /* 0x00002004ff087984 */ /* 0x000e220008000c00 */
        /* <DEDUP_REMOVED lines=25> */
[----:B------:R-:W1:Y:S01]  /*6d60*/  LDS.128 R12, [UR4+0x30] ;  /* 0x00003004ff0c7984 */ /* 0x000e620008000c00 */
        /* <DEDUP_REMOVED lines=14> */
[-C--:B------:R-:W-:Y:S01]  /*6e50*/  HFMA2 R95, R55, R8.reuse, R95 ;  /* 0x00000008375f7231 */ /* 0x080fe2000000005f */
[----:B------:R-:W-:Y:S01]  /*6e60*/  LOP3.LUT R4, R87, 0x64006400, RZ, 0xfc, !PT ;  /* 0x6400640057047812 */ /* 0x000fe200078efcff */
[-C--:B------:R-:W-:Y:S01]  /*6e70*/  HFMA2 R96, R53, R8.reuse, R96 ;  /* 0x0000000835607231 */ /* 0x080fe20000000060 */
[----:B------:R-:W-:Y:S01]  /*6e80*/  LOP3.LUT R5, R89, 0x64006400, RZ, 0xfc, !PT ;  /* 0x6400640059057812 */ /* 0x000fe200078efcff */
[----:B------:R-:W-:Y:S01]  /*6e90*/  HFMA2 R7, R51, R8, R7 ;  /* 0x0000000833077231 */ /* 0x000fe20000000007 */
[----:B------:R-:W-:Y:S01]  /*6ea0*/  LOP3.LUT R91, R91, 0x70007, RZ, 0xc0, !PT ;  /* 0x000700075b5b7812 */ /* 0x000fe200078ec0ff */
[----:B------:R-:W-:Y:S01]  /*6eb0*/  HFMA2 R95, R38, R9, R95 ;  /* 0x00000009265f7231 */ /* 0x000fe2000000005f */
[----:B------:R-:W-:Y:S01]  /*6ec0*/  LOP3.LUT R92, R92, 0x70007, RZ, 0xc0, !PT ;  /* 0x000700075c5c7812 */ /* 0x000fe200078ec0ff */
[----:B------:R-:W-:-:S02]  /*6ed0*/  HADD2 R87, R85, -1028, -1028 ;  /* 0xe404e40455577430 */ /* 0x000fc40000000000 */
[-C--:B------:R-:W-:Y:S02]  /*6ee0*/  HFMA2 R6, R40, R9.reuse, R6 ;  /* 0x0000000928067231 */ /* 0x080fe40000000006 */
[----:B------:R-:W-:Y:S02]  /*6ef0*/  HADD2 R89, R83, -1028, -1028 ;  /* 0xe404e40453597430 */ /* 0x000fe40000000000 */
[-C--:B------:R-:W-:Y:S02]  /*6f00*/  HFMA2 R96, R36, R9.reuse, R96 ;  /* 0x0000000924607231 */ /* 0x080fe40000000060 */
[----:B------:R-:W-:Y:S01]  /*6f10*/  HADD2 R85, R4, -1028, -1028 ;  /* 0xe404e40404557430 */ /* 0x000fe20000000000 */
[----:B------:R-:W-:Y:S01]  /*6f20*/  LOP3.LUT R93, R93, 0x70007, RZ, 0xc0, !PT ;  /* 0x000700075d5d7812 */ /* 0x000fe200078ec0ff */
[----:B------:R-:W-:Y:S01]  /*6f30*/  HFMA2 R7, R34, R9, R7 ;  /* 0x0000000922077231 */ /* 0x000fe20000000007 */
        /* <DEDUP_REMOVED lines=8> */
[----:B------:R-:W-:Y:S02]  /*6fc0*/  HFMA2 R7, R83, R10, R7 ;  /* 0x0000000a53077231 */ /* 0x000fe40000000007 */
[-C--:B------:R-:W-:Y:S02]  /*6fd0*/  HFMA2 R6, R56, R11.reuse, R6 ;  /* 0x0000000b38067231 */ /* 0x080fe40000000006 */
[-C--:B------:R-:W-:Y:S02]  /*6fe0*/  HFMA2 R5, R54, R11.reuse, R95 ;  /* 0x0000000b36057231 */ /* 0x080fe4000000005f */
[----:B------:R-:W-:Y:S02]  /*6ff0*/  HFMA2 R96, R52, R11, R96 ;  /* 0x0000000b34607231 */ /* 0x000fe40000000060 */
[----:B------:R-:W-:Y:S01]  /*7000*/  HADD2 R97, R16, -1028, -1028 ;  /* 0xe404e40410617430 */ /* 0x000fe20000000000 */
[----:B------:R-:W-:Y:S01]  /*7010*/  LOP3.LUT R17, R17, 0x64006400, RZ, 0xfc, !PT ;  /* 0x6400640011117812 */ /* 0x000fe200078efcff */
        /* <DEDUP_REMOVED lines=8> */
[-C--:B------:R-:W-:Y:S02]  /*70a0*/  HFMA2 R5, R95, R12.reuse, R5 ;  /* 0x0000000c5f057231 */ /* 0x080fe40000000005 */
[----:B------:R-:W-:-:S02]  /*70b0*/  HFMA2 R12, R91, R12, R7 ;  /* 0x0000000c5b0c7231 */ /* 0x000fc40000000007 */
[-C--:B------:R-:W-:Y:S02]  /*70c0*/  HFMA2 R7, R48, R13.reuse, R6 ;  /* 0x0000000d30077231 */ /* 0x080fe40000000006 */
[-C--:B------:R-:W-:Y:S02]  /*70d0*/  HFMA2 R5, R46, R13.reuse, R5 ;  /* 0x0000000d2e057231 */ /* 0x080fe40000000005 */
[-C--:B------:R-:W-:Y:S01]  /*70e0*/  HFMA2 R4, R44, R13.reuse, R96 ;  /* 0x0000000d2c047231 */ /* 0x080fe20000000060 */
[----:B------:R-:W-:Y:S01]  /*70f0*/  LOP3.LUT R96, R90, 0x64006400, RZ, 0xfc, !PT ;  /* 0x640064005a607812 */ /* 0x000fe200078efcff */
[----:B------:R-:W-:Y:S02]  /*7100*/  HFMA2 R12, R42, R13, R12 ;  /* 0x0000000d2a0c7231 */ /* 0x000fe4000000000c */
[-C--:B------:R-:W-:Y:S02]  /*7110*/  HFMA2 R7, R41, R14.reuse, R7 ;  /* 0x0000000e29077231 */ /* 0x080fe40000000007 */
[----:B------:R-:W-:-:S02]  /*7120*/  HFMA2 R5, R39, R14, R5 ;  /* 0x0000000e27057231 */ /* 0x000fc40000000005 */
[-C--:B------:R-:W-:Y:S02]  /*7130*/  HFMA2 R4, R37, R14.reuse, R4 ;  /* 0x0000000e25047231 */ /* 0x080fe40000000004 */
[----:B------:R-:W-:Y:S02]  /*7140*/  HADD2 R90, R17, -1028, -1028 ;  /* 0xe404e404115a7430 */ /* 0x000fe40000000000 */
[----:B------:R-:W-:Y:S02]  /*7150*/  HADD2 R92, R18, -1028, -1028 ;  /* 0xe404e404125c7430 */ /* 0x000fe40000000000 */
[----:B------:R-:W-:Y:S02]  /*7160*/  HFMA2 R12, R35, R14, R12 ;  /* 0x0000000e230c7231 */ /* 0x000fe4000000000c */
[----:B------:R-:W-:Y:S02]  /*7170*/  HFMA2 R7, R90, R15, R7 ;  /* 0x0000000f5a077231 */ /* 0x000fe40000000007 */
[----:B------:R-:W-:-:S02]  /*7180*/  HADD2 R94, R19, -1028, -1028 ;  /* 0xe404e404135e7430 */ /* 0x000fc40000000000 */
[----:B------:R-:W-:Y:S02]  /*7190*/  HADD2 R96, R96, -1028, -1028 ;  /* 0xe404e40460607430 */ /* 0x000fe40000000000 */
        /* <DEDUP_REMOVED lines=166> */
.L_x_1557:
        /* <DEDUP_REMOVED lines=10> */
.L_x_1556:
        /* <DEDUP_REMOVED lines=12> */
[----:B-1---5:R-:W-:-:S07]  /*7d60*/  MOV R13, UR8 ;  /* 0x00000008000d7c02 */ /* 0x022fce0008000f00 */
.L_x_1561:
        /* <DEDUP_REMOVED lines=82> */
[----:B------:R-:W1:Y:S01]  /*8290*/  LDS.128 R8, [UR4+-0x80] ;  /* 0xffff8004ff087984 */ /* 0x000e620008000c00 */
        /* <DEDUP_REMOVED lines=27> */
[----:B------:R-:W-:Y:S01]  /*8450*/  HADD2 R51, R55, -1026, -1026 ;  /* 0xe402e40237337430 */ /* 0x000fe20000000000 */
[----:B------:R-:W-:Y:S01]  /*8460*/  LOP3.LUT R42, R42, 0x64006400, RZ, 0xfc, !PT ;  /* 0x640064002a2a7812 */ /* 0x000fe200078efcff */
[-C--:B------:R-:W-:Y:S01]  /*8470*/  HFMA2 R54, R54, R58.reuse.H1_H1, -18, -18 ;  /* 0xcc80cc8036367431 */ /* 0x080fe2000006003a */
[----:B------:R-:W-:Y:S01]  /*8480*/  LOP3.LUT R40, R40, 0x64006400, RZ, 0xfc, !PT ;  /* 0x6400640028287812 */ /* 0x000fe200078efcff */
[----:B------:R-:W-:-:S02]  /*8490*/  HFMA2 R56, R53, R58.H1_H1, -18, -18 ;  /* 0xcc80cc8035387431 */ /* 0x000fc4000006003a */
        /* <DEDUP_REMOVED lines=15> */
[-C--:B------:R-:W-:Y:S01]  /*8590*/  HFMA2 R6, R46, R7.reuse, R55 ;  /* 0x000000072e067231 */ /* 0x080fe20000000037 */
[----:B------:R-:W-:Y:S01]  /*85a0*/  LOP3.LUT R41, R43, 0x64006400, RZ, 0xfc, !PT ;  /* 0x640064002b297812 */ /* 0x000fe200078efcff */
[----:B------:R-:W-:Y:S01]  /*85b0*/  HADD2 R43, R42, -1026, -1026 ;  /* 0xe402e4022a2b7430 */ /* 0x000fe20000000000 */
[----:B------:R-:W-:Y:S01]  /*85c0*/  LOP3.LUT R4, R4, 0x64006400, RZ, 0xfc, !PT ;  /* 0x6400640004047812 */ /* 0x000fe200078efcff */
[-C--:B------:R-:W-:Y:S02]  /*85d0*/  HFMA2 R57, R48, R7.reuse, R57 ;  /* 0x0000000730397231 */ /* 0x080fe40000000039 */
[----:B------:R-:W-:-:S02]  /*85e0*/  HFMA2 R59, R50, R7, R59 ;  /* 0x00000007323b7231 */ /* 0x000fc4000000003b */
[----:B------:R-:W-:Y:S02]  /*85f0*/  HADD2 R41, R41, -1026, -1026 ;  /* 0xe402e40229297430 */ /* 0x000fe40000000000 */
[----:B------:R-:W-:Y:S02]  /*8600*/  HADD2 R53, R40, -1026, -1026 ;  /* 0xe402e40228357430 */ /* 0x000fe40000000000 */
[----:B------:R-:W-:Y:S02]  /*8610*/  HADD2 R55, R4, -1026, -1026 ;  /* 0xe402e40204377430 */ /* 0x000fe40000000000 */
        /* <DEDUP_REMOVED lines=27> */
[----:B------:R-:W1:Y:S01]  /*87d0*/  LDS.128 R8, [UR4] ;  /* 0x00000004ff087984 */ /* 0x000e620008000c00 */
        /* <DEDUP_REMOVED lines=83> */
.L_x_1560:
        /* <DEDUP_REMOVED lines=8> */
.L_x_1559:
        /* <DEDUP_REMOVED lines=13> */
.L_x_1565:
[----:B------:R-:W0:Y:S02]  /*8e60*/  LDS R2, [R0] ;  /* 0x0000000000027984 */ /* 0x000e240000000800 */
[----:B0-----:R-:W-:-:S05]  /*8e70*/  HADD2 R3, R2, R30 ;  /* 0x0000001e02037230 */ /* 0x001fca0000000000 */
[----:B------:R-:W0:Y:S02]  /*8e80*/  ATOMS.CAST.SPIN P0, [R0], R2, R3 ;  /* 0x000000020000758d */ /* 0x000e240001800003 */
[----:B0-----:R-:W-:Y:S05]  /*8e90*/  @!P0 BRA `(.L_x_1565) ;  /* 0xfffffffc00f08947 */ /* 0x001fea000383ffff */
[----:B------:R-:W-:Y:S05]  /*8ea0*/  BRA `(.L_x_1563) ;  /* 0x00000000000c7947 */ /* 0x000fea0003800000 */
.L_x_1564:
[----:B------:R-:W2:Y:S02]  /*8eb0*/  LD.E R0, desc[UR14][R4.64] ;  /* 0x0000000e04007980 */ /* 0x000ea4000c101900 */
[----:B--2---:R-:W-:-:S05]  /*8ec0*/  IADD3 R3, PT, PT, R30, R0, RZ ;  /* 0x000000001e037210 */ /* 0x004fca0007ffe0ff */
[----:B------:R0:W-:Y:S02]  /*8ed0*/  ST.E desc[UR14][R4.64], R3 ;  /* 0x0000000304007985 */ /* 0x0001e4000c10190e */
.L_x_1563:
[----:B------:R-:W-:Y:S05]  /*8ee0*/  BSYNC.RECONVERGENT B0 ;  /* 0x0000000000007941 */ /* 0x000fea0003800200 */
.L_x_1562:
[----:B------:R1:W-:Y:S01]  /*8ef0*/  ATOM.E.ADD.F16x2.RN.STRONG.GPU P0, RZ, desc[UR14][R4.64+0x4], R29 ;  /* 0x8000041d04ff79a2 */ /* 0x0003e2000c10e10e */
[----:B------:R-:W-:Y:S04]  /*8f00*/  BSSY.RECONVERGENT B0, `(.L_x_1566) ;  /* 0x000000e000007945 */ /* 0x000fe80003800200 */
[----:B-1----:R-:W-:Y:S05]  /*8f10*/  @P0 BRA `(.L_x_1567) ;  /* 0x0000000000300947 */ /* 0x002fea0003800000 */
[----:B------:R-:W1:Y:S02]  /*8f20*/  QSPC.E.S P0, RZ, [R4+0x4] ;  /* 0x0000040004ff73aa */ /* 0x000e640000000500 */
[----:B-1----:R-:W-:Y:S05]  /*8f30*/  @!P0 BRA `(.L_x_1568) ;  /* 0x00000000001c8947 */ /* 0x002fea0003800000 */
[----:B------:R-:W-:-:S04]  /*8f40*/  MOV R2, R4 ;  /* 0x0000000400027202 */ /* 0x000fc80000000f00 */
[----:B------:R-:W-:-:S07]  /*8f50*/  MOV R0, R2 ;  /* 0x0000000200007202 */ /* 0x000fce0000000f00 */
.L_x_1569:
[----:B------:R-:W0:Y:S02]  /*8f60*/  LDS R2, [R0+0x4] ;  /* 0x0000040000027984 */ /* 0x000e240000000800 */
[----:B0-----:R-:W-:-:S05]  /*8f70*/  HFMA2 R3, R2, 1, 1, R29 ;  /* 0x3c003c0002037831 */ /* 0x001fca000000001d */
[----:B------:R-:W0:Y:S02]  /*8f80*/  ATOMS.CAST.SPIN P0, [R0+0x4], R2, R3 ;  /* 0x000004020000758d */ /* 0x000e240001800003 */
[----:B0-----:R-:W-:Y:S05]  /*8f90*/  @!P0 BRA `(.L_x_1569) ;  /* 0xfffffffc00f08947 */ /* 0x001fea000383ffff */
[----:B------:R-:W-:Y:S05]  /*8fa0*/  BRA `(.L_x_1567) ;  /* 0x00000000000c7947 */ /* 0x000fea0003800000 */
.L_x_1568:
[----:B------:R-:W0:Y:S02]  /*8fb0*/  LD.E R0, desc[UR14][R4.64+0x4] ;  /* 0x0000040e04007980 */ /* 0x000e24000c101900 */
[----:B0-----:R-:W-:-:S05]  /*8fc0*/  IADD3 R3, PT, PT, R29, R0, RZ ;  /* 0x000000001d037210 */ /* 0x001fca0007ffe0ff */
[----:B------:R1:W-:Y:S02]  /*8fd0*/  ST.E desc[UR14][R4.64+0x4], R3 ;  /* 0x0000040304007985 */ /* 0x0003e4000c10190e */
.L_x_1567:
[----:B------:R-:W-:Y:S05]  /*8fe0*/  BSYNC.RECONVERGENT B0 ;  /* 0x0000000000007941 */ /* 0x000fea0003800200 */
.L_x_1566:
        /* <DEDUP_REMOVED lines=12> */
.L_x_1573:
[----:B------:R-:W0:Y:S02]  /*90b0*/  LDS R2, [R0] ;  /* 0x0000000000027984 */ /* 0x000e240000000800 */
[----:B0-----:R-:W-:-:S05]  /*90c0*/  HADD2 R3, R2, R28 ;  /* 0x0000001c02037230 */ /* 0x001fca0000000000 */
[----:B------:R-:W0:Y:S02]  /*90d0*/  ATOMS.CAST.SPIN P0, [R0], R2, R3 ;  /* 0x000000020000758d */ /* 0x000e240001800003 */
[----:B0-----:R-:W-:Y:S05]  /*90e0*/  @!P0 BRA `(.L_x_1573) ;  /* 0xfffffffc00f08947 */ /* 0x001fea000383ffff */
[----:B------:R-:W-:Y:S05]  /*90f0*/  BRA `(.L_x_1571) ;  /* 0x00000000000c7947 */ /* 0x000fea0003800000 */
.L_x_1572:
[----:B------:R-:W2:Y:S02]  /*9100*/  LD.E R0, desc[UR14][R4.64] ;  /* 0x0000000e04007980 */ /* 0x000ea4000c101900 */
[----:B--2---:R-:W-:-:S05]  /*9110*/  IADD3 R3, PT, PT, R28, R0, RZ ;  /* 0x000000001c037210 */ /* 0x004fca0007ffe0ff */
[----:B------:R0:W-:Y:S02]  /*9120*/  ST.E desc[UR14][R4.64], R3 ;  /* 0x0000000304007985 */ /* 0x0001e4000c10190e */
.L_x_1571:
[----:B------:R-:W-:Y:S05]  /*9130*/  BSYNC.RECONVERGENT B0 ;  /* 0x0000000000007941 */ /* 0x000fea0003800200 */
.L_x_1570:
[----:B------:R1:W-:Y:S01]  /*9140*/  ATOM.E.ADD.F16x2.RN.STRONG.GPU P0, RZ, desc[UR14][R4.64+0x4], R27 ;  /* 0x8000041b04ff79a2 */ /* 0x0003e2000c10e10e */
[----:B------:R-:W-:Y:S04]  /*9150*/  BSSY.RECONVERGENT B0, `(.L_x_1574) ;  /* 0x000000e000007945 */ /* 0x000fe80003800200 */
[----:B-1----:R-:W-:Y:S05]  /*9160*/  @P0 BRA `(.L_x_1575) ;  /* 0x0000000000300947 */ /* 0x002fea0003800000 */
[----:B------:R-:W1:Y:S02]  /*9170*/  QSPC.E.S P0, RZ, [R4+0x4] ;  /* 0x0000040004ff73aa */ /* 0x000e640000000500 */
[----:B-1----:R-:W-:Y:S05]  /*9180*/  @!P0 BRA `(.L_x_1576) ;  /* 0x00000000001c8947 */ /* 0x002fea0003800000 */
[----:B------:R-:W-:-:S04]  /*9190*/  MOV R2, R4 ;  /* 0x0000000400027202 */ /* 0x000fc80000000f00 */
[----:B------:R-:W-:-:S07]  /*91a0*/  MOV R0, R2 ;  /* 0x0000000200007202 */ /* 0x000fce0000000f00 */
.L_x_1577:
[----:B------:R-:W0:Y:S02]  /*91b0*/  LDS R2, [R0+0x4] ;  /* 0x0000040000027984 */ /* 0x000e240000000800 */
[----:B0-----:R-:W-:-:S05]  /*91c0*/  HFMA2 R3, R2, 1, 1, R27 ;  /* 0x3c003c0002037831 */ /* 0x001fca000000001b */
[----:B------:R-:W0:Y:S02]  /*91d0*/  ATOMS.CAST.SPIN P0, [R0+0x4], R2, R3 ;  /* 0x000004020000758d */ /* 0x000e240001800003 */
[----:B0-----:R-:W-:Y:S05]  /*91e0*/  @!P0 BRA `(.L_x_1577) ;  /* 0xfffffffc00f08947 */ /* 0x001fea000383ffff */
[----:B------:R-:W-:Y:S05]  /*91f0*/  BRA `(.L_x_1575) ;  /* 0x00000000000c7947 */ /* 0x000fea0003800000 */
.L_x_1576:
[----:B------:R-:W0:Y:S02]  /*9200*/  LD.E R0, desc[UR14][R4.64+0x4] ;  /* 0x0000040e04007980 */ /* 0x000e24000c101900 */
[----:B0-----:R-:W-:-:S05]  /*9210*/  IADD3 R3, PT, PT, R27, R0, RZ ;  /* 0x000000001b037210 */ /* 0x001fca0007ffe0ff */
[----:B------:R1:W-:Y:S02]  /*9220*/  ST.E desc[UR14][R4.64+0x4], R3 ;  /* 0x0000040304007985 */ /* 0x0003e4000c10190e */
.L_x_1575:
[----:B------:R-:W-:Y:S05]  /*9230*/  BSYNC.RECONVERGENT B0 ;  /* 0x0000000000007941 */ /* 0x000fea0003800200 */
.L_x_1574:
        /* <DEDUP_REMOVED lines=12> */
.L_x_1581:
[----:B------:R-:W0:Y:S02]  /*9300*/  LDS R2, [R0] ;  /* 0x0000000000027984 */ /* 0x000e240000000800 */
[----:B0-----:R-:W-:-:S05]  /*9310*/  HADD2 R3, R2, R26 ;  /* 0x0000001a02037230 */ /* 0x001fca0000000000 */
[----:B------:R-:W0:Y:S02]  /*9320*/  ATOMS.CAST.SPIN P0, [R0], R2, R3 ;  /* 0x000000020000758d */ /* 0x000e240001800003 */
[----:B0-----:R-:W-:Y:S05]  /*9330*/  @!P0 BRA `(.L_x_1581) ;  /* 0xfffffffc00f08947 */ /* 0x001fea000383ffff */
[----:B------:R-:W-:Y:S05]  /*9340*/  BRA `(.L_x_1579) ;  /* 0x00000000000c7947 */ /* 0x000fea0003800000 */
.L_x_1580:
[----:B------:R-:W2:Y:S02]  /*9350*/  LD.E R0, desc[UR14][R4.64] ;  /* 0x0000000e04007980 */ /* 0x000ea4000c101900 */
[----:B--2---:R-:W-:-:S05]  /*9360*/  IADD3 R3, PT, PT, R26, R0, RZ ;  /* 0x000000001a037210 */ /* 0x004fca0007ffe0ff */
[----:B------:R0:W-:Y:S02]  /*9370*/  ST.E desc[UR14][R4.64], R3 ;  /* 0x0000000304007985 */ /* 0x0001e4000c10190e */
.L_x_1579:
[----:B------:R-:W-:Y:S05]  /*9380*/  BSYNC.RECONVERGENT B0 ;  /* 0x0000000000007941 */ /* 0x000fea0003800200 */
.L_x_1578:
[----:B------:R1:W-:Y:S02]  /*9390*/  ATOM.E.ADD.F16x2.RN.STRONG.GPU P0, RZ, desc[UR14][R4.64+0x4], R25 ;  /* 0x8000041904ff79a2 */ /* 0x0003e4000c10e10e */
[----:B-1----:R-:W-:Y:S05]  /*93a0*/  @P0 EXIT ;  /* 0x000000000000094d */ /* 0x002fea0003800000 */
[----:B------:R-:W1:Y:S02]  /*93b0*/  QSPC.E.S P0, RZ, [R4+0x4] ;  /* 0x0000040004ff73aa */ /* 0x000e640000000500 */
[----:B-1----:R-:W-:Y:S05]  /*93c0*/  @!P0 BRA `(.L_x_1582) ;  /* 0x00000000001c8947 */ /* 0x002fea0003800000 */
[----:B------:R-:W-:-:S04]  /*93d0*/  MOV R2, R4 ;  /* 0x0000000400027202 */ /* 0x000fc80000000f00 */
[----:B------:R-:W-:-:S07]  /*93e0*/  MOV R0, R2 ;  /* 0x0000000200007202 */ /* 0x000fce0000000f00 */
.L_x_1583:
[----:B------:R-:W0:Y:S02]  /*93f0*/  LDS R2, [R0+0x4] ;  /* 0x0000040000027984 */ /* 0x000e240000000800 */
[----:B0-----:R-:W-:-:S05]  /*9400*/  HFMA2 R3, R2, 1, 1, R25 ;  /* 0x3c003c0002037831 */ /* 0x001fca0000000019 */
[----:B------:R-:W0:Y:S02]  /*9410*/  ATOMS.CAST.SPIN P0, [R0+0x4], R2, R3 ;  /* 0x000004020000758d */ /* 0x000e240001800003 */
[----:B0-----:R-:W-:Y:S05]  /*9420*/  @!P0 BRA `(.L_x_1583) ;  /* 0xfffffffc00f08947 */ /* 0x001fea000383ffff */
[----:B------:R-:W-:Y:S05]  /*9430*/  EXIT ;  /* 0x000000000000794d */ /* 0x000fea0003800000 */
.L_x_1582:
[----:B------:R-:W0:Y:S02]  /*9440*/  LD.E R0, desc[UR14][R4.64+0x4] ;  /* 0x0000040e04007980 */ /* 0x000e24000c101900 */
[----:B0-----:R-:W-:-:S05]  /*9450*/  IADD3 R3, PT, PT, R25, R0, RZ ;  /* 0x0000000019037210 */ /* 0x001fca0007ffe0ff */
[----:B------:R-:W-:Y:S01]  /*9460*/  ST.E desc[UR14][R4.64+0x4], R3 ;  /* 0x0000040304007985 */ /* 0x000fe2000c10190e */
[----:B------:R-:W-:Y:S05]  /*9470*/  EXIT ;  /* 0x000000000000794d */ /* 0x000fea0003800000 */
.L_x_1584:
        /* <DEDUP_REMOVED lines=16> */
.L_x_3590:


//--------------------- .text._Z23gemm_half_q_half_kernelILi3ELi4ELb0ELb0ELi64EEvPK6__halfPKjS4_S2_PS0_iiiiPKtS7_iiiiiibS2_i --------------------------
	.section	.text._Z23gemm_half_q_half_kernelILi3ELi4ELb0ELb0ELi64EEvPK6__halfPKjS4_S2_PS0_iiiiPKtS7_iiiiiibS2_i,"ax",@progbits
	.align	128
        .global         _Z23gemm_half_q_half_kernelILi3ELi4ELb0ELb0ELi64EEvPK6__halfPKjS4_S2_PS0_iiiiPKtS7_iiiiiibS2_i
        .type           _Z23gemm_half_q_half_kernelILi3ELi4ELb0ELb0ELi64EEvPK6__halfPKjS4_S2_PS0_iiiiPKtS7_iiiiiibS2_i,@function
        .size           _Z23gemm_half_q_half_kernelILi3ELi4ELb0ELb0ELi64EEvPK6__halfPKjS4_S2_PS0_iiiiPKtS7_iiiiiibS2_i,(.L_x_3591 - _Z23gemm_half_q_half_kernelILi3ELi4ELb0ELb0ELi64EEvPK6__halfPKjS4_S2_PS0_iiiiPKtS7_iiiiiibS2_i)
        .other          _Z23gemm_half_q_half_kernelILi3ELi4ELb0ELb0ELi64EEvPK6__halfPKjS4_S2_PS0_iiiiPKtS7_iiiiiibS2_i,@"STO_CUDA_ENTRY STV_DEFAULT"
_Z23gemm_half_q_half_kernelILi3ELi4ELb0ELb0ELi64EEvPK6__halfPKjS4_S2_PS0_iiiiPKtS7_iiiiiibS2_i:
.text._Z23gemm_half_q_half_kernelILi3ELi4ELb0ELb0ELi64EEvPK6__halfPKjS4_S2_PS0_iiiiPKtS7_iiiiiibS2_i:
        /* <DEDUP_REMOVED lines=12> */
[----:B------:R-:W-:-:S05]  /*00c0*/  IMAD.U32 R3, RZ, RZ, UR9 ;  /* 0x00000009ff037e24 */ /* 0x000fca000f8e00ff */
[----:B----4-:R-:W-:-:S04]  /*00d0*/  VIADDMNMX R3, R3, 0x40, R0, PT ;  /* 0x0000004003037846 */ /* 0x010fc80003800100 */
[----:B------:R-:W-:Y:S01]  /*00e0*/  R2UR UR24, R3 ;  /* 0x00000000031872ca */ /* 0x000fe200000e0000 */
[----:B---3--:R-:W-:Y:S01]  /*00f0*/  UIMAD UR14, UR26, -0x3, UR14 ;  /* 0xfffffffd1a0e78a4 */ /* 0x008fe2000f8e020e */
[----:B--2---:R-:W-:-:S03]  /*0100*/  IADD3 R3, PT, PT, R2, UR9, RZ ;  /* 0x0000000902037c10 */ /* 0x004fc6000fffe0ff */
        /* <DEDUP_REMOVED lines=39> */
.L_x_1590:
[----:B------:R-:W-:Y:S01]  /*0380*/  IMAD.IADD R6, R9, 0x1, R0 ;  /* 0x0000000109067824 */ /* 0x000fe200078e0200 */
[----:B------:R-:W-:-:S04]  /*0390*/  IADD3 R5, P1, PT, R3, R9, RZ ;  /* 0x0000000903057210 */ /* 0x000fc80007f3e0ff */
[----:B------:R-:W-:Y:S02]  /*03a0*/  IADD3 R7, PT, PT, R6, R0, RZ ;  /* 0x0000000006077210 */ /* 0x000fe40007ffe0ff */
[----:B------:R-:W-:Y:S02]  /*03b0*/  LEA.HI.X.SX32 R10, R9, RZ, 0x1, P1 ;  /* 0x000000ff090a7211 */ /* 0x000fe400008f0eff */
[----:B------:R-:W-:Y:S01]  /*03c0*/  LEA R4, P1, R5, UR10, 0x1 ;  /* 0x0000000a05047c11 */ /* 0x000fe2000f8208ff */
[----:B------:R-:W-:Y:S01]  /*03d0*/  IMAD.IADD R9, R7, 0x1, R0 ;  /* 0x0000000107097824 */ /* 0x000fe200078e0200 */
[----:B------:R-:W-:Y:S02]  /*03e0*/  IADD3 R12, P2, PT, R3, R6, RZ ;  /* 0x00000006030c7210 */ /* 0x000fe40007f5e0ff */
[----:B------:R-:W-:Y:S02]  /*03f0*/  LEA.HI.X R5, R5, UR11, R10, 0x1, P1 ;  /* 0x0000000b05057c11 */ /* 0x000fe400088f0c0a */
[----:B------:R-:W-:-:S02]  /*0400*/  IADD3 R11, P3, PT, R3, R7, RZ ;  /* 0x00000007030b7210 */ /* 0x000fc40007f7e0ff */
[----:B------:R-:W-:Y:S02]  /*0410*/  LEA.HI.X.SX32 R15, R6, RZ, 0x1, P2 ;  /* 0x000000ff060f7211 */ /* 0x000fe400010f0eff */
[C---:B------:R-:W-:Y:S01]  /*0420*/  LEA R6, P2, R12.reuse, UR10, 0x1 ;  /* 0x0000000a0c067c11 */ /* 0x040fe2000f8408ff */
        /* <DEDUP_REMOVED lines=21> */
.L_x_1589:
        /* <DEDUP_REMOVED lines=20> */
.L_x_1591:
[----:B------:R-:W-:-:S13]  /*06c0*/  ISETP.EQ.AND P1, PT, RZ, UR5, PT ;  /* 0x00000005ff007c0c */ /* 0x000fda000bf22270 */
[----:B------:R-:W-:Y:S05]  /*06d0*/  @!P0 BRA P1, `(.L_x_1586) ;  /* 0x00000004007c8947 */ /* 0x000fea0000800000 */
.L_x_1588:
        /* <DEDUP_REMOVED lines=12> */
.L_x_1587:
        /* <DEDUP_REMOVED lines=17> */
.L_x_1594:
        /* <DEDUP_REMOVED lines=32> */
.L_x_1593:
        /* <DEDUP_REMOVED lines=21> */
.L_x_1595:
[----:B------:R-:W-:-:S09]  /*0c00*/  UISETP.NE.OR UP0, UPT, UR5, URZ, UP0 ;  /* 0x000000ff0500728c */ /* 0x000fd20008705670 */
[----:B------:R-:W-:Y:S05]  /*0c10*/  BRA.U !UP0, `(.L_x_1586) ;  /* 0x00000001082c7547 */ /* 0x000fea000b800000 */
.L_x_1592:
        /* <DEDUP_REMOVED lines=11> */
.L_x_1586:
[----:B------:R-:W-:Y:S05]  /*0cd0*/  BSYNC.RECONVERGENT B0 ;  /* 0x0000000000007941 */ /* 0x000fea0003800200 */
.L_x_1585:
        /* <DEDUP_REMOVED lines=21> */
[----:B------:R-:W1:Y:S01]  /*0e30*/  LDC.64 R14, c[0x0][0x3a0] ;  /* 0x0000e800ff0e7b82 */ /* 0x000e620000000a00 */
[----:B------:R-:W-:-:S11]  /*0e40*/  UPLOP3.LUT UP0, UPT, UPT, UPT, UPT, 0x40, 0x4 ;  /* 0x000000000004789c */ /* 0x000fd60003f0e870 */
.L_x_1599:
[C---:B--2---:R-:W-:Y:S01]  /*0e50*/  VIADD R7, R3.reuse, UR15 ;  /* 0x0000000f03077c36 */ /* 0x044fe20008000000 */
[----:B------:R-:W-:Y:S01]  /*0e60*/  UIADD3 UR6, UPT, UPT, UR6, 0x4, URZ ;  /* 0x0000000406067890 */ /* 0x000fe2000fffe0ff */
[----:B01----:R-:W-:-:S03]  /*0e70*/  IMAD.WIDE R4, R3, 0x2, R14 ;  /* 0x0000000203047825 */ /* 0x003fc600078e020e */
        /* <DEDUP_REMOVED lines=12> */
.L_x_1598:
[----:B------:R-:W-:-:S04]  /*0f40*/  UIADD3 UR4, UPT, UPT, URZ, -UR6, URZ ;  /* 0x80000006ff047290 */ /* 0x000fc8000fffe0ff */
[----:B------:R-:W-:-:S09]  /*0f50*/  UISETP.GT.AND UP1, UPT, UR4, 0x1, UPT ;  /* 0x000000010400788c */ /* 0x000fd2000bf24270 */
[----:B------:R-:W-:Y:S05]  /*0f60*/  BRA.U !UP1, `(.L_x_1600) ;  /* 0x0000000109247547 */ /* 0x000fea000b800000 */
[----:B--2---:R-:W1:Y:S01]  /*0f70*/  LDC.64 R6, c[0x0][0x3a0] ;  /* 0x0000e800ff067b82 */ /* 0x004e620000000a00 */
[C---:B0-----:R-:W-:Y:S01]  /*0f80*/  VIADD R9, R3.reuse, UR15 ;  /* 0x0000000f03097c36 */ /* 0x041fe20008000000 */
[----:B------:R-:W-:Y:S02]  /*0f90*/  UIADD3 UR6, UPT, UPT, UR6, 0x2, URZ ;  /* 0x0000000206067890 */ /* 0x000fe4000fffe0ff */
[----:B------:R-:W-:Y:S01]  /*0fa0*/  UPLOP3.LUT UP0, UPT, UPT, UPT, UPT, 0x40, 0x4 ;  /* 0x000000000004789c */ /* 0x000fe20003f0e870 */
[----:B-1----:R-:W-:Y:S01]  /*0fb0*/  IMAD.WIDE R4, R3, 0x2, R6 ;  /* 0x0000000203047825 */ /* 0x002fe200078e0206 */
[----:B------:R-:W-:-:S03]  /*0fc0*/  IADD3 R3, PT, PT, R9, UR15, RZ ;  /* 0x0000000f09037c10 */ /* 0x000fc6000fffe0ff */
[----:B------:R-:W-:Y:S01]  /*0fd0*/  IMAD.WIDE R6, R9, 0x2, R6 ;  /* 0x0000000209067825 */ /* 0x000fe200078e0206 */
[----:B------:R1:W-:Y:S04]  /*0fe0*/  STG.E.64 desc[UR20][R4.64], RZ ;  /* 0x000000ff04007986 */ /* 0x0003e8000c101b14 */
[----:B------:R1:W-:Y:S02]  /*0ff0*/  STG.E.64 desc[UR20][R6.64], RZ ;  /* 0x000000ff06007986 */ /* 0x0003e4000c101b14 */
.L_x_1600:
[----:B------:R-:W-:-:S09]  /*1000*/  UISETP.NE.OR UP0, UPT, UR6, URZ, UP0 ;  /* 0x000000ff0600728c */ /* 0x000fd20008705670 */
[----:B------:R-:W-:Y:S05]  /*1010*/  BRA.U !UP0, `(.L_x_1596) ;  /* 0x00000001081c7547 */ /* 0x000fea000b800000 */
.L_x_1597:
[----:B012---:R-:W0:Y:S02]  /*1020*/  LDC.64 R4, c[0x0][0x3a0] ;  /* 0x0000e800ff047b82 */ /* 0x007e240000000a00 */
.L_x_1601:
[----:B0-----:R-:W-:Y:S01]  /*1030*/  IMAD.WIDE R6, R3, 0x2, R4 ;  /* 0x0000000203067825 */ /* 0x001fe200078e0204 */
[----:B------:R-:W-:-:S03]  /*1040*/  UIADD3 UR6, UPT, UPT, UR6, 0x1, URZ ;  /* 0x0000000106067890 */ /* 0x000fc6000fffe0ff */
[----:B------:R-:W-:Y:S01]  /*1050*/  VIADD R3, R3, UR15 ;  /* 0x0000000f03037c36 */ /* 0x000fe20008000000 */
[----:B------:R3:W-:Y:S01]  /*1060*/  STG.E.64 desc[UR20][R6.64], RZ ;  /* 0x000000ff06007986 */ /* 0x0007e2000c101b14 */
[----:B------:R-:W-:-:S09]  /*1070*/  UISETP.NE.AND UP0, UPT, UR6, URZ, UPT ;  /* 0x000000ff0600728c */ /* 0x000fd2000bf05270 */
[----:B---3--:R-:W-:Y:S05]  /*1080*/  BRA.U UP0, `(.L_x_1601) ;  /* 0xfffffffd00e87547 */ /* 0x008fea000b83ffff */
.L_x_1596:
        /* <DEDUP_REMOVED lines=25> */
[----:B------:R1:W5:Y:S02]  /*1220*/  LDG.E.U16.CONSTANT R9, desc[UR20][R4.64] ;  /* 0x0000001404097981 */ /* 0x000364000c1e9500 */
[----:B-----5:R-:W-:Y:S01]  /*1230*/  SHF.R.S32.HI R3, RZ, 0x1f, R8 ;  /* 0x0000001fff037819 */ /* 0x020fe20000011408 */
[----:B------:R-:W-:Y:S01]  /*1240*/  UMOV UR4, URZ ;  /* 0x000000ff00047c82 */ /* 0x000fe20008000000 */
[----:B------:R-:W-:Y:S01]  /*1250*/  SHF.L.U32 R2, R2, 0x4, RZ ;  /* 0x0000000402027819 */ /* 0x000fe200000006ff */
[----:B------:R-:W2:Y:S01]  /*1260*/  LDC.64 R10, c[0x0][0x398] ;  /* 0x0000e600ff0a7b82 */ /* 0x000ea20000000a00 */
[----:B------:R-:W-:Y:S01]  /*1270*/  LEA.HI R3, R3, R8, RZ, 0x3 ;  /* 0x0000000803037211 */ /* 0x000fe200078f18ff */
[----:B------:R-:W-:Y:S01]  /*1280*/  UMOV UR7, UR9 ;  /* 0x0000000900077c82 */ /* 0x000fe20008000000 */
[----:B------:R-:W-:-:S02]  /*1290*/  LOP3.LUT R14, R2, 0x10, RZ, 0xc0, !PT ;  /* 0x00000010020e7812 */ /* 0x000fc400078ec0ff */
[----:B------:R-:W-:-:S07]  /*12a0*/  SHF.R.S32.HI R15, RZ, 0x3, R3 ;  /* 0x00000003ff0f7819 */ /* 0x000fce0000011403 */
.L_x_1603:
[----:B-1----:R-:W-:-:S04]  /*12b0*/  VIADD R5, R9, UR4 ;  /* 0x0000000409057c36 */ /* 0x002fc80008000000 */
        /* <DEDUP_REMOVED lines=44> */
.L_x_1602:
        /* <DEDUP_REMOVED lines=14> */
.L_x_1604:
        /* <DEDUP_REMOVED lines=9> */
.L_x_1605:
        /* <DEDUP_REMOVED lines=9> */
.L_x_1606:
        /* <DEDUP_REMOVED lines=9> */
.L_x_1607:
        /* <DEDUP_REMOVED lines=9> */
.L_x_1608:
[----:B------:R-:W-:Y:S01]  /*18a0*/  ULEA UR5, UR22, UR5, 0x3 ;  /* 0x0000000516057291 */ /* 0x000fe2000f8e18ff */
[----:B------:R-:W-:Y:S02]  /*18b0*/  ISETP.GT.AND P0, PT, R0, UR9, PT ;  /* 0x0000000900007c0c */ /* 0x000fe4000bf04270 */
[----:B------:R-:W-:Y:S01]  /*18c0*/  PRMT R6, RZ, 0x5410, RZ ;  /* 0x00005410ff067816 */ /* 0x000fe200000000ff */
[----:B------:R-:W-:Y:S01]  /*18d0*/  UIADD3 UR4, UPT, UPT, UR4, UR5, UR6 ;  /* 0x0000000504047290 */ /* 0x000fe2000fffe006 */
[----:B------:R-:W-:Y:S02]  /*18e0*/  PRMT R5, RZ, 0x5410, RZ ;  /* 0x00005410ff057816 */ /* 0x000fe400000000ff */
[----:B------:R-:W-:Y:S01]  /*18f0*/  PRMT R4, RZ, 0x5410, RZ ;  /* 0x00005410ff047816 */ /* 0x000fe200000000ff */
[----:B------:R-:W-:Y:S01]  /*1900*/  UIADD3 UR4, UPT, UPT, UR8, UR4, UR7 ;  /* 0x0000000408047290 */ /* 0x000fe2000fffe007 */
[----:B-----5:R-:W-:Y:S02]  /*1910*/  PRMT R3, RZ, 0x5410, RZ ;  /* 0x00005410ff037816 */ /* 0x020fe400000000ff */
        /* <DEDUP_REMOVED lines=14> */
[----:B------:R-:W-:Y:S01]  /*1a00*/  UMOV UR6, 0x400 ;  /* 0x0000040000067882 */ /* 0x000fe20000000000 */
[----:B------:R-:W-:Y:S01]  /*1a10*/  USEL UR16, UR24, UR16, UP0 ;  /* 0x0000001018107287 */ /* 0x000fe20008000000 */
[----:B------:R-:W-:Y:S01]  /*1a20*/  PRMT R6, RZ, 0x7610, R6 ;  /* 0x00007610ff067816 */ /* 0x000fe20000000006 */
[----:B------:R-:W-:Y:S01]  /*1a30*/  UIADD3 UR10, UP0, UPT, UR10, 0x2, URZ ;  /* 0x000000020a0a7890 */ /* 0x000fe2000ff1e0ff */
[----:B------:R-:W4:Y:S03]  /*1a40*/  LDCU.64 UR18, c[0x0][0x3a8] ;  /* 0x00007500ff1277ac */ /* 0x000f260008000a00 */
[----:B------:R-:W-:Y:S02]  /*1a50*/  UIADD3.X UR11, UPT, UPT, URZ, UR11, URZ, UP0, !UPT ;  /* 0x0000000bff0b7290 */ /* 0x000fe400087fe4ff */
[----:B0-----:R-:W-:Y:S01]  /*1a60*/  ULEA UR6, UR7, UR6, 0x18 ;  /* 0x0000000607067291 */ /* 0x001fe2000f8ec0ff */
[----:B---3--:R-:W-:-:S02]  /*1a70*/  R2UR UR4, R10 ;  /* 0x000000000a0472ca */ /* 0x008fc400000e0000 */
[----:B------:R-:W-:Y:S02]  /*1a80*/  LEA.HI.X.SX32 R10, R8, UR8, 0x1, P0 ;  /* 0x00000008080a7c11 */ /* 0x000fe400080f0eff */
[C---:B-1----:R-:W-:Y:S02]  /*1a90*/  LEA R8, P0, R7.reuse, UR12, 0x2 ;  /* 0x0000000c07087c11 */ /* 0x042fe4000f8010ff */
[----:B--2---:R-:W-:Y:S02]  /*1aa0*/  PRMT R84, R82, 0x7610, R82 ;  /* 0x0000761052547816 */ /* 0x004fe40000000052 */
[----:B------:R-:W-:Y:S01]  /*1ab0*/  LEA.HI.X R9, R7, UR13, R10, 0x2, P0 ;  /* 0x0000000d07097c11 */ /* 0x000fe200080f140a */
[----:B------:R-:W-:-:S04]  /*1ac0*/  UIADD3 UR8, UPT, UPT, UR6, 0xa0, URZ ;  /* 0x000000a006087890 */ /* 0x000fc8000fffe0ff */
[----:B------:R-:W-:-:S03]  /*1ad0*/  UIADD3 UR5, UPT, UPT, UR9, UR4, URZ ;  /* 0x0000000409057290 */ /* 0x000fc6000fffe0ff */
[----:B----4-:R-:W-:-:S09]  /*1ae0*/  UMOV UR4, URZ ;  /* 0x000000ff00047c82 */ /* 0x010fd20008000000 */
.L_x_1611:
        /* <DEDUP_REMOVED lines=8> */
[----:B------:R-:W-:Y:S02]  /*1b70*/  UMOV UR15, UR19 ;  /* 0x00000013000f7c82 */ /* 0x000fe40008000000 */
[----:B------:R-:W-:Y:S02]  /*1b80*/  IMAD.U32 R17, RZ, RZ, UR15 ;  /* 0x0000000fff117e24 */ /* 0x000fe4000f8e00ff */
[----:B------:R-:W3:Y:S02]  /*1b90*/  @!P0 LDL.64 R20, [UR6+0x8] ;  /* 0x00000806ff148983 */ /* 0x000ee40008100a00 */
[----:B------:R-:W-:Y:S02]  /*1ba0*/  IMAD.WIDE R16, R17, 0x4, R8 ;  /* 0x0000000411107825 */ /* 0x000fe400078e0208 */
[----:B------:R-:W5:Y:S04]  /*1bb0*/  LDG.E.128.CONSTANT R8, desc[UR20][R8.64] ;  /* 0x0000001408087981 */ /* 0x000f68000c1e9d00 */
[----:B------:R0:W5:Y:S01]  /*1bc0*/  LDG.E.128.CONSTANT R12, desc[UR20][R16.64] ;  /* 0x00000014100c7981 */ /* 0x000162000c1e9d00 */
[----:B------:R-:W1:Y:S01]  /*1bd0*/  S2UR UR26, SR_CTAID.Y ;  /* 0x00000000001a79c3 */ /* 0x000e620000002600 */
[----:B------:R-:W-:Y:S01]  /*1be0*/  MOV R87, UR15 ;  /* 0x0000000f00577c02 */ /* 0x000fe20008000f00 */
[----:B------:R-:W-:-:S04]  /*1bf0*/  @!UP0 UIADD3 UR6, UPT, UPT, UR4, 0x1, URZ ;  /* 0x0000000104068890 */ /* 0x000fc8000fffe0ff */
[----:B------:R-:W-:-:S03]  /*1c00*/  IMAD.WIDE R86, R87, 0x4, R16 ;  /* 0x0000000457567825 */ /* 0x000fc600078e0210 */
        /* <DEDUP_REMOVED lines=12> */
[----:B------:R-:W-:Y:S01]  /*1cd0*/  HFMA2 R66, -RZ, RZ, 0, 0.125 ;  /* 0x00003000ff427431 */ /* 0x000fe200000001ff */
[C---:B------:R-:W-:Y:S01]  /*1ce0*/  LOP3.LUT R27, R8.reuse, 0x380038, RZ, 0xc0, !PT ;  /* 0x00380038081b7812 */ /* 0x040fe200078ec0ff */
[----:B------:R-:W-:Y:S01]  /*1cf0*/  IMAD.MOV.U32 R65, RZ, RZ, 0x2400 ;  /* 0x00002400ff417424 */ /* 0x000fe200078e00ff */
[----:B------:R-:W-:Y:S01]  /*1d00*/  SHF.R.U32.HI R17, RZ, 0x6, R8 ;  /* 0x00000006ff117819 */ /* 0x000fe20000011608 */
[----:B------:R-:W-:Y:S01]  /*1d10*/  UISETP.NE.AND UP0, UPT, UR14, 0x1, UPT ;  /* 0x000000010e00788c */ /* 0x000fe2000bf05270 */
[----:B------:R-:W-:Y:S02]  /*1d20*/  LOP3.LUT R7, R8, 0x70007, RZ, 0xc0, !PT ;  /* 0x0007000708077812 */ /* 0x000fe400078ec0ff */
[----:B------:R-:W-:Y:S02]  /*1d30*/  SHF.R.U32.HI R32, RZ, 0xf, R9 ;  /* 0x0000000fff207819 */ /* 0x000fe40000011609 */
[----:B------:R-:W-:-:S02]  /*1d40*/  LOP3.LUT R31, R9, 0x380038, RZ, 0xc0, !PT ;  /* 0x00380038091f7812 */ /* 0x000fc400078ec0ff */
[----:B------:R-:W-:Y:S02]  /*1d50*/  SHF.R.U32.HI R16, RZ, 0x6, R9 ;  /* 0x00000006ff107819 */ /* 0x000fe40000011609 */
[----:B------:R-:W-:Y:S02]  /*1d60*/  LOP3.LUT R30, R9, 0x70007, RZ, 0xc0, !PT ;  /* 0x00070007091e7812 */ /* 0x000fe400078ec0ff */
        /* <DEDUP_REMOVED lines=8> */
[----:B------:R-:W0:Y:S01]  /*1df0*/  LDS.128 R8, [UR8+-0xa0] ;  /* 0xffff6008ff087984 */ /* 0x000e220008000c00 */
[----:B------:R-:W-:Y:S02]  /*1e00*/  SHF.R.U32.HI R29, RZ, 0xe, R12 ;  /* 0x0000000eff1d7819 */ /* 0x000fe4000001160c */
[----:B------:R-:W-:-:S02]  /*1e10*/  LOP3.LUT R28, R28, 0x10001, RZ, 0xc0, !PT ;  /* 0x000100011c1c7812 */ /* 0x000fc400078ec0ff */
[----:B------:R-:W-:Y:S02]  /*1e20*/  SHF.R.U32.HI R33, RZ, 0xe, R13 ;  /* 0x0000000eff217819 */ /* 0x000fe4000001160d */
[----:B------:R-:W-:Y:S02]  /*1e30*/  LOP3.LUT R29, R28, 0x20002, R29, 0xf8, !PT ;  /* 0x000200021c1d7812 */ /* 0x000fe400078ef81d */
[----:B------:R-:W-:Y:S02]  /*1e40*/  LOP3.LUT R32, R32, 0x10001, RZ, 0xc0, !PT ;  /* 0x0001000120207812 */ /* 0x000fe400078ec0ff */
[----:B------:R-:W-:Y:S02]  /*1e50*/  LOP3.LUT R31, R31, 0x64006400, RZ, 0xfc, !PT ;  /* 0x640064001f1f7812 */ /* 0x000fe400078efcff */
[----:B------:R-:W-:Y:S02]  /*1e60*/  LOP3.LUT R32, R32, 0x20002, R33, 0xf8, !PT ;  /* 0x0002000220207812 */ /* 0x000fe400078ef821 */
[----:B------:R-:W-:Y:S01]  /*1e70*/  LOP3.LUT R30, R30, 0x64006400, RZ, 0xfc, !PT ;  /* 0x640064001e1e7812 */ /* 0x000fe200078efcff */
[----:B------:R-:W-:Y:S01]  /*1e80*/  HFMA2 R48, R31, R66.H0_H0, -132, -132 ;  /* 0xd820d8201f307431 */ /* 0x000fe20000040042 */
[----:B------:R-:W-:-:S02]  /*1e90*/  LOP3.LUT R7, R7, 0x64006400, RZ, 0xfc, !PT ;  /* 0x6400640007077812 */ /* 0x000fc400078efcff */
[----:B------:R-:W-:Y:S01]  /*1ea0*/  LOP3.LUT R53, R34, 0x64006400, RZ, 0xfc, !PT ;  /* 0x6400640022357812 */ /* 0x000fe200078efcff */
[----:B------:R-:W-:Y:S01]  /*1eb0*/  HADD2 R55, R30, -1028, -1028 ;  /* 0xe404e4041e377430 */ /* 0x000fe20000000000 */
[----:B------:R-:W-:Y:S01]  /*1ec0*/  LOP3.LUT R38, R38, 0x64006400, RZ, 0xfc, !PT ;  /* 0x6400640026267812 */ /* 0x000fe200078efcff */
[----:B------:R-:W-:Y:S01]  /*1ed0*/  HADD2 R57, R7, -1028, -1028 ;  /* 0xe404e40407397430 */ /* 0x000fe20000000000 */
[C---:B------:R-:W-:Y:S01]  /*1ee0*/  LOP3.LUT R19, R12.reuse, 0x380038, RZ, 0xc0, !PT ;  /* 0x003800380c137812 */ /* 0x040fe200078ec0ff */
[----:B------:R-:W-:Y:S01]  /*1ef0*/  HADD2 R53, R53, -1028, -1028 ;  /* 0xe404e40435357430 */ /* 0x000fe20000000000 */
[----:B------:R-:W-:Y:S01]  /*1f00*/  SHF.R.U32.HI R52, RZ, 0x6, R12 ;  /* 0x00000006ff347819 */ /* 0x000fe2000001160c */
[----:B------:R-:W-:Y:S01]  /*1f10*/  HADD2 R51, R38, -1028, -1028 ;  /* 0xe404e40426337430 */ /* 0x000fe20000000000 */
[----:B------:R-:W-:Y:S02]  /*1f20*/  LOP3.LUT R25, R12, 0x70007, RZ, 0xc0, !PT ;  /* 0x000700070c197812 */ /* 0x000fe400078ec0ff */
[----:B------:R-:W-:-:S02]  /*1f30*/  SHF.R.U32.HI R12, RZ, 0xe, R15 ;  /* 0x0000000eff0c7819 */ /* 0x000fc4000001160f */
[----:B------:R-:W-:Y:S02]  /*1f40*/  LOP3.LUT R43, R43, 0x10001, RZ, 0xc0, !PT ;  /* 0x000100012b2b7812 */ /* 0x000fe400078ec0ff */
[----:B------:R-:W-:Y:S02]  /*1f50*/  LOP3.LUT R27, R27, 0x64006400, RZ, 0xfc, !PT ;  /* 0x640064001b1b7812 */ /* 0x000fe400078efcff */
[----:B------:R-:W-:Y:S02]  /*1f60*/  LOP3.LUT R35, R35, 0x64006400, RZ, 0xfc, !PT ;  /* 0x6400640023237812 */ /* 0x000fe400078efcff */
[--C-:B------:R-:W-:Y:S01]  /*1f70*/  SHF.R.U32.HI R41, RZ, 0xe, R14.reuse ;  /* 0x0000000eff297819 */ /* 0x100fe2000001160e */
[----:B------:R-:W-:Y:S01]  /*1f80*/  HFMA2 R50, R27, R66.H0_H0, -132, -132 ;  /* 0xd820d8201b327431 */ /* 0x000fe20000040042 */
[C---:B------:R-:W-:Y:S01]  /*1f90*/  LOP3.LUT R39, R14.reuse, 0x380038, RZ, 0xc0, !PT ;  /* 0x003800380e277812 */ /* 0x040fe200078ec0ff */
[----:B0-----:R-:W-:Y:S01]  /*1fa0*/  HFMA2 R7, R57, R8, RZ ;  /* 0x0000000839077231 */ /* 0x001fe200000000ff */
[----:B------:R-:W-:Y:S01]  /*1fb0*/  SHF.R.U32.HI R72, RZ, 0x6, R14 ;  /* 0x00000006ff487819 */ /* 0x000fe2000001160e */
[----:B------:R-:W-:Y:S01]  /*1fc0*/  HFMA2 R34, R35, R66.H0_H0, -132, -132 ;  /* 0xd820d82023227431 */ /* 0x000fe20000040042 */
[----:B------:R-:W-:Y:S01]  /*1fd0*/  LOP3.LUT R26, R14, 0x70007, RZ, 0xc0, !PT ;  /* 0x000700070e1a7812 */ /* 0x000fe200078ec0ff */
[-C--:B------:R-:W-:Y:S01]  /*1fe0*/  HFMA2 R14, R53, R8.reuse, RZ ;  /* 0x00000008350e7231 */ /* 0x080fe200000000ff */
[----:B------:R-:W-:Y:S01]  /*1ff0*/  LOP3.LUT R43, R43, 0x20002, R12, 0xf8, !PT ;  /* 0x000200022b2b7812 */ /* 0x000fe200078ef80c */
[-C--:B------:R-:W-:Y:S01]  /*2000*/  HFMA2 R12, R55, R8.reuse, RZ.H0_H0 ;  /* 0x00000008370c7231 */ /* 0x080fe200000400ff */
[----:B------:R-:W-:Y:S01]  /*2010*/  LOP3.LUT R36, R36, 0x10001, RZ, 0xc0, !PT ;  /* 0x0001000124247812 */ /* 0x000fe200078ec0ff */
[----:B------:R-:W-:-:S02]  /*2020*/  HFMA2 R8, R51, R8, RZ.H0_H0 ;  /* 0x0000000833087231 */ /* 0x000fc400000400ff */
[-C--:B------:R-:W-:Y:S01]  /*2030*/  HFMA2 R38, R50, R9.reuse, R7 ;  /* 0x0000000932267231 */ /* 0x080fe20000000007 */
[----:B------:R-:W-:Y:S01]  /*2040*/  LOP3.LUT R7, R17, 0x70007, RZ, 0xc0, !PT ;  /* 0x0007000711077812 */ /* 0x000fe200078ec0ff */
[----:B------:R-:W-:Y:S01]  /*2050*/  HFMA2 R44, R34, R9, R14 ;  /* 0x00000009222c7231 */ /* 0x000fe2000000000e */
[----:B------:R-:W-:Y:S02]  /*2060*/  LOP3.LUT R36, R36, 0x20002, R41, 0xf8, !PT ;  /* 0x0002000224247812 */ /* 0x000fe400078ef829 */
[----:B------:R-:W-:Y:S02]  /*2070*/  LOP3.LUT R14, R18, 0x70007, RZ, 0xc0, !PT ;  /* 0x00070007120e7812 */ /* 0x000fe400078ec0ff */
        /* <DEDUP_REMOVED lines=11> */
[----:B------:R-:W-:Y:S02]  /*2130*/  LOP3.LUT R25, R25, 0x64006400, RZ, 0xfc, !PT ;  /* 0x6400640019197812 */ /* 0x000fe400078efcff */
[----:B------:R-:W-:Y:S02]  /*2140*/  LOP3.LUT R37, R37, 0x64006400, RZ, 0xfc, !PT ;  /* 0x6400640025257812 */ /* 0x000fe400078efcff */
[----:B------:R-:W-:Y:S02]  /*2150*/  LOP3.LUT R19, R19, 0x64006400, RZ, 0xfc, !PT ;  /* 0x6400640013137812 */ /* 0x000fe400078efcff */
[----:B--2---:R-:W-:-:S02]  /*2160*/  SHF.R.U32.HI R56, RZ, 0xd, R20 ;  /* 0x0000000dff387819 */ /* 0x004fc40000011614 */
[----:B------:R-:W-:Y:S02]  /*2170*/  SHF.R.U32.HI R67, RZ, 0xd, R21 ;  /* 0x0000000dff437819 */ /* 0x000fe40000011615 */
[----:B------:R-:W-:Y:S02]  /*2180*/  LOP3.LUT R56, R29, 0x40004, R56, 0xf8, !PT ;  /* 0x000400041d387812 */ /* 0x000fe400078ef838 */
[----:B------:R-:W-:Y:S01]  /*2190*/  LOP3.LUT R29, R42, 0x64006400, RZ, 0xfc, !PT ;  /* 0x640064002a1d7812 */ /* 0x000fe200078efcff */
[-C--:B------:R-:W-:Y:S01]  /*21a0*/  HFMA2 R42, R48, R9.reuse, R12 ;  /* 0x00000009302a7231 */ /* 0x080fe2000000000c */
[----:B------:R-:W-:Y:S02]  /*21b0*/  LOP3.LUT R67, R32, 0x40004, R67, 0xf8, !PT ;  /* 0x0004000420437812 */ /* 0x000fe400078ef843 */
[----:B------:R-:W-:Y:S01]  /*21c0*/  SHF.R.U32.HI R79, RZ, 0xd, R22 ;  /* 0x0000000dff4f7819 */ /* 0x000fe20000011616 */
[----:B------:R-:W-:Y:S01]  /*21d0*/  HFMA2 R32, R29, R66.H0_H0, -132, -132 ;  /* 0xd820d8201d207431 */ /* 0x000fe20000040042 */
[----:B------:R-:W-:Y:S01]  /*21e0*/  SHF.R.U32.HI R82, RZ, 0xd, R23 ;  /* 0x0000000dff527819 */ /* 0x000fe20000011617 */
[----:B------:R-:W0:Y:S01]  /*21f0*/  LDS.128 R28, [UR8+-0x90] ;  /* 0xffff7008ff1c7984 */ /* 0x000e220008000c00 */
[----:B------:R-:W-:Y:S01]  /*2200*/  LOP3.LUT R79, R36, 0x40004, R79, 0xf8, !PT ;  /* 0x00040004244f7812 */ /* 0x000fe200078ef84f */
[----:B------:R-:W-:Y:S01]  /*2210*/  HFMA2 R46, R32, R9, R8 ;  /* 0x00000009202e7231 */ /* 0x000fe20000000008 */
[----:B------:R-:W-:-:S02]  /*2220*/  LOP3.LUT R8, R17, 0x380038, RZ, 0xc0, !PT ;  /* 0x0038003811087812 */ /* 0x000fc400078ec0ff */
[----:B------:R-:W-:Y:S02]  /*2230*/  LOP3.LUT R9, R16, 0x70007, RZ, 0xc0, !PT ;  /* 0x0007000710097812 */ /* 0x000fe400078ec0ff */
[----:B------:R-:W-:Y:S02]  /*2240*/  LOP3.LUT R27, R8, 0x64006400, RZ, 0xfc, !PT ;  /* 0x64006400081b7812 */ /* 0x000fe400078efcff */
[----:B------:R-:W-:Y:S02]  /*2250*/  LOP3.LUT R9, R9, 0x64006400, RZ, 0xfc, !PT ;  /* 0x6400640009097812 */ /* 0x000fe400078efcff */
[----:B------:R-:W-:Y:S01]  /*2260*/  LOP3.LUT R8, R35, 0x64006400, RZ, 0xfc, !PT ;  /* 0x6400640023087812 */ /* 0x000fe200078efcff */
[----:B------:R-:W-:Y:S01]  /*2270*/  HADD2 R35, R7, -1028, -1028 ;  /* 0xe404e40407237430 */ /* 0x000fe20000000000 */
[----:B------:R-:W-:Y:S02]  /*2280*/  LOP3.LUT R12, R16, 0x380038, RZ, 0xc0, !PT ;  /* 0x00380038100c7812 */ /* 0x000fe400078ec0ff */
[----:B------:R-:W-:Y:S01]  /*2290*/  LOP3.LUT R36, R24, 0x380038, RZ, 0xc0, !PT ;  /* 0x0038003818247812 */ /* 0x000fe200078ec0ff */
[----:B------:R-:W-:Y:S01]  /*22a0*/  HADD2 R7, R8, -1028, -1028 ;  /* 0xe404e40408077430 */ /* 0x000fe20000000000 */
[----:B------:R-:W-:Y:S01]  /*22b0*/  LOP3.LUT R82, R43, 0x40004, R82, 0xf8, !PT ;  /* 0x000400042b527812 */ /* 0x000fe200078ef852 */
        /* <DEDUP_REMOVED lines=9> */
[----:B------:R-:W-:Y:S01]  /*2350*/  HFMA2 R46, R7, R10, R46 ;  /* 0x0000000a072e7231 */ /* 0x000fe2000000002e */
[----:B------:R-:W-:Y:S01]  /*2360*/  LOP3.LUT R13, R18, 0x1c001c0, RZ, 0xc0, !PT ;  /* 0x01c001c0120d7812 */ /* 0x000fe200078ec0ff */
[-C--:B------:R-:W-:Y:S01]  /*2370*/  HFMA2 R14, R27, R66.reuse.H0_H0, -132, -132 ;  /* 0xd820d8201b0e7431 */ /* 0x080fe20000040042 */
[----:B------:R-:W-:Y:S01]  /*2380*/  LOP3.LUT R27, R24, 0x1c001c0, RZ, 0xc0, !PT ;  /* 0x01c001c0181b7812 */ /* 0x000fe200078ec0ff */
[-C--:B------:R-:W-:Y:S01]  /*2390*/  HFMA2 R12, R41, R66.reuse.H0_H0, -132, -132 ;  /* 0xd820d820290c7431 */ /* 0x080fe20000040042 */
[----:B------:R-:W-:Y:S01]  /*23a0*/  LOP3.LUT R17, R17, 0x1c001c0, RZ, 0xc0, !PT ;  /* 0x01c001c011117812 */ /* 0x000fe200078ec0ff */
[-C--:B------:R-:W-:Y:S02]  /*23b0*/  HFMA2 R10, R43, R66.reuse.H0_H0, -132, -132 ;  /* 0xd820d8202b0a7431 */ /* 0x080fe40000040042 */
[-C--:B------:R-:W-:Y:S02]  /*23c0*/  HFMA2 R41, R14, R11.reuse, R38 ;  /* 0x0000000b0e297231 */ /* 0x080fe40000000026 */
        /* <DEDUP_REMOVED lines=8> */
[----:B------:R-:W-:Y:S01]  /*2450*/  HADD2 R36, R36, -1028, -1028 ;  /* 0xe404e40424247430 */ /* 0x000fe20000000000 */
[----:B------:R-:W-:Y:S01]  /*2460*/  LOP3.LUT R18, R11, 0x64006400, RZ, 0xfc, !PT ;  /* 0x640064000b127812 */ /* 0x000fe200078efcff */
[----:B0-----:R-:W-:Y:S01]  /*2470*/  HFMA2 R24, R13, R28, R44 ;  /* 0x0000001c0d187231 */ /* 0x001fe2000000002c */
[----:B------:R-:W-:Y:S01]  /*2480*/  LOP3.LUT R38, R27, 0x64006400, RZ, 0xfc, !PT ;  /* 0x640064001b267812 */ /* 0x000fe200078efcff */
[-C--:B------:R-:W-:Y:S01]  /*2490*/  HFMA2 R17, R16, R65.reuse.H0_H0, -20, -20 ;  /* 0xcd00cd0010117431 */ /* 0x080fe20000040041 */
[----:B------:R-:W-:Y:S01]  /*24a0*/  LOP3.LUT R27, R15, 0x64006400, RZ, 0xfc, !PT ;  /* 0x640064000f1b7812 */ /* 0x000fe200078efcff */
[-C--:B------:R-:W-:Y:S01]  /*24b0*/  HFMA2 R15, R18, R65.reuse.H0_H0, -20, -20 ;  /* 0xcd00cd00120f7431 */ /* 0x080fe20000040041 */
[----:B------:R-:W-:Y:S01]  /*24c0*/  LOP3.LUT R43, R39, 0x64006400, RZ, 0xfc, !PT ;  /* 0x64006400272b7812 */ /* 0x000fe200078efcff */
[----:B------:R-:W-:-:S02]  /*24d0*/  HFMA2 R11, R38, R65.H0_H0, -20, -20 ;  /* 0xcd00cd00260b7431 */ /* 0x000fc40000040041 */
[-C--:B------:R-:W-:Y:S02]  /*24e0*/  HFMA2 R41, R17, R28.reuse, R41 ;  /* 0x0000001c11297231 */ /* 0x080fe40000000029 */
[----:B------:R-:W-:Y:S01]  /*24f0*/  HADD2 R18, R26, -1028, -1028 ;  /* 0xe404e4041a127430 */ /* 0x000fe20000000000 */
[----:B------:R-:W-:Y:S01]  /*2500*/  LOP3.LUT R45, R40, 0x64006400, RZ, 0xfc, !PT ;  /* 0x64006400282d7812 */ /* 0x000fe200078efcff */
[-C--:B------:R-:W-:Y:S01]  /*2510*/  HFMA2 R42, R15, R28.reuse, R42 ;  /* 0x0000001c0f2a7231 */ /* 0x080fe2000000002a */
[----:B------:R-:W-:Y:S01]  /*2520*/  LOP3.LUT R40, R72, 0x70007, RZ, 0xc0, !PT ;  /* 0x0007000748287812 */ /* 0x000fe200078ec0ff */
[----:B------:R-:W-:Y:S02]  /*2530*/  HFMA2 R28, R11, R28, R46 ;  /* 0x0000001c0b1c7231 */ /* 0x000fe4000000002e */
[-C--:B------:R-:W-:Y:S02]  /*2540*/  HFMA2 R49, R18, R29.reuse, R24 ;  /* 0x0000001d12317231 */ /* 0x080fe40000000018 */
[----:B------:R-:W-:Y:S01]  /*2550*/  HADD2 R38, R25, -1028, -1028 ;  /* 0xe404e40419267430 */ /* 0x000fe20000000000 */
[----:B------:R-:W-:Y:S01]  /*2560*/  LOP3.LUT R40, R40, 0x64006400, RZ, 0xfc, !PT ;  /* 0x6400640028287812 */ /* 0x000fe200078efcff */
[----:B------:R-:W-:Y:S01]  /*2570*/  HADD2 R16, R27, -1028, -1028 ;  /* 0xe404e4041b107430 */ /* 0x000fe20000000000 */
[----:B------:R-:W-:Y:S01]  /*2580*/  SHF.R.U32.HI R60, RZ, 0x6, R20 ;  /* 0x00000006ff3c7819 */ /* 0x000fe20000011614 */
[----:B------:R-:W0:Y:S01]  /*2590*/  LDS.128 R24, [UR8+-0x80] ;  /* 0xffff8008ff187984 */ /* 0x000e220008000c00 */
[----:B------:R-:W-:-:S02]  /*25a0*/  HFMA2 R44, R38, R29, R41 ;  /* 0x0000001d262c7231 */ /* 0x000fc40000000029 */
        /* <DEDUP_REMOVED lines=12> */
[----:B------:R-:W-:-:S02]  /*2670*/  HFMA2 R45, R41, R30, R44 ;  /* 0x0000001e292d7231 */ /* 0x000fc4000000002c */
[-C--:B------:R-:W-:Y:S02]  /*2680*/  HFMA2 R47, R39, R30.reuse, R46 ;  /* 0x0000001e272f7231 */ /* 0x080fe4000000002e */
[-C--:B------:R-:W-:Y:S02]  /*2690*/  HFMA2 R49, R37, R30.reuse, R49 ;  /* 0x0000001e25317231 */ /* 0x080fe40000000031 */
[----:B------:R-:W-:Y:S01]  /*26a0*/  HADD2 R42, R40, -1028, -1028 ;  /* 0xe404e404282a7430 */ /* 0x000fe20000000000 */
[----:B------:R-:W-:Y:S01]  /*26b0*/  LOP3.LUT R59, R21, 0x380038, RZ, 0xc0, !PT ;  /* 0x00380038153b7812 */ /* 0x000fe200078ec0ff */
        /* <DEDUP_REMOVED lines=19> */
[----:B------:R-:W1:Y:S01]  /*27f0*/  LDS.128 R28, [UR8+-0x70] ;  /* 0xffff9008ff1c7984 */ /* 0x000e620008000c00 */
[-C--:B------:R-:W-:Y:S01]  /*2800*/  HFMA2 R45, R45, R66.reuse.H0_H0, -132, -132 ;  /* 0xd820d8202d2d7431 */ /* 0x080fe20000040042 */
[----:B------:R-:W-:Y:S01]  /*2810*/  LOP3.LUT R52, R52, 0x1c001c0, RZ, 0xc0, !PT ;  /* 0x01c001c034347812 */ /* 0x000fe200078ec0ff */
[----:B------:R-:W-:-:S02]  /*2820*/  HFMA2 R43, R43, R66.H0_H0, -132, -132 ;  /* 0xd820d8202b2b7431 */ /* 0x000fc40000040042 */
[-C--:B0-----:R-:W-:Y:S02]  /*2830*/  HFMA2 R54, R49, R24.reuse, R54 ;  /* 0x0000001831367231 */ /* 0x081fe40000000036 */
[-C--:B------:R-:W-:Y:S02]  /*2840*/  HFMA2 R73, R47, R24.reuse, R73 ;  /* 0x000000182f497231 */ /* 0x080fe40000000049 */
[-C--:B------:R-:W-:Y:S02]  /*2850*/  HFMA2 R80, R45, R24.reuse, R80 ;  /* 0x000000182d507231 */ /* 0x080fe40000000050 */
[----:B------:R-:W-:Y:S01]  /*2860*/  HFMA2 R24, R43, R24, R58 ;  /* 0x000000182b187231 */ /* 0x000fe2000000003a */
[C---:B------:R-:W-:Y:S02]  /*2870*/  LOP3.LUT R58, R20.reuse, 0x380038, RZ, 0xc0, !PT ;  /* 0x00380038143a7812 */ /* 0x040fe400078ec0ff */
[----:B------:R-:W-:Y:S02]  /*2880*/  LOP3.LUT R20, R20, 0x70007, RZ, 0xc0, !PT ;  /* 0x0007000714147812 */ /* 0x000fe400078ec0ff */
[----:B------:R-:W-:-:S02]  /*2890*/  LOP3.LUT R52, R52, 0x64006400, RZ, 0xfc, !PT ;  /* 0x6400640034347812 */ /* 0x000fc400078efcff */
[----:B------:R-:W-:Y:S02]  /*28a0*/  LOP3.LUT R20, R20, 0x64006400, RZ, 0xfc, !PT ;  /* 0x6400640014147812 */ /* 0x000fe400078efcff */
[----:B------:R-:W-:Y:S01]  /*28b0*/  LOP3.LUT R61, R58, 0x64006400, RZ, 0xfc, !PT ;  /* 0x640064003a3d7812 */ /* 0x000fe200078efcff */
[----:B------:R-:W-:Y:S01]  /*28c0*/  HFMA2 R70, R52, R65.H0_H0, -20, -20 ;  /* 0xcd00cd0034467431 */ /* 0x000fe20000040041 */
[C---:B------:R-:W-:Y:S01]  /*28d0*/  LOP3.LUT R58, R60.reuse, 0x380038, RZ, 0xc0, !PT ;  /* 0x003800383c3a7812 */ /* 0x040fe200078ec0ff */
[----:B------:R-:W-:Y:S01]  /*28e0*/  HADD2 R63, R20, -1028, -1028 ;  /* 0xe404e404143f7430 */ /* 0x000fe20000000000 */
[C---:B------:R-:W-:Y:S01]  /*28f0*/  LOP3.LUT R52, R60.reuse, 0x1c001c0, RZ, 0xc0, !PT ;  /* 0x01c001c03c347812 */ /* 0x040fe200078ec0ff */
[----:B------:R-:W-:Y:S01]  /*2900*/  HFMA2 R62, R70, R25, R54 ;  /* 0x00000019463e7231 */ /* 0x000fe20000000036 */
[----:B------:R-:W-:Y:S01]  /*2910*/  LOP3.LUT R60, R60, 0x70007, RZ, 0xc0, !PT ;  /* 0x000700073c3c7812 */ /* 0x000fe200078ec0ff */
[----:B------:R-:W-:Y:S01]  /*2920*/  HFMA2 R68, R61, R66.H0_H0, -132, -132 ;  /* 0xd820d8203d447431 */ /* 0x000fe20000040042 */
[----:B------:R-:W-:Y:S01]  /*2930*/  LOP3.LUT R89, R58, 0x64006400, RZ, 0xfc, !PT ;  /* 0x640064003a597812 */ /* 0x000fe200078efcff */
[----:B------:R-:W-:Y:S01]  /*2940*/  HFMA2 R62, R63, R26, R62 ;  /* 0x0000001a3f3e7231 */ /* 0x000fe2000000003e */
[----:B------:R-:W-:-:S02]  /*2950*/  LOP3.LUT R54, R60, 0x64006400, RZ, 0xfc, !PT ;  /* 0x640064003c367812 */ /* 0x000fc400078efcff */
[----:B------:R-:W-:Y:S02]  /*2960*/  LOP3.LUT R59, R59, 0x64006400, RZ, 0xfc, !PT ;  /* 0x640064003b3b7812 */ /* 0x000fe400078efcff */
[----:B------:R-:W-:Y:S01]  /*2970*/  SHF.R.U32.HI R74, RZ, 0x6, R22 ;  /* 0x00000006ff4a7819 */ /* 0x000fe20000011616 */
[----:B------:R-:W-:Y:S01]  /*2980*/  HADD2 R61, R54, -1028, -1028 ;  /* 0xe404e404363d7430 */ /* 0x000fe20000000000 */
[----:B------:R-:W-:Y:S01]  /*2990*/  LOP3.LUT R77, R23, 0x380038, RZ, 0xc0, !PT ;  /* 0x00380038174d7812 */ /* 0x000fe200078ec0ff */
[----:B------:R-:W-:Y:S01]  /*29a0*/  HFMA2 R54, R68, R27, R62 ;  /* 0x0000001b44367231 */ /* 0x000fe2000000003e */
[----:B------:R-:W-:Y:S01]  /*29b0*/  LOP3.LUT R58, R52, 0x64006400, RZ, 0xfc, !PT ;  /* 0x64006400343a7812 */ /* 0x000fe200078efcff */
[----:B------:R-:W-:Y:S01]  /*29c0*/  HFMA2 R52, R89, R66.H0_H0, -132, -132 ;  /* 0xd820d82059347431 */ /* 0x000fe20000040042 */
[----:B------:R-:W-:Y:S02]  /*29d0*/  LOP3.LUT R85, R85, 0x64006400, RZ, 0xfc, !PT ;  /* 0x6400640055557812 */ /* 0x000fe400078efcff */
[----:B------:R-:W-:Y:S01]  /*29e0*/  LOP3.LUT R71, R71, 0x1c001c0, RZ, 0xc0, !PT ;  /* 0x01c001c047477812 */ /* 0x000fe200078ec0ff */
[----:B-1----:R-:W-:Y:S01]  /*29f0*/  HFMA2 R76, R61, R28, R54 ;  /* 0x0000001c3d4c7231 */ /* 0x002fe20000000036 */
[----:B------:R-:W-:Y:S01]  /*2a00*/  SHF.R.U32.HI R75, RZ, 0x6, R21 ;  /* 0x00000006ff4b7819 */ /* 0x000fe20000011615 */
[-C--:B------:R-:W-:Y:S01]  /*2a10*/  HFMA2 R54, R59, R66.reuse.H0_H0, -132, -132 ;  /* 0xd820d8203b367431 */ /* 0x080fe20000040042 */
[----:B------:R-:W-:Y:S01]  /*2a20*/  LOP3.LUT R77, R77, 0x64006400, RZ, 0xfc, !PT ;  /* 0x640064004d4d7812 */ /* 0x000fe200078efcff */
[----:B------:R-:W-:Y:S01]  /*2a30*/  HFMA2 R59, R58, R65.H0_H0, -20, -20 ;  /* 0xcd00cd003a3b7431 */ /* 0x000fe20000040041 */
[----:B------:R-:W-:Y:S01]  /*2a40*/  LOP3.LUT R60, R74, 0x380038, RZ, 0xc0, !PT ;  /* 0x003800384a3c7812 */ /* 0x000fe200078ec0ff */
[----:B------:R-:W-:Y:S01]  /*2a50*/  HFMA2 R76, R52, R29, R76 ;  /* 0x0000001d344c7231 */ /* 0x000fe2000000004c */
[----:B------:R-:W-:Y:S01]  /*2a60*/  LOP3.LUT R64, R56, 0x64006400, RZ, 0xfc, !PT ;  /* 0x6400640038407812 */ /* 0x000fe200078efcff */
[----:B------:R-:W-:Y:S01]  /*2a70*/  HFMA2 R56, R85, R66.H0_H0, -132, -132 ;  /* 0xd820d82055387431 */ /* 0x000fe20000040042 */
[----:B------:R-:W-:Y:S01]  /*2a80*/  LOP3.LUT R21, R21, 0x70007, RZ, 0xc0, !PT ;  /* 0x0007000715157812 */ /* 0x000fe200078ec0ff */
[----:B------:R-:W-:Y:S01]  /*2a90*/  HFMA2 R76, R59, R30, R76 ;  /* 0x0000001e3b4c7231 */ /* 0x000fe2000000004c */
[----:B------:R-:W-:Y:S01]  /*2aa0*/  LOP3.LUT R78, R71, 0x64006400, RZ, 0xfc, !PT ;  /* 0x64006400474e7812 */ /* 0x000fe200078efcff */
[----:B------:R-:W-:Y:S01]  /*2ab0*/  HADD2 R58, R64, -1028, -1028 ;  /* 0xe404e404403a7430 */ /* 0x000fe20000000000 */
[----:B------:R-:W-:-:S02]  /*2ac0*/  LOP3.LUT R20, R75, 0x380038, RZ, 0xc0, !PT ;  /* 0x003800384b147812 */ /* 0x000fc400078ec0ff */
[----:B------:R-:W-:Y:S01]  /*2ad0*/  LOP3.LUT R85, R60, 0x64006400, RZ, 0xfc, !PT ;  /* 0x640064003c557812 */ /* 0x000fe200078efcff */
[-C--:B------:R-:W-:Y:S01]  /*2ae0*/  HFMA2 R60, R77, R66.reuse.H0_H0, -132, -132 ;  /* 0xd820d8204d3c7431 */ /* 0x080fe20000040042 */
[----:B------:R-:W-:Y:S01]  /*2af0*/  LOP3.LUT R77, R21, 0x64006400, RZ, 0xfc, !PT ;  /* 0x64006400154d7812 */ /* 0x000fe200078efcff */
[----:B------:R-:W-:Y:S01]  /*2b00*/  HFMA2 R78, R78, R65.H0_H0, -20, -20 ;  /* 0xcd00cd004e4e7431 */ /* 0x000fe20000040041 */
[----:B------:R-:W-:Y:S01]  /*2b10*/  LOP3.LUT R89, R20, 0x64006400, RZ, 0xfc, !PT ;  /* 0x6400640014597812 */ /* 0x000fe200078efcff */
[----:B------:R-:W-:Y:S01]  /*2b20*/  HFMA2 R20, R58, R31, R76 ;  /* 0x0000001f3a147231 */ /* 0x000fe2000000004c */
[C---:B------:R-:W-:Y:S01]  /*2b30*/  LOP3.LUT R21, R75.reuse, 0x1c001c0, RZ, 0xc0, !PT ;  /* 0x01c001c04b157812 */ /* 0x040fe200078ec0ff */
        /* <DEDUP_REMOVED lines=8> */
[----:B------:R-:W-:Y:S01]  /*2bc0*/  HADD2 R20, R20.H0_H0, R20.H1_H1 ;  /* 0x3000001414147230 */ /* 0x000fe20000000800 */
[----:B------:R-:W-:Y:S01]  /*2bd0*/  LOP3.LUT R76, R76, 0x64006400, RZ, 0xfc, !PT ;  /* 0x640064004c4c7812 */ /* 0x000fe200078efcff */
[----:B------:R-:W-:Y:S01]  /*2be0*/  HFMA2 R73, R54, R27, R73 ;  /* 0x0000001b36497231 */ /* 0x000fe20000000049 */
[----:B------:R-:W-:-:S02]  /*2bf0*/  LOP3.LUT R75, R75, 0x64006400, RZ, 0xfc, !PT ;  /* 0x640064004b4b7812 */ /* 0x000fc400078efcff */
[----:B------:R-:W-:Y:S02]  /*2c00*/  LOP3.LUT R72, R69, 0x1c001c0, RZ, 0xc0, !PT ;  /* 0x01c001c045487812 */ /* 0x000fe400078ec0ff */
[----:B------:R-:W-:Y:S01]  /*2c10*/  LOP3.LUT R71, R22, 0x64006400, RZ, 0xfc, !PT ;  /* 0x6400640016477812 */ /* 0x000fe200078efcff */
[----:B------:R-:W-:Y:S01]  /*2c20*/  HADD2 R75, R75, -1028, -1028 ;  /* 0xe404e4044b4b7430 */ /* 0x000fe20000000000 */
[----:B------:R-:W-:Y:S02]  /*2c30*/  LOP3.LUT R62, R81, 0x380038, RZ, 0xc0, !PT ;  /* 0x00380038513e7812 */ /* 0x000fe400078ec0ff */
[C---:B------:R-:W-:Y:S01]  /*2c40*/  LOP3.LUT R69, R74.reuse, 0x1c001c0, RZ, 0xc0, !PT ;  /* 0x01c001c04a457812 */ /* 0x040fe200078ec0ff */
[----:B------:R-:W-:Y:S01]  /*2c50*/  HADD2 R71, R71, -1028, -1028 ;  /* 0xe404e40447477430 */ /* 0x000fe20000000000 */
[----:B------:R-:W-:Y:S01]  /*2c60*/  LOP3.LUT R22, R74, 0x70007, RZ, 0xc0, !PT ;  /* 0x000700074a167812 */ /* 0x000fe200078ec0ff */
[----:B------:R-:W-:Y:S01]  /*2c70*/  HFMA2 R74, R76, R65.H0_H0, -20, -20 ;  /* 0xcd00cd004c4a7431 */ /* 0x000fe20000040041 */
[----:B------:R-:W-:Y:S01]  /*2c80*/  LOP3.LUT R76, R21, 0x64006400, RZ, 0xfc, !PT ;  /* 0x64006400154c7812 */ /* 0x000fe200078efcff */
[----:B------:R-:W-:Y:S01]  /*2c90*/  HFMA2 R21, R75, R28, R73 ;  /* 0x0000001c4b157231 */ /* 0x000fe20000000049 */
[----:B------:R-:W-:Y:S01]  /*2ca0*/  LOP3.LUT R67, R67, 0x64006400, RZ, 0xfc, !PT ;  /* 0x6400640043437812 */ /* 0x000fe200078efcff */
[----:B------:R-:W-:Y:S01]  /*2cb0*/  HFMA2 R80, R74, R25, R80 ;  /* 0x000000194a507231 */ /* 0x000fe20000000050 */
[----:B------:R-:W-:Y:S01]  /*2cc0*/  LOP3.LUT R91, R62, 0x64006400, RZ, 0xfc, !PT ;  /* 0x640064003e5b7812 */ /* 0x000fe200078efcff */
[----:B------:R-:W-:Y:S01]  /*2cd0*/  HFMA2 R62, R89, R66.H0_H0, -132, -132 ;  /* 0xd820d820593e7431 */ /* 0x000fe20000040042 */
[----:B------:R-:W-:Y:S01]  /*2ce0*/  LOP3.LUT R72, R72, 0x64006400, RZ, 0xfc, !PT ;  /* 0x6400640048487812 */ /* 0x000fe200078efcff */
[----:B------:R-:W-:Y:S01]  /*2cf0*/  HFMA2 R73, R76, R65.H0_H0, -20, -20 ;  /* 0xcd00cd004c497431 */ /* 0x000fe20000040041 */
[----:B------:R-:W-:Y:S01]  /*2d00*/  LOP3.LUT R23, R23, 0x70007, RZ, 0xc0, !PT ;  /* 0x0007000717177812 */ /* 0x000fe200078ec0ff */
[----:B------:R-:W-:-:S02]  /*2d10*/  HADD2 R76, R67, -1028, -1028 ;  /* 0xe404e404434c7430 */ /* 0x000fc40000000000 */
[----:B------:R-:W-:Y:S01]  /*2d20*/  HFMA2 R67, R62, R29, R21 ;  /* 0x0000001d3e437231 */ /* 0x000fe20000000015 */
[----:B------:R-:W-:Y:S01]  /*2d30*/  LOP3.LUT R21, R81, 0x1c001c0, RZ, 0xc0, !PT ;  /* 0x01c001c051157812 */ /* 0x000fe200078ec0ff */
[----:B------:R-:W-:Y:S01]  /*2d40*/  HFMA2 R85, R71, R26, R80 ;  /* 0x0000001a47557231 */ /* 0x000fe20000000050 */
[----:B------:R-:W-:Y:S01]  /*2d50*/  LOP3.LUT R88, R69, 0x64006400, RZ, 0xfc, !PT ;  /* 0x6400640045587812 */ /* 0x000fe200078efcff */
[----:B------:R-:W-:Y:S01]  /*2d60*/  HFMA2 R67, R73, R30, R67 ;  /* 0x0000001e49437231 */ /* 0x000fe20000000043 */
[----:B------:R-:W-:Y:S01]  /*2d70*/  LOP3.LUT R80, R21, 0x64006400, RZ, 0xfc, !PT ;  /* 0x6400640015507812 */ /* 0x000fe200078efcff */
[----:B------:R-:W-:Y:S01]  /*2d80*/  HFMA2 R72, R72, R65.H0_H0, -20, -20 ;  /* 0xcd00cd0048487431 */ /* 0x000fe20000040041 */
[----:B------:R-:W-:Y:S01]  /*2d90*/  LOP3.LUT R79, R79, 0x64006400, RZ, 0xfc, !PT ;  /* 0x640064004f4f7812 */ /* 0x000fe200078efcff */
[----:B------:R-:W-:Y:S01]  /*2da0*/  HFMA2 R21, R76, R31, R67 ;  /* 0x0000001f4c157231 */ /* 0x000fe20000000043 */
[----:B------:R-:W-:Y:S01]  /*2db0*/  LOP3.LUT R23, R23, 0x64006400, RZ, 0xfc, !PT ;  /* 0x6400640017177812 */ /* 0x000fe200078efcff */
[-C--:B------:R-:W-:Y:S01]  /*2dc0*/  HFMA2 R67, R88, R65.reuse.H0_H0, -20, -20 ;  /* 0xcd00cd0058437431 */ /* 0x080fe20000040041 */
[----:B------:R-:W-:Y:S01]  /*2dd0*/  LOP3.LUT R81, R81, 0x70007, RZ, 0xc0, !PT ;  /* 0x0007000751517812 */ /* 0x000fe200078ec0ff */
[----:B------:R-:W-:-:S02]  /*2de0*/  HFMA2 R65, R80, R65.H0_H0, -20, -20 ;  /* 0xcd00cd0050417431 */ /* 0x000fc40000040041 */
[----:B------:R-:W-:Y:S02]  /*2df0*/  HFMA2 R24, R72, R25, R24 ;  /* 0x0000001948187231 */ /* 0x000fe40000000018 */
[----:B------:R-:W-:Y:S01]  /*2e00*/  HADD2 R80, R79, -1028, -1028 ;  /* 0xe404e4044f507430 */ /* 0x000fe20000000000 */
[----:B------:R-:W-:Y:S01]  /*2e10*/  LOP3.LUT R22, R22, 0x64006400, RZ, 0xfc, !PT ;  /* 0x6400640016167812 */ /* 0x000fe200078efcff */
[----:B------:R-:W-:Y:S01]  /*2e20*/  HADD2 R79, R23, -1028, -1028 ;  /* 0xe404e404174f7430 */ /* 0x000fe20000000000 */
[----:B------:R-:W-:Y:S01]  /*2e30*/  LOP3.LUT R81, R81, 0x64006400, RZ, 0xfc, !PT ;  /* 0x6400640051517812 */ /* 0x000fe200078efcff */
[----:B------:R-:W-:Y:S01]  /*2e40*/  HFMA2 R85, R56, R27, R85 ;  /* 0x0000001b38557231 */ /* 0x000fe20000000055 */
[----:B------:R-:W-:Y:S01]  /*2e50*/  LOP3.LUT R82, R82, 0x64006400, RZ, 0xfc, !PT ;  /* 0x6400640052527812 */ /* 0x000fe200078efcff */
[----:B------:R-:W-:Y:S02]  /*2e60*/  HFMA2 R24, R79, R26, R24 ;  /* 0x0000001a4f187231 */ /* 0x000fe40000000018 */
[----:B------:R-:W-:-:S02]  /*2e70*/  HADD2 R69, R22, -1028, -1028 ;  /* 0xe404e40416457430 */ /* 0x000fc40000000000 */
[----:B------:R-:W-:Y:S02]  /*2e80*/  HFMA2 R24, R60, R27, R24 ;  /* 0x0000001b3c187231 */ /* 0x000fe40000000018 */
[----:B------:R-:W-:Y:S02]  /*2e90*/  HADD2 R81, R81, -1028, -1028 ;  /* 0xe404e40451517430 */ /* 0x000fe40000000000 */
[----:B------:R-:W-:Y:S02]  /*2ea0*/  HFMA2 R85, R69, R28, R85 ;  /* 0x0000001c45557231 */ /* 0x000fe40000000055 */
[----:B------:R-:W-:Y:S02]  /*2eb0*/  HFMA2 R66, R91, R66.H0_H0, -132, -132 ;  /* 0xd820d8205b427431 */ /* 0x000fe40000040042 */
[----:B------:R-:W-:Y:S02]  /*2ec0*/  HFMA2 R24, R81, R28, R24 ;  /* 0x0000001c51187231 */ /* 0x000fe40000000018 */
[----:B------:R-:W-:-:S02]  /*2ed0*/  HFMA2 R85, R64, R29, R85 ;  /* 0x0000001d40557231 */ /* 0x000fc40000000055 */
[----:B------:R-:W-:Y:S02]  /*2ee0*/  HFMA2 R24, R66, R29, R24 ;  /* 0x0000001d42187231 */ /* 0x000fe40000000018 */
[----:B------:R-:W-:Y:S02]  /*2ef0*/  HADD2 R82, R82, -1028, -1028 ;  /* 0xe404e40452527430 */ /* 0x000fe40000000000 */
[-C--:B------:R-:W-:Y:S02]  /*2f00*/  HFMA2 R85, R67, R30.reuse, R85 ;  /* 0x0000001e43557231 */ /* 0x080fe40000000055 */
[----:B------:R-:W-:Y:S02]  /*2f10*/  HADD2 R21, R21.H0_H0, R21.H1_H1 ;  /* 0x3000001515157230 */ /* 0x000fe40000000800 */
[----:B------:R-:W-:Y:S02]  /*2f20*/  HFMA2 R24, R65, R30, R24 ;  /* 0x0000001e41187231 */ /* 0x000fe40000000018 */
[-C--:B------:R-:W-:Y:S01]  /*2f30*/  HFMA2 R22, R80, R31.reuse, R85 ;  /* 0x0000001f50167231 */ /* 0x080fe20000000055 */
[----:B------:R-:W-:Y:S01]  /*2f40*/  PRMT R20, R20, 0x5410, R21 ;  /* 0x0000541014147816 */ /* 0x000fe20000000015 */
[----:B------:R-:W-:-:S02]  /*2f50*/  HFMA2 R24, R82, R31, R24 ;  /* 0x0000001f52187231 */ /* 0x000fc40000000018 */
[----:B------:R-:W-:Y:S02]  /*2f60*/  HADD2 R22, R22.H0_H0, R22.H1_H1 ;  /* 0x3000001616167230 */ /* 0x000fe40000000800 */
[----:B------:R-:W-:Y:S02]  /*2f70*/  HADD2 R24, R24.H0_H0, R24.H1_H1 ;  /* 0x3000001818187230 */ /* 0x000fe40000000800 */
[----:B------:R-:W-:-:S03]  /*2f80*/  HFMA2 R6, R20, R84, R6 ;  /* 0x0000005414067231 */ /* 0x000fc60000000006 */
[----:B------:R-:W-:-:S05]  /*2f90*/  PRMT R22, R22, 0x5410, R24 ;  /* 0x0000541016167816 */ /* 0x000fca0000000018 */
[----:B------:R-:W-:Y:S01]  /*2fa0*/  HFMA2 R5, R22, R83, R5 ;  /* 0x0000005316057231 */ /* 0x000fe20000000005 */
[----:B------:R-:W-:Y:S06]  /*2fb0*/  BRA.U !UP0, `(.L_x_1610) ;  /* 0x0000000908687547 */ /* 0x000fec000b800000 */
[----:B------:R-:W0:Y:S01]  /*2fc0*/  LDS.128 R24, [UR8+-0x20] ;  /* 0xffffe008ff187984 */ /* 0x000e220008000c00 */
[----:B------:R-:W-:-:S03]  /*2fd0*/  UISETP.NE.AND UP0, UPT, UR14, 0x2, UPT ;  /* 0x000000020e00788c */ /* 0x000fc6000bf05270 */
[----:B------:R-:W1:Y:S01]  /*2fe0*/  LDS.128 R20, [UR8+-0x10] ;  /* 0xfffff008ff147984 */ /* 0x000e620008000c00 */
[-C--:B0-----:R-:W-:Y:S02]  /*2ff0*/  HFMA2 R28, R57, R24.reuse, RZ.H0_H0 ;  /* 0x00000018391c7231 */ /* 0x081fe400000400ff */
[-C--:B------:R-:W-:Y:S02]  /*3000*/  HFMA2 R29, R55, R24.reuse, RZ ;  /* 0x00000018371d7231 */ /* 0x080fe400000000ff */
[-C--:B------:R-:W-:Y:S02]  /*3010*/  HFMA2 R30, R53, R24.reuse, RZ.H0_H0 ;  /* 0x00000018351e7231 */ /* 0x080fe400000400ff */
[----:B------:R-:W-:Y:S02]  /*3020*/  HFMA2 R24, R51, R24, RZ ;  /* 0x0000001833187231 */ /* 0x000fe400000000ff */
        /* <DEDUP_REMOVED lines=24> */
[----:B------:R-:W-:Y:S01]  /*31b0*/  HFMA2 R20, R19, R22, R20 ;  /* 0x0000001613147231 */ /* 0x000fe20000000014 */
[----:B------:R-:W1:Y:S01]  /*31c0*/  LDS.128 R28, [UR8+0x10] ;  /* 0x00001008ff1c7984 */ /* 0x000e620008000c00 */
        /* <DEDUP_REMOVED lines=48> */
[-C--:B0-----:R-:W-:Y:S02]  /*34d0*/  HFMA2 R57, R57, R20.reuse, RZ.H0_H0 ;  /* 0x0000001439397231 */ /* 0x081fe400000400ff */
[----:B------:R-:W-:-:S02]  /*34e0*/  HFMA2 R55, R55, R20, RZ ;  /* 0x0000001437377231 */ /* 0x000fc400000000ff */
[-C--:B------:R-:W-:Y:S02]  /*34f0*/  HFMA2 R53, R53, R20.reuse, RZ.H0_H0 ;  /* 0x0000001435357231 */ /* 0x080fe400000400ff */
[----:B------:R-:W-:Y:S02]  /*3500*/  HFMA2 R20, R51, R20, RZ ;  /* 0x0000001433147231 */ /* 0x000fe400000000ff */
        /* <DEDUP_REMOVED lines=69> */
.L_x_1610:
        /* <DEDUP_REMOVED lines=10> */
.L_x_1609:
[----:B------:R-:W-:-:S13]  /*3a00*/  ISETP.LT.AND P0, PT, RZ, UR14, PT ;  /* 0x0000000eff007c0c */ /* 0x000fda000bf01270 */
[----:B------:R-:W-:Y:S05]  /*3a10*/  @!P0 EXIT ;  /* 0x000000000000894d */ /* 0x000fea0003800000 */
[----:B------:R-:W0:Y:S01]  /*3a20*/  S2R R7, SR_CTAID.X ;  /* 0x0000000000077919 */ /* 0x000e220000002500 */
[----:B------:R-:W1:Y:S01]  /*3a30*/  LDC.64 R10, c[0x0][0x3a0] ;  /* 0x0000e800ff0a7b82 */ /* 0x000e620000000a00 */
[----:B------:R-:W-:Y:S01]  /*3a40*/  UIMAD UR4, UR26, UR15, URZ ;  /* 0x0000000f1a0472a4 */ /* 0x000fe2000f8e02ff */
[----:B------:R-:W0:Y:S02]  /*3a50*/  S2R R8, SR_TID.X ;  /* 0x0000000000087919 */ /* 0x000e240000002100 */
[----:B0-----:R-:W-:-:S03]  /*3a60*/  LEA R7, R7, R8, 0x6 ;  /* 0x0000000807077211 */ /* 0x001fc600078e30ff */
[----:B------:R-:W-:Y:S02]  /*3a70*/  MOV R8, UR4 ;  /* 0x0000000400087c02 */ /* 0x000fe40008000f00 */
[----:B------:R-:W-:-:S04]  /*3a80*/  IMAD.SHL.U32 R7, R7, 0x4, RZ ;  /* 0x0000000407077824 */ /* 0x000fc800078e00ff */
[----:B------:R-:W-:-:S04]  /*3a90*/  IMAD R7, R8, 0x3, R7 ;  /* 0x0000000308077824 */ /* 0x000fc800078e0207 */
[----:B-1----:R-:W-:Y:S01]  /*3aa0*/  IMAD.WIDE R10, R7, 0x2, R10 ;  /* 0x00000002070a7825 */ /* 0x002fe200078e020a */
[----:B------:R-:W-:-:S05]  /*3ab0*/  MOV R7, R6 ;  /* 0x0000000600077202 */ /* 0x000fca0000000f00 */
[----:B------:R0:W-:Y:S01]  /*3ac0*/  ATOM.E.ADD.F16x2.RN.STRONG.GPU P0, RZ, desc[UR20][R10.64], R7 ;  /* 0x800000070aff79a2 */ /* 0x0001e2000c10e114 */
[----:B------:R-:W-:Y:S01]  /*3ad0*/  BSSY.RECONVERGENT B0, `(.L_x_1612) ;  /* 0x0000010000007945 */ /* 0x000fe20003800200 */
[----:B------:R-:W-:-:S03]  /*3ae0*/  MOV R12, R5 ;  /* 0x00000005000c7202 */ /* 0x000fc60000000f00 */
[----:B0-----:R-:W-:Y:S05]  /*3af0*/  @P0 BRA `(.L_x_1613) ;  /* 0x0000000000340947 */ /* 0x001fea0003800000 */
[----:B------:R-:W0:Y:S02]  /*3b00*/  QSPC.E.S P0, RZ, [R10] ;  /* 0x000000000aff73aa */ /* 0x000e240000000500 */
[----:B0-----:R-:W-:Y:S05]  /*3b10*/  @!P0 BRA `(.L_x_1614) ;  /* 0x0000000000208947 */ /* 0x001fea0003800000 */
[----:B------:R-:W-:-:S05]  /*3b20*/  IMAD.MOV.U32 R8, RZ, RZ, R10 ;  /* 0x000000ffff087224 */ /* 0x000fca00078e000a */
[----:B------:R-:W-:Y:S02]  /*3b30*/  MOV R8, R8 ;  /* 0x0000000800087202 */ /* 0x000fe40000000f00 */
[----:B------:R-:W-:-:S07]  /*3b40*/  MOV R9, R6 ;  /* 0x0000000600097202 */ /* 0x000fce0000000f00 */
.L_x_1615:
[----:B------:R-:W0:Y:S02]  /*3b50*/  LDS R6, [R8] ;  /* 0x0000000008067984 */ /* 0x000e240000000800 */
[----:B0-----:R-:W-:-:S05]  /*3b60*/  HADD2 R7, R6, R9 ;  /* 0x0000000906077230 */ /* 0x001fca0000000000 */
[----:B------:R-:W0:Y:S02]  /*3b70*/  ATOMS.CAST.SPIN P0, [R8], R6, R7 ;  /* 0x000000060800758d */ /* 0x000e240001800007 */
[----:B0-----:R-:W-:Y:S05]  /*3b80*/  @!P0 BRA `(.L_x_1615) ;  /* 0xfffffffc00f08947 */ /* 0x001fea000383ffff */
[----:B------:R-:W-:Y:S05]  /*3b90*/  BRA `(.L_x_1613) ;  /* 0x00000000000c7947 */ /* 0x000fea0003800000 */
.L_x_1614:
[----:B------:R-:W2:Y:S02]  /*3ba0*/  LD.E R6, desc[UR20][R10.64] ;  /* 0x000000140a067980 */ /* 0x000ea4000c101900 */
[----:B--2---:R-:W-:-:S05]  /*3bb0*/  IADD3 R7, PT, PT, R7, R6, RZ ;  /* 0x0000000607077210 */ /* 0x004fca0007ffe0ff */
[----:B------:R0:W-:Y:S02]  /*3bc0*/  ST.E desc[UR20][R10.64], R7 ;  /* 0x000000070a007985 */ /* 0x0001e4000c101914 */
.L_x_1613:
[----:B------:R-:W-:Y:S05]  /*3bd0*/  BSYNC.RECONVERGENT B0 ;  /* 0x0000000000007941 */ /* 0x000fea0003800200 */
.L_x_1612:
[----:B------:R1:W-:Y:S01]  /*3be0*/  ATOM.E.ADD.F16x2.RN.STRONG.GPU P0, RZ, desc[UR20][R10.64+0x4], R12 ;  /* 0x8000040c0aff79a2 */ /* 0x0003e2000c10e114 */
[----:B------:R-:W-:Y:S04]  /*3bf0*/  BSSY.RECONVERGENT B0, `(.L_x_1616) ;  /* 0x000000e000007945 */ /* 0x000fe80003800200 */
[----:B-1----:R-:W-:Y:S05]  /*3c00*/  @P0 BRA `(.L_x_1617) ;  /* 0x0000000000300947 */ /* 0x002fea0003800000 */
[----:B------:R-:W1:Y:S02]  /*3c10*/  QSPC.E.S P0, RZ, [R10+0x4] ;  /* 0x000004000aff73aa */ /* 0x000e640000000500 */
[----:B-1----:R-:W-:Y:S05]  /*3c20*/  @!P0 BRA `(.L_x_1618) ;  /* 0x00000000001c8947 */ /* 0x002fea0003800000 */
[----:B------:R-:W-:-:S05]  /*3c30*/  IMAD.MOV.U32 R6, RZ, RZ, R10 ;  /* 0x000000ffff067224 */ /* 0x000fca00078e000a */
[----:B------:R-:W-:-:S07]  /*3c40*/  MOV R8, R6 ;  /* 0x0000000600087202 */ /* 0x000fce0000000f00 */
.L_x_1619:
[----:B------:R-:W0:Y:S02]  /*3c50*/  LDS R6, [R8+0x4] ;  /* 0x0000040008067984 */ /* 0x000e240000000800 */
[----:B0-----:R-:W-:-:S05]  /*3c60*/  HFMA2 R7, R6, 1, 1, R5 ;  /* 0x3c003c0006077831 */ /* 0x001fca0000000005 */
[----:B------:R-:W0:Y:S02]  /*3c70*/  ATOMS.CAST.SPIN P0, [R8+0x4], R6, R7 ;  /* 0x000004060800758d */ /* 0x000e240001800007 */
[----:B0-----:R-:W-:Y:S05]  /*3c80*/  @!P0 BRA `(.L_x_1619) ;  /* 0xfffffffc00f08947 */ /* 0x001fea000383ffff */
[----:B------:R-:W-:Y:S05]  /*3c90*/  BRA `(.L_x_1617) ;  /* 0x00000000000c7947 */ /* 0x000fea0003800000 */
.L_x_1618:
[----:B------:R-:W2:Y:S02]  /*3ca0*/  LD.E R5, desc[UR20][R10.64+0x4] ;  /* 0x000004140a057980 */ /* 0x000ea4000c101900 */
[----:B--2---:R-:W-:-:S05]  /*3cb0*/  IADD3 R5, PT, PT, R12, R5, RZ ;  /* 0x000000050c057210 */ /* 0x004fca0007ffe0ff */
[----:B------:R1:W-:Y:S02]  /*3cc0*/  ST.E desc[UR20][R10.64+0x4], R5 ;  /* 0x000004050a007985 */ /* 0x0003e4000c101914 */
.L_x_1617:
[----:B------:R-:W-:Y:S05]  /*3cd0*/  BSYNC.RECONVERGENT B0 ;  /* 0x0000000000007941 */ /* 0x000fea0003800200 */
.L_x_1616:
[----:B------:R-:W-:-:S06]  /*3ce0*/  UISETP.NE.AND UP0, UPT, UR14, 0x1, UPT ;  /* 0x000000010e00788c */ /* 0x000fcc000bf05270 */
[----:B------:R-:W-:-:S13]  /*3cf0*/  PLOP3.LUT P0, PT, PT, PT, UP0, 0x80, 0x8 ;  /* 0x000000000008781c */ /* 0x000fda0003f0f008 */
[----:B------:R-:W-:Y:S05]  /*3d00*/  @!P0 EXIT ;  /* 0x000000000000894d */ /* 0x000fea0003800000 */
[----:B-1----:R-:W-:-:S05]  /*3d10*/  MOV R5, UR15 ;  /* 0x0000000f00057c02 */ /* 0x002fca0008000f00 */
[----:B0-----:R-:W-:-:S04]  /*3d20*/  IMAD.WIDE R10, R5, 0x2, R10 ;  /* 0x00000002050a7825 */ /* 0x001fc800078e020a */
[----:B------:R-:W-:-:S05]  /*3d30*/  IMAD.MOV.U32 R5, RZ, RZ, R4 ;  /* 0x000000ffff057224 */ /* 0x000fca00078e0004 */
[----:B------:R0:W-:Y:S01]  /*3d40*/  ATOM.E.ADD.F16x2.RN.STRONG.GPU P0, RZ, desc[UR20][R10.64], R5 ;  /* 0x800000050aff79a2 */ /* 0x0001e2000c10e114 */
[----:B------:R-:W-:Y:S01]  /*3d50*/  BSSY.RECONVERGENT B0, `(.L_x_1620) ;  /* 0x0000010000007945 */ /* 0x000fe20003800200 */
[----:B------:R-:W-:-:S03]  /*3d60*/  MOV R8, R3 ;  /* 0x0000000300087202 */ /* 0x000fc60000000f00 */
[----:B0-----:R-:W-:Y:S05]  /*3d70*/  @P0 BRA `(.L_x_1621) ;  /* 0x0000000000340947 */ /* 0x001fea0003800000 */
[----:B------:R-:W0:Y:S02]  /*3d80*/  QSPC.E.S P0, RZ, [R10] ;  /* 0x000000000aff73aa */ /* 0x000e240000000500 */
[----:B0-----:R-:W-:Y:S05]  /*3d90*/  @!P0 BRA `(.L_x_1622) ;  /* 0x0000000000208947 */ /* 0x001fea0003800000 */
[----:B------:R-:W-:-:S04]  /*3da0*/  MOV R6, R10 ;  /* 0x0000000a00067202 */ /* 0x000fc80000000f00 */
[----:B------:R-:W-:Y:S01]  /*3db0*/  MOV R6, R6 ;  /* 0x0000000600067202 */ /* 0x000fe20000000f00 */
[----:B------:R-:W-:-:S07]  /*3dc0*/  IMAD.MOV.U32 R7, RZ, RZ, R4 ;  /* 0x000000ffff077224 */ /* 0x000fce00078e0004 */
.L_x_1623:
[----:B------:R-:W0:Y:S02]  /*3dd0*/  LDS R4, [R6] ;  /* 0x0000000006047984 */ /* 0x000e240000000800 */
[----:B0-----:R-:W-:-:S05]  /*3de0*/  HADD2 R5, R4, R7 ;  /* 0x0000000704057230 */ /* 0x001fca0000000000 */
[----:B------:R-:W0:Y:S02]  /*3df0*/  ATOMS.CAST.SPIN P0, [R6], R4, R5 ;  /* 0x000000040600758d */ /* 0x000e240001800005 */
[----:B0-----:R-:W-:Y:S05]  /*3e00*/  @!P0 BRA `(.L_x_1623) ;  /* 0xfffffffc00f08947 */ /* 0x001fea000383ffff */
[----:B------:R-:W-:Y:S05]  /*3e10*/  BRA `(.L_x_1621) ;  /* 0x00000000000c7947 */ /* 0x000fea0003800000 */
.L_x_1622:
[----:B------:R-:W2:Y:S02]  /*3e20*/  LD.E R4, desc[UR20][R10.64] ;  /* 0x000000140a047980 */ /* 0x000ea4000c101900 */
[----:B--2---:R-:W-:-:S05]  /*3e30*/  IADD3 R5, PT, PT, R5, R4, RZ ;  /* 0x0000000405057210 */ /* 0x004fca0007ffe0ff */
[----:B------:R0:W-:Y:S02]  /*3e40*/  ST.E desc[UR20][R10.64], R5 ;  /* 0x000000050a007985 */ /* 0x0001e4000c101914 */
.L_x_1621:
[----:B------:R-:W-:Y:S05]  /*3e50*/  BSYNC.RECONVERGENT B0 ;  /* 0x0000000000007941 */ /* 0x000fea0003800200 */
.L_x_1620:
[----:B------:R1:W-:Y:S01]  /*3e60*/  ATOM.E.ADD.F16x2.RN.STRONG.GPU P0, RZ, desc[UR20][R10.64+0x4], R8 ;  /* 0x800004080aff79a2 */ /* 0x0003e2000c10e114 */
[----:B------:R-:W-:Y:S04]  /*3e70*/  BSSY.RECONVERGENT B0, `(.L_x_1624) ;  /* 0x000000e000007945 */ /* 0x000fe80003800200 */
[----:B-1----:R-:W-:Y:S05]  /*3e80*/  @P0 BRA `(.L_x_1625) ;  /* 0x0000000000300947 */ /* 0x002fea0003800000 */
[----:B------:R-:W1:Y:S02]  /*3e90*/  QSPC.E.S P0, RZ, [R10+0x4] ;  /* 0x000004000aff73aa */ /* 0x000e640000000500 */
[----:B-1----:R-:W-:Y:S05]  /*3ea0*/  @!P0 BRA `(.L_x_1626) ;  /* 0x00000000001c8947 */ /* 0x002fea0003800000 */
[----:B------:R-:W-:-:S04]  /*3eb0*/  MOV R4, R10 ;  /* 0x0000000a00047202 */ /* 0x000fc80000000f00 */
[----:B------:R-:W-:-:S07]  /*3ec0*/  MOV R6, R4 ;  /* 0x0000000400067202 */ /* 0x000fce0000000f00 */
.L_x_1627:
[----:B------:R-:W0:Y:S02]  /*3ed0*/  LDS R4, [R6+0x4] ;  /* 0x0000040006047984 */ /* 0x000e240000000800 */
[----:B0-----:R-:W-:-:S05]  /*3ee0*/  HFMA2 R5, R4, 1, 1, R3 ;  /* 0x3c003c0004057831 */ /* 0x001fca0000000003 */
[----:B------:R-:W0:Y:S02]  /*3ef0*/  ATOMS.CAST.SPIN P0, [R6+0x4], R4, R5 ;  /* 0x000004040600758d */ /* 0x000e240001800005 */
[----:B0-----:R-:W-:Y:S05]  /*3f00*/  @!P0 BRA `(.L_x_1627) ;  /* 0xfffffffc00f08947 */ /* 0x001fea000383ffff */
[----:B------:R-:W-:Y:S05]  /*3f10*/  BRA `(.L_x_1625) ;  /* 0x00000000000c7947 */ /* 0x000fea0003800000 */
.L_x_1626:
[----:B------:R-:W2:Y:S02]  /*3f20*/  LD.E R3, desc[UR20][R10.64+0x4] ;  /* 0x000004140a037980 */ /* 0x000ea4000c101900 */
[----:B--2---:R-:W-:-:S05]  /*3f30*/  IMAD.IADD R3, R8, 0x1, R3 ;  /* 0x0000000108037824 */ /* 0x004fca00078e0203 */
[----:B------:R1:W-:Y:S02]  /*3f40*/  ST.E desc[UR20][R10.64+0x4], R3 ;  /* 0x000004030a007985 */ /* 0x0003e4000c101914 */
.L_x_1625:
[----:B------:R-:W-:Y:S05]  /*3f50*/  BSYNC.RECONVERGENT B0 ;  /* 0x0000000000007941 */ /* 0x000fea0003800200 */
.L_x_1624:
[----:B------:R-:W-:-:S06]  /*3f60*/  UISETP.NE.AND UP0, UPT, UR14, 0x2, UPT ;  /* 0x000000020e00788c */ /* 0x000fcc000bf05270 */
[----:B------:R-:W-:-:S13]  /*3f70*/  PLOP3.LUT P0, PT, PT, PT, UP0, 0x80, 0x8 ;  /* 0x000000000008781c */ /* 0x000fda0003f0f008 */
[----:B------:R-:W-:Y:S05]  /*3f80*/  @!P0 EXIT ;  /* 0x000000000000894d */ /* 0x000fea0003800000 */
[----:B-1----:R-:W-:-:S05]  /*3f90*/  MOV R3, UR15 ;  /* 0x0000000f00037c02 */ /* 0x002fca0008000f00 */
[----:B0-----:R-:W-:Y:S01]  /*3fa0*/  IMAD.WIDE R10, R3, 0x2, R10 ;  /* 0x00000002030a7825 */ /* 0x001fe200078e020a */
[----:B------:R-:W-:-:S05]  /*3fb0*/  MOV R3, R2 ;  /* 0x0000000200037202 */ /* 0x000fca0000000f00 */
[----:B------:R0:W-:Y:S01]  /*3fc0*/  ATOM.E.ADD.F16x2.RN.STRONG.GPU P0, RZ, desc[UR20][R10.64], R3 ;  /* 0x800000030aff79a2 */ /* 0x0001e2000c10e114 */
[----:B------:R-:W-:Y:S01]  /*3fd0*/  BSSY.RECONVERGENT B0, `(.L_x_1628) ;  /* 0x0000010000007945 */ /* 0x000fe20003800200 */
[----:B------:R-:W-:-:S03]  /*3fe0*/  IMAD.MOV.U32 R7, RZ, RZ, R0 ;  /* 0x000000ffff077224 */ /* 0x000fc600078e0000 */
[----:B0-----:R-:W-:Y:S05]  /*3ff0*/  @P0 BRA `(.L_x_1629) ;  /* 0x0000000000340947 */ /* 0x001fea0003800000 */
[----:B------:R-:W0:Y:S02]  /*4000*/  QSPC.E.S P0, RZ, [R10] ;  /* 0x000000000aff73aa */ /* 0x000e240000000500 */
[----:B0-----:R-:W-:Y:S05]  /*4010*/  @!P0 BRA `(.L_x_1630) ;  /* 0x0000000000208947 */ /* 0x001fea0003800000 */
[----:B------:R-:W-:-:S04]  /*4020*/  MOV R4, R10 ;  /* 0x0000000a00047202 */ /* 0x000fc80000000f00 */
[----:B------:R-:W-:Y:S02]  /*4030*/  MOV R4, R4 ;  /* 0x0000000400047202 */ /* 0x000fe40000000f00 */
[----:B------:R-:W-:-:S07]  /*4040*/  MOV R5, R2 ;  /* 0x0000000200057202 */ /* 0x000fce0000000f00 */
.L_x_1631:
[----:B------:R-:W0:Y:S02]  /*4050*/  LDS R2, [R4] ;  /* 0x0000000004027984 */ /* 0x000e240000000800 */
[----:B0-----:R-:W-:-:S05]  /*4060*/  HADD2 R3, R2, R5 ;  /* 0x0000000502037230 */ /* 0x001fca0000000000 */
[----:B------:R-:W0:Y:S02]  /*4070*/  ATOMS.CAST.SPIN P0, [R4], R2, R3 ;  /* 0x000000020400758d */ /* 0x000e240001800003 */
[----:B0-----:R-:W-:Y:S05]  /*4080*/  @!P0 BRA `(.L_x_1631) ;  /* 0xfffffffc00f08947 */ /* 0x001fea000383ffff */
[----:B------:R-:W-:Y:S05]  /*4090*/  BRA `(.L_x_1629) ;  /* 0x00000000000c7947 */ /* 0x000fea0003800000 */
.L_x_1630:
[----:B------:R-:W2:Y:S02]  /*40a0*/  LD.E R2, desc[UR20][R10.64] ;  /* 0x000000140a027980 */ /* 0x000ea4000c101900 */
[----:B--2---:R-:W-:-:S05]  /*40b0*/  IMAD.IADD R3, R3, 0x1, R2 ;  /* 0x0000000103037824 */ /* 0x004fca00078e0202 */
[----:B------:R0:W-:Y:S02]  /*40c0*/  ST.E desc[UR20][R10.64], R3 ;  /* 0x000000030a007985 */ /* 0x0001e4000c101914 */
.L_x_1629:
[----:B------:R-:W-:Y:S05]  /*40d0*/  BSYNC.RECONVERGENT B0 ;  /* 0x0000000000007941 */ /* 0x000fea0003800200 */
.L_x_1628:
[----:B------:R1:W-:Y:S02]  /*40e0*/  ATOM.E.ADD.F16x2.RN.STRONG.GPU P0, RZ, desc[UR20][R10.64+0x4], R7 ;  /* 0x800004070aff79a2 */ /* 0x0003e4000c10e114 */
[----:B-1----:R-:W-:Y:S05]  /*40f0*/  @P0 EXIT ;  /* 0x000000000000094d */ /* 0x002fea0003800000 */
[----:B------:R-:W1:Y:S02]  /*4100*/  QSPC.E.S P0, RZ, [R10+0x4] ;  /* 0x000004000aff73aa */ /* 0x000e640000000500 */
[----:B-1----:R-:W-:Y:S05]  /*4110*/  @!P0 BRA `(.L_x_1632) ;  /* 0x00000000001c8947 */ /* 0x002fea0003800000 */
[----:B------:R-:W-:-:S04]  /*4120*/  MOV R2, R10 ;  /* 0x0000000a00027202 */ /* 0x000fc80000000f00 */
[----:B------:R-:W-:-:S07]  /*4130*/  MOV R4, R2 ;  /* 0x0000000200047202 */ /* 0x000fce0000000f00 */
.L_x_1633:
[----:B------:R-:W0:Y:S02]  /*4140*/  LDS R2, [R4+0x4] ;  /* 0x0000040004027984 */ /* 0x000e240000000800 */
[----:B0-----:R-:W-:-:S05]  /*4150*/  HFMA2 R3, R2, 1, 1, R0 ;  /* 0x3c003c0002037831 */ /* 0x001fca0000000000 */
[----:B------:R-:W0:Y:S02]  /*4160*/  ATOMS.CAST.SPIN P0, [R4+0x4], R2, R3 ;  /* 0x000004020400758d */ /* 0x000e240001800003 */
[----:B0-----:R-:W-:Y:S05]  /*4170*/  @!P0 BRA `(.L_x_1633) ;  /* 0xfffffffc00f08947 */ /* 0x001fea000383ffff */
[----:B------:R-:W-:Y:S05]  /*4180*/  EXIT ;  /* 0x000000000000794d */ /* 0x000fea0003800000 */
.L_x_1632:
[----:B------:R-:W0:Y:S02]  /*4190*/  LD.E R0, desc[UR20][R10.64+0x4] ;  /* 0x000004140a007980 */ /* 0x000e24000c101900 */
[----:B0-----:R-:W-:-:S05]  /*41a0*/  IADD3 R3, PT, PT, R7, R0, RZ ;  /* 0x0000000007037210 */ /* 0x001fca0007ffe0ff */
[----:B------:R-:W-:Y:S01]  /*41b0*/  ST.E desc[UR20][R10.64+0x4], R3 ;  /* 0x000004030a007985 */ /* 0x000fe2000c101914 */
[----:B------:R-:W-:Y:S05]  /*41c0*/  EXIT ;  /* 0x000000000000794d */ /* 0x000fea0003800000 */
.L_x_1634:
        /* <DEDUP_REMOVED lines=11> */
.L_x_3591:


//--------------------- .text._Z23gemm_half_q_half_kernelILi3ELi6ELb0ELb0ELi64EEvPK6__halfPKjS4_S2_PS0_iiiiPKtS7_iiiiiibS2_i --------------------------
	.section	.text._Z23gemm_half_q_half_kernelILi3ELi6ELb0ELb0ELi64EEvPK6__halfPKjS4_S2_PS0_iiiiPKtS7_iiiiiibS2_i,"ax",@progbits
	.align	128
        .global         _Z23gemm_half_q_half_kernelILi3ELi6ELb0ELb0ELi64EEvPK6__halfPKjS4_S2_PS0_iiiiPKtS7_iiiiiibS2_i
        .type           _Z23gemm_half_q_half_kernelILi3ELi6ELb0ELb0ELi64EEvPK6__halfPKjS4_S2_PS0_iiiiPKtS7_iiiiiibS2_i,@function
        .size           _Z23gemm_half_q_half_kernelILi3ELi6ELb0ELb0ELi64EEvPK6__halfPKjS4_S2_PS0_iiiiPKtS7_iiiiiibS2_i,(.L_x_3592 - _Z23gemm_half_q_half_kernelILi3ELi6ELb0ELb0ELi64EEvPK6__halfPKjS4_S2_PS0_iiiiPKtS7_iiiiiibS2_i)
        .other          _Z23gemm_half_q_half_kernelILi3ELi6ELb0ELb0ELi64EEvPK6__halfPKjS4_S2_PS0_iiiiPKtS7_iiiiiibS2_i,@"STO_CUDA_ENTRY STV_DEFAULT"
_Z23gemm_half_q_half_kernelILi3ELi6ELb0ELb0ELi64EEvPK6__halfPKjS4_S2_PS0_iiiiPKtS7_iiiiiibS2_i:
.text._Z23gemm_half_q_half_kernelILi3ELi6ELb0ELb0ELi64EEvPK6__halfPKjS4_S2_PS0_iiiiPKtS7_iiiiiibS2_i:
        /* <DEDUP_REMOVED lines=48> */
[----:B------:R-:W-:Y:S01]  /*0300*/  IADD3 R13, PT, PT, R12, 0x80, RZ ;  /* 0x000000800c0d7810 */ /* 0x000fe20007ffe0ff */
[----:B0-----:R-:W-:-:S07]  /*0310*/  IMAD.IADD R12, R6, 0x1, R0 ;  /* 0x00000001060c7824 */ /* 0x001fce00078e0200 */
[----:B------:R-:W-:Y:S05]  /*0320*/  BRA.U UP0, `(.L_x_1638) ;  /* 0x0000000100ec7547 */ /* 0x000fea000b800000 */
[----:B------:R-:W-:Y:S01]  /*0330*/  UIADD3 UR11, UPT, UPT, URZ, -UR10, URZ ;  /* 0x8000000aff0b7290 */ /* 0x000fe2000fffe0ff */
[----:B------:R-:W-:-:S03]  /*0340*/  PLOP3.LUT P0, PT, PT, PT, PT, 0x80, 0x8 ;  /* 0x000000000008781c */ /* 0x000fc60003f0f070 */
[----:B------:R-:W-:-:S09]  /*0350*/  UISETP.GT.AND UP0, UPT, UR11, 0x3, UPT ;  /* 0x000000030b00788c */ /* 0x000fd2000bf04270 */
[----:B------:R-:W-:Y:S05]  /*0360*/  BRA.U !UP0, `(.L_x_1639) ;  /* 0x0000000108847547 */ /* 0x000fea000b800000 */
[----:B------:R-:W-:-:S13]  /*0370*/  PLOP3.LUT P0, PT, PT, PT, PT, 0x8, 0x80 ;  /* 0x000000000080781c */ /* 0x000fda0003f0e170 */
.L_x_1640:
        /* <DEDUP_REMOVED lines=32> */
.L_x_1639:
        /* <DEDUP_REMOVED lines=20> */
.L_x_1641:
[----:B------:R-:W-:-:S13]  /*06c0*/  ISETP.EQ.AND P1, PT, RZ, UR10, PT ;  /* 0x0000000aff007c0c */ /* 0x000fda000bf22270 */
[----:B------:R-:W-:Y:S05]  /*06d0*/  @!P0 BRA P1, `(.L_x_1636) ;  /* 0x00000004007c8947 */ /* 0x000fea0000800000 */
.L_x_1638:
        /* <DEDUP_REMOVED lines=12> */
.L_x_1637:
        /* <DEDUP_REMOVED lines=17> */
.L_x_1644:
        /* <DEDUP_REMOVED lines=32> */
.L_x_1643:
        /* <DEDUP_REMOVED lines=21> */
.L_x_1645:
[----:B------:R-:W-:-:S09]  /*0c00*/  UISETP.NE.OR UP0, UPT, UR10, URZ, UP0 ;  /* 0x000000ff0a00728c */ /* 0x000fd20008705670 */
[----:B------:R-:W-:Y:S05]  /*0c10*/  BRA.U !UP0, `(.L_x_1636) ;  /* 0x00000001082c7547 */ /* 0x000fea000b800000 */
.L_x_1642:
        /* <DEDUP_REMOVED lines=11> */
.L_x_1636:
[----:B------:R-:W-:Y:S05]  /*0cd0*/  BSYNC.RECONVERGENT B0 ;  /* 0x0000000000007941 */ /* 0x000fea0003800200 */
.L_x_1635:
        /* <DEDUP_REMOVED lines=23> */
.L_x_1649:
        /* <DEDUP_REMOVED lines=15> */
.L_x_1648:
        /* <DEDUP_REMOVED lines=12> */
.L_x_1650:
[----:B------:R-:W-:-:S09]  /*1000*/  UISETP.NE.OR UP0, UPT, UR10, URZ, UP0 ;  /* 0x000000ff0a00728c */ /* 0x000fd20008705670 */
[----:B------:R-:W-:Y:S05]  /*1010*/  BRA.U !UP0, `(.L_x_1646) ;  /* 0x00000001081c7547 */ /* 0x000fea000b800000 */
.L_x_1647:
[----:B012---:R-:W0:Y:S02]  /*1020*/  LDC.64 R4, c[0x0][0x3a0] ;  /* 0x0000e800ff047b82 */ /* 0x007e240000000a00 */
.L_x_1651:
[C---:B0-----:R-:W-:Y:S01]  /*1030*/  IMAD.WIDE R6, R3.reuse, 0x2, R4 ;  /* 0x0000000203067825 */ /* 0x041fe200078e0204 */
[----:B------:R-:W-:Y:S01]  /*1040*/  UIADD3 UR10, UPT, UPT, UR10, 0x1, URZ ;  /* 0x000000010a0a7890 */ /* 0x000fe2000fffe0ff */
[----:B------:R-:W-:-:S03]  /*1050*/  IADD3 R3, PT, PT, R3, UR16, RZ ;  /* 0x0000001003037c10 */ /* 0x000fc6000fffe0ff */
[----:B------:R3:W-:Y:S01]  /*1060*/  STG.E.64 desc[UR14][R6.64], RZ ;  /* 0x000000ff06007986 */ /* 0x0007e2000c101b0e */
[----:B------:R-:W-:-:S09]  /*1070*/  UISETP.NE.AND UP0, UPT, UR10, URZ, UPT ;  /* 0x000000ff0a00728c */ /* 0x000fd2000bf05270 */
[----:B---3--:R-:W-:Y:S05]  /*1080*/  BRA.U UP0, `(.L_x_1651) ;  /* 0xfffffffd00e87547 */ /* 0x008fea000b83ffff */
.L_x_1646:
        /* <DEDUP_REMOVED lines=8> */
[----:B-12---:R-:W-:Y:S01]  /*1110*/  IMAD.U32 R4, RZ, RZ, UR10 ;  /* 0x0000000aff047e24 */ /* 0x006fe2000f8e00ff */
[----:B------:R-:W-:Y:S01]  /*1120*/  MOV R5, UR11 ;  /* 0x0000000b00057c02 */ /* 0x000fe20008000f00 */
[----:B------:R-:W0:Y:S04]  /*1130*/  LDC.64 R6, c[0x0][0x390] ;  /* 0x0000e400ff067b82 */ /* 0x000e280000000a00 */
[----:B------:R1:W5:Y:S01]  /*1140*/  LDG.E.U16.CONSTANT R14, desc[UR14][R4.64] ;  /* 0x0000000e040e7981 */ /* 0x000362000c1e9500 */
[----:B------:R-:W-:Y:S01]  /*1150*/  SHF.R.S32.HI R10, RZ, 0x1f, R23 ;  /* 0x0000001fff0a7819 */ /* 0x000fe20000011417 */
[----:B------:R-:W-:Y:S01]  /*1160*/  HFMA2 R17, -RZ, RZ, 0, 0 ;  /* 0x00000000ff117431 */ /* 0x000fe200000001ff */
[----:B------:R-:W-:Y:S01]  /*1170*/  SHF.L.U32 R2, R2, 0x4, RZ ;  /* 0x0000000402027819 */ /* 0x000fe200000006ff */
[----:B------:R-:W2:Y:S01]  /*1180*/  LDC.64 R8, c[0x0][0x398] ;  /* 0x0000e600ff087b82 */ /* 0x000ea20000000a00 */
[----:B------:R-:W-:Y:S01]  /*1190*/  LEA.HI R10, R10, R23, RZ, 0x3 ;  /* 0x000000170a0a7211 */ /* 0x000fe200078f18ff */
[----:B------:R-:W-:Y:S01]  /*11a0*/  UMOV UR4, UR5 ;  /* 0x0000000500047c82 */ /* 0x000fe20008000000 */
[----:B------:R-:W-:-:S02]  /*11b0*/  LOP3.LUT R15, R2, 0x10, RZ, 0xc0, !PT ;  /* 0x00000010020f7812 */ /* 0x000fc400078ec0ff */
[----:B------:R-:W-:-:S07]  /*11c0*/  SHF.R.S32.HI R16, RZ, 0x3, R10 ;  /* 0x00000003ff107819 */ /* 0x000fce000001140a */
.L_x_1653:
        /* <DEDUP_REMOVED lines=11> */
[----:B------:R-:W-:Y:S01]  /*1280*/  MOV R11, UR11 ;  /* 0x0000000b000b7c02 */ /* 0x000fe20008000f00 */
[----:B------:R-:W-:-:S05]  /*1290*/  IMAD.U32 R10, RZ, RZ, UR10 ;  /* 0x0000000aff0a7e24 */ /* 0x000fca000f8e00ff */
        /* <DEDUP_REMOVED lines=32> */
.L_x_1652:
[----:B------:R0:W5:Y:S01]  /*14a0*/  LDG.E.U16.CONSTANT R12, desc[UR14][R12.64+0x2] ;  /* 0x0000020e0c0c7981 */ /* 0x000162000c1e9500 */
[----:B------:R-:W3:Y:S03]  /*14b0*/  LDCU UR11, c[0x0][0x3c8] ;  /* 0x00007900ff0b77ac */ /* 0x000ee60008000800 */
[----:B-1----:R0:W5:Y:S01]  /*14c0*/  LDL.64 R8, [R1] ;  /* 0x0000000001087983 */ /* 0x0021620000100a00 */
[----:B------:R-:W1:Y:S01]  /*14d0*/  LDCU UR19, c[0x0][0x3cc] ;  /* 0x00007980ff1377ac */ /* 0x000e620008000800 */
[----:B------:R-:W-:Y:S02]  /*14e0*/  HFMA2 R2, -RZ, RZ, 0, 0 ;  /* 0x00000000ff027431 */ /* 0x000fe400000001ff */
[----:B--2---:R-:W-:Y:S01]  /*14f0*/  IMAD.MOV.U32 R5, RZ, RZ, RZ ;  /* 0x000000ffff057224 */ /* 0x004fe200078e00ff */
        /* <DEDUP_REMOVED lines=24> */
.L_x_1654:
[----:B------:R-:W-:Y:S05]  /*1680*/  BRA.U !UP0, `(.L_x_1655) ;  /* 0x00000001081c7547 */ /* 0x000fea000b800000 */
[----:B------:R-:W0:Y:S02]  /*1690*/  LDC R2, c[0x0][0x3d0] ;  /* 0x0000f400ff027b82 */ /* 0x000e240000000800 */
[----:B0-----:R-:W-:-:S04]  /*16a0*/  VIMNMX R2, PT, PT, R2, UR5, PT ;  /* 0x0000000502027c48 */ /* 0x001fc8000bfe0100 */
[----:B------:R-:W-:-:S04]  /*16b0*/  IADD3 R2, PT, PT, R2, -UR19, RZ ;  /* 0x8000001302027c10 */ /* 0x000fc8000fffe0ff */
[----:B-----5:R-:W-:-:S04]  /*16c0*/  SHF.R.S32.HI R3, RZ, 0x1f, R2 ;  /* 0x0000001fff037819 */ /* 0x020fc80000011402 */
[----:B------:R-:W-:-:S04]  /*16d0*/  LEA.HI R3, R3, R2, RZ, 0x5 ;  /* 0x0000000203037211 */ /* 0x000fc800078f28ff */
[----:B------:R-:W-:-:S05]  /*16e0*/  SHF.R.S32.HI R3, RZ, 0x5, R3 ;  /* 0x00000005ff037819 */ /* 0x000fca0000011403 */
[----:B------:R-:W-:-:S07]  /*16f0*/  IMAD R2, R3, 0x5, RZ ;  /* 0x0000000503027824 */ /* 0x000fce00078e02ff */
.L_x_1655:
        /* <DEDUP_REMOVED lines=8> */
.L_x_1656:
[----:B------:R-:W-:Y:S05]  /*1780*/  BRA.U !UP2, `(.L_x_1657) ;  /* 0x000000010a1c7547 */ /* 0x000fea000b800000 */
[----:B-----5:R-:W0:Y:S02]  /*1790*/  LDC R3, c[0x0][0x3d8] ;  /* 0x0000f600ff037b82 */ /* 0x020e240000000800 */
[----:B0-----:R-:W-:-:S04]  /*17a0*/  VIMNMX R3, PT, PT, R3, UR5, PT ;  /* 0x0000000503037c48 */ /* 0x001fc8000bfe0100 */
[----:B------:R-:W-:-:S04]  /*17b0*/  IADD3 R3, PT, PT, R3, -UR21, RZ ;  /* 0x8000001503037c10 */ /* 0x000fc8000fffe0ff */
[----:B------:R-:W-:-:S04]  /*17c0*/  SHF.R.S32.HI R4, RZ, 0x1f, R3 ;  /* 0x0000001fff047819 */ /* 0x000fc80000011403 */
[----:B------:R-:W-:-:S04]  /*17d0*/  LEA.HI R4, R4, R3, RZ, 0x5 ;  /* 0x0000000304047211 */ /* 0x000fc800078f28ff */
[----:B------:R-:W-:-:S05]  /*17e0*/  SHF.R.S32.HI R4, RZ, 0x5, R4 ;  /* 0x00000005ff047819 */ /* 0x000fca0000011404 */
[----:B------:R-:W-:-:S07]  /*17f0*/  IMAD R6, R4, 0x3, RZ ;  /* 0x0000000304067824 */ /* 0x000fce00078e02ff */
.L_x_1657:
[----:B------:R-:W-:Y:S05]  /*1800*/  BRA.U !UP3, `(.L_x_1658) ;  /* 0x000000010b1c7547 */ /* 0x000fea000b800000 */
[----:B-----5:R-:W0:Y:S02]  /*1810*/  LDC R3, c[0x0][0x3dc] ;  /* 0x0000f700ff037b82 */ /* 0x020e240000000800 */
[----:B0-----:R-:W-:-:S05]  /*1820*/  VIMNMX R3, PT, PT, R3, UR5, PT ;  /* 0x0000000503037c48 */ /* 0x001fca000bfe0100 */
[----:B------:R-:W-:-:S05]  /*1830*/  VIADD R3, R3, -UR17 ;  /* 0x8000001103037c36 */ /* 0x000fca0008000000 */
[----:B------:R-:W-:-:S04]  /*1840*/  SHF.R.S32.HI R4, RZ, 0x1f, R3 ;  /* 0x0000001fff047819 */ /* 0x000fc80000011403 */
[----:B------:R-:W-:-:S04]  /*1850*/  LEA.HI R4, R4, R3, RZ, 0x5 ;  /* 0x0000000304047211 */ /* 0x000fc800078f28ff */
[----:B------:R-:W-:-:S04]  /*1860*/  SHF.R.S32.HI R4, RZ, 0x5, R4 ;  /* 0x00000005ff047819 */ /* 0x000fc80000011404 */
[----:B------:R-:W-:-:S07]  /*1870*/  SHF.L.U32 R7, R4, 0x1, RZ ;  /* 0x0000000104077819 */ /* 0x000fce00000006ff */
.L_x_1658:
        /* <DEDUP_REMOVED lines=23> */
[----:B------:R-:W-:-:S02]  /*19f0*/  PRMT R0, R9, 0x7610, R9 ;  /* 0x0000761009007816 */ /* 0x000fc40000000009 */
[----:B------:R-:W-:Y:S01]  /*1a00*/  IADD3.X R5, PT, PT, R3, UR11, RZ, P1, !PT ;  /* 0x0000000b03057c10 */ /* 0x000fe20008ffe4ff */
[----:B------:R-:W-:Y:S01]  /*1a10*/  IMAD.MOV.U32 R20, RZ, RZ, R2 ;  /* 0x000000ffff147224 */ /* 0x000fe200078e0002 */
[----:B------:R-:W-:Y:S02]  /*1a20*/  PRMT R28, RZ, 0x5410, RZ ;  /* 0x00005410ff1c7816 */ /* 0x000fe400000000ff */
[----:B------:R-:W-:Y:S02]  /*1a30*/  IADD3 R29, PT, PT, R12, UR5, RZ ;  /* 0x000000050c1d7c10 */ /* 0x000fe4000fffe0ff */
        /* <DEDUP_REMOVED lines=12> */
.L_x_1661:
[----:B------:R-:W-:Y:S02]  /*1b00*/  ISETP.NE.AND P0, PT, R29, UR5, PT ;  /* 0x000000051d007c0c */ /* 0x000fe4000bf05270 */
[----:B0-----:R-:W-:Y:S02]  /*1b10*/  MOV R7, UR16 ;  /* 0x0000001000077c02 */ /* 0x001fe40008000f00 */
[----:B------:R-:W-:Y:S02]  /*1b20*/  MOV R20, R2 ;  /* 0x0000000200147202 */ /* 0x000fe40000000f00 */
[----:B------:R-:W-:-:S07]  /*1b30*/  MOV R21, R5 ;  /* 0x0000000500157202 */ /* 0x000fce0000000f00 */
[----:B------:R-:W-:Y:S01]  /*1b40*/  @!P0 IMAD R3, R24, 0x8, R1 ;  /* 0x0000000818038824 */ /* 0x000fe200078e0201 */
[----:B------:R-:W2:Y:S01]  /*1b50*/  @!P0 LDG.E.U16.CONSTANT R6, desc[UR14][R30.64] ;  /* 0x0000000e1e068981 */ /* 0x000ea2000c1e9500 */
[----:B------:R-:W-:-:S03]  /*1b60*/  IMAD.WIDE R4, R7, 0x4, R20 ;  /* 0x0000000407047825 */ /* 0x000fc600078e0214 */
[----:B------:R0:W3:Y:S04]  /*1b70*/  @!P0 LDL.64 R16, [R3+0x8] ;  /* 0x0000080003108983 */ /* 0x0000e80000100a00 */
[----:B-----5:R1:W5:Y:S04]  /*1b80*/  LDG.E.128.CONSTANT R12, desc[UR14][R20.64] ;  /* 0x0000000e140c7981 */ /* 0x020368000c1e9d00 */
[----:B------:R1:W5:Y:S01]  /*1b90*/  LDG.E.128.CONSTANT R8, desc[UR14][R4.64] ;  /* 0x0000000e04087981 */ /* 0x000362000c1e9d00 */
[----:B------:R-:W-:Y:S01]  /*1ba0*/  UISETP.GE.AND UP0, UPT, UR6, 0x1, UPT ;  /* 0x000000010600788c */ /* 0x000fe2000bf06270 */
[----:B------:R-:W-:-:S05]  /*1bb0*/  @!P0 IADD3 R2, PT, PT, R24, 0x1, RZ ;  /* 0x0000000118028810 */ /* 0x000fca0007ffe0ff */
[----:B------:R-:W-:Y:S02]  /*1bc0*/  @!P0 IMAD.MOV.U32 R24, RZ, RZ, R2 ;  /* 0x000000ffff188224 */ /* 0x000fe400078e0002 */
[----:B0-----:R-:W-:Y:S01]  /*1bd0*/  IMAD.WIDE R2, R7, 0x4, R4 ;  /* 0x0000000407027825 */ /* 0x001fe200078e0204 */
[----:B--2---:R-:W-:Y:S02]  /*1be0*/  @!P0 IADD3 R29, PT, PT, R6, UR5, RZ ;  /* 0x00000005061d8c10 */ /* 0x004fe4000fffe0ff */
[----:B---3--:R-:W-:Y:S02]  /*1bf0*/  @!P0 PRMT R22, R16, 0x7610, R22 ;  /* 0x0000761010168816 */ /* 0x008fe40000000016 */
[----:B------:R-:W-:Y:S02]  /*1c00*/  @!P0 PRMT R0, R17, 0x7610, R0 ;  /* 0x0000761011008816 */ /* 0x000fe40000000000 */
[----:B------:R-:W-:Y:S02]  /*1c10*/  @!P0 PRMT R22, R22, 0x7610, R16 ;  /* 0x0000761016168816 */ /* 0x000fe40000000010 */
[----:B------:R-:W-:Y:S01]  /*1c20*/  @!P0 PRMT R0, R0, 0x7610, R17 ;  /* 0x0000761000008816 */ /* 0x000fe20000000011 */
[----:B-1----:R-:W-:Y:S06]  /*1c30*/  BRA.U !UP0, `(.L_x_1660) ;  /* 0x0000001d082c7547 */ /* 0x002fec000b800000 */
        /* <DEDUP_REMOVED lines=459> */
.L_x_1660:
[----:B------:R-:W-:Y:S01]  /*38f0*/  UIADD3 UR5, UPT, UPT, UR5, 0x20, URZ ;  /* 0x0000002005057890 */ /* 0x000fe2000fffe0ff */
[----:B------:R-:W-:Y:S01]  /*3900*/  MOV R5, UR16 ;  /* 0x0000001000057c02 */ /* 0x000fe20008000f00 */
[----:B------:R-:W-:Y:S01]  /*3910*/  UIADD3 UR4, UPT, UPT, UR4, 0x40, URZ ;  /* 0x0000004004047890 */ /* 0x000fe2000fffe0ff */
[----:B------:R-:W-:Y:S01]  /*3920*/  IADD3 R30, P0, PT, R30, 0x80, RZ ;  /* 0x000000801e1e7810 */ /* 0x000fe20007f1e0ff */
[----:B------:R-:W-:Y:S02]  /*3930*/  UISETP.GE.AND UP0, UPT, UR5, UR8, UPT ;  /* 0x000000080500728c */ /* 0x000fe4000bf06270 */
[----:B------:R-:W-:Y:S01]  /*3940*/  IMAD.WIDE R2, R5, 0x4, R2 ;  /* 0x0000000405027825 */ /* 0x000fe200078e0202 */
[----:B------:R-:W-:-:S03]  /*3950*/  IADD3.X R31, PT, PT, RZ, R31, RZ, P0, !PT ;  /* 0x0000001fff1f7210 */ /* 0x000fc600007fe4ff */
[----:B------:R-:W-:-:S03]  /*3960*/  IMAD.MOV.U32 R5, RZ, RZ, R3 ;  /* 0x000000ffff057224 */ /* 0x000fc600078e0003 */
[----:B------:R-:W-:Y:S05]  /*3970*/  BRA.U !UP0, `(.L_x_1661) ;  /* 0xffffffe108607547 */ /* 0x000fea000b83ffff */
[----:B------:R-:W-:-:S05]  /*3980*/  MOV R3, UR16 ;  /* 0x0000001000037c02 */ /* 0x000fca0008000f00 */
[----:B------:R-:W-:-:S07]  /*3990*/  IMAD.WIDE R20, R3, 0xc, R20 ;  /* 0x0000000c03147825 */ /* 0x000fce00078e0214 */
.L_x_1659:
        /* <DEDUP_REMOVED lines=13> */
.L_x_1664:
[----:B------:R-:W-:-:S13]  /*3a70*/  ISETP.NE.AND P0, PT, R29, UR5, PT ;  /* 0x000000051d007c0c */ /* 0x000fda000bf05270 */
[C---:B------:R-:W-:Y:S01]  /*3a80*/  @!P0 IMAD R6, R24.reuse, 0x8, R1 ;  /* 0x0000000818068824 */ /* 0x040fe200078e0201 */
[----:B------:R-:W2:Y:S05]  /*3a90*/  @!P0 LDG.E.U16.CONSTANT R4, desc[UR14][R2.64] ;  /* 0x0000000e02048981 */ /* 0x000eaa000c1e9500 */
[----:B------:R-:W3:Y:S01]  /*3aa0*/  @!P0 LDL.64 R6, [R6+0x8] ;  /* 0x0000080006068983 */ /* 0x000ee20000100a00 */
[----:B------:R-:W-:Y:S01]  /*3ab0*/  UISETP.GE.AND UP0, UPT, UR6, 0x1, UPT ;  /* 0x000000010600788c */ /* 0x000fe2000bf06270 */
[----:B------:R-:W-:-:S04]  /*3ac0*/  @!P0 IADD3 R5, PT, PT, R24, 0x1, RZ ;  /* 0x0000000118058810 */ /* 0x000fc80007ffe0ff */
[----:B------:R-:W-:Y:S02]  /*3ad0*/  @!P0 MOV R24, R5 ;  /* 0x0000000500188202 */ /* 0x000fe40000000f00 */
[----:B--2---:R-:W-:Y:S02]  /*3ae0*/  @!P0 IADD3 R29, PT, PT, R4, UR5, RZ ;  /* 0x00000005041d8c10 */ /* 0x004fe4000fffe0ff */
[----:B---3--:R-:W-:Y:S02]  /*3af0*/  @!P0 PRMT R22, R6, 0x7610, R22 ;  /* 0x0000761006168816 */ /* 0x008fe40000000016 */
[----:B------:R-:W-:Y:S02]  /*3b00*/  @!P0 PRMT R0, R7, 0x7610, R0 ;  /* 0x0000761007008816 */ /* 0x000fe40000000000 */
[----:B------:R-:W-:Y:S02]  /*3b10*/  @!P0 PRMT R22, R22, 0x7610, R6 ;  /* 0x0000761016168816 */ /* 0x000fe40000000006 */
[----:B------:R-:W-:Y:S01]  /*3b20*/  @!P0 PRMT R0, R0, 0x7610, R7 ;  /* 0x0000761000008816 */ /* 0x000fe20000000007 */
[----:B------:R-:W-:Y:S06]  /*3b30*/  BRA.U !UP0, `(.L_x_1663) ;  /* 0x0000000d08b07547 */ /* 0x000fec000b800000 */
[----:B------:R-:W2:Y:S01]  /*3b40*/  LDG.E.128.CONSTANT R4, desc[UR14][R20.64] ;  /* 0x0000000e14047981 */ /* 0x000ea2000c1e9d00 */
[----:B------:R-:W-:Y:S01]  /*3b50*/  HFMA2 R38, -RZ, RZ, 0, 0.25 ;  /* 0x00003400ff267431 */ /* 0x000fe200000001ff */
[----:B------:R-:W-:Y:S01]  /*3b60*/  MOV R46, 0x2c00 ;  /* 0x00002c00002e7802 */ /* 0x000fe20000000f00 */
[----:B------:R-:W-:Y:S01]  /*3b70*/  IMAD.MOV.U32 R58, RZ, RZ, 0x2400 ;  /* 0x00002400ff3a7424 */ /* 0x000fe200078e00ff */
[----:B------:R-:W-:Y:S02]  /*3b80*/  UISETP.NE.AND UP0, UPT, UR6, 0x1, UPT ;  /* 0x000000010600788c */ /* 0x000fe4000bf05270 */
[----:B------:R-:W-:Y:S02]  /*3b90*/  PRMT R38, R38, 0x5410, R38 ;  /* 0x0000541026267816 */ /* 0x000fe40000000026 */
[----:B------:R-:W-:Y:S02]  /*3ba0*/  PRMT R58, R58, 0x5410, R58 ;  /* 0x000054103a3a7816 */ /* 0x000fe4000000003a */
[----:B--2--5:R-:W-:-:S02]  /*3bb0*/  LOP3.LUT R8, R4, 0xc000c, RZ, 0xc0, !PT ;  /* 0x000c000c04087812 */ /* 0x024fc400078ec0ff */
        /* <DEDUP_REMOVED lines=228> */
.L_x_1663:
        /* <DEDUP_REMOVED lines=8> */
.L_x_1662:
        /* <DEDUP_REMOVED lines=13> */
.L_x_1668:
[----:B------:R-:W0:Y:S02]  /*4b50*/  LDS R2, [R0] ;  /* 0x0000000000027984 */ /* 0x000e240000000800 */
[----:B0-----:R-:W-:-:S05]  /*4b60*/  HADD2 R3, R2, R33 ;  /* 0x0000002102037230 */ /* 0x001fca0000000000 */
[----:B------:R-:W0:Y:S02]  /*4b70*/  ATOMS.CAST.SPIN P0, [R0], R2, R3 ;  /* 0x000000020000758d */ /* 0x000e240001800003 */
[----:B0-----:R-:W-:Y:S05]  /*4b80*/  @!P0 BRA `(.L_x_1668) ;  /* 0xfffffffc00f08947 */ /* 0x001fea000383ffff */
[----:B------:R-:W-:Y:S05]  /*4b90*/  BRA `(.L_x_1666) ;  /* 0x00000000000c7947 */ /* 0x000fea0003800000 */
.L_x_1667:
[----:B------:R-:W2:Y:S02]  /*4ba0*/  LD.E R0, desc[UR14][R4.64] ;  /* 0x0000000e04007980 */ /* 0x000ea4000c101900 */
[----:B--2---:R-:W-:-:S05]  /*4bb0*/  IADD3 R3, PT, PT, R33, R0, RZ ;  /* 0x0000000021037210 */ /* 0x004fca0007ffe0ff */
[----:B------:R0:W-:Y:S02]  /*4bc0*/  ST.E desc[UR14][R4.64], R3 ;  /* 0x0000000304007985 */ /* 0x0001e4000c10190e */
.L_x_1666:
[----:B------:R-:W-:Y:S05]  /*4bd0*/  BSYNC.RECONVERGENT B0 ;  /* 0x0000000000007941 */ /* 0x000fea0003800200 */
.L_x_1665:
[----:B------:R1:W-:Y:S01]  /*4be0*/  ATOM.E.ADD.F16x2.RN.STRONG.GPU P0, RZ, desc[UR14][R4.64+0x4], R32 ;  /* 0x8000042004ff79a2 */ /* 0x0003e2000c10e10e */
[----:B------:R-:W-:Y:S04]  /*4bf0*/  BSSY.RECONVERGENT B0, `(.L_x_1669) ;  /* 0x000000e000007945 */ /* 0x000fe80003800200 */
[----:B-1----:R-:W-:Y:S05]  /*4c00*/  @P0 BRA `(.L_x_1670) ;  /* 0x0000000000300947 */ /* 0x002fea0003800000 */
[----:B------:R-:W1:Y:S02]  /*4c10*/  QSPC.E.S P0, RZ, [R4+0x4] ;  /* 0x0000040004ff73aa */ /* 0x000e640000000500 */
[----:B-1----:R-:W-:Y:S05]  /*4c20*/  @!P0 BRA `(.L_x_1671) ;  /* 0x00000000001c8947 */ /* 0x002fea0003800000 */
[----:B------:R-:W-:-:S05]  /*4c30*/  IMAD.MOV.U32 R2, RZ, RZ, R4 ;  /* 0x000000ffff027224 */ /* 0x000fca00078e0004 */
[----:B------:R-:W-:-:S07]  /*4c40*/  MOV R0, R2 ;  /* 0x0000000200007202 */ /* 0x000fce0000000f00 */
.L_x_1672:
[----:B------:R-:W0:Y:S02]  /*4c50*/  LDS R2, [R0+0x4] ;  /* 0x0000040000027984 */ /* 0x000e240000000800 */
[----:B0-----:R-:W-:-:S05]  /*4c60*/  HFMA2 R3, R2, 1, 1, R32 ;  /* 0x3c003c0002037831 */ /* 0x001fca0000000020 */
[----:B------:R-:W0:Y:S02]  /*4c70*/  ATOMS.CAST.SPIN P0, [R0+0x4], R2, R3 ;  /* 0x000004020000758d */ /* 0x000e240001800003 */
[----:B0-----:R-:W-:Y:S05]  /*4c80*/  @!P0 BRA `(.L_x_1672) ;  /* 0xfffffffc00f08947 */ /* 0x001fea000383ffff */
[----:B------:R-:W-:Y:S05]  /*4c90*/  BRA `(.L_x_1670) ;  /* 0x00000000000c7947 */ /* 0x000fea0003800000 */
.L_x_1671:
[----:B------:R-:W0:Y:S02]  /*4ca0*/  LD.E R0, desc[UR14][R4.64+0x4] ;  /* 0x0000040e04007980 */ /* 0x000e24000c101900 */
[----:B0-----:R-:W-:-:S05]  /*4cb0*/  IADD3 R3, PT, PT, R32, R0, RZ ;  /* 0x0000000020037210 */ /* 0x001fca0007ffe0ff */
[----:B------:R1:W-:Y:S02]  /*4cc0*/  ST.E desc[UR14][R4.64+0x4], R3 ;  /* 0x0000040304007985 */ /* 0x0003e4000c10190e */
.L_x_1670:
[----:B------:R-:W-:Y:S05]  /*4cd0*/  BSYNC.RECONVERGENT B0 ;  /* 0x0000000000007941 */ /* 0x000fea0003800200 */
.L_x_1669:
        /* <DEDUP_REMOVED lines=12> */
.L_x_1676:
[----:B------:R-:W0:Y:S02]  /*4da0*/  LDS R2, [R0] ;  /* 0x0000000000027984 */ /* 0x000e240000000800 */
[----:B0-----:R-:W-:-:S05]  /*4db0*/  HADD2 R3, R2, R25 ;  /* 0x0000001902037230 */ /* 0x001fca0000000000 */
[----:B------:R-:W0:Y:S02]  /*4dc0*/  ATOMS.CAST.SPIN P0, [R0], R2, R3 ;  /* 0x000000020000758d */ /* 0x000e240001800003 */
[----:B0-----:R-:W-:Y:S05]  /*4dd0*/  @!P0 BRA `(.L_x_1676) ;  /* 0xfffffffc00f08947 */ /* 0x001fea000383ffff */
[----:B------:R-:W-:Y:S05]  /*4de0*/  BRA `(.L_x_1674) ;  /* 0x00000000000c7947 */ /* 0x000fea0003800000 */
.L_x_1675:
[----:B------:R-:W2:Y:S02]  /*4df0*/  LD.E R0, desc[UR14][R4.64] ;  /* 0x0000000e04007980 */ /* 0x000ea4000c101900 */
[----:B--2---:R-:W-:-:S05]  /*4e00*/  IADD3 R3, PT, PT, R25, R0, RZ ;  /* 0x0000000019037210 */ /* 0x004fca0007ffe0ff */
[----:B------:R0:W-:Y:S02]  /*4e10*/  ST.E desc[UR14][R4.64], R3 ;  /* 0x0000000304007985 */ /* 0x0001e4000c10190e */
.L_x_1674:
[----:B------:R-:W-:Y:S05]  /*4e20*/  BSYNC.RECONVERGENT B0 ;  /* 0x0000000000007941 */ /* 0x000fea0003800200 */
.L_x_1673:
[----:B------:R1:W-:Y:S01]  /*4e30*/  ATOM.E.ADD.F16x2.RN.STRONG.GPU P0, RZ, desc[UR14][R4.64+0x4], R26 ;  /* 0x8000041a04ff79a2 */ /* 0x0003e2000c10e10e */
[----:B------:R-:W-:Y:S04]  /*4e40*/  BSSY.RECONVERGENT B0, `(.L_x_1677) ;  /* 0x000000e000007945 */ /* 0x000fe80003800200 */
[----:B-1----:R-:W-:Y:S05]  /*4e50*/  @P0 BRA `(.L_x_1678) ;  /* 0x0000000000300947 */ /* 0x002fea0003800000 */
[----:B------:R-:W1:Y:S02]  /*4e60*/  QSPC.E.S P0, RZ, [R4+0x4] ;  /* 0x0000040004ff73aa */ /* 0x000e640000000500 */
[----:B-1----:R-:W-:Y:S05]  /*4e70*/  @!P0 BRA `(.L_x_1679) ;  /* 0x00000000001c8947 */ /* 0x002fea0003800000 */
[----:B------:R-:W-:-:S04]  /*4e80*/  MOV R2, R4 ;  /* 0x0000000400027202 */ /* 0x000fc80000000f00 */
[----:B------:R-:W-:-:S07]  /*4e90*/  MOV R0, R2 ;  /* 0x0000000200007202 */ /* 0x000fce0000000f00 */
.L_x_1680:
[----:B------:R-:W0:Y:S02]  /*4ea0*/  LDS R2, [R0+0x4] ;  /* 0x0000040000027984 */ /* 0x000e240000000800 */
[----:B0-----:R-:W-:-:S05]  /*4eb0*/  HFMA2 R3, R2, 1, 1, R26 ;  /* 0x3c003c0002037831 */ /* 0x001fca000000001a */
[----:B------:R-:W0:Y:S02]  /*4ec0*/  ATOMS.CAST.SPIN P0, [R0+0x4], R2, R3 ;  /* 0x000004020000758d */ /* 0x000e240001800003 */
[----:B0-----:R-:W-:Y:S05]  /*4ed0*/  @!P0 BRA `(.L_x_1680) ;  /* 0xfffffffc00f08947 */ /* 0x001fea000383ffff */
[----:B------:R-:W-:Y:S05]  /*4ee0*/  BRA `(.L_x_1678) ;  /* 0x00000000000c7947 */ /* 0x000fea0003800000 */
.L_x_1679:
[----:B------:R-:W0:Y:S02]  /*4ef0*/  LD.E R0, desc[UR14][R4.64+0x4] ;  /* 0x0000040e04007980 */ /* 0x000e24000c101900 */
[----:B0-----:R-:W-:-:S05]  /*4f00*/  IMAD.IADD R3, R26, 0x1, R0 ;  /* 0x000000011a037824 */ /* 0x001fca00078e0200 */
[----:B------:R1:W-:Y:S02]  /*4f10*/  ST.E desc[UR14][R4.64+0x4], R3 ;  /* 0x0000040304007985 */ /* 0x0003e4000c10190e */
.L_x_1678:
[----:B------:R-:W-:Y:S05]  /*4f20*/  BSYNC.RECONVERGENT B0 ;  /* 0x0000000000007941 */ /* 0x000fea0003800200 */
.L_x_1677:
        /* <DEDUP_REMOVED lines=12> */
.L_x_1684:
[----:B------:R-:W0:Y:S02]  /*4ff0*/  LDS R2, [R0] ;  /* 0x0000000000027984 */ /* 0x000e240000000800 */
[----:B0-----:R-:W-:-:S05]  /*5000*/  HADD2 R3, R2, R27 ;  /* 0x0000001b02037230 */ /* 0x001fca0000000000 */
[----:B------:R-:W0:Y:S02]  /*5010*/  ATOMS.CAST.SPIN P0, [R0], R2, R3 ;  /* 0x000000020000758d */ /* 0x000e240001800003 */
[----:B0-----:R-:W-:Y:S05]  /*5020*/  @!P0 BRA `(.L_x_1684) ;  /* 0xfffffffc00f08947 */ /* 0x001fea000383ffff */
[----:B------:R-:W-:Y:S05]  /*5030*/  BRA `(.L_x_1682) ;  /* 0x00000000000c7947 */ /* 0x000fea0003800000 */
.L_x_1683:
[----:B------:R-:W2:Y:S02]  /*5040*/  LD.E R0, desc[UR14][R4.64] ;  /* 0x0000000e04007980 */ /* 0x000ea4000c101900 */
[----:B--2---:R-:W-:-:S05]  /*5050*/  IADD3 R3, PT, PT, R27, R0, RZ ;  /* 0x000000001b037210 */ /* 0x004fca0007ffe0ff */
[----:B------:R0:W-:Y:S02]  /*5060*/  ST.E desc[UR14][R4.64], R3 ;  /* 0x0000000304007985 */ /* 0x0001e4000c10190e */
.L_x_1682:
[----:B------:R-:W-:Y:S05]  /*5070*/  BSYNC.RECONVERGENT B0 ;  /* 0x0000000000007941 */ /* 0x000fea0003800200 */
.L_x_1681:
[----:B------:R1:W-:Y:S02]  /*5080*/  ATOM.E.ADD.F16x2.RN.STRONG.GPU P0, RZ, desc[UR14][R4.64+0x4], R28 ;  /* 0x8000041c04ff79a2 */ /* 0x0003e4000c10e10e */
[----:B-1----:R-:W-:Y:S05]  /*5090*/  @P0 EXIT ;  /* 0x000000000000094d */ /* 0x002fea0003800000 */
[----:B------:R-:W1:Y:S02]  /*50a0*/  QSPC.E.S P0, RZ, [R4+0x4] ;  /* 0x0000040004ff73aa */ /* 0x000e640000000500 */
[----:B-1----:R-:W-:Y:S05]  /*50b0*/  @!P0 BRA `(.L_x_1685) ;  /* 0x00000000001c8947 */ /* 0x002fea0003800000 */
[----:B------:R-:W-:-:S04]  /*50c0*/  MOV R2, R4 ;  /* 0x0000000400027202 */ /* 0x000fc80000000f00 */
[----:B------:R-:W-:-:S07]  /*50d0*/  MOV R0, R2 ;  /* 0x0000000200007202 */ /* 0x000fce0000000f00 */
.L_x_1686:
[----:B------:R-:W0:Y:S02]  /*50e0*/  LDS R2, [R0+0x4] ;  /* 0x0000040000027984 */ /* 0x000e240000000800 */
[----:B0-----:R-:W-:-:S05]  /*50f0*/  HFMA2 R3, R2, 1, 1, R28 ;  /* 0x3c003c0002037831 */ /* 0x001fca000000001c */
[----:B------:R-:W0:Y:S02]  /*5100*/  ATOMS.CAST.SPIN P0, [R0+0x4], R2, R3 ;  /* 0x000004020000758d */ /* 0x000e240001800003 */
[----:B0-----:R-:W-:Y:S05]  /*5110*/  @!P0 BRA `(.L_x_1686) ;  /* 0xfffffffc00f08947 */ /* 0x001fea000383ffff */
[----:B------:R-:W-:Y:S05]  /*5120*/  EXIT ;  /* 0x000000000000794d */ /* 0x000fea0003800000 */
.L_x_1685:
[----:B------:R-:W0:Y:S02]  /*5130*/  LD.E R0, desc[UR14][R4.64+0x4] ;  /* 0x0000040e04007980 */ /* 0x000e24000c101900 */
[----:B0-----:R-:W-:-:S05]  /*5140*/  IADD3 R3, PT, PT, R28, R0, RZ ;  /* 0x000000001c037210 */ /* 0x001fca0007ffe0ff */
[----:B------:R-:W-:Y:S01]  /*5150*/  ST.E desc[UR14][R4.64+0x4], R3 ;  /* 0x0000040304007985 */ /* 0x000fe2000c10190e */
[----:B------:R-:W-:Y:S05]  /*5160*/  EXIT ;  /* 0x000000000000794d */ /* 0x000fea0003800000 */
.L_x_1687:
        /* <DEDUP_REMOVED lines=9> */
.L_x_3592:


//--------------------- .text._Z23gemm_half_q_half_kernelILi3ELi2ELb0ELb0ELi64EEvPK6__halfPKjS4_S2_PS0_iiiiPKtS7_iiiiiibS2_i --------------------------
	.section	.text._Z23gemm_half_q_half_kernelILi3ELi2ELb0ELb0ELi64EEvPK6__halfPKjS4_S2_PS0_iiiiPKtS7_iiiiiibS2_i,"ax",@progbits
	.align	128
        .global         _Z23gemm_half_q_half_kernelILi3ELi2ELb0ELb0ELi64EEvPK6__halfPKjS4_S2_PS0_iiiiPKtS7_iiiiiibS2_i
        .type           _Z23gemm_half_q_half_kernelILi3ELi2ELb0ELb0ELi64EEvPK6__halfPKjS4_S2_PS0_iiiiPKtS7_iiiiiibS2_i,@function
        .size           _Z23gemm_half_q_half_kernelILi3ELi2ELb0ELb0ELi64EEvPK6__halfPKjS4_S2_PS0_iiiiPKtS7_iiiiiibS2_i,(.L_x_3593 - _Z23gemm_half_q_half_kernelILi3ELi2ELb0ELb0ELi64EEvPK6__halfPKjS4_S2_PS0_iiiiPKtS7_iiiiiibS2_i)
        .other          _Z23gemm_half_q_half_kernelILi3ELi2ELb0ELb0ELi64EEvPK6__halfPKjS4_S2_PS0_iiiiPKtS7_iiiiiibS2_i,@"STO_CUDA_ENTRY STV_DEFAULT"
_Z23gemm_half_q_half_kernelILi3ELi2ELb0ELb0ELi64EEvPK6__halfPKjS4_S2_PS0_iiiiPKtS7_iiiiiibS2_i:
.text._Z23gemm_half_q_half_kernelILi3ELi2ELb0ELb0ELi64EEvPK6__halfPKjS4_S2_PS0_iiiiPKtS7_iiiiiibS2_i:
[----:B------:R-:W0:Y:S08]  /*0000*/  LDC R1, c[0x0][0x37c] ;  /* 0x0000df00ff017b82 */ /* 0x000e300000000800 */
[----:B------:R-:W1:Y:S01]  /*0010*/  S2UR UR9, SR_CTAID.Y ;  /* 0x00000000000979c3 */ /* 0x000e620000002600 */
[----:B------:R-:W2:Y:S01]  /*0020*/  S2R R2, SR_TID.X ;  /* 0x0000000000027919 */ /* 0x000ea20000002100 */
[----:B------:R-:W3:Y:S01]  /*0030*/  LDCU UR6, c[0x0][0x3a8] ;  /* 0x00007500ff0677ac */ /* 0x000ee20008000800 */
[----:B0-----:R-:W-:Y:S01]  /*0040*/  VIADD R1, R1, 0xfffffff0 ;  /* 0xfffffff001017836 */ /* 0x001fe20000000000 */
[----:B------:R-:W-:Y:S01]  /*0050*/  BSSY.RECONVERGENT B0, `(.L_x_1688) ;  /* 0x00000c8000007945 */ /* 0x000fe20003800200 */
[----:B------:R-:W0:Y:S01]  /*0060*/  S2R R3, SR_CTAID.X ;  /* 0x0000000000037919 */ /* 0x000e220000002500 */
[----:B------:R-:W4:Y:S02]  /*0070*/  LDCU.64 UR16, c[0x0][0x358] ;  /* 0x00006b00ff1077ac */ /* 0x000f240008000a00 */
[----:B------:R-:W5:Y:S01]  /*0080*/  S2UR UR19, SR_CTAID.Z ;  /* 0x00000000001379c3 */ /* 0x000f620000002700 */
[----:B------:R-:W-:-:S07]  /*0090*/  R2UR UR20, R1 ;  /* 0x00000000011472ca */ /* 0x000fce00000e0000 */
[----:B------:R-:W4:Y:S01]  /*00a0*/  LDC R0, c[0x0][0x3b0] ;  /* 0x0000ec00ff007b82 */ /* 0x000f220000000800 */
[----:B-1----:R-:W-:-:S04]  /*00b0*/  UIMAD UR18, UR9, 0x3, URZ ;  /* 0x00000003091278a4 */ /* 0x002fc8000f8e02ff */
[----:B---3--:R-:W-:Y:S02]  /*00c0*/  UIADD3 UR6, UPT, UPT, -UR18, UR6, URZ ;  /* 0x0000000612067290 */ /* 0x008fe4000fffe1ff */
[----:B-----5:R-:W-:Y:S02]  /*00d0*/  USHF.L.U32 UR5, UR19, 0x6, URZ ;  /* 0x0000000613057899 */ /* 0x020fe400080006ff */
[----:B------:R-:W-:Y:S01]  /*00e0*/  UISETP.GE.AND UP0, UPT, UR6, 0x1, UPT ;  /* 0x000000010600788c */ /* 0x000fe2000bf06270 */
[----:B0-----:R-:W-:-:S03]  /*00f0*/  IMAD.SHL.U32 R3, R3, 0x100, RZ ;  /* 0x0000010003037824 */ /* 0x001fc600078e00ff */
[----:B------:R-:W-:Y:S02]  /*0100*/  IMAD.U32 R37, RZ, RZ, UR5 ;  /* 0x00000005ff257e24 */ /* 0x000fe4000f8e00ff */
[----:B------:R-:W-:Y:S01]  /*0110*/  PLOP3.LUT P0, PT, PT, PT, UP0, 0x80, 0x8 ;  /* 0x000000000008781c */ /* 0x000fe20003f0f008 */
[C---:B--2---:R-:W-:Y:S01]  /*0120*/  VIADD R4, R2.reuse, UR5 ;  /* 0x0000000502047c36 */ /* 0x044fe20008000000 */
[----:B------:R-:W-:Y:S01]  /*0130*/  UISETP.LT.AND UP0, UPT, UR6, 0x3, UPT ;  /* 0x000000030600788c */ /* 0x000fe2000bf01270 */
[----:B------:R-:W-:Y:S02]  /*0140*/  LEA R5, R2, R3, 0x2 ;  /* 0x0000000302057211 */ /* 0x000fe400078e10ff */
[----:B----4-:R-:W-:Y:S01]  /*0150*/  VIADDMNMX R37, R37, 0x40, R0, PT ;  /* 0x0000004025257846 */ /* 0x010fe20003800100 */
[----:B------:R-:W-:-:S03]  /*0160*/  USEL UR4, UR6, 0x3, UP0 ;  /* 0x0000000306047887 */ /* 0x000fc60008000000 */
[----:B------:R-:W-:-:S13]  /*0170*/  ISETP.GE.OR P0, PT, R4, R37, !P0 ;  /* 0x000000250400720c */ /* 0x000fda0004706670 */
        /* <DEDUP_REMOVED lines=24> */
[----:B0-----:R-:W-:Y:S02]  /*0300*/  VIADD R14, R14, 0x80 ;  /* 0x000000800e0e7836 */ /* 0x001fe40000000000 */
[----:B------:R-:W-:-:S06]  /*0310*/  IMAD.IADD R15, R9, 0x1, R0 ;  /* 0x00000001090f7824 */ /* 0x000fcc00078e0200 */
[----:B------:R-:W-:Y:S05]  /*0320*/  BRA.U UP0, `(.L_x_1691) ;  /* 0x0000000100ec7547 */ /* 0x000fea000b800000 */
[----:B------:R-:W-:Y:S01]  /*0330*/  UIADD3 UR8, UPT, UPT, URZ, -UR7, URZ ;  /* 0x80000007ff087290 */ /* 0x000fe2000fffe0ff */
[----:B------:R-:W-:-:S03]  /*0340*/  PLOP3.LUT P0, PT, PT, PT, PT, 0x80, 0x8 ;  /* 0x000000000008781c */ /* 0x000fc60003f0f070 */
[----:B------:R-:W-:-:S09]  /*0350*/  UISETP.GT.AND UP0, UPT, UR8, 0x3, UPT ;  /* 0x000000030800788c */ /* 0x000fd2000bf04270 */
[----:B------:R-:W-:Y:S05]  /*0360*/  BRA.U !UP0, `(.L_x_1692) ;  /* 0x0000000108847547 */ /* 0x000fea000b800000 */
[----:B------:R-:W-:-:S13]  /*0370*/  PLOP3.LUT P0, PT, PT, PT, PT, 0x8, 0x80 ;  /* 0x000000000080781c */ /* 0x000fda0003f0e170 */
.L_x_1693:
[----:B------:R-:W-:Y:S01]  /*0380*/  IMAD.IADD R9, R15, 0x1, R0 ;  /* 0x000000010f097824 */ /* 0x000fe200078e0200 */
[----:B------:R-:W-:-:S03]  /*0390*/  IADD3 R7, P1, PT, R4, R15, RZ ;  /* 0x0000000f04077210 */ /* 0x000fc60007f3e0ff */
[----:B------:R-:W-:Y:S01]  /*03a0*/  IMAD.IADD R11, R9, 0x1, R0 ;  /* 0x00000001090b7824 */ /* 0x000fe200078e0200 */
[----:B------:R-:W-:Y:S02]  /*03b0*/  LEA.HI.X.SX32 R8, R15, RZ, 0x1, P1 ;  /* 0x000000ff0f087211 */ /* 0x000fe400008f0eff */
        /* <DEDUP_REMOVED lines=28> */
.L_x_1692:
        /* <DEDUP_REMOVED lines=20> */
.L_x_1694:
[----:B------:R-:W-:-:S13]  /*06c0*/  ISETP.EQ.AND P1, PT, RZ, UR7, PT ;  /* 0x00000007ff007c0c */ /* 0x000fda000bf22270 */
[----:B------:R-:W-:Y:S05]  /*06d0*/  @!P0 BRA P1, `(.L_x_1689) ;  /* 0x00000004007c8947 */ /* 0x000fea0000800000 */
.L_x_1691:
        /* <DEDUP_REMOVED lines=9> */
[----:B0-----:R-:W-:-:S06]  /*0770*/  VIADD R14, R14, 0x80 ;  /* 0x000000800e0e7836 */ /* 0x001fcc0000000000 */
[----:B------:R-:W-:Y:S05]  /*0780*/  BRA.U UP0, `(.L_x_1691) ;  /* 0xfffffffd00d47547 */ /* 0x000fea000b83ffff */
[----:B------:R-:W-:Y:S05]  /*0790*/  BRA `(.L_x_1689) ;  /* 0x00000004004c7947 */ /* 0x000fea0003800000 */
.L_x_1690:
        /* <DEDUP_REMOVED lines=17> */
.L_x_1697:
        /* <DEDUP_REMOVED lines=9> */
[----:B------:R-:W-:Y:S02]  /*0940*/  LEA R8, P0, R12, UR10, 0x1 ;  /* 0x0000000a0c087c11 */ /* 0x000fe4000f8008ff */
[C---:B------:R-:W-:Y:S01]  /*0950*/  IADD3 R17, P2, PT, R4.reuse, R11, RZ ;  /* 0x0000000b04117210 */ /* 0x040fe20007f5e0ff */
[----:B------:R-:W2:Y:S01]  /*0960*/  LDG.E.U16.CONSTANT R7, desc[UR16][R6.64] ;  /* 0x0000001006077981 */ /* 0x000ea2000c1e9500 */
[----:B------:R-:W-:Y:S02]  /*0970*/  IADD3 R13, P3, PT, R4, R15, RZ ;  /* 0x0000000f040d7210 */ /* 0x000fe40007f7e0ff */
[----:B------:R-:W-:Y:S02]  /*0980*/  LEA.HI.X R9, R12, UR11, R9, 0x1, P0 ;  /* 0x0000000b0c097c11 */ /* 0x000fe400080f0c09 */
[----:B------:R-:W-:Y:S02]  /*0990*/  LEA.HI.X.SX32 R18, R11, RZ, 0x1, P2 ;  /* 0x000000ff0b127211 */ /* 0x000fe400010f0eff */
[----:B------:R-:W-:-:S02]  /*09a0*/  LEA R10, P1, R17, UR10, 0x1 ;  /* 0x0000000a110a7c11 */ /* 0x000fc4000f8208ff */
[----:B------:R-:W-:Y:S01]  /*09b0*/  LEA.HI.X.SX32 R16, R15, RZ, 0x1, P3 ;  /* 0x000000ff0f107211 */ /* 0x000fe200018f0eff */
[----:B------:R-:W3:Y:S01]  /*09c0*/  LDG.E.U16.CONSTANT R9, desc[UR16][R8.64] ;  /* 0x0000001008097981 */ /* 0x000ee2000c1e9500 */
[----:B------:R-:W-:Y:S02]  /*09d0*/  LEA R12, P0, R13, UR10, 0x1 ;  /* 0x0000000a0d0c7c11 */ /* 0x000fe4000f8008ff */
[----:B------:R-:W-:Y:S02]  /*09e0*/  LEA.HI.X R11, R17, UR11, R18, 0x1, P1 ;  /* 0x0000000b110b7c11 */ /* 0x000fe400088f0c12 */
[----:B------:R-:W-:-:S04]  /*09f0*/  LEA.HI.X R13, R13, UR11, R16, 0x1, P0 ;  /* 0x0000000b0d0d7c11 */ /* 0x000fc800080f0c10 */
        /* <DEDUP_REMOVED lines=11> */
.L_x_1696:
        /* <DEDUP_REMOVED lines=21> */
.L_x_1698:
[----:B------:R-:W-:-:S09]  /*0c00*/  UISETP.NE.OR UP0, UPT, UR7, URZ, UP0 ;  /* 0x000000ff0700728c */ /* 0x000fd20008705670 */
[----:B------:R-:W-:Y:S05]  /*0c10*/  BRA.U !UP0, `(.L_x_1689) ;  /* 0x00000001082c7547 */ /* 0x000fea000b800000 */
.L_x_1695:
[----:B-----5:R-:W-:-:S04]  /*0c20*/  IADD3 R7, P0, PT, R4, R15, RZ ;  /* 0x0000000f04077210 */ /* 0x020fc80007f1e0ff */
        /* <DEDUP_REMOVED lines=10> */
.L_x_1689:
[----:B------:R-:W-:Y:S05]  /*0cd0*/  BSYNC.RECONVERGENT B0 ;  /* 0x0000000000007941 */ /* 0x000fea0003800200 */
.L_x_1688:
[----:B-----5:R-:W1:Y:S02]  /*0ce0*/  LDC R4, c[0x0][0x3ac] ;  /* 0x0000eb00ff047b82 */ /* 0x020e640000000800 */
[----:B-1----:R-:W-:-:S13]  /*0cf0*/  ISETP.GE.AND P0, PT, R5, R4, PT ;  /* 0x000000040500720c */ /* 0x002fda0003f06270 */
        /* <DEDUP_REMOVED lines=8> */
[----:B------:R-:W-:-:S03]  /*0d80*/  IMAD R6, R4, UR9, RZ ;  /* 0x0000000904067c24 */ /* 0x000fc6000f8e02ff */
[----:B------:R-:W-:Y:S01]  /*0d90*/  USEL UR4, UR4, 0x1, !UP0 ;  /* 0x0000000104047887 */ /* 0x000fe2000c000000 */
[----:B------:R-:W-:-:S03]  /*0da0*/  IMAD R3, R6, 0x3, R3 ;  /* 0x0000000306037824 */ /* 0x000fc600078e0203 */
        /* <DEDUP_REMOVED lines=8> */
[----:B0-----:R-:W0:Y:S01]  /*0e30*/  LDC.64 R14, c[0x0][0x3a0] ;  /* 0x0000e800ff0e7b82 */ /* 0x001e220000000a00 */
[----:B------:R-:W-:-:S11]  /*0e40*/  UPLOP3.LUT UP0, UPT, UPT, UPT, UPT, 0x40, 0x4 ;  /* 0x000000000004789c */ /* 0x000fd60003f0e870 */
.L_x_1702:
[C---:B-1----:R-:W-:Y:S01]  /*0e50*/  IMAD.IADD R9, R3.reuse, 0x1, R4 ;  /* 0x0000000103097824 */ /* 0x042fe200078e0204 */
[----:B------:R-:W-:Y:S01]  /*0e60*/  UIADD3 UR4, UPT, UPT, UR4, 0x4, URZ ;  /* 0x0000000404047890 */ /* 0x000fe2000fffe0ff */
[----:B0-----:R-:W-:-:S03]  /*0e70*/  IMAD.WIDE R6, R3, 0x2, R14 ;  /* 0x0000000203067825 */ /* 0x001fc600078e020e */
[----:B------:R-:W-:Y:S01]  /*0e80*/  UISETP.GE.AND UP1, UPT, UR4, -0x3, UPT ;  /* 0xfffffffd0400788c */ /* 0x000fe2000bf26270 */
[C---:B------:R-:W-:Y:S01]  /*0e90*/  IMAD.IADD R11, R9.reuse, 0x1, R4 ;  /* 0x00000001090b7824 */ /* 0x040fe200078e0204 */
[----:B------:R1:W-:Y:S01]  /*0ea0*/  STG.E.64 desc[UR16][R6.64], RZ ;  /* 0x000000ff06007986 */ /* 0x0003e2000c101b10 */
[----:B------:R-:W-:-:S04]  /*0eb0*/  IMAD.WIDE R8, R9, 0x2, R14 ;  /* 0x0000000209087825 */ /* 0x000fc800078e020e */
        /* <DEDUP_REMOVED lines=8> */
.L_x_1701:
[----:B------:R-:W-:-:S04]  /*0f40*/  UIADD3 UR7, UPT, UPT, URZ, -UR4, URZ ;  /* 0x80000004ff077290 */ /* 0x000fc8000fffe0ff */
[----:B------:R-:W-:-:S09]  /*0f50*/  UISETP.GT.AND UP1, UPT, UR7, 0x1, UPT ;  /* 0x000000010700788c */ /* 0x000fd2000bf24270 */
[----:B------:R-:W-:Y:S05]  /*0f60*/  BRA.U !UP1, `(.L_x_1703) ;  /* 0x0000000109247547 */ /* 0x000fea000b800000 */
[----:B-1----:R-:W0:Y:S01]  /*0f70*/  LDC.64 R8, c[0x0][0x3a0] ;  /* 0x0000e800ff087b82 */ /* 0x002e220000000a00 */
[C---:B------:R-:W-:Y:S01]  /*0f80*/  IMAD.IADD R11, R3.reuse, 0x1, R4 ;  /* 0x00000001030b7824 */ /* 0x040fe200078e0204 */
[----:B------:R-:W-:Y:S02]  /*0f90*/  UIADD3 UR4, UPT, UPT, UR4, 0x2, URZ ;  /* 0x0000000204047890 */ /* 0x000fe4000fffe0ff */
[----:B------:R-:W-:Y:S01]  /*0fa0*/  UPLOP3.LUT UP0, UPT, UPT, UPT, UPT, 0x40, 0x4 ;  /* 0x000000000004789c */ /* 0x000fe20003f0e870 */
[----:B0-----:R-:W-:-:S04]  /*0fb0*/  IMAD.WIDE R6, R3, 0x2, R8 ;  /* 0x0000000203067825 */ /* 0x001fc800078e0208 */
[C---:B------:R-:W-:Y:S01]  /*0fc0*/  IMAD.WIDE R8, R11.reuse, 0x2, R8 ;  /* 0x000000020b087825 */ /* 0x040fe200078e0208 */
[----:B------:R2:W-:Y:S03]  /*0fd0*/  STG.E.64 desc[UR16][R6.64], RZ ;  /* 0x000000ff06007986 */ /* 0x0005e6000c101b10 */
[----:B------:R-:W-:Y:S01]  /*0fe0*/  IMAD.IADD R3, R11, 0x1, R4 ;  /* 0x000000010b037824 */ /* 0x000fe200078e0204 */
[----:B------:R2:W-:Y:S06]  /*0ff0*/  STG.E.64 desc[UR16][R8.64], RZ ;  /* 0x000000ff08007986 */ /* 0x0005ec000c101b10 */
.L_x_1703:
[----:B------:R-:W-:-:S09]  /*1000*/  UISETP.NE.OR UP0, UPT, UR4, URZ, UP0 ;  /* 0x000000ff0400728c */ /* 0x000fd20008705670 */
[----:B------:R-:W-:Y:S05]  /*1010*/  BRA.U !UP0, `(.L_x_1699) ;  /* 0x00000001081c7547 */ /* 0x000fea000b800000 */
.L_x_1700:
[----:B012---:R-:W0:Y:S02]  /*1020*/  LDC.64 R6, c[0x0][0x3a0] ;  /* 0x0000e800ff067b82 */ /* 0x007e240000000a00 */
.L_x_1704:
[----:B0-----:R-:W-:Y:S01]  /*1030*/  IMAD.WIDE R8, R3, 0x2, R6 ;  /* 0x0000000203087825 */ /* 0x001fe200078e0206 */
[----:B------:R-:W-:-:S03]  /*1040*/  UIADD3 UR4, UPT, UPT, UR4, 0x1, URZ ;  /* 0x0000000104047890 */ /* 0x000fc6000fffe0ff */
[----:B------:R-:W-:Y:S01]  /*1050*/  IMAD.IADD R3, R3, 0x1, R4 ;  /* 0x0000000103037824 */ /* 0x000fe200078e0204 */
[----:B------:R3:W-:Y:S01]  /*1060*/  STG.E.64 desc[UR16][R8.64], RZ ;  /* 0x000000ff08007986 */ /* 0x0007e2000c101b10 */
[----:B------:R-:W-:-:S09]  /*1070*/  UISETP.NE.AND UP0, UPT, UR4, URZ, UPT ;  /* 0x000000ff0400728c */ /* 0x000fd2000bf05270 */
[----:B---3--:R-:W-:Y:S05]  /*1080*/  BRA.U UP0, `(.L_x_1704) ;  /* 0xfffffffd00e87547 */ /* 0x008fea000b83ffff */
.L_x_1699:
[----:B------:R-:W3:Y:S01]  /*1090*/  LDCU UR15, c[0x0][0x3c8] ;  /* 0x00007900ff0f77ac */ /* 0x000ee20008000800 */
[----:B------:R-:W-:Y:S01]  /*10a0*/  ISETP.LE.AND P0, PT, R0, UR5, PT ;  /* 0x0000000500007c0c */ /* 0x000fe2000bf03270 */
[----:B------:R-:W4:Y:S01]  /*10b0*/  LDCU UR21, c[0x0][0x3cc] ;  /* 0x00007980ff1577ac */ /* 0x000f220008000800 */
[----:B------:R-:W5:Y:S01]  /*10c0*/  LDCU UR22, c[0x0][0x3d0] ;  /* 0x00007a00ff1677ac */ /* 0x000f620008000800 */
[----:B------:R-:W0:Y:S01]  /*10d0*/  LDCU UR23, c[0x0][0x3d4] ;  /* 0x00007a80ff1777ac */ /* 0x000e220008000800 */
[----:B------:R-:W1:Y:S01]  /*10e0*/  LDCU UR24, c[0x0][0x3d8] ;  /* 0x00007b00ff1877ac */ /* 0x000e620008000800 */
[----:B------:R-:W2:Y:S01]  /*10f0*/  LDCU.64 UR12, c[0x0][0x3b8] ;  /* 0x00007700ff0c77ac */ /* 0x000ea20008000a00 */
[----:B---3--:R-:W-:Y:S02]  /*1100*/  UISETP.LT.AND UP0, UPT, UR5, UR15, UPT ;  /* 0x0000000f0500728c */ /* 0x008fe4000bf01270 */
[----:B------:R-:W-:Y:S02]  /*1110*/  USHF.L.U32 UR8, UR19, 0x7, URZ ;  /* 0x0000000713087899 */ /* 0x000fe400080006ff */
[----:B------:R-:W-:Y:S01]  /*1120*/  USEL UR4, UR5, UR15, UP0 ;  /* 0x0000000f05047287 */ /* 0x000fe20008000000 */
[----:B------:R-:W3:Y:S03]  /*1130*/  LDCU UR25, c[0x0][0x3dc] ;  /* 0x00007b80ff1977ac */ /* 0x000ee60008000800 */
[----:B------:R-:W-:-:S02]  /*1140*/  USHF.R.S32.HI UR7, URZ, 0x1f, UR4 ;  /* 0x0000001fff077899 */ /* 0x000fc40008011404 */
[----:B----4-:R-:W-:Y:S02]  /*1150*/  UISETP.GT.AND UP0, UPT, UR5, UR21, UPT ;  /* 0x000000150500728c */ /* 0x010fe4000bf04270 */
[----:B-----5:R-:W-:Y:S02]  /*1160*/  UISETP.GT.AND UP1, UPT, UR5, UR22, UPT ;  /* 0x000000160500728c */ /* 0x020fe4000bf24270 */
[----:B0-----:R-:W-:Y:S02]  /*1170*/  UISETP.GT.AND UP2, UPT, UR5, UR23, UPT ;  /* 0x000000170500728c */ /* 0x001fe4000bf44270 */
[----:B-1----:R-:W-:Y:S02]  /*1180*/  UISETP.GT.AND UP3, UPT, UR5, UR24, UPT ;  /* 0x000000180500728c */ /* 0x002fe4000bf64270 */
[----:B------:R-:W-:Y:S02]  /*1190*/  ULEA.HI UR14, UR7, UR4, URZ, 0x5 ;  /* 0x00000004070e7291 */ /* 0x000fe4000f8f28ff */
[----:B--2---:R-:W-:Y:S01]  /*11a0*/  UIMAD.WIDE.U32 UR8, UR8, 0x2, UR12 ;  /* 0x00000002080878a5 */ /* 0x004fe2000f8e000c */
[----:B------:R-:W-:Y:S06]  /*11b0*/  BAR.SYNC.DEFER_BLOCKING 0x0 ;  /* 0x0000000000007b1d */ /* 0x000fec0000010000 */
[----:B------:R-:W-:Y:S05]  /*11c0*/  @P0 BRA `(.L_x_1705) ;  /* 0x0000000000e40947 */ /* 0x000fea0003800000 */
[----:B------:R-:W-:Y:S01]  /*11d0*/  MOV R10, UR8 ;  /* 0x00000008000a7c02 */ /* 0x000fe20008000f00 */
[----:B------:R-:W-:Y:S01]  /*11e0*/  IMAD.U32 R11, RZ, RZ, UR9 ;  /* 0x00000009ff0b7e24 */ /* 0x000fe2000f8e00ff */
[----:B------:R-:W0:Y:S04]  /*11f0*/  LDC.64 R6, c[0x0][0x390] ;  /* 0x0000e400ff067b82 */ /* 0x000e280000000a00 */
[----:B------:R1:W5:Y:S01]  /*1200*/  LDG.E.U16.CONSTANT R14, desc[UR16][R10.64] ;  /* 0x000000100a0e7981 */ /* 0x000362000c1e9500 */
[----:B------:R-:W-:Y:S01]  /*1210*/  SHF.R.S32.HI R12, RZ, 0x1f, R5 ;  /* 0x0000001fff0c7819 */ /* 0x000fe20000011405 */
[----:B------:R-:W-:Y:S01]  /*1220*/  IMAD.SHL.U32 R2, R2, 0x10, RZ ;  /* 0x0000001002027824 */ /* 0x000fe200078e00ff */
[----:B------:R-:W-:Y:S01]  /*1230*/  UMOV UR4, URZ ;  /* 0x000000ff00047c82 */ /* 0x000fe20008000000 */
[----:B------:R-:W2:Y:S01]  /*1240*/  LDC.64 R8, c[0x0][0x398] ;  /* 0x0000e600ff087b82 */ /* 0x000ea20000000a00 */
[----:B------:R-:W-:Y:S01]  /*1250*/  LEA.HI R12, R12, R5, RZ, 0x3 ;  /* 0x000000050c0c7211 */ /* 0x000fe200078f18ff */
[----:B------:R-:W-:Y:S01]  /*1260*/  UMOV UR7, UR5 ;  /* 0x0000000500077c82 */ /* 0x000fe20008000000 */
[----:B------:R-:W-:-:S02]  /*1270*/  LOP3.LUT R15, R2, 0x10, RZ, 0xc0, !PT ;  /* 0x00000010020f7812 */ /* 0x000fc400078ec0ff */
[----:B------:R-:W-:-:S07]  /*1280*/  SHF.R.S32.HI R16, RZ, 0x3, R12 ;  /* 0x00000003ff107819 */ /* 0x000fce000001140c */
.L_x_1706:
        /* <DEDUP_REMOVED lines=8> */
[----:B--2---:R-:W-:-:S03]  /*1310*/  IMAD.WIDE.U32 R10, R11, 0x2, R8 ;  /* 0x000000020b0a7825 */ /* 0x004fc600078e0008 */
[----:B------:R-:W-:-:S03]  /*1320*/  UIMAD.WIDE.U32 UR10, UR10, 0x2, UR12 ;  /* 0x000000020a0a78a5 */ /* 0x000fc6000f8e000c */
[----:B------:R-:W2:Y:S03]  /*1330*/  LDG.E.U16.CONSTANT R10, desc[UR16][R10.64] ;  /* 0x000000100a0a7981 */ /* 0x000ea6000c1e9500 */
[----:B------:R-:W-:Y:S01]  /*1340*/  MOV R12, UR10 ;  /* 0x0000000a000c7c02 */ /* 0x000fe20008000f00 */
[----:B------:R-:W-:-:S05]  /*1350*/  IMAD.U32 R13, RZ, RZ, UR11 ;  /* 0x0000000bff0d7e24 */ /* 0x000fca000f8e00ff */
[----:B------:R-:W3:Y:S01]  /*1360*/  LDG.E.U16.CONSTANT R12, desc[UR16][R12.64+0x2] ;  /* 0x000002100c0c7981 */ /* 0x000ee2000c1e9500 */
        /* <DEDUP_REMOVED lines=16> */
[----:B---3--:R-:W-:Y:S02]  /*1470*/  R2UR UR10, R12 ;  /* 0x000000000c0a72ca */ /* 0x008fe400000e0000 */
        /* <DEDUP_REMOVED lines=9> */
[----:B--2---:R-:W-:Y:S01]  /*1510*/  HMUL2 R12, R21, R10.H0_H0 ;  /* 0x2000000a150c7232 */ /* 0x004fe20000000000 */
[----:B-1----:R-:W-:-:S05]  /*1520*/  PRMT R3, R3, 0x5410, R2 ;  /* 0x0000541003037816 */ /* 0x002fca0000000002 */
[----:B------:R-:W-:-:S05]  /*1530*/  HMUL2 R13, R3, R10.H0_H0 ;  /* 0x2000000a030d7232 */ /* 0x000fca0000000000 */
[----:B------:R4:W-:Y:S01]  /*1540*/  STL.64 [UR11], R12 ;  /* 0x0000000cff007987 */ /* 0x0009e20008100a0b */
[----:B------:R-:W-:Y:S05]  /*1550*/  @!P0 BRA `(.L_x_1706) ;  /* 0xfffffffc004c8947 */ /* 0x000fea000383ffff */
.L_x_1705:
[----:B------:R-:W-:Y:S01]  /*1560*/  UISETP.GT.AND UP4, UPT, UR5, UR15, UPT ;  /* 0x0000000f0500728c */ /* 0x000fe2000bf84270 */
[----:B------:R-:W-:Y:S01]  /*1570*/  IMAD.MOV.U32 R2, RZ, RZ, RZ ;  /* 0x000000ffff027224 */ /* 0x000fe200078e00ff */
[----:B------:R-:W-:Y:S01]  /*1580*/  CS2R R8, SRZ ;  /* 0x0000000000087805 */ /* 0x000fe2000001ff00 */
[----:B------:R-:W-:Y:S01]  /*1590*/  IMAD.MOV.U32 R7, RZ, RZ, RZ ;  /* 0x000000ffff077224 */ /* 0x000fe200078e00ff */
[----:B------:R-:W-:Y:S01]  /*15a0*/  USHF.R.S32.HI UR14, URZ, 0x5, UR14 ;  /* 0x00000005ff0e7899 */ /* 0x000fe2000801140e */
[----:B------:R-:W-:-:S04]  /*15b0*/  UMOV UR4, URZ ;  /* 0x000000ff00047c82 */ /* 0x000fc80008000000 */
[----:B------:R-:W-:Y:S07]  /*15c0*/  BRA.U !UP4, `(.L_x_1707) ;  /* 0x000000010c207547 */ /* 0x000fee000b800000 */
        /* <DEDUP_REMOVED lines=8> */
.L_x_1707:
        /* <DEDUP_REMOVED lines=8> */
.L_x_1708:
[----:B------:R-:W-:Y:S05]  /*16d0*/  BRA.U !UP1, `(.L_x_1709) ;  /* 0x00000001091c7547 */ /* 0x000fea000b800000 */
[----:B------:R-:W0:Y:S02]  /*16e0*/  LDC R3, c[0x0][0x3d4] ;  /* 0x0000f500ff037b82 */ /* 0x000e240000000800 */
[----:B0-----:R-:W-:-:S05]  /*16f0*/  VIMNMX R3, PT, PT, R3, UR5, PT ;  /* 0x0000000503037c48 */ /* 0x001fca000bfe0100 */
[----:B------:R-:W-:-:S05]  /*1700*/  VIADD R3, R3, -UR22 ;  /* 0x8000001603037c36 */ /* 0x000fca0008000000 */
[----:B------:R-:W-:-:S04]  /*1710*/  SHF.R.S32.HI R6, RZ, 0x1f, R3 ;  /* 0x0000001fff067819 */ /* 0x000fc80000011403 */
[----:B------:R-:W-:-:S04]  /*1720*/  LEA.HI R6, R6, R3, RZ, 0x5 ;  /* 0x0000000306067211 */ /* 0x000fc800078f28ff */
[----:B------:R-:W-:-:S05]  /*1730*/  SHF.R.S32.HI R6, RZ, 0x5, R6 ;  /* 0x00000005ff067819 */ /* 0x000fca0000011406 */
[----:B------:R-:W-:-:S07]  /*1740*/  IMAD.SHL.U32 R7, R6, 0x4, RZ ;  /* 0x0000000406077824 */ /* 0x000fce00078e00ff */
.L_x_1709:
        /* <DEDUP_REMOVED lines=8> */
.L_x_1710:
        /* <DEDUP_REMOVED lines=8> */
.L_x_1711:
[----:B---3--:R-:W-:Y:S01]  /*1850*/  VIMNMX R0, PT, PT, R0, UR25, PT ;  /* 0x0000001900007c48 */ /* 0x008fe2000bfe0100 */
        /* <DEDUP_REMOVED lines=10> */
[----:B------:R-:W-:Y:S01]  /*1900*/  PRMT R39, RZ, 0x5410, RZ ;  /* 0x00005410ff277816 */ /* 0x000fe200000000ff */
[----:B------:R-:W-:Y:S06]  /*1910*/  @!P0 BRA `(.L_x_1712) ;  /* 0x0000001000708947 */ /* 0x000fec0003800000 */
[----:B------:R-:W-:Y:S01]  /*1920*/  IMAD.U32 R6, RZ, RZ, UR8 ;  /* 0x00000008ff067e24 */ /* 0x000fe2000f8e00ff */
[----:B------:R-:W2:Y:S01]  /*1930*/  LDL.64 R46, [R1] ;  /* 0x00000000012e7983 */ /* 0x000ea20000100a00 */
[----:B------:R-:W-:Y:S01]  /*1940*/  IMAD.U32 R7, RZ, RZ, UR9 ;  /* 0x00000009ff077e24 */ /* 0x000fe2000f8e00ff */
[----:B------:R-:W0:Y:S01]  /*1950*/  S2UR UR10, SR_CgaCtaId ;  /* 0x00000000000a79c3 */ /* 0x000e220000008800 */
[----:B------:R-:W1:Y:S03]  /*1960*/  LDCU.64 UR14, c[0x0][0x388] ;  /* 0x00007100ff0e77ac */ /* 0x000e660008000a00 */
[----:B------:R-:W3:Y:S01]  /*1970*/  LDG.E.U16.CONSTANT R6, desc[UR16][R6.64+0x2] ;  /* 0x0000021006067981 */ /* 0x000ee2000c1e9500 */
[----:B------:R-:W-:Y:S02]  /*1980*/  SHF.R.S32.HI R0, RZ, 0x1f, R2 ;  /* 0x0000001fff007819 */ /* 0x000fe40000011402 */
[----:B------:R-:W-:Y:S01]  /*1990*/  IADD3 R3, P0, PT, R5, R2, RZ ;  /* 0x0000000205037210 */ /* 0x000fe20007f1e0ff */
[----:B------:R-:W-:-:S03]  /*19a0*/  UIMAD.WIDE.U32 UR8, UR19, 0x100, UR12 ;  /* 0x00000100130878a5 */ /* 0x000fc6000f8e000c */
[----:B------:R-:W-:Y:S01]  /*19b0*/  LEA.HI.X.SX32 R0, R5, R0, 0x1, P0 ;  /* 0x0000000005007211 */ /* 0x000fe200000f0eff */
[----:B------:R-:W-:Y:S01]  /*19c0*/  UMOV UR7, 0x400 ;  /* 0x0000040000077882 */ /* 0x000fe20000000000 */
[----:B------:R-:W-:Y:S01]  /*19d0*/  UIADD3 UR11, UP0, UPT, UR8, 0x2, URZ ;  /* 0x00000002080b7890 */ /* 0x000fe2000ff1e0ff */
[----:B------:R-:W-:Y:S02]  /*19e0*/  VIMNMX R37, PT, PT, R37, UR25, PT ;  /* 0x0000001925257c48 */ /* 0x000fe4000bfe0100 */
[C---:B-1----:R-:W-:Y:S02]  /*19f0*/  LEA R2, P0, R3.reuse, UR14, 0x2 ;  /* 0x0000000e03027c11 */ /* 0x042fe4000f8010ff */
[----:B------:R-:W-:Y:S02]  /*1a00*/  PRMT R45, RZ, 0x7610, R45 ;  /* 0x00007610ff2d7816 */ /* 0x000fe4000000002d */
[----:B------:R-:W-:Y:S01]  /*1a10*/  LEA.HI.X R3, R3, UR15, R0, 0x2, P0 ;  /* 0x0000000f03037c11 */ /* 0x000fe200080f1400 */
[----:B0-----:R-:W-:-:S02]  /*1a20*/  ULEA UR10, UR10, UR7, 0x18 ;  /* 0x000000070a0a7291 */ /* 0x001fc4000f8ec0ff */
[----:B------:R-:W-:Y:S02]  /*1a30*/  UIADD3.X UR12, UPT, UPT, URZ, UR9, URZ, UP0, !UPT ;  /* 0x00000009ff0c7290 */ /* 0x000fe400087fe4ff */
[----:B------:R-:W-:Y:S01]  /*1a40*/  UIADD3 UR10, UPT, UPT, UR10, 0x90, URZ ;  /* 0x000000900a0a7890 */ /* 0x000fe2000fffe0ff */
[----:B---3--:R-:W-:Y:S02]  /*1a50*/  R2UR UR4, R6 ;  /* 0x00000000060472ca */ /* 0x008fe400000e0000 */
[----:B--2---:R-:W-:-:S11]  /*1a60*/  PRMT R48, R47, 0x7610, R47 ;  /* 0x000076102f307816 */ /* 0x004fd6000000002f */
[----:B------:R-:W-:-:S03]  /*1a70*/  UIADD3 UR7, UPT, UPT, UR5, UR4, URZ ;  /* 0x0000000405077290 */ /* 0x000fc6000fffe0ff */
[----:B------:R-:W-:-:S09]  /*1a80*/  UMOV UR4, URZ ;  /* 0x000000ff00047c82 */ /* 0x000fd20008000000 */
.L_x_1714:
        /* <DEDUP_REMOVED lines=9> */
[----:B------:R-:W-:Y:S02]  /*1b20*/  UISETP.GE.AND UP1, UPT, UR6, 0x1, UPT ;  /* 0x000000010600788c */ /* 0x000fe4000bf26270 */
[----:B------:R-:W-:-:S07]  /*1b30*/  @!UP0 UIADD3 UR8, UPT, UPT, UR4, 0x1, URZ ;  /* 0x0000000104088890 */ /* 0x000fce000fffe0ff */
[----:B------:R-:W-:Y:S01]  /*1b40*/  @!UP0 UMOV UR4, UR8 ;  /* 0x0000000800048c82 */ /* 0x000fe20008000000 */
        /* <DEDUP_REMOVED lines=8> */
[----:B------:R-:W-:Y:S02]  /*1bd0*/  IMAD.MOV.U32 R26, RZ, RZ, 0x3400 ;  /* 0x00003400ff1a7424 */ /* 0x000fe400078e00ff */
[----:B------:R-:W-:Y:S02]  /*1be0*/  HFMA2 R0, -RZ, RZ, 0, 0.015625 ;  /* 0x00002400ff007431 */ /* 0x000fe400000001ff */
[----:B------:R-:W-:Y:S01]  /*1bf0*/  IMAD.MOV.U32 R21, RZ, RZ, 0x2c00 ;  /* 0x00002c00ff157424 */ /* 0x000fe200078e00ff */
[----:B------:R-:W-:Y:S01]  /*1c00*/  UISETP.NE.AND UP0, UPT, UR6, 0x1, UPT ;  /* 0x000000010600788c */ /* 0x000fe2000bf05270 */
[C---:B--2---:R-:W-:Y:S02]  /*1c10*/  LOP3.LUT R20, R4.reuse, 0xc000c, RZ, 0xc0, !PT ;  /* 0x000c000c04147812 */ /* 0x044fe400078ec0ff */
[----:B------:R-:W-:Y:S02]  /*1c20*/  SHF.R.U32.HI R47, RZ, 0x8, R4 ;  /* 0x00000008ff2f7819 */ /* 0x000fe40000011604 */
[----:B------:R-:W-:-:S02]  /*1c30*/  LOP3.LUT R11, R4, 0x300030, RZ, 0xc0, !PT ;  /* 0x00300030040b7812 */ /* 0x000fc400078ec0ff */
[C---:B------:R-:W-:Y:S02]  /*1c40*/  LOP3.LUT R15, R4.reuse, 0xc000c0, RZ, 0xc0, !PT ;  /* 0x00c000c0040f7812 */ /* 0x040fe400078ec0ff */
[----:B------:R-:W-:Y:S02]  /*1c50*/  LOP3.LUT R19, R4, 0x30003, RZ, 0xc0, !PT ;  /* 0x0003000304137812 */ /* 0x000fe400078ec0ff */
[----:B------:R-:W-:Y:S02]  /*1c60*/  LOP3.LUT R4, R5, 0xc000c, RZ, 0xc0, !PT ;  /* 0x000c000c05047812 */ /* 0x000fe400078ec0ff */
[C---:B------:R-:W-:Y:S02]  /*1c70*/  LOP3.LUT R22, R6.reuse, 0xc000c, RZ, 0xc0, !PT ;  /* 0x000c000c06167812 */ /* 0x040fe400078ec0ff */
[----:B------:R-:W-:Y:S02]  /*1c80*/  SHF.R.U32.HI R50, RZ, 0x8, R6 ;  /* 0x00000008ff327819 */ /* 0x000fe40000011606 */
[----:B------:R-:W-:-:S02]  /*1c90*/  LOP3.LUT R8, R6, 0x300030, RZ, 0xc0, !PT ;  /* 0x0030003006087812 */ /* 0x000fc400078ec0ff */
[C---:B----4-:R-:W-:Y:S02]  /*1ca0*/  LOP3.LUT R13, R6.reuse, 0xc000c0, RZ, 0xc0, !PT ;  /* 0x00c000c0060d7812 */ /* 0x050fe400078ec0ff */
[----:B------:R-:W-:Y:S02]  /*1cb0*/  LOP3.LUT R18, R6, 0x30003, RZ, 0xc0, !PT ;  /* 0x0003000306127812 */ /* 0x000fe400078ec0ff */
[----:B------:R-:W-:Y:S02]  /*1cc0*/  LOP3.LUT R6, R7, 0xc000c, RZ, 0xc0, !PT ;  /* 0x000c000c07067812 */ /* 0x000fe400078ec0ff */
[----:B------:R-:W-:Y:S02]  /*1cd0*/  SHF.R.U32.HI R49, RZ, 0x8, R5 ;  /* 0x00000008ff317819 */ /* 0x000fe40000011605 */
[C---:B------:R-:W-:Y:S02]  /*1ce0*/  LOP3.LUT R10, R5.reuse, 0x300030, RZ, 0xc0, !PT ;  /* 0x00300030050a7812 */ /* 0x040fe400078ec0ff */
[----:B------:R-:W-:-:S02]  /*1cf0*/  LOP3.LUT R12, R5, 0xc000c0, RZ, 0xc0, !PT ;  /* 0x00c000c0050c7812 */ /* 0x000fc400078ec0ff */
[----:B------:R-:W-:Y:S02]  /*1d00*/  LOP3.LUT R17, R5, 0x30003, RZ, 0xc0, !PT ;  /* 0x0003000305117812 */ /* 0x000fe400078ec0ff */
[----:B------:R-:W-:Y:S02]  /*1d10*/  SHF.R.U32.HI R51, RZ, 0x8, R7 ;  /* 0x00000008ff337819 */ /* 0x000fe40000011607 */
[C---:B------:R-:W-:Y:S02]  /*1d20*/  LOP3.LUT R9, R7.reuse, 0x300030, RZ, 0xc0, !PT ;  /* 0x0030003007097812 */ /* 0x040fe400078ec0ff */
[C---:B------:R-:W-:Y:S02]  /*1d30*/  LOP3.LUT R14, R7.reuse, 0xc000c0, RZ, 0xc0, !PT ;  /* 0x00c000c0070e7812 */ /* 0x040fe400078ec0ff */
        /* <DEDUP_REMOVED lines=16> */
[----:B------:R-:W0:Y:S01]  /*1e40*/  LDS.128 R4, [UR10+-0x90] ;  /* 0xffff700aff047984 */ /* 0x000e220008000c00 */
        /* <DEDUP_REMOVED lines=25> */
[----:B------:R-:W-:Y:S01]  /*1fe0*/  HFMA2 R24, R55, R0.H0_H0, -18, -18 ;  /* 0xcc80cc8037187431 */ /* 0x000fe20000040000 */
[----:B------:R-:W-:Y:S01]  /*1ff0*/  LOP3.LUT R17, R17, 0x64006400, RZ, 0xfc, !PT ;  /* 0x6400640011117812 */ /* 0x000fe200078efcff */
[----:B------:R-:W-:Y:S01]  /*2000*/  HADD2 R19, R19, -1026, -1026 ;  /* 0xe402e40213137430 */ /* 0x000fe20000000000 */
[----:B------:R-:W-:-:S02]  /*2010*/  LOP3.LUT R59, R13, 0x64006400, RZ, 0xfc, !PT ;  /* 0x640064000d3b7812 */ /* 0x000fc400078efcff */
[----:B------:R-:W-:Y:S01]  /*2020*/  LOP3.LUT R15, R18, 0x64006400, RZ, 0xfc, !PT ;  /* 0x64006400120f7812 */ /* 0x000fe200078efcff */
[----:B------:R-:W-:Y:S01]  /*2030*/  HADD2 R17, R17, -1026, -1026 ;  /* 0xe402e40211117430 */ /* 0x000fe20000000000 */
[----:B------:R-:W-:Y:S02]  /*2040*/  LOP3.LUT R12, R47, 0xc000c0, RZ, 0xc0, !PT ;  /* 0x00c000c02f0c7812 */ /* 0x000fe400078ec0ff */
[C---:B------:R-:W-:Y:S01]  /*2050*/  LOP3.LUT R23, R51.reuse, 0x300030, RZ, 0xc0, !PT ;  /* 0x0030003033177812 */ /* 0x040fe200078ec0ff */
[----:B------:R-:W-:Y:S01]  /*2060*/  HADD2 R15, R15, -1026, -1026 ;  /* 0xe402e4020f0f7430 */ /* 0x000fe20000000000 */
[----:B------:R-:W-:Y:S01]  /*2070*/  LOP3.LUT R13, R16, 0x64006400, RZ, 0xfc, !PT ;  /* 0x64006400100d7812 */ /* 0x000fe200078efcff */
[-C--:B0-----:R-:W-:Y:S01]  /*2080*/  HFMA2 R52, R19, R4.reuse, RZ ;  /* 0x0000000413347231 */ /* 0x081fe200000000ff */
[----:B------:R-:W-:Y:S01]  /*2090*/  LOP3.LUT R53, R14, 0x64006400, RZ, 0xfc, !PT ;  /* 0x640064000e357812 */ /* 0x000fe200078efcff */
[----:B------:R-:W-:Y:S01]  /*20a0*/  HFMA2 R54, R15, R4, RZ ;  /* 0x000000040f367231 */ /* 0x000fe200000000ff */
[----:B------:R-:W-:Y:S01]  /*20b0*/  LOP3.LUT R18, R51, 0xc000c0, RZ, 0xc0, !PT ;  /* 0x00c000c033127812 */ /* 0x000fe200078ec0ff */
[----:B------:R-:W-:Y:S01]  /*20c0*/  HADD2 R13, R13, -1026, -1026 ;  /* 0xe402e4020d0d7430 */ /* 0x000fe20000000000 */
[----:B------:R-:W-:Y:S01]  /*20d0*/  LOP3.LUT R16, R50, 0xc000c0, RZ, 0xc0, !PT ;  /* 0x00c000c032107812 */ /* 0x000fe200078ec0ff */
[----:B------:R-:W-:Y:S01]  /*20e0*/  HFMA2 R52, R40, R5, R52 ;  /* 0x0000000528347231 */ /* 0x000fe20000000034 */
[----:B------:R-:W-:-:S02]  /*20f0*/  LOP3.LUT R55, R12, 0x64006400, RZ, 0xfc, !PT ;  /* 0x640064000c377812 */ /* 0x000fc400078efcff */
[----:B------:R-:W-:Y:S01]  /*2100*/  LOP3.LUT R22, R23, 0x64006400, RZ, 0xfc, !PT ;  /* 0x6400640017167812 */ /* 0x000fe200078efcff */
[----:B------:R-:W-:Y:S01]  /*2110*/  HFMA2 R23, R20, R21.H0_H0, -66, -66 ;  /* 0xd420d42014177431 */ /* 0x000fe20000040015 */
[----:B------:R-:W-:Y:S01]  /*2120*/  LOP3.LUT R61, R18, 0x64006400, RZ, 0xfc, !PT ;  /* 0x64006400123d7812 */ /* 0x000fe200078efcff */
[-C--:B------:R-:W-:Y:S01]  /*2130*/  HFMA2 R20, R59, R0.reuse.H0_H0, -18, -18 ;  /* 0xcc80cc803b147431 */ /* 0x080fe20000040000 */
[----:B------:R-:W-:Y:S01]  /*2140*/  LOP3.LUT R59, R16, 0x64006400, RZ, 0xfc, !PT ;  /* 0x64006400103b7812 */ /* 0x000fe200078efcff */
[----:B------:R-:W-:Y:S01]  /*2150*/  HFMA2 R18, R53, R0.H0_H0, -18, -18 ;  /* 0xcc80cc8035127431 */ /* 0x000fe20000040000 */
[----:B------:R-:W-:Y:S01]  /*2160*/  LOP3.LUT R14, R49, 0xc000c0, RZ, 0xc0, !PT ;  /* 0x00c000c0310e7812 */ /* 0x000fe200078ec0ff */
[----:B------:R-:W-:Y:S01]  /*2170*/  HFMA2 R53, R17, R4, RZ.H0_H0 ;  /* 0x0000000411357231 */ /* 0x000fe200000400ff */
[----:B------:R-:W-:Y:S01]  /*2180*/  LOP3.LUT R47, R47, 0x30003, RZ, 0xc0, !PT ;  /* 0x000300032f2f7812 */ /* 0x000fe200078ec0ff */
[----:B------:R-:W-:Y:S01]  /*2190*/  HFMA2 R16, R55, R0.H0_H0, -18, -18 ;  /* 0xcc80cc8037107431 */ /* 0x000fe20000040000 */
[----:B------:R-:W-:Y:S01]  /*21a0*/  LOP3.LUT R49, R49, 0x30003, RZ, 0xc0, !PT ;  /* 0x0003000331317812 */ /* 0x000fe200078ec0ff */
[----:B------:R-:W-:Y:S01]  /*21b0*/  HFMA2 R55, R13, R4, RZ.H0_H0 ;  /* 0x000000040d377231 */ /* 0x000fe200000400ff */
[----:B------:R-:W-:Y:S01]  /*21c0*/  LOP3.LUT R50, R50, 0x30003, RZ, 0xc0, !PT ;  /* 0x0003000332327812 */ /* 0x000fe200078ec0ff */
[----:B------:R-:W-:-:S02]  /*21d0*/  HFMA2 R53, R38, R5, R53 ;  /* 0x0000000526357231 */ /* 0x000fc40000000035 */
[-C--:B------:R-:W-:Y:S01]  /*21e0*/  HFMA2 R4, R36, R5.reuse, R54 ;  /* 0x0000000524047231 */ /* 0x080fe20000000036 */
[----:B------:R-:W-:Y:S01]  /*21f0*/  LOP3.LUT R51, R51, 0x30003, RZ, 0xc0, !PT ;  /* 0x0003000333337812 */ /* 0x000fe200078ec0ff */
[----:B------:R-:W-:Y:S01]  /*2200*/  HFMA2 R55, R34, R5, R55 ;  /* 0x0000000522377231 */ /* 0x000fe20000000037 */
[----:B------:R-:W-:Y:S01]  /*2210*/  LOP3.LUT R47, R47, 0x64006400, RZ, 0xfc, !PT ;  /* 0x640064002f2f7812 */ /* 0x000fe200078efcff */
[----:B------:R-:W-:Y:S01]  /*2220*/  HFMA2 R21, R22, R21.H0_H0, -66, -66 ;  /* 0xd420d42016157431 */ /* 0x000fe20000040015 */
[----:B------:R-:W-:Y:S01]  /*2230*/  LOP3.LUT R49, R49, 0x64006400, RZ, 0xfc, !PT ;  /* 0x6400640031317812 */ /* 0x000fe200078efcff */
[----:B------:R-:W-:Y:S02]  /*2240*/  HFMA2 R22, R57, R0.H0_H0, -18, -18 ;  /* 0xcc80cc8039167431 */ /* 0x000fe40000040000 */
[-C--:B------:R-:W-:Y:S02]  /*2250*/  HFMA2 R52, R35, R6.reuse, R52 ;  /* 0x0000000623347231 */ /* 0x080fe40000000034 */
[-C--:B------:R-:W-:Y:S01]  /*2260*/  HFMA2 R5, R33, R6.reuse, R53 ;  /* 0x0000000621057231 */ /* 0x080fe20000000035 */
[----:B------:R-:W-:Y:S01]  /*2270*/  LOP3.LUT R50, R50, 0x64006400, RZ, 0xfc, !PT ;  /* 0x6400640032327812 */ /* 0x000fe200078efcff */
[-C--:B------:R-:W-:Y:S01]  /*2280*/  HFMA2 R4, R31, R6.reuse, R4 ;  /* 0x000000061f047231 */ /* 0x080fe20000000004 */
[----:B------:R-:W-:Y:S01]  /*2290*/  LOP3.LUT R53, R51, 0x64006400, RZ, 0xfc, !PT ;  /* 0x6400640033357812 */ /* 0x000fe200078efcff */
[----:B------:R-:W-:-:S02]  /*22a0*/  HFMA2 R6, R29, R6, R55 ;  /* 0x000000061d067231 */ /* 0x000fc40000000037 */
[-C--:B------:R-:W-:Y:S02]  /*22b0*/  HFMA2 R52, R24, R7.reuse, R52 ;  /* 0x0000000718347231 */ /* 0x080fe40000000034 */
[-C--:B------:R-:W-:Y:S02]  /*22c0*/  HFMA2 R5, R22, R7.reuse, R5 ;  /* 0x0000000716057231 */ /* 0x080fe40000000005 */
[----:B------:R-:W-:Y:S02]  /*22d0*/  HFMA2 R54, R20, R7, R4 ;  /* 0x0000000714367231 */ /* 0x000fe40000000004 */
[----:B------:R-:W-:Y:S01]  /*22e0*/  HADD2 R47, R47, -1026, -1026 ;  /* 0xe402e4022f2f7430 */ /* 0x000fe20000000000 */
[----:B------:R-:W-:Y:S01]  /*22f0*/  LOP3.LUT R57, R14, 0x64006400, RZ, 0xfc, !PT ;  /* 0x640064000e397812 */ /* 0x000fe200078efcff */
[----:B------:R-:W-:Y:S02]  /*2300*/  HADD2 R49, R49, -1026, -1026 ;  /* 0xe402e40231317430 */ /* 0x000fe40000000000 */
[----:B------:R-:W-:-:S02]  /*2310*/  HADD2 R51, R50, -1026, -1026 ;  /* 0xe402e40232337430 */ /* 0x000fc40000000000 */
[-C--:B-1----:R-:W-:Y:S02]  /*2320*/  HFMA2 R52, R47, R8.reuse, R52 ;  /* 0x000000082f347231 */ /* 0x082fe40000000034 */
[----:B------:R-:W-:Y:S02]  /*2330*/  HFMA2 R6, R18, R7, R6 ;  /* 0x0000000712067231 */ /* 0x000fe40000000006 */
[----:B------:R-:W-:Y:S02]  /*2340*/  HADD2 R53, R53, -1026, -1026 ;  /* 0xe402e40235357430 */ /* 0x000fe40000000000 */
[-C--:B------:R-:W-:Y:S02]  /*2350*/  HFMA2 R54, R51, R8.reuse, R54 ;  /* 0x0000000833367231 */ /* 0x080fe40000000036 */
[----:B------:R-:W-:Y:S02]  /*2360*/  HFMA2 R4, R49, R8, R5 ;  /* 0x0000000831047231 */ /* 0x000fe40000000005 */
[----:B------:R-:W-:-:S02]  /*2370*/  HFMA2 R5, R32, R9, R52 ;  /* 0x0000000920057231 */ /* 0x000fc40000000034 */
[----:B------:R-:W-:Y:S02]  /*2380*/  HFMA2 R6, R53, R8, R6 ;  /* 0x0000000835067231 */ /* 0x000fe40000000006 */
[-C--:B------:R-:W-:Y:S02]  /*2390*/  HFMA2 R54, R28, R9.reuse, R54 ;  /* 0x000000091c367231 */ /* 0x080fe40000000036 */
[-C--:B------:R-:W-:Y:S02]  /*23a0*/  HFMA2 R4, R30, R9.reuse, R4 ;  /* 0x000000091e047231 */ /* 0x080fe40000000004 */
[-C--:B------:R-:W-:Y:S02]  /*23b0*/  HFMA2 R8, R27, R10.reuse, R5 ;  /* 0x0000000a1b087231 */ /* 0x080fe40000000005 */
[----:B------:R-:W-:Y:S02]  /*23c0*/  HFMA2 R9, R26, R9, R6 ;  /* 0x000000091a097231 */ /* 0x000fe40000000006 */
[----:B------:R-:W-:-:S02]  /*23d0*/  HFMA2 R6, R23, R10, R54 ;  /* 0x0000000a17067231 */ /* 0x000fc40000000036 */
[----:B------:R-:W-:Y:S02]  /*23e0*/  HFMA2 R14, R57, R0.H0_H0, -18, -18 ;  /* 0xcc80cc80390e7431 */ /* 0x000fe40000040000 */
[----:B------:R-:W-:Y:S02]  /*23f0*/  HFMA2 R8, R16, R11, R8 ;  /* 0x0000000b10087231 */ /* 0x000fe40000000008 */
[----:B------:R-:W-:Y:S02]  /*2400*/  HFMA2 R7, R25, R10, R4 ;  /* 0x0000000a19077231 */ /* 0x000fe40000000004 */
[-C--:B------:R-:W-:Y:S02]  /*2410*/  HFMA2 R12, R59, R0.reuse.H0_H0, -18, -18 ;  /* 0xcc80cc803b0c7431 */ /* 0x080fe40000040000 */
[----:B------:R-:W-:Y:S02]  /*2420*/  HFMA2 R0, R61, R0.H0_H0, -18, -18 ;  /* 0xcc80cc803d007431 */ /* 0x000fe40000040000 */
        /* <DEDUP_REMOVED lines=99> */
.L_x_1713:
        /* <DEDUP_REMOVED lines=8> */
.L_x_1712:
[----:B------:R-:W-:-:S13]  /*2ae0*/  ISETP.LT.AND P0, PT, RZ, UR6, PT ;  /* 0x00000006ff007c0c */ /* 0x000fda000bf01270 */
[----:B------:R-:W-:Y:S05]  /*2af0*/  @!P0 EXIT ;  /* 0x000000000000894d */ /* 0x000fea0003800000 */
[----:B------:R-:W0:Y:S01]  /*2b00*/  S2R R3, SR_CTAID.X ;  /* 0x0000000000037919 */ /* 0x000e220000002500 */
[----:B------:R-:W1:Y:S01]  /*2b10*/  LDC.64 R6, c[0x0][0x3a0] ;  /* 0x0000e800ff067b82 */ /* 0x000e620000000a00 */
[----:B------:R-:W0:Y:S02]  /*2b20*/  S2R R0, SR_TID.X ;  /* 0x0000000000007919 */ /* 0x000e240000002100 */
[----:B0-----:R-:W-:-:S04]  /*2b30*/  IMAD R3, R3, 0x40, R0 ;  /* 0x0000004003037824 */ /* 0x001fc800078e0200 */
[----:B------:R-:W-:-:S04]  /*2b40*/  IMAD.SHL.U32 R3, R3, 0x4, RZ ;  /* 0x0000000403037824 */ /* 0x000fc800078e00ff */
[----:B------:R-:W-:-:S04]  /*2b50*/  IMAD R3, R4, UR18, R3 ;  /* 0x0000001204037c24 */ /* 0x000fc8000f8e0203 */
        /* <DEDUP_REMOVED lines=8> */
.L_x_1718:
[----:B------:R-:W0:Y:S02]  /*2be0*/  LDS R2, [R0] ;  /* 0x0000000000027984 */ /* 0x000e240000000800 */
[----:B0-----:R-:W-:-:S05]  /*2bf0*/  HADD2 R3, R2, R45 ;  /* 0x0000002d02037230 */ /* 0x001fca0000000000 */
[----:B------:R-:W0:Y:S02]  /*2c00*/  ATOMS.CAST.SPIN P0, [R0], R2, R3 ;  /* 0x000000020000758d */ /* 0x000e240001800003 */
[----:B0-----:R-:W-:Y:S05]  /*2c10*/  @!P0 BRA `(.L_x_1718) ;  /* 0xfffffffc00f08947 */ /* 0x001fea000383ffff */
[----:B------:R-:W-:Y:S05]  /*2c20*/  BRA `(.L_x_1716) ;  /* 0x00000000000c7947 */ /* 0x000fea0003800000 */
.L_x_1717:
[----:B------:R-:W2:Y:S02]  /*2c30*/  LD.E R0, desc[UR16][R6.64] ;  /* 0x0000001006007980 */ /* 0x000ea4000c101900 */
[----:B--2---:R-:W-:-:S05]  /*2c40*/  IADD3 R3, PT, PT, R45, R0, RZ ;  /* 0x000000002d037210 */ /* 0x004fca0007ffe0ff */
[----:B------:R0:W-:Y:S02]  /*2c50*/  ST.E desc[UR16][R6.64], R3 ;  /* 0x0000000306007985 */ /* 0x0001e4000c101910 */
.L_x_1716:
[----:B------:R-:W-:Y:S05]  /*2c60*/  BSYNC.RECONVERGENT B0 ;  /* 0x0000000000007941 */ /* 0x000fea0003800200 */
.L_x_1715:
[----:B------:R1:W-:Y:S01]  /*2c70*/  ATOM.E.ADD.F16x2.RN.STRONG.GPU P0, RZ, desc[UR16][R6.64+0x4], R44 ;  /* 0x8000042c06ff79a2 */ /* 0x0003e2000c10e110 */
[----:B------:R-:W-:Y:S04]  /*2c80*/  BSSY.RECONVERGENT B0, `(.L_x_1719) ;  /* 0x000000e000007945 */ /* 0x000fe80003800200 */
[----:B-1----:R-:W-:Y:S05]  /*2c90*/  @P0 BRA `(.L_x_1720) ;  /* 0x0000000000300947 */ /* 0x002fea0003800000 */
[----:B------:R-:W1:Y:S02]  /*2ca0*/  QSPC.E.S P0, RZ, [R6+0x4] ;  /* 0x0000040006ff73aa */ /* 0x000e640000000500 */
[----:B-1----:R-:W-:Y:S05]  /*2cb0*/  @!P0 BRA `(.L_x_1721) ;  /* 0x00000000001c8947 */ /* 0x002fea0003800000 */
[----:B------:R-:W-:-:S05]  /*2cc0*/  IMAD.MOV.U32 R2, RZ, RZ, R6 ;  /* 0x000000ffff027224 */ /* 0x000fca00078e0006 */
[----:B------:R-:W-:-:S07]  /*2cd0*/  MOV R0, R2 ;  /* 0x0000000200007202 */ /* 0x000fce0000000f00 */
.L_x_1722:
[----:B------:R-:W0:Y:S02]  /*2ce0*/  LDS R2, [R0+0x4] ;  /* 0x0000040000027984 */ /* 0x000e240000000800 */
[----:B0-----:R-:W-:-:S05]  /*2cf0*/  HFMA2 R3, R2, 1, 1, R44 ;  /* 0x3c003c0002037831 */ /* 0x001fca000000002c */
[----:B------:R-:W0:Y:S02]  /*2d00*/  ATOMS.CAST.SPIN P0, [R0+0x4], R2, R3 ;  /* 0x000004020000758d */ /* 0x000e240001800003 */
[----:B0-----:R-:W-:Y:S05]  /*2d10*/  @!P0 BRA `(.L_x_1722) ;  /* 0xfffffffc00f08947 */ /* 0x001fea000383ffff */
[----:B------:R-:W-:Y:S05]  /*2d20*/  BRA `(.L_x_1720) ;  /* 0x00000000000c7947 */ /* 0x000fea0003800000 */
.L_x_1721:
[----:B------:R-:W0:Y:S02]  /*2d30*/  LD.E R0, desc[UR16][R6.64+0x4] ;  /* 0x0000041006007980 */ /* 0x000e24000c101900 */
[----:B0-----:R-:W-:-:S05]  /*2d40*/  IMAD.IADD R3, R44, 0x1, R0 ;  /* 0x000000012c037824 */ /* 0x001fca00078e0200 */
[----:B------:R1:W-:Y:S02]  /*2d50*/  ST.E desc[UR16][R6.64+0x4], R3 ;  /* 0x0000040306007985 */ /* 0x0003e4000c101910 */
.L_x_1720:
[----:B------:R-:W-:Y:S05]  /*2d60*/  BSYNC.RECONVERGENT B0 ;  /* 0x0000000000007941 */ /* 0x000fea0003800200 */
.L_x_1719:
        /* <DEDUP_REMOVED lines=11> */
.L_x_1726:
[----:B------:R-:W0:Y:S02]  /*2e20*/  LDS R2, [R0] ;  /* 0x0000000000027984 */ /* 0x000e240000000800 */
[----:B0-----:R-:W-:-:S05]  /*2e30*/  HADD2 R3, R2, R43 ;  /* 0x0000002b02037230 */ /* 0x001fca0000000000 */
[----:B------:R-:W0:Y:S02]  /*2e40*/  ATOMS.CAST.SPIN P0, [R0], R2, R3 ;  /* 0x000000020000758d */ /* 0x000e240001800003 */
[----:B0-----:R-:W-:Y:S05]  /*2e50*/  @!P0 BRA `(.L_x_1726) ;  /* 0xfffffffc00f08947 */ /* 0x001fea000383ffff */
[----:B------:R-:W-:Y:S05]  /*2e60*/  BRA `(.L_x_1724) ;  /* 0x00000000000c7947 */ /* 0x000fea0003800000 */
.L_x_1725:
[----:B------:R-:W2:Y:S02]  /*2e70*/  LD.E R0, desc[UR16][R6.64] ;  /* 0x0000001006007980 */ /* 0x000ea4000c101900 */
[----:B--2---:R-:W-:-:S05]  /*2e80*/  IADD3 R3, PT, PT, R43, R0, RZ ;  /* 0x000000002b037210 */ /* 0x004fca0007ffe0ff */
[----:B------:R0:W-:Y:S02]  /*2e90*/  ST.E desc[UR16][R6.64], R3 ;  /* 0x0000000306007985 */ /* 0x0001e4000c101910 */
.L_x_1724:
[----:B------:R-:W-:Y:S05]  /*2ea0*/  BSYNC.RECONVERGENT B0 ;  /* 0x0000000000007941 */ /* 0x000fea0003800200 */
.L_x_1723:
[----:B------:R1:W-:Y:S01]  /*2eb0*/  ATOM.E.ADD.F16x2.RN.STRONG.GPU P0, RZ, desc[UR16][R6.64+0x4], R42 ;  /* 0x8000042a06ff79a2 */ /* 0x0003e2000c10e110 */
[----:B------:R-:W-:Y:S04]  /*2ec0*/  BSSY.RECONVERGENT B0, `(.L_x_1727) ;  /* 0x000000e000007945 */ /* 0x000fe80003800200 */
[----:B-1----:R-:W-:Y:S05]  /*2ed0*/  @P0 BRA `(.L_x_1728) ;  /* 0x0000000000300947 */ /* 0x002fea0003800000 */
[----:B------:R-:W1:Y:S02]  /*2ee0*/  QSPC.E.S P0, RZ, [R6+0x4] ;  /* 0x0000040006ff73aa */ /* 0x000e640000000500 */
[----:B-1----:R-:W-:Y:S05]  /*2ef0*/  @!P0 BRA `(.L_x_1729) ;  /* 0x00000000001c8947 */ /* 0x002fea0003800000 */
[----:B------:R-:W-:-:S05]  /*2f00*/  IMAD.MOV.U32 R2, RZ, RZ, R6 ;  /* 0x000000ffff027224 */ /* 0x000fca00078e0006 */
[----:B------:R-:W-:-:S07]  /*2f10*/  MOV R0, R2 ;  /* 0x0000000200007202 */ /* 0x000fce0000000f00 */
.L_x_1730:
[----:B------:R-:W0:Y:S02]  /*2f20*/  LDS R2, [R0+0x4] ;  /* 0x0000040000027984 */ /* 0x000e240000000800 */
[----:B0-----:R-:W-:-:S05]  /*2f30*/  HFMA2 R3, R2, 1, 1, R42 ;  /* 0x3c003c0002037831 */ /* 0x001fca000000002a */
[----:B------:R-:W0:Y:S02]  /*2f40*/  ATOMS.CAST.SPIN P0, [R0+0x4], R2, R3 ;  /* 0x000004020000758d */ /* 0x000e240001800003 */
[----:B0-----:R-:W-:Y:S05]  /*2f50*/  @!P0 BRA `(.L_x_1730) ;  /* 0xfffffffc00f08947 */ /* 0x001fea000383ffff */
[----:B------:R-:W-:Y:S05]  /*2f60*/  BRA `(.L_x_1728) ;  /* 0x00000000000c7947 */ /* 0x000fea0003800000 */
.L_x_1729:
[----:B------:R-:W0:Y:S02]  /*2f70*/  LD.E R0, desc[UR16][R6.64+0x4] ;  /* 0x0000041006007980 */ /* 0x000e24000c101900 */
[----:B0-----:R-:W-:-:S05]  /*2f80*/  IMAD.IADD R3, R42, 0x1, R0 ;  /* 0x000000012a037824 */ /* 0x001fca00078e0200 */
[----:B------:R1:W-:Y:S02]  /*2f90*/  ST.E desc[UR16][R6.64+0x4], R3 ;  /* 0x0000040306007985 */ /* 0x0003e4000c101910 */
.L_x_1728:
[----:B------:R-:W-:Y:S05]  /*2fa0*/  BSYNC.RECONVERGENT B0 ;  /* 0x0000000000007941 */ /* 0x000fea0003800200 */
.L_x_1727:
[----:B------:R-:W-:-:S06]  /*2fb0*/  UISETP.NE.AND UP0, UPT, UR6, 0x2, UPT ;  /* 0x000000020600788c */ /* 0x000fcc000bf05270 */
[----:B------:R-:W-:-:S13]  /*2fc0*/  PLOP3.LUT P0, PT, PT, PT, UP0, 0x80, 0x8 ;  /* 0x000000000008781c */ /* 0x000fda0003f0f008 */
[----:B------:R-:W-:Y:S05]  /*2fd0*/  @!P0 EXIT ;  /* 0x000000000000894d */ /* 0x000fea0003800000 */
[----:B------:R-:W-:-:S05]  /*2fe0*/  IMAD.WIDE R4, R4, 0x2, R6 ;  /* 0x0000000204047825 */ /* 0x000fca00078e0206 */
[----:B------:R2:W-:Y:S01]  /*2ff0*/  ATOM.E.ADD.F16x2.RN.STRONG.GPU P0, RZ, desc[UR16][R4.64], R41 ;  /* 0x8000002904ff79a2 */ /* 0x0005e2000c10e110 */
[----:B------:R-:W-:Y:S04]  /*3000*/  BSSY.RECONVERGENT B0, `(.L_x_1731) ;  /* 0x000000e000007945 */ /* 0x000fe80003800200 */
[----:B--2---:R-:W-:Y:S05]  /*3010*/  @P0 BRA `(.L_x_1732) ;  /* 0x0000000000300947 */ /* 0x004fea0003800000 */
[----:B------:R-:W2:Y:S02]  /*3020*/  QSPC.E.S P0, RZ, [R4] ;  /* 0x0000000004ff73aa */ /* 0x000ea40000000500 */
[----:B--2---:R-:W-:Y:S05]  /*3030*/  @!P0 BRA `(.L_x_1733) ;  /* 0x00000000001c8947 */ /* 0x004fea0003800000 */
[----:B------:R-:W-:-:S05]  /*3040*/  IMAD.MOV.U32 R2, RZ, RZ, R4 ;  /* 0x000000ffff027224 */ /* 0x000fca00078e0004 */
[----:B------:R-:W-:-:S07]  /*3050*/  MOV R0, R2 ;  /* 0x0000000200007202 */ /* 0x000fce0000000f00 */
.L_x_1734:
[----:B------:R-:W0:Y:S02]  /*3060*/  LDS R2, [R0] ;  /* 0x0000000000027984 */ /* 0x000e240000000800 */
[----:B01----:R-:W-:-:S05]  /*3070*/  HADD2 R3, R2, R41 ;  /* 0x0000002902037230 */ /* 0x003fca0000000000 */
[----:B------:R-:W0:Y:S02]  /*3080*/  ATOMS.CAST.SPIN P0, [R0], R2, R3 ;  /* 0x000000020000758d */ /* 0x000e240001800003 */
[----:B0-----:R-:W-:Y:S05]  /*3090*/  @!P0 BRA `(.L_x_1734) ;  /* 0xfffffffc00f08947 */ /* 0x001fea000383ffff */
[----:B------:R-:W-:Y:S05]  /*30a0*/  BRA `(.L_x_1732) ;  /* 0x00000000000c7947 */ /* 0x000fea0003800000 */
.L_x_1733:
[----:B------:R-:W0:Y:S02]  /*30b0*/  LD.E R0, desc[UR16][R4.64] ;  /* 0x0000001004007980 */ /* 0x000e24000c101900 */
[----:B01----:R-:W-:-:S05]  /*30c0*/  IADD3 R3, PT, PT, R41, R0, RZ ;  /* 0x0000000029037210 */ /* 0x003fca0007ffe0ff */
[----:B------:R2:W-:Y:S02]  /*30d0*/  ST.E desc[UR16][R4.64], R3 ;  /* 0x0000000304007985 */ /* 0x0005e4000c101910 */
.L_x_1732:
[----:B------:R-:W-:Y:S05]  /*30e0*/  BSYNC.RECONVERGENT B0 ;  /* 0x0000000000007941 */ /* 0x000fea0003800200 */
.L_x_1731:
[----:B------:R3:W-:Y:S02]  /*30f0*/  ATOM.E.ADD.F16x2.RN.STRONG.GPU P0, RZ, desc[UR16][R4.64+0x4], R39 ;  /* 0x8000042704ff79a2 */ /* 0x0007e4000c10e110 */
[----:B---3--:R-:W-:Y:S05]  /*3100*/  @P0 EXIT ;  /* 0x000000000000094d */ /* 0x008fea0003800000 */
[----:B------:R-:W3:Y:S02]  /*3110*/  QSPC.E.S P0, RZ, [R4+0x4] ;  /* 0x0000040004ff73aa */ /* 0x000ee40000000500 */
[----:B---3--:R-:W-:Y:S05]  /*3120*/  @!P0 BRA `(.L_x_1735) ;  /* 0x00000000001c8947 */ /* 0x008fea0003800000 */
[----:B------:R-:W-:-:S05]  /*3130*/  IMAD.MOV.U32 R2, RZ, RZ, R4 ;  /* 0x000000ffff027224 */ /* 0x000fca00078e0004 */
[----:B------:R-:W-:-:S07]  /*3140*/  MOV R0, R2 ;  /* 0x0000000200007202 */ /* 0x000fce0000000f00 */
.L_x_1736:
[----:B------:R-:W0:Y:S02]  /*3150*/  LDS R2, [R0+0x4] ;  /* 0x0000040000027984 */ /* 0x000e240000000800 */
[----:B012---:R-:W-:-:S05]  /*3160*/  HFMA2 R3, R2, 1, 1, R39 ;  /* 0x3c003c0002037831 */ /* 0x007fca0000000027 */
[----:B------:R-:W0:Y:S02]  /*3170*/  ATOMS.CAST.SPIN P0, [R0+0x4], R2, R3 ;  /* 0x000004020000758d */ /* 0x000e240001800003 */
[----:B0-----:R-:W-:Y:S05]  /*3180*/  @!P0 BRA `(.L_x_1736) ;  /* 0xfffffffc00f08947 */ /* 0x001fea000383ffff */
[----:B------:R-:W-:Y:S05]  /*3190*/  EXIT ;  /* 0x000000000000794d */ /* 0x000fea0003800000 */
.L_x_1735:
[----:B------:R-:W0:Y:S02]  /*31a0*/  LD.E R0, desc[UR16][R4.64+0x4] ;  /* 0x0000041004007980 */ /* 0x000e24000c101900 */
[----:B012---:R-:W-:-:S05]  /*31b0*/  IMAD.IADD R3, R39, 0x1, R0 ;  /* 0x0000000127037824 */ /* 0x007fca00078e0200 */
[----:B------:R-:W-:Y:S01]  /*31c0*/  ST.E desc[UR16][R4.64+0x4], R3 ;  /* 0x0000040304007985 */ /* 0x000fe2000c101910 */
[----:B------:R-:W-:Y:S05]  /*31d0*/  EXIT ;  /* 0x000000000000794d */ /* 0x000fea0003800000 */
.L_x_1737:
        /* <DEDUP_REMOVED lines=10> */
.L_x_3593:


//--------------------- .text._Z23gemm_half_q_half_kernelILi3ELi32ELb0ELb0ELi32EEvPK6__halfPKjS4_S2_PS0_iiiiPKtS7_iiiiiibS2_i --------------------------
	.section	.text._Z23gemm_half_q_half_kernelILi3ELi32ELb0ELb0ELi32EEvPK6__halfPKjS4_S2_PS0_iiiiPKtS7_iiiiiibS2_i,"ax",@progbits
	.align	128
        .global         _Z23gemm_half_q_half_kernelILi3ELi32ELb0ELb0ELi32EEvPK6__halfPKjS4_S2_PS0_iiiiPKtS7_iiiiiibS2_i
        .type           _Z23gemm_half_q_half_kernelILi3ELi32ELb0ELb0ELi32EEvPK6__halfPKjS4_S2_PS0_iiiiPKtS7_iiiiiibS2_i,@function
        .size           _Z23gemm_half_q_half_kernelILi3ELi32ELb0ELb0ELi32EEvPK6__halfPKjS4_S2_PS0_iiiiPKtS7_iiiiiibS2_i,(.L_x_3594 - _Z23gemm_half_q_half_kernelILi3ELi32ELb0ELb0ELi32EEvPK6__halfPKjS4_S2_PS0_iiiiPKtS7_iiiiiibS2_i)
        .other          _Z23gemm_half_q_half_kernelILi3ELi32ELb0ELb0ELi32EEvPK6__halfPKjS4_S2_PS0_iiiiPKtS7_iiiiiibS2_i,@"STO_CUDA_ENTRY STV_DEFAULT"
_Z23gemm_half_q_half_kernelILi3ELi32ELb0ELb0ELi32EEvPK6__halfPKjS4_S2_PS0_iiiiPKtS7_iiiiiibS2_i:
.text._Z23gemm_half_q_half_kernelILi3ELi32ELb0ELb0ELi32EEvPK6__halfPKjS4_S2_PS0_iiiiPKtS7_iiiiiibS2_i:
        /* <DEDUP_REMOVED lines=14> */
[----:B------:R-:W-:Y:S01]  /*00e0*/  VIMNMX R9, PT, PT, R34, 0x3, PT ;  /* 0x0000000322097848 */ /* 0x000fe20003fe0100 */
[----:B-----5:R-:W-:Y:S01]  /*00f0*/  IMAD.SHL.U32 R12, R2, 0x80, RZ ;  /* 0x00000080020c7824 */ /* 0x020fe200078e00ff */
[----:B------:R-:W-:-:S03]  /*0100*/  ISETP.GE.OR P0, PT, R3, R8, !P1 ;  /* 0x000000080300720c */ /* 0x000fc60004f06670 */
[----:B------:R-:W-:-:S10]  /*0110*/  IMAD R10, R7, 0x4, R12 ;  /* 0x00000004070a7824 */ /* 0x000fd400078e020c */
        /* <DEDUP_REMOVED lines=23> */
[----:B0-----:R-:W-:Y:S02]  /*0290*/  VIADD R11, R11, 0x40 ;  /* 0x000000400b0b7836 */ /* 0x001fe40000000000 */
[----:B------:R-:W-:-:S10]  /*02a0*/  IMAD.IADD R22, R16, 0x1, R5 ;  /* 0x0000000110167824 */ /* 0x000fd400078e0205 */
[----:B------:R-:W-:Y:S05]  /*02b0*/  @P0 BRA `(.L_x_1741) ;  /* 0x0000000000ec0947 */ /* 0x000fea0003800000 */
[----:B------:R-:W-:Y:S01]  /*02c0*/  IMAD.MOV R14, RZ, RZ, -R13 ;  /* 0x000000ffff0e7224 */ /* 0x000fe200078e0a0d */
[----:B------:R-:W-:-:S04]  /*02d0*/  PLOP3.LUT P0, PT, PT, PT, PT, 0x80, 0x8 ;  /* 0x000000000008781c */ /* 0x000fc80003f0f070 */
[----:B------:R-:W-:-:S13]  /*02e0*/  ISETP.GT.AND P2, PT, R14, 0x3, PT ;  /* 0x000000030e00780c */ /* 0x000fda0003f44270 */
[----:B------:R-:W-:Y:S05]  /*02f0*/  @!P2 BRA `(.L_x_1742) ;  /* 0x000000000084a947 */ /* 0x000fea0003800000 */
[----:B------:R-:W-:-:S13]  /*0300*/  PLOP3.LUT P0, PT, PT, PT, PT, 0x8, 0x80 ;  /* 0x000000000080781c */ /* 0x000fda0003f0e170 */
.L_x_1743:
        /* <DEDUP_REMOVED lines=32> */
.L_x_1742:
        /* <DEDUP_REMOVED lines=20> */
.L_x_1744:
[----:B------:R-:W-:-:S13]  /*0650*/  ISETP.EQ.AND P2, PT, R13, RZ, PT ;  /* 0x000000ff0d00720c */ /* 0x000fda0003f42270 */
[----:B------:R-:W-:Y:S05]  /*0660*/  @!P0 BRA P2, `(.L_x_1739) ;  /* 0x00000004007c8947 */ /* 0x000fea0001000000 */
.L_x_1741:
[----:B------:R-:W-:-:S04]  /*0670*/  IADD3 R15, P0, PT, R3, R22, RZ ;  /* 0x00000016030f7210 */ /* 0x000fc80007f1e0ff */
[----:B------:R-:W-:Y:S02]  /*0680*/  LEA.HI.X.SX32 R16, R22, RZ, 0x1, P0 ;  /* 0x000000ff16107211 */ /* 0x000fe400000f0eff */
[----:B------:R-:W-:-:S04]  /*0690*/  LEA R14, P0, R15, UR4, 0x1 ;  /* 0x000000040f0e7c11 */ /* 0x000fc8000f8008ff */
[----:B------:R-:W-:-:S05]  /*06a0*/  LEA.HI.X R15, R15, UR5, R16, 0x1, P0 ;  /* 0x000000050f0f7c11 */ /* 0x000fca00080f0c10 */
[----:B------:R-:W2:Y:S01]  /*06b0*/  LDG.E.U16.CONSTANT R14, desc[UR6][R14.64] ;  /* 0x000000060e0e7981 */ /* 0x000ea2000c1e9500 */
[----:B------:R-:W-:Y:S02]  /*06c0*/  VIADD R13, R13, 0x1 ;  /* 0x000000010d0d7836 */ /* 0x000fe40000000000 */
[----:B------:R-:W-:-:S03]  /*06d0*/  IMAD.IADD R22, R22, 0x1, R5 ;  /* 0x0000000116167824 */ /* 0x000fc600078e0205 */
[----:B------:R-:W-:Y:S01]  /*06e0*/  ISETP.NE.AND P0, PT, R13, RZ, PT ;  /* 0x000000ff0d00720c */ /* 0x000fe20003f05270 */
[----:B--2---:R0:W-:Y:S02]  /*06f0*/  STS.U16 [R11], R14 ;  /* 0x0000000e0b007388 */ /* 0x0041e40000000400 */
[----:B0-----:R-:W-:-:S10]  /*0700*/  VIADD R11, R11, 0x40 ;  /* 0x000000400b0b7836 */ /* 0x001fd40000000000 */
[----:B------:R-:W-:Y:S05]  /*0710*/  @P0 BRA `(.L_x_1741) ;  /* 0xfffffffc00d40947 */ /* 0x000fea000383ffff */
[----:B------:R-:W-:Y:S05]  /*0720*/  BRA `(.L_x_1739) ;  /* 0x00000004004c7947 */ /* 0x000fea0003800000 */
.L_x_1740:
[----:B------:R-:W-:-:S04]  /*0730*/  LEA R14, P0, R3, UR8, 0x1 ;  /* 0x00000008030e7c11 */ /* 0x000fc8000f8008ff */
[----:B------:R-:W-:Y:S02]  /*0740*/  LEA.HI.X R15, R3, UR9, RZ, 0x1, P0 ;  /* 0x00000009030f7c11 */ /* 0x000fe400080f0cff */
[----:B------:R-:W-:Y:S01]  /*0750*/  VIMNMX R13, PT, PT, R9, 0x1, !PT ;  /* 0x00000001090d7848 */ /* 0x000fe20007fe0100 */
[----:B------:R-:W-:Y:S01]  /*0760*/  IMAD R22, R0, R5, RZ ;  /* 0x0000000500167224 */ /* 0x000fe200078e02ff */
[----:B------:R-:W0:Y:S01]  /*0770*/  LDCU.64 UR8, c[0x0][0x380] ;  /* 0x00007000ff0877ac */ /* 0x000e220008000a00 */
[----:B------:R1:W5:Y:S02]  /*0780*/  LDG.E.U16.CONSTANT R3, desc[UR6][R14.64] ;  /* 0x000000060e037981 */ /* 0x000364000c1e9500 */
[----:B------:R-:W-:Y:S02]  /*0790*/  IMAD.MOV R13, RZ, RZ, -R13 ;  /* 0x000000ffff0d7224 */ /* 0x000fe400078e0a0d */
        /* <DEDUP_REMOVED lines=10> */
.L_x_1747:
[----:B-----5:R-:W-:Y:S02]  /*0840*/  IADD3 R15, P2, PT, R3, R22, RZ ;  /* 0x00000016030f7210 */ /* 0x020fe40007f5e0ff */
[C---:B------:R-:W-:Y:S02]  /*0850*/  IADD3 R16, PT, PT, R22.reuse, R5, RZ ;  /* 0x0000000516107210 */ /* 0x040fe40007ffe0ff */
[----:B------:R-:W-:Y:S02]  /*0860*/  LEA.HI.X.SX32 R22, R22, RZ, 0x1, P2 ;  /* 0x000000ff16167211 */ /* 0x000fe400010f0eff */
[----:B0-----:R-:W-:Y:S01]  /*0870*/  LEA R14, P2, R15, UR4, 0x1 ;  /* 0x000000040f0e7c11 */ /* 0x001fe2000f8408ff */
        /* <DEDUP_REMOVED lines=19> */
[----:B------:R-:W-:-:S05]  /*09b0*/  VIADD R13, R13, 0x4 ;  /* 0x000000040d0d7836 */ /* 0x000fca0000000000 */
        /* <DEDUP_REMOVED lines=8> */
.L_x_1746:
        /* <DEDUP_REMOVED lines=21> */
.L_x_1748:
[----:B------:R-:W-:-:S13]  /*0b90*/  ISETP.NE.OR P0, PT, R13, RZ, P0 ;  /* 0x000000ff0d00720c */ /* 0x000fda0000705670 */
[----:B------:R-:W-:Y:S05]  /*0ba0*/  @!P0 BRA `(.L_x_1739) ;  /* 0x00000000002c8947 */ /* 0x000fea0003800000 */
.L_x_1745:
[----:B-----5:R-:W-:-:S04]  /*0bb0*/  IADD3 R15, P0, PT, R3, R22, RZ ;  /* 0x00000016030f7210 */ /* 0x020fc80007f1e0ff */
        /* <DEDUP_REMOVED lines=10> */
.L_x_1739:
[----:B------:R-:W-:Y:S05]  /*0c60*/  BSYNC.RECONVERGENT B0 ;  /* 0x0000000000007941 */ /* 0x000fea0003800200 */
.L_x_1738:
[----:B-----5:R-:W1:Y:S02]  /*0c70*/  LDC R3, c[0x0][0x3ac] ;  /* 0x0000eb00ff037b82 */ /* 0x020e640000000800 */
        /* <DEDUP_REMOVED lines=12> */
[----:B------:R-:W-:-:S04]  /*0d40*/  IMAD R12, R9, 0x3, R12 ;  /* 0x00000003090c7824 */ /* 0x000fc800078e020c */
[----:B------:R-:W-:-:S08]  /*0d50*/  IMAD R9, R7, 0x4, R12 ;  /* 0x0000000407097824 */ /* 0x000fd000078e020c */
[----:B------:R-:W-:Y:S05]  /*0d60*/  @P0 BRA `(.L_x_1750) ;  /* 0x00000000008c0947 */ /* 0x000fea0003800000 */
[----:B------:R-:W-:Y:S01]  /*0d70*/  IMAD.MOV R12, RZ, RZ, -R11 ;  /* 0x000000ffff0c7224 */ /* 0x000fe200078e0a0b */
[----:B------:R-:W-:-:S04]  /*0d80*/  PLOP3.LUT P0, PT, PT, PT, PT, 0x80, 0x8 ;  /* 0x000000000008781c */ /* 0x000fc80003f0f070 */
[----:B------:R-:W-:-:S13]  /*0d90*/  ISETP.GT.AND P2, PT, R12, 0x3, PT ;  /* 0x000000030c00780c */ /* 0x000fda0003f44270 */
[----:B------:R-:W-:Y:S05]  /*0da0*/  @!P2 BRA `(.L_x_1751) ;  /* 0x000000000044a947 */ /* 0x000fea0003800000 */
[----:B------:R-:W0:Y:S01]  /*0db0*/  LDC.64 R20, c[0x0][0x3a0] ;  /* 0x0000e800ff147b82 */ /* 0x000e220000000a00 */
[----:B------:R-:W-:-:S13]  /*0dc0*/  PLOP3.LUT P0, PT, PT, PT, PT, 0x8, 0x80 ;  /* 0x000000000080781c */ /* 0x000fda0003f0e170 */
.L_x_1752:
[C---:B------:R-:W-:Y:S02]  /*0dd0*/  IMAD.IADD R14, R9.reuse, 0x1, R3 ;  /* 0x00000001090e7824 */ /* 0x040fe400078e0203 */
[----:B0-----:R-:W-:-:S04]  /*0de0*/  IMAD.WIDE R12, R9, 0x2, R20 ;  /* 0x00000002090c7825 */ /* 0x001fc800078e0214 */
        /* <DEDUP_REMOVED lines=8> */
[----:B------:R1:W-:Y:S03]  /*0e70*/  STG.E.64 desc[UR6][R16.64], RZ ;  /* 0x000000ff10007986 */ /* 0x0003e6000c101b06 */
[----:B------:R-:W-:Y:S01]  /*0e80*/  VIADD R11, R11, 0x4 ;  /* 0x000000040b0b7836 */ /* 0x000fe20000000000 */
[----:B------:R1:W-:Y:S04]  /*0e90*/  STG.E.64 desc[UR6][R18.64], RZ ;  /* 0x000000ff12007986 */ /* 0x0003e8000c101b06 */
[----:B------:R-:W-:-:S13]  /*0ea0*/  ISETP.GE.AND P2, PT, R11, -0x3, PT ;  /* 0xfffffffd0b00780c */ /* 0x000fda0003f46270 */
[----:B-1----:R-:W-:Y:S05]  /*0eb0*/  @!P2 BRA `(.L_x_1752) ;  /* 0xfffffffc00c4a947 */ /* 0x002fea000383ffff */
.L_x_1751:
[----:B------:R-:W-:-:S05]  /*0ec0*/  IMAD.MOV R12, RZ, RZ, -R11 ;  /* 0x000000ffff0c7224 */ /* 0x000fca00078e0a0b */
[----:B------:R-:W-:-:S13]  /*0ed0*/  ISETP.GT.AND P2, PT, R12, 0x1, PT ;  /* 0x000000010c00780c */ /* 0x000fda0003f44270 */
[----:B------:R-:W-:Y:S05]  /*0ee0*/  @!P2 BRA `(.L_x_1753) ;  /* 0x000000000024a947 */ /* 0x000fea0003800000 */
[----:B------:R-:W0:Y:S01]  /*0ef0*/  LDC.64 R14, c[0x0][0x3a0] ;  /* 0x0000e800ff0e7b82 */ /* 0x000e220000000a00 */
[----:B------:R-:W-:Y:S01]  /*0f00*/  IMAD.IADD R16, R9, 0x1, R3 ;  /* 0x0000000109107824 */ /* 0x000fe200078e0203 */
[----:B------:R-:W-:Y:S01]  /*0f10*/  PLOP3.LUT P0, PT, PT, PT, PT, 0x8, 0x80 ;  /* 0x000000000080781c */ /* 0x000fe20003f0e170 */
[----:B------:R-:W-:Y:S02]  /*0f20*/  VIADD R11, R11, 0x2 ;  /* 0x000000020b0b7836 */ /* 0x000fe40000000000 */
[----:B0-----:R-:W-:-:S04]  /*0f30*/  IMAD.WIDE R12, R9, 0x2, R14 ;  /* 0x00000002090c7825 */ /* 0x001fc800078e020e */
[C---:B------:R-:W-:Y:S01]  /*0f40*/  IMAD.WIDE R14, R16.reuse, 0x2, R14 ;  /* 0x00000002100e7825 */ /* 0x040fe200078e020e */
[----:B------:R0:W-:Y:S03]  /*0f50*/  STG.E.64 desc[UR6][R12.64], RZ ;  /* 0x000000ff0c007986 */ /* 0x0001e6000c101b06 */
[----:B------:R-:W-:Y:S01]  /*0f60*/  IMAD.IADD R9, R16, 0x1, R3 ;  /* 0x0000000110097824 */ /* 0x000fe200078e0203 */
[----:B------:R0:W-:Y:S06]  /*0f70*/  STG.E.64 desc[UR6][R14.64], RZ ;  /* 0x000000ff0e007986 */ /* 0x0001ec000c101b06 */
.L_x_1753:
[----:B------:R-:W-:-:S13]  /*0f80*/  ISETP.NE.OR P0, PT, R11, RZ, P0 ;  /* 0x000000ff0b00720c */ /* 0x000fda0000705670 */
[----:B------:R-:W-:Y:S05]  /*0f90*/  @!P0 BRA `(.L_x_1749) ;  /* 0x00000000001c8947 */ /* 0x000fea0003800000 */
.L_x_1750:
[----:B0-----:R-:W0:Y:S02]  /*0fa0*/  LDC.64 R12, c[0x0][0x3a0] ;  /* 0x0000e800ff0c7b82 */ /* 0x001e240000000a00 */
.L_x_1754:
[----:B0-----:R-:W-:-:S04]  /*0fb0*/  IMAD.WIDE R14, R9, 0x2, R12 ;  /* 0x00000002090e7825 */ /* 0x001fc800078e020c */
[----:B------:R-:W-:Y:S01]  /*0fc0*/  VIADD R11, R11, 0x1 ;  /* 0x000000010b0b7836 */ /* 0x000fe20000000000 */
[----:B------:R1:W-:Y:S01]  /*0fd0*/  STG.E.64 desc[UR6][R14.64], RZ ;  /* 0x000000ff0e007986 */ /* 0x0003e2000c101b06 */
[----:B------:R-:W-:-:S03]  /*0fe0*/  IMAD.IADD R9, R9, 0x1, R3 ;  /* 0x0000000109097824 */ /* 0x000fc600078e0203 */
[----:B------:R-:W-:-:S13]  /*0ff0*/  ISETP.NE.AND P0, PT, R11, RZ, PT ;  /* 0x000000ff0b00720c */ /* 0x000fda0003f05270 */
[----:B-1----:R-:W-:Y:S05]  /*1000*/  @P0 BRA `(.L_x_1754) ;  /* 0xfffffffc00e80947 */ /* 0x002fea000383ffff */
.L_x_1749:
        /* <DEDUP_REMOVED lines=14> */
[----:B------:R-:W-:Y:S01]  /*10f0*/  IMAD.SHL.U32 R14, R7, 0x10, RZ ;  /* 0x00000010070e7824 */ /* 0x000fe200078e00ff */
[----:B------:R-:W-:Y:S02]  /*1100*/  UMOV UR4, URZ ;  /* 0x000000ff00047c82 */ /* 0x000fe40008000000 */
[----:B------:R-:W-:Y:S01]  /*1110*/  LEA.HI R16, R15, R10, RZ, 0x3 ;  /* 0x0000000a0f107211 */ /* 0x000fe200078f18ff */
[----:B------:R-:W-:Y:S01]  /*1120*/  IMAD.MOV.U32 R15, RZ, RZ, R4 ;  /* 0x000000ffff0f7224 */ /* 0x000fe200078e0004 */
[----:B------:R-:W-:Y:S02]  /*1130*/  LOP3.LUT R14, R14, 0x10, RZ, 0xc0, !PT ;  /* 0x000000100e0e7812 */ /* 0x000fe400078ec0ff */
[----:B------:R-:W-:-:S07]  /*1140*/  SHF.R.S32.HI R16, RZ, 0x3, R16 ;  /* 0x00000003ff107819 */ /* 0x000fce0000011410 */
.L_x_1756:
        /* <DEDUP_REMOVED lines=23> */
[----:B------:R-:W-:Y:S01]  /*12c0*/  LOP3.LUT R23, R23, 0xf, RZ, 0xc0, !PT ;  /* 0x0000000f17177812 */ /* 0x000fe200078ec0ff */
[----:B---3--:R-:W-:Y:S01]  /*12d0*/  IMAD.IADD R15, R20, 0x1, R15 ;  /* 0x00000001140f7824 */ /* 0x008fe200078e020f */
[----:B------:R-:W-:-:S02]  /*12e0*/  LOP3.LUT R17, R17, 0xf, RZ, 0xc0, !PT ;  /* 0x0000000f11117812 */ /* 0x000fc400078ec0ff */
[----:B------:R-:W-:Y:S01]  /*12f0*/  IADD3 R25, PT, PT, R22, 0x1, R25 ;  /* 0x0000000116197810 */ /* 0x000fe20007ffe019 */
[----:B------:R-:W-:Y:S01]  /*1300*/  IMAD R22, R23, R23, R23 ;  /* 0x0000001717167224 */ /* 0x000fe200078e0217 */
        /* <DEDUP_REMOVED lines=14> */
.L_x_1755:
[C---:B------:R-:W-:Y:S01]  /*13f0*/  ISETP.GT.AND P0, PT, R4.reuse, UR5, PT ;  /* 0x0000000504007c0c */ /* 0x040fe2000bf04270 */
[----:B0-----:R-:W-:Y:S01]  /*1400*/  HFMA2 R14, -RZ, RZ, 0, 0 ;  /* 0x00000000ff0e7431 */ /* 0x001fe200000001ff */
[----:B------:R-:W-:Y:S01]  /*1410*/  SHF.R.S32.HI R8, RZ, 0x1f, R9 ;  /* 0x0000001fff087819 */ /* 0x000fe20000011409 */
[----:B------:R-:W-:Y:S01]  /*1420*/  IMAD.MOV.U32 R11, RZ, RZ, RZ ;  /* 0x000000ffff0b7224 */ /* 0x000fe200078e00ff */
[----:B--2---:R-:W-:Y:S01]  /*1430*/  ISETP.GT.AND P2, PT, R4, UR8, PT ;  /* 0x0000000804007c0c */ /* 0x004fe2000bf44270 */
[----:B------:R-:W-:Y:S01]  /*1440*/  IMAD.MOV.U32 R13, RZ, RZ, RZ ;  /* 0x000000ffff0d7224 */ /* 0x000fe200078e00ff */
[----:B------:R-:W-:Y:S01]  /*1450*/  LEA.HI R8, R8, R9, RZ, 0x5 ;  /* 0x0000000908087211 */ /* 0x000fe200078f28ff */
[----:B------:R-:W-:Y:S01]  /*1460*/  IMAD.MOV.U32 R16, RZ, RZ, RZ ;  /* 0x000000ffff107224 */ /* 0x000fe200078e00ff */
[C---:B---3--:R-:W-:Y:S02]  /*1470*/  ISETP.GT.AND P3, PT, R4.reuse, UR9, PT ;  /* 0x0000000904007c0c */ /* 0x048fe4000bf64270 */
[----:B----4-:R-:W-:-:S02]  /*1480*/  ISETP.GT.AND P4, PT, R4, UR10, PT ;  /* 0x0000000a04007c0c */ /* 0x010fc4000bf84270 */
[----:B-1----:R-:W-:Y:S02]  /*1490*/  ISETP.GT.AND P5, PT, R4, UR11, PT ;  /* 0x0000000b04007c0c */ /* 0x002fe4000bfa4270 */
[----:B------:R-:W-:Y:S01]  /*14a0*/  SHF.R.S32.HI R15, RZ, 0x5, R8 ;  /* 0x00000005ff0f7819 */ /* 0x000fe20000011408 */
[----:B------:R-:W-:Y:S01]  /*14b0*/  IMAD.MOV.U32 R8, RZ, RZ, RZ ;  /* 0x000000ffff087224 */ /* 0x000fe200078e00ff */
[----:B------:R-:W-:Y:S09]  /*14c0*/  @!P0 BRA `(.L_x_1757) ;  /* 0x00000000001c8947 */ /* 0x000ff20003800000 */
[----:B------:R-:W0:Y:S02]  /*14d0*/  LDC R9, c[0x0][0x3cc] ;  /* 0x0000f300ff097b82 */ /* 0x000e240000000800 */
[----:B0-----:R-:W-:-:S05]  /*14e0*/  VIMNMX R8, PT, PT, R4, R9, PT ;  /* 0x0000000904087248 */ /* 0x001fca0003fe0100 */
[----:B------:R-:W-:-:S05]  /*14f0*/  VIADD R8, R8, -UR5 ;  /* 0x8000000508087c36 */ /* 0x000fca0008000000 */
[----:B------:R-:W-:-:S04]  /*1500*/  SHF.R.S32.HI R9, RZ, 0x1f, R8 ;  /* 0x0000001fff097819 */ /* 0x000fc80000011408 */
[----:B------:R-:W-:-:S04]  /*1510*/  LEA.HI R9, R9, R8, RZ, 0x5 ;  /* 0x0000000809097211 */ /* 0x000fc800078f28ff */
[----:B------:R-:W-:-:S05]  /*1520*/  SHF.R.S32.HI R9, RZ, 0x5, R9 ;  /* 0x00000005ff097819 */ /* 0x000fca0000011409 */
[----:B------:R-:W-:-:S07]  /*1530*/  IMAD R8, R9, 0x6, RZ ;  /* 0x0000000609087824 */ /* 0x000fce00078e02ff */
.L_x_1757:
        /* <DEDUP_REMOVED lines=8> */
.L_x_1758:
        /* <DEDUP_REMOVED lines=8> */
.L_x_1759:
        /* <DEDUP_REMOVED lines=8> */
.L_x_1760:
[----:B------:R-:W-:Y:S05]  /*16c0*/  @!P5 BRA `(.L_x_1761) ;  /* 0x00000000001cd947 */ /* 0x000fea0003800000 */
[----:B------:R-:W0:Y:S02]  /*16d0*/  LDC R9, c[0x0][0x3dc] ;  /* 0x0000f700ff097b82 */ /* 0x000e240000000800 */
[----:B0-----:R-:W-:-:S05]  /*16e0*/  VIMNMX R9, PT, PT, R4, R9, PT ;  /* 0x0000000904097248 */ /* 0x001fca0003fe0100 */
[----:B------:R-:W-:-:S05]  /*16f0*/  VIADD R9, R9, -UR11 ;  /* 0x8000000b09097c36 */ /* 0x000fca0008000000 */
[----:B------:R-:W-:-:S04]  /*1700*/  SHF.R.S32.HI R12, RZ, 0x1f, R9 ;  /* 0x0000001fff0c7819 */ /* 0x000fc80000011409 */
[----:B------:R-:W-:-:S04]  /*1710*/  LEA.HI R12, R12, R9, RZ, 0x5 ;  /* 0x000000090c0c7211 */ /* 0x000fc800078f28ff */
[----:B------:R-:W-:-:S05]  /*1720*/  SHF.R.S32.HI R12, RZ, 0x5, R12 ;  /* 0x00000005ff0c7819 */ /* 0x000fca000001140c */
[----:B------:R-:W-:-:S07]  /*1730*/  IMAD.SHL.U32 R16, R12, 0x2, RZ ;  /* 0x000000020c107824 */ /* 0x000fce00078e00ff */
.L_x_1761:
[----:B------:R-:W-:Y:S01]  /*1740*/  IMAD R8, R15, 0x8, R8 ;  /* 0x000000080f087824 */ /* 0x000fe200078e0208 */
[----:B------:R-:W0:Y:S01]  /*1750*/  LDCU.64 UR4, c[0x0][0x388] ;  /* 0x00007100ff0477ac */ /* 0x000e220008000a00 */
[----:B------:R-:W-:Y:S02]  /*1760*/  VIMNMX R5, PT, PT, R5, UR8, PT ;  /* 0x0000000805057c48 */ /* 0x000fe4000bfe0100 */
[----:B------:R-:W-:Y:S02]  /*1770*/  PRMT R32, RZ, 0x5410, RZ ;  /* 0x00005410ff207816 */ /* 0x000fe400000000ff */
[----:B------:R-:W-:Y:S02]  /*1780*/  IADD3 R8, PT, PT, R14, R8, R11 ;  /* 0x000000080e087210 */ /* 0x000fe40007ffe00b */
[----:B------:R-:W-:Y:S02]  /*1790*/  PRMT R33, RZ, 0x5410, RZ ;  /* 0x00005410ff217816 */ /* 0x000fe400000000ff */
[----:B------:R-:W-:-:S02]  /*17a0*/  IADD3 R8, PT, PT, R16, R8, R13 ;  /* 0x0000000810087210 */ /* 0x000fc40007ffe00d */
[----:B------:R-:W-:Y:S02]  /*17b0*/  PRMT R28, RZ, 0x5410, RZ ;  /* 0x00005410ff1c7816 */ /* 0x000fe400000000ff */
[----:B------:R-:W-:Y:S01]  /*17c0*/  PRMT R30, RZ, 0x5410, RZ ;  /* 0x00005410ff1e7816 */ /* 0x000fe200000000ff */
        /* <DEDUP_REMOVED lines=8> */
[----:B------:R-:W-:-:S05]  /*1850*/  PRMT R5, RZ, 0x5410, RZ ;  /* 0x00005410ff057816 */ /* 0x000fca00000000ff */
[----:B------:R-:W-:Y:S05]  /*1860*/  @!P0 BRA `(.L_x_1762) ;  /* 0x0000002000d88947 */ /* 0x000fea0003800000 */
        /* <DEDUP_REMOVED lines=13> */
[----:B------:R-:W-:Y:S02]  /*1940*/  LOP3.LUT R24, R24, 0xf000f, RZ, 0xc0, !PT ;  /* 0x000f000f18187812 */ /* 0x000fe400078ec0ff */
[----:B----4-:R-:W-:Y:S02]  /*1950*/  SHF.R.U32.HI R50, RZ, 0x8, R12 ;  /* 0x00000008ff327819 */ /* 0x010fe4000001160c */
[----:B------:R-:W-:Y:S02]  /*1960*/  SHF.R.U32.HI R48, RZ, 0x8, R13 ;  /* 0x00000008ff307819 */ /* 0x000fe4000001160d */
[----:B------:R-:W-:Y:S02]  /*1970*/  SHF.R.U32.HI R51, RZ, 0x8, R14 ;  /* 0x00000008ff337819 */ /* 0x000fe4000001160e */
[----:B------:R-:W-:Y:S02]  /*1980*/  LOP3.LUT R50, R21, 0x300030, R50, 0xf8, !PT ;  /* 0x0030003015327812 */ /* 0x000fe400078ef832 */
[----:B------:R-:W-:-:S02]  /*1990*/  LOP3.LUT R48, R23, 0x300030, R48, 0xf8, !PT ;  /* 0x0030003017307812 */ /* 0x000fc400078ef830 */
[----:B------:R-:W-:Y:S02]  /*19a0*/  LOP3.LUT R51, R24, 0x300030, R51, 0xf8, !PT ;  /* 0x0030003018337812 */ /* 0x000fe400078ef833 */
[----:B------:R-:W-:Y:S02]  /*19b0*/  SHF.R.U32.HI R25, RZ, 0xc, R11 ;  /* 0x0000000cff197819 */ /* 0x000fe4000001160b */
[----:B---3--:R-:W-:Y:S02]  /*19c0*/  SHF.R.U32.HI R20, RZ, 0xc, R16 ;  /* 0x0000000cff147819 */ /* 0x008fe40000011610 */
[----:B------:R-:W-:Y:S02]  /*19d0*/  SHF.R.U32.HI R21, RZ, 0xc, R17 ;  /* 0x0000000cff157819 */ /* 0x000fe40000011611 */
[----:B------:R-:W-:Y:S02]  /*19e0*/  SHF.R.U32.HI R23, RZ, 0xc, R18 ;  /* 0x0000000cff177819 */ /* 0x000fe40000011612 */
[----:B------:R-:W-:-:S02]  /*19f0*/  SHF.R.U32.HI R24, RZ, 0xc, R19 ;  /* 0x0000000cff187819 */ /* 0x000fc40000011613 */
[----:B------:R-:W-:Y:S02]  /*1a00*/  LOP3.LUT R25, R25, 0xf000f, RZ, 0xc0, !PT ;  /* 0x000f000f19197812 */ /* 0x000fe400078ec0ff */
[----:B------:R-:W-:Y:S02]  /*1a10*/  SHF.R.U32.HI R40, RZ, 0x8, R15 ;  /* 0x00000008ff287819 */ /* 0x000fe4000001160f */
[----:B------:R-:W-:Y:S02]  /*1a20*/  SHF.R.U32.HI R49, RZ, 0xa, R12 ;  /* 0x0000000aff317819 */ /* 0x000fe4000001160c */
[----:B------:R-:W-:Y:S02]  /*1a30*/  SHF.R.U32.HI R47, RZ, 0xa, R13 ;  /* 0x0000000aff2f7819 */ /* 0x000fe4000001160d */
[----:B------:R-:W-:Y:S02]  /*1a40*/  SHF.R.U32.HI R46, RZ, 0xa, R14 ;  /* 0x0000000aff2e7819 */ /* 0x000fe4000001160e */
[----:B------:R-:W-:-:S02]  /*1a50*/  SHF.R.U32.HI R41, RZ, 0xa, R15 ;  /* 0x0000000aff297819 */ /* 0x000fc4000001160f */
[----:B------:R-:W-:Y:S02]  /*1a60*/  LOP3.LUT R20, R20, 0xf000f, RZ, 0xc0, !PT ;  /* 0x000f000f14147812 */ /* 0x000fe400078ec0ff */
[----:B------:R-:W-:Y:S02]  /*1a70*/  LOP3.LUT R22, R21, 0xf000f, RZ, 0xc0, !PT ;  /* 0x000f000f15167812 */ /* 0x000fe400078ec0ff */
[----:B------:R-:W-:Y:S02]  /*1a80*/  LOP3.LUT R23, R23, 0xf000f, RZ, 0xc0, !PT ;  /* 0x000f000f17177812 */ /* 0x000fe400078ec0ff */
[----:B------:R-:W-:Y:S02]  /*1a90*/  LOP3.LUT R24, R24, 0xf000f, RZ, 0xc0, !PT ;  /* 0x000f000f18187812 */ /* 0x000fe400078ec0ff */
[----:B------:R-:W-:Y:S02]  /*1aa0*/  LOP3.LUT R40, R25, 0x300030, R40, 0xf8, !PT ;  /* 0x0030003019287812 */ /* 0x000fe400078ef828 */
        /* <DEDUP_REMOVED lines=11> */
[----:B------:R-:W-:Y:S01]  /*1b60*/  LOP3.LUT R5, R9, 0x3f003f, RZ, 0xc0, !PT ;  /* 0x003f003f09057812 */ /* 0x000fe200078ec0ff */
[----:B------:R-:W-:Y:S01]  /*1b70*/  HADD2 R35, R4, -1056, -1056 ;  /* 0xe420e42004237430 */ /* 0x000fe20000000000 */
[----:B------:R-:W-:-:S02]  /*1b80*/  LOP3.LUT R10, R10, 0x64006400, RZ, 0xfc, !PT ;  /* 0x640064000a0a7812 */ /* 0x000fc400078efcff */
[----:B------:R-:W-:Y:S02]  /*1b90*/  LOP3.LUT R4, R8, 0x3f003f, RZ, 0xc0, !PT ;  /* 0x003f003f08047812 */ /* 0x000fe400078ec0ff */
[----:B------:R-:W-:Y:S01]  /*1ba0*/  SHF.R.U32.HI R8, RZ, 0x6, R8 ;  /* 0x00000006ff087819 */ /* 0x000fe20000011608 */
[----:B------:R-:W-:Y:S01]  /*1bb0*/  HADD2 R36, R10, -1056, -1056 ;  /* 0xe420e4200a247430 */ /* 0x000fe20000000000 */
[----:B------:R-:W-:Y:S02]  /*1bc0*/  SHF.R.U32.HI R9, RZ, 0x6, R9 ;  /* 0x00000006ff097819 */ /* 0x000fe40000011609 */
[----:B------:R-:W-:Y:S02]  /*1bd0*/  LOP3.LUT R24, R11, 0x3f003f, RZ, 0xc0, !PT ;  /* 0x003f003f0b187812 */ /* 0x000fe400078ec0ff */
[----:B------:R-:W-:Y:S01]  /*1be0*/  SHF.R.U32.HI R26, RZ, 0x6, R11 ;  /* 0x00000006ff1a7819 */ /* 0x000fe2000001160b */
[----:B0-----:R-:W-:Y:S01]  /*1bf0*/  ULEA UR4, UR5, UR4, 0x18 ;  /* 0x0000000405047291 */ /* 0x001fe2000f8ec0ff */
[----:B------:R-:W-:-:S02]  /*1c00*/  LOP3.LUT R8, R8, 0x3f003f, RZ, 0xc0, !PT ;  /* 0x003f003f08087812 */ /* 0x000fc400078ec0ff */
[----:B------:R-:W-:Y:S02]  /*1c10*/  LOP3.LUT R27, R19, 0x3f003f, RZ, 0xc0, !PT ;  /* 0x003f003f131b7812 */ /* 0x000fe400078ec0ff */
[----:B------:R-:W-:Y:S02]  /*1c20*/  LOP3.LUT R25, R4, 0x64006400, RZ, 0xfc, !PT ;  /* 0x6400640004197812 */ /* 0x000fe400078efcff */
[----:B------:R-:W-:Y:S02]  /*1c30*/  LOP3.LUT R5, R5, 0x64006400, RZ, 0xfc, !PT ;  /* 0x6400640005057812 */ /* 0x000fe400078efcff */
[----:B------:R-:W0:Y:S01]  /*1c40*/  LDS.128 R20, [UR4] ;  /* 0x00000004ff147984 */ /* 0x000e220008000c00 */
[----:B------:R-:W-:Y:S01]  /*1c50*/  LOP3.LUT R9, R9, 0x3f003f, RZ, 0xc0, !PT ;  /* 0x003f003f09097812 */ /* 0x000fe200078ec0ff */
[----:B------:R-:W-:Y:S01]  /*1c60*/  HADD2 R25, R25, -1056, -1056 ;  /* 0xe420e42019197430 */ /* 0x000fe20000000000 */
[----:B------:R-:W-:Y:S02]  /*1c70*/  LOP3.LUT R24, R24, 0x64006400, RZ, 0xfc, !PT ;  /* 0x6400640018187812 */ /* 0x000fe400078efcff */
        /* <DEDUP_REMOVED lines=8> */
[----:B------:R-:W-:Y:S01]  /*1d00*/  SHF.R.U32.HI R32, RZ, 0x6, R19 ;  /* 0x00000006ff207819 */ /* 0x000fe20000011613 */
[----:B------:R-:W-:Y:S01]  /*1d10*/  HADD2 R26, R9, -1056, -1056 ;  /* 0xe420e420091a7430 */ /* 0x000fe20000000000 */
[----:B------:R-:W-:Y:S01]  /*1d20*/  LOP3.LUT R19, R16, 0x3f003f, RZ, 0xc0, !PT ;  /* 0x003f003f10137812 */ /* 0x000fe200078ec0ff */
[----:B------:R-:W-:Y:S01]  /*1d30*/  HADD2 R37, R37, -1056, -1056 ;  /* 0xe420e42025257430 */ /* 0x000fe20000000000 */
[----:B------:R-:W-:-:S02]  /*1d40*/  LOP3.LUT R32, R32, 0x3f003f, RZ, 0xc0, !PT ;  /* 0x003f003f20207812 */ /* 0x000fc400078ec0ff */
[----:B------:R-:W-:Y:S02]  /*1d50*/  LOP3.LUT R19, R19, 0x64006400, RZ, 0xfc, !PT ;  /* 0x6400640013137812 */ /* 0x000fe400078efcff */
[----:B------:R-:W-:Y:S02]  /*1d60*/  LOP3.LUT R32, R32, 0x64006400, RZ, 0xfc, !PT ;  /* 0x6400640020207812 */ /* 0x000fe400078efcff */
[----:B------:R-:W-:Y:S02]  /*1d70*/  SHF.R.U32.HI R16, RZ, 0x6, R16 ;  /* 0x00000006ff107819 */ /* 0x000fe40000011610 */
[----:B------:R-:W-:Y:S01]  /*1d80*/  LOP3.LUT R51, R51, 0x64006400, RZ, 0xfc, !PT ;  /* 0x6400640033337812 */ /* 0x000fe200078efcff */
[----:B------:R-:W-:Y:S01]  /*1d90*/  HADD2 R44, R32, -1056, -1056 ;  /* 0xe420e420202c7430 */ /* 0x000fe20000000000 */
[----:B------:R-:W-:Y:S02]  /*1da0*/  LOP3.LUT R16, R16, 0x3f003f, RZ, 0xc0, !PT ;  /* 0x003f003f10107812 */ /* 0x000fe400078ec0ff */
[----:B------:R-:W-:-:S02]  /*1db0*/  LOP3.LUT R47, R47, 0x64006400, RZ, 0xfc, !PT ;  /* 0x640064002f2f7812 */ /* 0x000fc400078efcff */
[----:B------:R-:W-:Y:S02]  /*1dc0*/  LOP3.LUT R16, R16, 0x64006400, RZ, 0xfc, !PT ;  /* 0x6400640010107812 */ /* 0x000fe400078efcff */
[----:B------:R-:W-:Y:S01]  /*1dd0*/  LOP3.LUT R46, R46, 0x64006400, RZ, 0xfc, !PT ;  /* 0x640064002e2e7812 */ /* 0x000fe200078efcff */
[----:B------:R-:W-:Y:S01]  /*1de0*/  HADD2 R47, R47, -1056, -1056 ;  /* 0xe420e4202f2f7430 */ /* 0x000fe20000000000 */
[----:B------:R-:W-:Y:S01]  /*1df0*/  ISETP.NE.AND P0, PT, R34, 0x1, PT ;  /* 0x000000012200780c */ /* 0x000fe20003f05270 */
[----:B------:R-:W-:Y:S01]  /*1e00*/  HADD2 R16, R16, -1056, -1056 ;  /* 0xe420e42010107430 */ /* 0x000fe20000000000 */
[----:B------:R-:W-:Y:S01]  /*1e10*/  PRMT R6, R6, 0x5410, R31 ;  /* 0x0000541006067816 */ /* 0x000fe2000000001f */
[-C--:B0-----:R-:W-:Y:S02]  /*1e20*/  HFMA2 R10, R35, R20.reuse, RZ ;  /* 0x00000014230a7231 */ /* 0x081fe400000000ff */
[-C--:B------:R-:W-:Y:S02]  /*1e30*/  HFMA2 R8, R39, R20.reuse, RZ.H0_H0 ;  /* 0x0000001427087231 */ /* 0x080fe400000400ff */
[----:B------:R-:W-:-:S02]  /*1e40*/  HFMA2 R28, R25, R20, RZ ;  /* 0x00000014191c7231 */ /* 0x000fc400000000ff */
[----:B------:R-:W-:Y:S02]  /*1e50*/  HADD2 R46, R46, -1056, -1056 ;  /* 0xe420e4202e2e7430 */ /* 0x000fe40000000000 */
[----:B------:R-:W-:Y:S02]  /*1e60*/  HFMA2 R5, R27, R20, RZ ;  /* 0x000000141b057231 */ /* 0x000fe400000000ff */
[-C--:B------:R-:W-:Y:S01]  /*1e70*/  HFMA2 R11, R36, R21.reuse, R10 ;  /* 0x00000015240b7231 */ /* 0x080fe2000000000a */
[----:B------:R-:W-:Y:S01]  /*1e80*/  LOP3.LUT R10, R18, 0x3f003f, RZ, 0xc0, !PT ;  /* 0x003f003f120a7812 */ /* 0x000fe200078ec0ff */
[----:B------:R-:W-:Y:S02]  /*1e90*/  HADD2 R20, R4, -1056, -1056 ;  /* 0xe420e42004147430 */ /* 0x000fe40000000000 */
[-C--:B------:R-:W-:Y:S02]  /*1ea0*/  HFMA2 R4, R26, R21.reuse, R5 ;  /* 0x000000151a047231 */ /* 0x080fe40000000005 */
[-C--:B------:R-:W-:Y:S01]  /*1eb0*/  HFMA2 R28, R24, R21.reuse, R28 ;  /* 0x00000015181c7231 */ /* 0x080fe2000000001c */
[----:B------:R-:W-:Y:S01]  /*1ec0*/  LOP3.LUT R10, R10, 0x64006400, RZ, 0xfc, !PT ;  /* 0x640064000a0a7812 */ /* 0x000fe200078efcff */
[----:B------:R-:W-:Y:S01]  /*1ed0*/  HFMA2 R30, R37, R21, R8 ;  /* 0x00000015251e7231 */ /* 0x000fe20000000008 */
[----:B------:R-:W-:-:S02]  /*1ee0*/  SHF.R.U32.HI R21, RZ, 0x6, R18 ;  /* 0x00000006ff157819 */ /* 0x000fc40000011612 */
[----:B------:R-:W-:Y:S01]  /*1ef0*/  PRMT R29, R29, 0x5410, R7 ;  /* 0x000054101d1d7816 */ /* 0x000fe20000000007 */
[----:B------:R-:W-:Y:S01]  /*1f00*/  HADD2 R38, R10, -1056, -1056 ;  /* 0xe420e4200a267430 */ /* 0x000fe20000000000 */
[----:B------:R-:W-:Y:S01]  /*1f10*/  PRMT R33, RZ, 0x5410, RZ ;  /* 0x00005410ff217816 */ /* 0x000fe200000000ff */
[-C--:B------:R-:W-:Y:S01]  /*1f20*/  HFMA2 R18, R20, R22.reuse, R30 ;  /* 0x0000001614127231 */ /* 0x080fe2000000001e */
[----:B------:R-:W-:Y:S01]  /*1f30*/  LOP3.LUT R30, R21, 0x3f003f, RZ, 0xc0, !PT ;  /* 0x003f003f151e7812 */ /* 0x000fe200078ec0ff */
[----:B------:R-:W-:Y:S01]  /*1f40*/  HFMA2 R5, R38, R22, R11 ;  /* 0x0000001626057231 */ /* 0x000fe2000000000b */
[----:B------:R-:W-:Y:S01]  /*1f50*/  LOP3.LUT R21, R17, 0x3f003f, RZ, 0xc0, !PT ;  /* 0x003f003f11157812 */ /* 0x000fe200078ec0ff */
[----:B------:R-:W0:Y:S01]  /*1f60*/  LDS.128 R8, [UR4+0x10] ;  /* 0x00001004ff087984 */ /* 0x000e220008000c00 */
[----:B------:R-:W-:Y:S02]  /*1f70*/  LOP3.LUT R45, R30, 0x64006400, RZ, 0xfc, !PT ;  /* 0x640064001e2d7812 */ /* 0x000fe400078efcff */
[----:B------:R-:W-:Y:S01]  /*1f80*/  LOP3.LUT R30, R21, 0x64006400, RZ, 0xfc, !PT ;  /* 0x64006400151e7812 */ /* 0x000fe200078efcff */
[----:B------:R-:W-:Y:S01]  /*1f90*/  HADD2 R21, R19, -1056, -1056 ;  /* 0xe420e42013157430 */ /* 0x000fe20000000000 */
[----:B------:R-:W-:Y:S01]  /*1fa0*/  SHF.R.U32.HI R17, RZ, 0x6, R17 ;  /* 0x00000006ff117819 */ /* 0x000fe20000011611 */
[----:B------:R-:W-:-:S02]  /*1fb0*/  HADD2 R45, R45, -1056, -1056 ;  /* 0xe420e4202d2d7430 */ /* 0x000fc40000000000 */
[----:B------:R-:W-:Y:S02]  /*1fc0*/  HADD2 R19, R30, -1056, -1056 ;  /* 0xe420e4201e137430 */ /* 0x000fe40000000000 */
        /* <DEDUP_REMOVED lines=8> */
[----:B------:R-:W-:-:S02]  /*2050*/  LOP3.LUT R18, R18, 0x64006400, RZ, 0xfc, !PT ;  /* 0x6400640012127812 */ /* 0x000fc400078efcff */
[----:B------:R-:W-:Y:S02]  /*2060*/  LOP3.LUT R17, R17, 0x64006400, RZ, 0xfc, !PT ;  /* 0x6400640011117812 */ /* 0x000fe400078efcff */
[----:B------:R-:W-:Y:S01]  /*2070*/  LOP3.LUT R22, R22, 0x64006400, RZ, 0xfc, !PT ;  /* 0x6400640016167812 */ /* 0x000fe200078efcff */
[----:B------:R-:W-:Y:S02]  /*2080*/  HADD2 R42, R18, -1056, -1056 ;  /* 0xe420e420122a7430 */ /* 0x000fe40000000000 */
[----:B------:R-:W-:Y:S01]  /*2090*/  HADD2 R18, R17, -1056, -1056 ;  /* 0xe420e42011127430 */ /* 0x000fe20000000000 */
[----:B------:R-:W-:Y:S01]  /*20a0*/  SHF.R.U32.HI R17, RZ, 0x6, R14 ;  /* 0x00000006ff117819 */ /* 0x000fe2000001160e */
[----:B------:R-:W-:Y:S01]  /*20b0*/  HADD2 R43, R22, -1056, -1056 ;  /* 0xe420e420162b7430 */ /* 0x000fe20000000000 */
[----:B------:R-:W-:Y:S01]  /*20c0*/  SHF.R.U32.HI R22, RZ, 0x6, R15 ;  /* 0x00000006ff167819 */ /* 0x000fe2000001160f */
[----:B------:R-:W-:Y:S01]  /*20d0*/  HFMA2 R4, R18, R23, R4 ;  /* 0x0000001712047231 */ /* 0x000fe20000000004 */
[----:B------:R-:W-:-:S02]  /*20e0*/  LOP3.LUT R15, R13, 0x3f003f, RZ, 0xc0, !PT ;  /* 0x003f003f0d0f7812 */ /* 0x000fc400078ec0ff */
[----:B------:R-:W-:Y:S02]  /*20f0*/  LOP3.LUT R14, R12, 0x3f003f, RZ, 0xc0, !PT ;  /* 0x003f003f0c0e7812 */ /* 0x000fe400078ec0ff */
[----:B------:R-:W-:Y:S02]  /*2100*/  LOP3.LUT R17, R17, 0x3f003f, RZ, 0xc0, !PT ;  /* 0x003f003f11117812 */ /* 0x000fe400078ec0ff */
[----:B------:R-:W-:Y:S02]  /*2110*/  LOP3.LUT R15, R15, 0x64006400, RZ, 0xfc, !PT ;  /* 0x640064000f0f7812 */ /* 0x000fe400078efcff */
[----:B------:R-:W-:Y:S02]  /*2120*/  LOP3.LUT R14, R14, 0x64006400, RZ, 0xfc, !PT ;  /* 0x640064000e0e7812 */ /* 0x000fe400078efcff */
[----:B------:R-:W-:Y:S01]  /*2130*/  SHF.R.U32.HI R13, RZ, 0x6, R13 ;  /* 0x00000006ff0d7819 */ /* 0x000fe2000001160d */
[----:B------:R-:W-:Y:S01]  /*2140*/  HADD2 R23, R15, -1056, -1056 ;  /* 0xe420e4200f177430 */ /* 0x000fe20000000000 */
[----:B------:R-:W-:Y:S01]  /*2150*/  LOP3.LUT R32, R22, 0x3f003f, RZ, 0xc0, !PT ;  /* 0x003f003f16207812 */ /* 0x000fe200078ec0ff */
[-C--:B0-----:R-:W-:Y:S01]  /*2160*/  HFMA2 R5, R42, R8.reuse, R5 ;  /* 0x000000082a057231 */ /* 0x081fe20000000005 */
[----:B------:R-:W-:Y:S01]  /*2170*/  SHF.R.U32.HI R12, RZ, 0x6, R12 ;  /* 0x00000006ff0c7819 */ /* 0x000fe2000001160c */
[-C--:B------:R-:W-:Y:S01]  /*2180*/  HFMA2 R30, R43, R8.reuse, R30 ;  /* 0x000000082b1e7231 */ /* 0x080fe2000000001e */
        /* <DEDUP_REMOVED lines=12> */
[----:B------:R-:W-:Y:S01]  /*2250*/  LOP3.LUT R8, R40, 0x64006400, RZ, 0xfc, !PT ;  /* 0x6400640028087812 */ /* 0x000fe200078efcff */
[----:B------:R-:W-:Y:S01]  /*2260*/  HADD2 R22, R22, -1056, -1056 ;  /* 0xe420e42016167430 */ /* 0x000fe20000000000 */
[----:B------:R-:W-:Y:S01]  /*2270*/  PRMT R32, RZ, 0x5410, RZ ;  /* 0x00005410ff207816 */ /* 0x000fe200000000ff */
[----:B------:R-:W-:-:S02]  /*2280*/  HADD2 R13, R51, -1056, -1056 ;  /* 0xe420e420330d7430 */ /* 0x000fc40000000000 */
[----:B------:R-:W-:Y:S02]  /*2290*/  HADD2 R40, R12, -1056, -1056 ;  /* 0xe420e4200c287430 */ /* 0x000fe40000000000 */
[-C--:B------:R-:W-:Y:S02]  /*22a0*/  HFMA2 R30, R15, R9.reuse, R30 ;  /* 0x000000090f1e7231 */ /* 0x080fe4000000001e */
[----:B------:R-:W-:Y:S02]  /*22b0*/  HADD2 R12, R8, -1056, -1056 ;  /* 0xe420e420080c7430 */ /* 0x000fe40000000000 */
[-C--:B------:R-:W-:Y:S02]  /*22c0*/  HFMA2 R8, R22, R9.reuse, R4 ;  /* 0x0000000916087231 */ /* 0x080fe40000000004 */
[----:B------:R-:W-:Y:S02]  /*22d0*/  HFMA2 R9, R40, R9, R28 ;  /* 0x0000000928097231 */ /* 0x000fe4000000001c */
[----:B------:R-:W-:-:S02]  /*22e0*/  HFMA2 R4, R13, R10, R5 ;  /* 0x0000000a0d047231 */ /* 0x000fc40000000005 */
[-C--:B------:R-:W-:Y:S01]  /*22f0*/  HFMA2 R5, R12, R10.reuse, R30 ;  /* 0x0000000a0c057231 */ /* 0x080fe2000000001e */
[----:B------:R-:W-:Y:S02]  /*2300*/  LOP3.LUT R28, R50, 0x64006400, RZ, 0xfc, !PT ;  /* 0x64006400321c7812 */ /* 0x000fe400078efcff */
[----:B------:R-:W-:Y:S01]  /*2310*/  LOP3.LUT R30, R48, 0x64006400, RZ, 0xfc, !PT ;  /* 0x64006400301e7812 */ /* 0x000fe200078efcff */
[----:B------:R-:W-:Y:S01]  /*2320*/  HFMA2 R4, R46, R11, R4 ;  /* 0x0000000b2e047231 */ /* 0x000fe20000000004 */
[----:B------:R-:W-:Y:S01]  /*2330*/  LOP3.LUT R50, R49, 0x64006400, RZ, 0xfc, !PT ;  /* 0x6400640031327812 */ /* 0x000fe200078efcff */
[----:B------:R-:W-:Y:S01]  /*2340*/  HADD2 R49, R28, -1056, -1056 ;  /* 0xe420e4201c317430 */ /* 0x000fe20000000000 */
[----:B------:R-:W-:Y:S01]  /*2350*/  LOP3.LUT R48, R41, 0x64006400, RZ, 0xfc, !PT ;  /* 0x6400640029307812 */ /* 0x000fe200078efcff */
[----:B------:R-:W-:Y:S01]  /*2360*/  HADD2 R41, R30, -1056, -1056 ;  /* 0xe420e4201e297430 */ /* 0x000fe20000000000 */
[----:B------:R-:W-:Y:S01]  /*2370*/  PRMT R28, RZ, 0x5410, RZ ;  /* 0x00005410ff1c7816 */ /* 0x000fe200000000ff */
[-C--:B------:R-:W-:Y:S01]  /*2380*/  HFMA2 R9, R49, R10.reuse, R9 ;  /* 0x0000000a31097231 */ /* 0x080fe20000000009 */
[----:B------:R-:W-:Y:S01]  /*2390*/  PRMT R30, RZ, 0x5410, RZ ;  /* 0x00005410ff1e7816 */ /* 0x000fe200000000ff */
[----:B------:R-:W-:-:S02]  /*23a0*/  HFMA2 R8, R41, R10, R8 ;  /* 0x0000000a29087231 */ /* 0x000fc40000000008 */
[----:B------:R-:W-:Y:S02]  /*23b0*/  HADD2 R50, R50, -1056, -1056 ;  /* 0xe420e42032327430 */ /* 0x000fe40000000000 */
[----:B------:R-:W-:Y:S02]  /*23c0*/  HADD2 R48, R48, -1056, -1056 ;  /* 0xe420e42030307430 */ /* 0x000fe40000000000 */
[-C--:B------:R-:W-:Y:S02]  /*23d0*/  HFMA2 R8, R47, R11.reuse, R8 ;  /* 0x0000000b2f087231 */ /* 0x080fe40000000008 */
[----:B------:R-:W-:Y:S02]  /*23e0*/  HADD2 R4, R4.H0_H0, R4.H1_H1 ;  /* 0x3000000404047230 */ /* 0x000fe40000000800 */
[-C--:B------:R-:W-:Y:S02]  /*23f0*/  HFMA2 R9, R50, R11.reuse, R9 ;  /* 0x0000000b32097231 */ /* 0x080fe40000000009 */
[----:B------:R-:W-:-:S02]  /*2400*/  HFMA2 R5, R48, R11, R5 ;  /* 0x0000000b30057231 */ /* 0x000fc40000000005 */
[----:B------:R-:W-:Y:S02]  /*2410*/  HADD2 R8, R8.H0_H0, R8.H1_H1 ;  /* 0x3000000808087230 */ /* 0x000fe40000000800 */
[----:B------:R-:W-:Y:S02]  /*2420*/  HADD2 R9, R9.H0_H0, R9.H1_H1 ;  /* 0x3000000909097230 */ /* 0x000fe40000000800 */
[----:B------:R-:W-:-:S03]  /*2430*/  HADD2 R5, R5.H0_H0, R5.H1_H1 ;  /* 0x3000000505057230 */ /* 0x000fc60000000800 */
[----:B------:R-:W-:Y:S02]  /*2440*/  PRMT R9, R9, 0x5410, R8 ;  /* 0x0000541009097816 */ /* 0x000fe40000000008 */
[----:B------:R-:W-:-:S03]  /*2450*/  PRMT R4, R4, 0x5410, R5 ;  /* 0x0000541004047816 */ /* 0x000fc60000000005 */
[----:B------:R-:W-:Y:S02]  /*2460*/  HFMA2 R5, R9, R6, RZ ;  /* 0x0000000609057231 */ /* 0x000fe400000000ff */
[----:B------:R-:W-:Y:S01]  /*2470*/  HFMA2 R4, R4, R29, RZ.H0_H0 ;  /* 0x0000001d04047231 */ /* 0x000fe200000400ff */
[----:B------:R-:W-:Y:S06]  /*2480*/  @!P0 BRA `(.L_x_1763) ;  /* 0x0000000400788947 */ /* 0x000fec0003800000 */
[----:B------:R-:W0:Y:S01]  /*2490*/  LDS.128 R8, [UR4+0x40] ;  /* 0x00004004ff087984 */ /* 0x000e220008000c00 */
[----:B------:R-:W-:Y:S01]  /*24a0*/  IMAD.MOV.U32 R54, RZ, RZ, R44 ;  /* 0x000000ffff367224 */ /* 0x000fe200078e002c */
[----:B------:R-:W-:Y:S01]  /*24b0*/  MOV R56, R15 ;  /* 0x0000000f00387202 */ /* 0x000fe20000000f00 */
[----:B------:R-:W-:Y:S01]  /*24c0*/  IMAD.MOV.U32 R55, RZ, RZ, R14 ;  /* 0x000000ffff377224 */ /* 0x000fe200078e000e */
[----:B------:R-:W-:Y:S01]  /*24d0*/  ISETP.NE.AND P0, PT, R34, 0x2, PT ;  /* 0x000000022200780c */ /* 0x000fe20003f05270 */
[----:B------:R-:W-:Y:S01]  /*24e0*/  IMAD.MOV.U32 R57, RZ, RZ, R13 ;  /* 0x000000ffff397224 */ /* 0x000fe200078e000d */
[----:B------:R-:W-:Y:S01]  /*24f0*/  PRMT R6, R6, 0x5410, R31 ;  /* 0x0000541006067816 */ /* 0x000fe2000000001f */
[----:B------:R-:W-:Y:S01]  /*2500*/  IMAD.MOV.U32 R59, RZ, RZ, R12 ;  /* 0x000000ffff3b7224 */ /* 0x000fe200078e000c */
[----:B------:R-:W-:Y:S02]  /*2510*/  PRMT R29, R29, 0x5410, R7 ;  /* 0x000054101d1d7816 */ /* 0x000fe40000000007 */
[----:B------:R-:W-:Y:S01]  /*2520*/  PRMT R32, R32, 0x5410, RZ ;  /* 0x0000541020207816 */ /* 0x000fe200000000ff */
        /* <DEDUP_REMOVED lines=42> */
[----:B------:R-:W0:Y:S02]  /*27d0*/  LDS.128 R8, [UR4+0x80] ;  /* 0x00008004ff087984 */ /* 0x000e240008000c00 */
        /* <DEDUP_REMOVED lines=10> */
[-C--:B------:R-:W-:Y:S01]  /*2880*/  HFMA2 R35, R38, R10.reuse, R35 ;  /* 0x0000000a26237231 */ /* 0x080fe20000000023 */
[----:B------:R-:W0:Y:S01]  /*2890*/  LDS.128 R12, [UR4+0x90] ;  /* 0x00009004ff0c7984 */ /* 0x000e220008000c00 */
        /* <DEDUP_REMOVED lines=29> */
.L_x_1763:
[----:B------:R-:W-:Y:S05]  /*2a70*/  @!P1 BRA `(.L_x_1762) ;  /* 0x0000001000549947 */ /* 0x000fea0003800000 */
[C---:B------:R-:W-:Y:S01]  /*2a80*/  IMAD.WIDE R12, R3.reuse, 0x4, R52 ;  /* 0x00000004030c7825 */ /* 0x040fe200078e0234 */
[----:B------:R-:W2:Y:S03]  /*2a90*/  LDG.E.128.CONSTANT R8, desc[UR6][R52.64] ;  /* 0x0000000634087981 */ /* 0x000ea6000c1e9d00 */
[----:B------:R-:W-:Y:S02]  /*2aa0*/  IMAD.WIDE R16, R3, 0x4, R12 ;  /* 0x0000000403107825 */ /* 0x000fe400078e020c */
[----:B------:R-:W3:Y:S04]  /*2ab0*/  LDG.E.128.CONSTANT R12, desc[UR6][R12.64] ;  /* 0x000000060c0c7981 */ /* 0x000ee8000c1e9d00 */
[----:B------:R-:W4:Y:S01]  /*2ac0*/  LDG.E.128.CONSTANT R16, desc[UR6][R16.64] ;  /* 0x0000000610107981 */ /* 0x000f22000c1e9d00 */
[----:B------:R-:W0:Y:S01]  /*2ad0*/  S2UR UR5, SR_CgaCtaId ;  /* 0x00000000000579c3 */ /* 0x000e220000008800 */
[----:B------:R-:W-:Y:S01]  /*2ae0*/  UMOV UR4, 0x400 ;  /* 0x0000040000047882 */ /* 0x000fe20000000000 */
[----:B------:R-:W-:-:S02]  /*2af0*/  PRMT R6, R6, 0x5410, R31 ;  /* 0x0000541006067816 */ /* 0x000fc4000000001f */
[----:B------:R-:W-:Y:S02]  /*2b00*/  ISETP.NE.AND P0, PT, R34, 0x1, PT ;  /* 0x000000012200780c */ /* 0x000fe40003f05270 */
[----:B------:R-:W-:Y:S01]  /*2b10*/  PRMT R29, R29, 0x5410, R7 ;  /* 0x000054101d1d7816 */ /* 0x000fe20000000007 */
[----:B0-----:R-:W-:Y:S01]  /*2b20*/  ULEA UR4, UR5, UR4, 0x18 ;  /* 0x0000000405047291 */ /* 0x001fe2000f8ec0ff */
[----:B--2---:R-:W-:Y:S02]  /*2b30*/  SHF.R.U32.HI R20, RZ, 0xc, R8 ;  /* 0x0000000cff147819 */ /* 0x004fe40000011608 */
[----:B------:R-:W-:Y:S02]  /*2b40*/  SHF.R.U32.HI R21, RZ, 0xc, R9 ;  /* 0x0000000cff157819 */ /* 0x000fe40000011609 */
[----:B------:R-:W-:Y:S02]  /*2b50*/  LOP3.LUT R26, R20, 0xf000f, RZ, 0xc0, !PT ;  /* 0x000f000f141a7812 */ /* 0x000fe400078ec0ff */
[----:B------:R-:W-:-:S02]  /*2b60*/  LOP3.LUT R35, R21, 0xf000f, RZ, 0xc0, !PT ;  /* 0x000f000f15237812 */ /* 0x000fc400078ec0ff */
[----:B------:R-:W0:Y:S01]  /*2b70*/  LDS.128 R20, [UR4+0x20] ;  /* 0x00002004ff147984 */ /* 0x000e220008000c00 */
[----:B---3--:R-:W-:Y:S02]  /*2b80*/  SHF.R.U32.HI R24, RZ, 0xc, R12 ;  /* 0x0000000cff187819 */ /* 0x008fe4000001160c */
[----:B------:R-:W-:Y:S02]  /*2b90*/  SHF.R.U32.HI R27, RZ, 0xc, R13 ;  /* 0x0000000cff1b7819 */ /* 0x000fe4000001160d */
[--C-:B----4-:R-:W-:Y:S02]  /*2ba0*/  SHF.R.U32.HI R39, RZ, 0x8, R16.reuse ;  /* 0x00000008ff277819 */ /* 0x110fe40000011610 */
[----:B------:R-:W-:Y:S02]  /*2bb0*/  SHF.R.U32.HI R36, RZ, 0xa, R16 ;  /* 0x0000000aff247819 */ /* 0x000fe40000011610 */
[----:B------:R-:W-:Y:S02]  /*2bc0*/  SHF.R.U32.HI R38, RZ, 0xa, R17 ;  /* 0x0000000aff267819 */ /* 0x000fe40000011611 */
[----:B------:R-:W-:-:S02]  /*2bd0*/  LOP3.LUT R25, R24, 0xf000f, RZ, 0xc0, !PT ;  /* 0x000f000f18197812 */ /* 0x000fc400078ec0ff */
[----:B------:R-:W-:Y:S02]  /*2be0*/  LOP3.LUT R27, R27, 0xf000f, RZ, 0xc0, !PT ;  /* 0x000f000f1b1b7812 */ /* 0x000fe400078ec0ff */
[----:B------:R-:W-:Y:S02]  /*2bf0*/  LOP3.LUT R39, R26, 0x300030, R39, 0xf8, !PT ;  /* 0x003000301a277812 */ /* 0x000fe400078ef827 */
[----:B------:R-:W-:Y:S02]  /*2c00*/  LOP3.LUT R36, R25, 0x300030, R36, 0xf8, !PT ;  /* 0x0030003019247812 */ /* 0x000fe400078ef824 */
[----:B------:R-:W-:Y:S02]  /*2c10*/  LOP3.LUT R38, R27, 0x300030, R38, 0xf8, !PT ;  /* 0x003000301b267812 */ /* 0x000fe400078ef826 */
[----:B------:R-:W-:Y:S02]  /*2c20*/  LOP3.LUT R26, R9, 0x3f003f, RZ, 0xc0, !PT ;  /* 0x003f003f091a7812 */ /* 0x000fe400078ec0ff */
[----:B------:R-:W-:-:S02]  /*2c30*/  SHF.R.U32.HI R27, RZ, 0x6, R9 ;  /* 0x00000006ff1b7819 */ /* 0x000fc40000011609 */
[----:B------:R-:W-:Y:S02]  /*2c40*/  LOP3.LUT R24, R8, 0x3f003f, RZ, 0xc0, !PT ;  /* 0x003f003f08187812 */ /* 0x000fe400078ec0ff */
[----:B------:R-:W-:Y:S02]  /*2c50*/  SHF.R.U32.HI R25, RZ, 0x6, R8 ;  /* 0x00000006ff197819 */ /* 0x000fe40000011608 */
[----:B------:R-:W-:Y:S02]  /*2c60*/  LOP3.LUT R8, R13, 0x3f003f, RZ, 0xc0, !PT ;  /* 0x003f003f0d087812 */ /* 0x000fe400078ec0ff */
[----:B------:R-:W-:Y:S02]  /*2c70*/  SHF.R.U32.HI R9, RZ, 0x6, R13 ;  /* 0x00000006ff097819 */ /* 0x000fe4000001160d */
[----:B------:R-:W-:Y:S02]  /*2c80*/  LOP3.LUT R13, R26, 0x64006400, RZ, 0xfc, !PT ;  /* 0x640064001a0d7812 */ /* 0x000fe400078efcff */
[----:B------:R-:W-:-:S02]  /*2c90*/  LOP3.LUT R43, R27, 0x3f003f, RZ, 0xc0, !PT ;  /* 0x003f003f1b2b7812 */ /* 0x000fc400078ec0ff */
[----:B------:R-:W-:Y:S01]  /*2ca0*/  LOP3.LUT R51, R24, 0x64006400, RZ, 0xfc, !PT ;  /* 0x6400640018337812 */ /* 0x000fe200078efcff */
[----:B------:R-:W-:Y:S01]  /*2cb0*/  HADD2 R13, R13, -1056, -1056 ;  /* 0xe420e4200d0d7430 */ /* 0x000fe20000000000 */
[----:B------:R-:W-:Y:S02]  /*2cc0*/  LOP3.LUT R42, R25, 0x3f003f, RZ, 0xc0, !PT ;  /* 0x003f003f192a7812 */ /* 0x000fe400078ec0ff */
[----:B------:R-:W1:Y:S01]  /*2cd0*/  LDS.128 R24, [UR4+0x30] ;  /* 0x00003004ff187984 */ /* 0x000e620008000c00 */
[----:B------:R-:W-:Y:S01]  /*2ce0*/  SHF.R.U32.HI R40, RZ, 0x8, R17 ;  /* 0x00000008ff287819 */ /* 0x000fe20000011611 */
[----:B------:R-:W-:Y:S01]  /*2cf0*/  HADD2 R51, R51, -1056, -1056 ;  /* 0xe420e42033337430 */ /* 0x000fe20000000000 */
[----:B------:R-:W-:Y:S02]  /*2d00*/  LOP3.LUT R37, R17, 0x3f003f, RZ, 0xc0, !PT ;  /* 0x003f003f11257812 */ /* 0x000fe400078ec0ff */
[----:B------:R-:W-:Y:S02]  /*2d10*/  LOP3.LUT R40, R35, 0x300030, R40, 0xf8, !PT ;  /* 0x0030003023287812 */ /* 0x000fe400078ef828 */
[----:B------:R-:W-:-:S02]  /*2d20*/  LOP3.LUT R35, R12, 0x3f003f, RZ, 0xc0, !PT ;  /* 0x003f003f0c237812 */ /* 0x000fc400078ec0ff */
[----:B------:R-:W-:Y:S02]  /*2d30*/  SHF.R.U32.HI R17, RZ, 0x6, R17 ;  /* 0x00000006ff117819 */ /* 0x000fe40000011611 */
[----:B------:R-:W-:Y:S02]  /*2d40*/  SHF.R.U32.HI R12, RZ, 0x6, R12 ;  /* 0x00000006ff0c7819 */ /* 0x000fe4000001160c */
[----:B------:R-:W-:Y:S02]  /*2d50*/  LOP3.LUT R41, R16, 0x3f003f, RZ, 0xc0, !PT ;  /* 0x003f003f10297812 */ /* 0x000fe400078ec0ff */
[----:B------:R-:W-:Y:S02]  /*2d60*/  SHF.R.U32.HI R16, RZ, 0x6, R16 ;  /* 0x00000006ff107819 */ /* 0x000fe40000011610 */
        /* <DEDUP_REMOVED lines=9> */
[----:B0-----:R-:W-:Y:S01]  /*2e00*/  HFMA2 R44, R51, R20, RZ.H0_H0 ;  /* 0x00000014332c7231 */ /* 0x001fe200000400ff */
[----:B------:R-:W-:-:S02]  /*2e10*/  LOP3.LUT R9, R37, 0x64006400, RZ, 0xfc, !PT ;  /* 0x6400640025097812 */ /* 0x000fc400078efcff */
[----:B------:R-:W-:Y:S01]  /*2e20*/  LOP3.LUT R41, R16, 0x3f003f, RZ, 0xc0, !PT ;  /* 0x003f003f10297812 */ /* 0x000fe200078ec0ff */
[----:B------:R-:W-:Y:S01]  /*2e30*/  HADD2 R17, R17, -1056, -1056 ;  /* 0xe420e42011117430 */ /* 0x000fe20000000000 */
[----:B------:R-:W-:Y:S02]  /*2e40*/  LOP3.LUT R8, R8, 0x64006400, RZ, 0xfc, !PT ;  /* 0x6400640008087812 */ /* 0x000fe400078efcff */
[----:B------:R-:W-:Y:S01]  /*2e50*/  LOP3.LUT R16, R45, 0x64006400, RZ, 0xfc, !PT ;  /* 0x640064002d107812 */ /* 0x000fe200078efcff */
[----:B------:R-:W-:Y:S01]  /*2e60*/  HFMA2 R45, R13, R20, RZ ;  /* 0x000000140d2d7231 */ /* 0x000fe200000000ff */
[----:B------:R-:W-:Y:S01]  /*2e70*/  LOP3.LUT R42, R43, 0x64006400, RZ, 0xfc, !PT ;  /* 0x640064002b2a7812 */ /* 0x000fe200078efcff */
[----:B------:R-:W-:Y:S01]  /*2e80*/  HADD2 R43, R35, -1056, -1056 ;  /* 0xe420e420232b7430 */ /* 0x000fe20000000000 */
[----:B------:R-:W-:Y:S01]  /*2e90*/  LOP3.LUT R40, R40, 0x64006400, RZ, 0xfc, !PT ;  /* 0x6400640028287812 */ /* 0x000fe200078efcff */
[----:B------:R-:W-:Y:S01]  /*2ea0*/  HADD2 R35, R9, -1056, -1056 ;  /* 0xe420e42009237430 */ /* 0x000fe20000000000 */
[----:B------:R-:W-:Y:S01]  /*2eb0*/  LOP3.LUT R9, R41, 0x64006400, RZ, 0xfc, !PT ;  /* 0x6400640029097812 */ /* 0x000fe200078efcff */
[----:B------:R-:W-:-:S02]  /*2ec0*/  HADD2 R37, R8, -1056, -1056 ;  /* 0xe420e42008257430 */ /* 0x000fc40000000000 */
[-C--:B------:R-:W-:Y:S01]  /*2ed0*/  HFMA2 R45, R12, R21.reuse, R45 ;  /* 0x000000150c2d7231 */ /* 0x080fe2000000002d */
[----:B------:R-:W-:Y:S01]  /*2ee0*/  LOP3.LUT R41, R39, 0x64006400, RZ, 0xfc, !PT ;  /* 0x6400640027297812 */ /* 0x000fe200078efcff */
[----:B------:R-:W-:Y:S01]  /*2ef0*/  HFMA2 R39, R50, R21, R44 ;  /* 0x0000001532277231 */ /* 0x000fe2000000002c */
        /* <DEDUP_REMOVED lines=8> */
[----:B------:R-:W-:Y:S01]  /*2f80*/  HADD2 R36, R8, -1056, -1056 ;  /* 0xe420e42008247430 */ /* 0x000fe20000000000 */
[----:B------:R-:W-:Y:S01]  /*2f90*/  LOP3.LUT R48, R10, 0x3f003f, RZ, 0xc0, !PT ;  /* 0x003f003f0a307812 */ /* 0x000fe200078ec0ff */
[----:B------:R-:W-:Y:S02]  /*2fa0*/  HFMA2 R8, R42, R23, R39 ;  /* 0x000000172a087231 */ /* 0x000fe40000000027 */
[-C--:B-1----:R-:W-:Y:S02]  /*2fb0*/  HFMA2 R46, R35, R24.reuse, R46 ;  /* 0x00000018232e7231 */ /* 0x082fe4000000002e */
[----:B------:R-:W-:Y:S01]  /*2fc0*/  HADD2 R38, R9, -1056, -1056 ;  /* 0xe420e42009267430 */ /* 0x000fe20000000000 */
[----:B------:R-:W-:Y:S01]  /*2fd0*/  SHF.R.U32.HI R47, RZ, 0x6, R11 ;  /* 0x00000006ff2f7819 */ /* 0x000fe2000001160b */
[----:B------:R-:W-:-:S02]  /*2fe0*/  HFMA2 R8, R17, R24, R8 ;  /* 0x0000001811087231 */ /* 0x000fc40000000008 */
[-C--:B------:R-:W-:Y:S02]  /*2ff0*/  HFMA2 R46, R36, R25.reuse, R46 ;  /* 0x00000019242e7231 */ /* 0x080fe4000000002e */
[----:B------:R-:W-:Y:S01]  /*3000*/  HADD2 R39, R40, -1056, -1056 ;  /* 0xe420e42028277430 */ /* 0x000fe20000000000 */
[----:B------:R-:W-:Y:S01]  /*3010*/  LOP3.LUT R48, R48, 0x64006400, RZ, 0xfc, !PT ;  /* 0x6400640030307812 */ /* 0x000fe200078efcff */
[----:B------:R-:W-:Y:S01]  /*3020*/  HADD2 R41, R41, -1056, -1056 ;  /* 0xe420e42029297430 */ /* 0x000fe20000000000 */
[----:B------:R-:W-:Y:S01]  /*3030*/  LOP3.LUT R47, R47, 0x3f003f, RZ, 0xc0, !PT ;  /* 0x003f003f2f2f7812 */ /* 0x000fe200078ec0ff */
[----:B------:R-:W-:Y:S02]  /*3040*/  HFMA2 R8, R38, R25, R8 ;  /* 0x0000001926087231 */ /* 0x000fe40000000008 */
[-C--:B------:R-:W-:Y:S02]  /*3050*/  HFMA2 R46, R39, R26.reuse, R46 ;  /* 0x0000001a272e7231 */ /* 0x080fe4000000002e */
[----:B------:R-:W-:Y:S01]  /*3060*/  HADD2 R44, R44, -1056, -1056 ;  /* 0xe420e4202c2c7430 */ /* 0x000fe20000000000 */
[----:B------:R-:W-:Y:S01]  /*3070*/  LOP3.LUT R49, R47, 0x64006400, RZ, 0xfc, !PT ;  /* 0x640064002f317812 */ /* 0x000fe200078efcff */
[----:B------:R-:W-:Y:S01]  /*3080*/  HADD2 R40, R45, -1056, -1056 ;  /* 0xe420e4202d287430 */ /* 0x000fe20000000000 */
[----:B------:R-:W-:Y:S01]  /*3090*/  SHF.R.U32.HI R45, RZ, 0x6, R10 ;  /* 0x00000006ff2d7819 */ /* 0x000fe2000001160a */
[----:B------:R-:W-:-:S02]  /*30a0*/  HFMA2 R8, R41, R26, R8 ;  /* 0x0000001a29087231 */ /* 0x000fc40000000008 */
[-C--:B------:R-:W-:Y:S02]  /*30b0*/  HFMA2 R46, R44, R27.reuse, R46 ;  /* 0x0000001b2c2e7231 */ /* 0x080fe4000000002e */
[----:B------:R-:W-:Y:S01]  /*30c0*/  HADD2 R48, R48, -1056, -1056 ;  /* 0xe420e42030307430 */ /* 0x000fe20000000000 */
[----:B------:R-:W-:Y:S01]  /*30d0*/  LOP3.LUT R45, R45, 0x3f003f, RZ, 0xc0, !PT ;  /* 0x003f003f2d2d7812 */ /* 0x000fe200078ec0ff */
[----:B------:R-:W-:Y:S01]  /*30e0*/  HFMA2 R9, R40, R27, R8 ;  /* 0x0000001b28097231 */ /* 0x000fe20000000008 */
[----:B------:R-:W-:Y:S01]  /*30f0*/  SHF.R.U32.HI R10, RZ, 0xc, R10 ;  /* 0x0000000cff0a7819 */ /* 0x000fe2000001160a */
[----:B------:R-:W-:Y:S01]  /*3100*/  HADD2 R8, R46.H0_H0, R46.H1_H1 ;  /* 0x3000002e2e087230 */ /* 0x000fe20000000800 */
[----:B------:R-:W-:Y:S01]  /*3110*/  LOP3.LUT R46, R11, 0x3f003f, RZ, 0xc0, !PT ;  /* 0x003f003f0b2e7812 */ /* 0x000fe200078ec0ff */
[----:B------:R-:W-:Y:S01]  /*3120*/  HADD2 R9, R9.H0_H0, R9.H1_H1 ;  /* 0x3000000909097230 */ /* 0x000fe20000000800 */
[----:B------:R-:W-:Y:S01]  /*3130*/  LOP3.LUT R45, R45, 0x64006400, RZ, 0xfc, !PT ;  /* 0x640064002d2d7812 */ /* 0x000fe200078efcff */
[----:B------:R-:W-:Y:S01]  /*3140*/  HFMA2 R52, R48, R20, RZ ;  /* 0x0000001430347231 */ /* 0x000fe200000000ff */
[----:B------:R-:W-:-:S02]  /*3150*/  LOP3.LUT R46, R46, 0x64006400, RZ, 0xfc, !PT ;  /* 0x640064002e2e7812 */ /* 0x000fc400078efcff */
[----:B------:R-:W-:Y:S02]  /*3160*/  PRMT R9, R9, 0x5410, R8 ;  /* 0x0000541009097816 */ /* 0x000fe40000000008 */
[----:B------:R-:W-:Y:S01]  /*3170*/  LOP3.LUT R8, R14, 0x3f003f, RZ, 0xc0, !PT ;  /* 0x003f003f0e087812 */ /* 0x000fe200078ec0ff */
[----:B------:R-:W-:Y:S01]  /*3180*/  HADD2 R47, R46, -1056, -1056 ;  /* 0xe420e4202e2f7430 */ /* 0x000fe20000000000 */
[----:B------:R-:W-:Y:S01]  /*3190*/  LOP3.LUT R10, R10, 0xf000f, RZ, 0xc0, !PT ;  /* 0x000f000f0a0a7812 */ /* 0x000fe200078ec0ff */
[----:B------:R-:W-:Y:S02]  /*31a0*/  HADD2 R46, R45, -1056, -1056 ;  /* 0xe420e4202d2e7430 */ /* 0x000fe40000000000 */
[----:B------:R-:W-:Y:S02]  /*31b0*/  HFMA2 R5, R9, R6, R5 ;  /* 0x0000000609057231 */ /* 0x000fe40000000005 */
[----:B------:R-:W-:Y:S01]  /*31c0*/  HADD2 R45, R49, -1056, -1056 ;  /* 0xe420e420312d7430 */ /* 0x000fe20000000000 */
[----:B------:R-:W-:Y:S01]  /*31d0*/  LOP3.LUT R9, R15, 0x3f003f, RZ, 0xc0, !PT ;  /* 0x003f003f0f097812 */ /* 0x000fe200078ec0ff */
[----:B------:R-:W-:Y:S01]  /*31e0*/  HFMA2 R53, R47, R20, RZ.H0_H0 ;  /* 0x000000142f357231 */ /* 0x000fe200000400ff */
[----:B------:R-:W-:Y:S01]  /*31f0*/  LOP3.LUT R8, R8, 0x64006400, RZ, 0xfc, !PT ;  /* 0x6400640008087812 */ /* 0x000fe200078efcff */
[-C--:B------:R-:W-:Y:S01]  /*3200*/  HFMA2 R52, R46, R21.reuse, R52 ;  /* 0x000000152e347231 */ /* 0x080fe20000000034 */
[----:B------:R-:W-:Y:S01]  /*3210*/  LOP3.LUT R9, R9, 0x64006400, RZ, 0xfc, !PT ;  /* 0x6400640009097812 */ /* 0x000fe200078efcff */
[----:B------:R-:W-:Y:S01]  /*3220*/  HFMA2 R53, R45, R21, R53 ;  /* 0x000000152d357231 */ /* 0x000fe20000000035 */
[----:B------:R-:W-:Y:S01]  /*3230*/  SHF.R.U32.HI R49, RZ, 0x6, R14 ;  /* 0x00000006ff317819 */ /* 0x000fe2000001160e */
[----:B------:R-:W-:Y:S01]  /*3240*/  HADD2 R21, R8, -1056, -1056 ;  /* 0xe420e42008157430 */ /* 0x000fe20000000000 */
[----:B------:R-:W-:Y:S01]  /*3250*/  SHF.R.U32.HI R8, RZ, 0xc, R11 ;  /* 0x0000000cff087819 */ /* 0x000fe2000001160b */
[----:B------:R-:W-:Y:S01]  /*3260*/  HADD2 R20, R9, -1056, -1056 ;  /* 0xe420e42009147430 */ /* 0x000fe20000000000 */
[----:B------:R-:W-:Y:S01]  /*3270*/  SHF.R.U32.HI R11, RZ, 0x8, R18 ;  /* 0x00000008ff0b7819 */ /* 0x000fe20000011612 */
[-C--:B------:R-:W-:Y:S01]  /*3280*/  HFMA2 R52, R21, R22.reuse, R52 ;  /* 0x0000001615347231 */ /* 0x080fe20000000034 */
[----:B------:R-:W-:Y:S01]  /*3290*/  LOP3.LUT R9, R8, 0xf000f, RZ, 0xc0, !PT ;  /* 0x000f000f08097812 */ /* 0x000fe200078ec0ff */
[----:B------:R-:W-:Y:S01]  /*32a0*/  HFMA2 R53, R20, R22, R53 ;  /* 0x0000001614357231 */ /* 0x000fe20000000035 */
[----:B------:R-:W-:-:S02]  /*32b0*/  SHF.R.U32.HI R8, RZ, 0x8, R19 ;  /* 0x00000008ff087819 */ /* 0x000fc40000011613 */
[----:B------:R-:W-:Y:S02]  /*32c0*/  LOP3.LUT R11, R10, 0x300030, R11, 0xf8, !PT ;  /* 0x003000300a0b7812 */ /* 0x000fe400078ef80b */
[----:B------:R-:W-:Y:S02]  /*32d0*/  LOP3.LUT R8, R9, 0x300030, R8, 0xf8, !PT ;  /* 0x0030003009087812 */ /* 0x000fe400078ef808 */
[----:B------:R-:W-:Y:S02]  /*32e0*/  SHF.R.U32.HI R9, RZ, 0x6, R15 ;  /* 0x00000006ff097819 */ /* 0x000fe4000001160f */
[----:B------:R-:W-:Y:S02]  /*32f0*/  SHF.R.U32.HI R10, RZ, 0xc, R14 ;  /* 0x0000000cff0a7819 */ /* 0x000fe4000001160e */
[----:B------:R-:W-:Y:S02]  /*3300*/  LOP3.LUT R22, R9, 0x3f003f, RZ, 0xc0, !PT ;  /* 0x003f003f09167812 */ /* 0x000fe400078ec0ff */
[----:B------:R-:W-:-:S02]  /*3310*/  LOP3.LUT R10, R10, 0xf000f, RZ, 0xc0, !PT ;  /* 0x000f000f0a0a7812 */ /* 0x000fc400078ec0ff */
[----:B------:R-:W-:Y:S02]  /*3320*/  SHF.R.U32.HI R9, RZ, 0xa, R18 ;  /* 0x0000000aff097819 */ /* 0x000fe40000011612 */
[----:B------:R-:W-:Y:S02]  /*3330*/  SHF.R.U32.HI R15, RZ, 0xc, R15 ;  /* 0x0000000cff0f7819 */ /* 0x000fe4000001160f */
[----:B------:R-:W-:Y:S02]  /*3340*/  LOP3.LUT R10, R10, 0x300030, R9, 0xf8, !PT ;  /* 0x003000300a0a7812 */ /* 0x000fe400078ef809 */
[----:B------:R-:W-:Y:S02]  /*3350*/  LOP3.LUT R9, R15, 0xf000f, RZ, 0xc0, !PT ;  /* 0x000f000f0f097812 */ /* 0x000fe400078ec0ff */
[----:B------:R-:W-:Y:S02]  /*3360*/  SHF.R.U32.HI R14, RZ, 0xa, R19 ;  /* 0x0000000aff0e7819 */ /* 0x000fe40000011613 */
[----:B------:R-:W-:-:S02]  /*3370*/  LOP3.LUT R49, R49, 0x3f003f, RZ, 0xc0, !PT ;  /* 0x003f003f31317812 */ /* 0x000fc400078ec0ff */
[----:B------:R-:W-:Y:S02]  /*3380*/  LOP3.LUT R9, R9, 0x300030, R14, 0xf8, !PT ;  /* 0x0030003009097812 */ /* 0x000fe400078ef80e */
[----:B------:R-:W-:Y:S02]  /*3390*/  LOP3.LUT R49, R49, 0x64006400, RZ, 0xfc, !PT ;  /* 0x6400640031317812 */ /* 0x000fe400078efcff */
[----:B------:R-:W-:Y:S02]  /*33a0*/  LOP3.LUT R14, R18, 0x3f003f, RZ, 0xc0, !PT ;  /* 0x003f003f120e7812 */ /* 0x000fe400078ec0ff */
[----:B------:R-:W-:Y:S01]  /*33b0*/  LOP3.LUT R22, R22, 0x64006400, RZ, 0xfc, !PT ;  /* 0x6400640016167812 */ /* 0x000fe200078efcff */
[----:B------:R-:W-:Y:S01]  /*33c0*/  HADD2 R49, R49, -1056, -1056 ;  /* 0xe420e42031317430 */ /* 0x000fe20000000000 */
[----:B------:R-:W-:Y:S02]  /*33d0*/  LOP3.LUT R14, R14, 0x64006400, RZ, 0xfc, !PT ;  /* 0x640064000e0e7812 */ /* 0x000fe400078efcff */
[----:B------:R-:W-:Y:S01]  /*33e0*/  LOP3.LUT R15, R19, 0x3f003f, RZ, 0xc0, !PT ;  /* 0x003f003f130f7812 */ /* 0x000fe200078ec0ff */
[----:B------:R-:W-:Y:S01]  /*33f0*/  HADD2 R22, R22, -1056, -1056 ;  /* 0xe420e42016167430 */ /* 0x000fe20000000000 */
[----:B------:R-:W-:Y:S01]  /*3400*/  SHF.R.U32.HI R18, RZ, 0x6, R18 ;  /* 0x00000006ff127819 */ /* 0x000fe20000011612 */
[-C--:B------:R-:W-:Y:S01]  /*3410*/  HFMA2 R52, R49, R23.reuse, R52 ;  /* 0x0000001731347231 */ /* 0x080fe20000000034 */
[----:B------:R-:W-:Y:S01]  /*3420*/  SHF.R.U32.HI R19, RZ, 0x6, R19 ;  /* 0x00000006ff137819 */ /* 0x000fe20000011613 */
[----:B------:R-:W-:Y:S01]  /*3430*/  HADD2 R14, R14, -1056, -1056 ;  /* 0xe420e4200e0e7430 */ /* 0x000fe20000000000 */
[----:B------:R-:W-:Y:S01]  /*3440*/  LOP3.LUT R18, R18, 0x3f003f, RZ, 0xc0, !PT ;  /* 0x003f003f12127812 */ /* 0x000fe200078ec0ff */
[----:B------:R-:W-:Y:S01]  /*3450*/  HFMA2 R53, R22, R23, R53 ;  /* 0x0000001716357231 */ /* 0x000fe20000000035 */
[----:B------:R-:W-:Y:S01]  /*3460*/  LOP3.LUT R15, R15, 0x64006400, RZ, 0xfc, !PT ;  /* 0x640064000f0f7812 */ /* 0x000fe200078efcff */
[----:B------:R-:W-:Y:S01]  /*3470*/  HFMA2 R23, R14, R24, R52 ;  /* 0x000000180e177231 */ /* 0x000fe20000000034 */
[----:B------:R-:W-:-:S02]  /*3480*/  LOP3.LUT R19, R19, 0x3f003f, RZ, 0xc0, !PT ;  /* 0x003f003f13137812 */ /* 0x000fc400078ec0ff */
[----:B------:R-:W-:Y:S01]  /*3490*/  LOP3.LUT R18, R18, 0x64006400, RZ, 0xfc, !PT ;  /* 0x6400640012127812 */ /* 0x000fe200078efcff */
[----:B------:R-:W-:Y:S01]  /*34a0*/  HADD2 R15, R15, -1056, -1056 ;  /* 0xe420e4200f0f7430 */ /* 0x000fe20000000000 */
[----:B------:R-:W-:Y:S02]  /*34b0*/  LOP3.LUT R52, R19, 0x64006400, RZ, 0xfc, !PT ;  /* 0x6400640013347812 */ /* 0x000fe400078efcff */
[----:B------:R-:W-:Y:S01]  /*34c0*/  LOP3.LUT R11, R11, 0x64006400, RZ, 0xfc, !PT ;  /* 0x640064000b0b7812 */ /* 0x000fe200078efcff */
[----:B------:R-:W-:Y:S02]  /*34d0*/  HADD2 R19, R18, -1056, -1056 ;  /* 0xe420e42012137430 */ /* 0x000fe40000000000 */
[----:B------:R-:W-:Y:S02]  /*34e0*/  HFMA2 R24, R15, R24, R53 ;  /* 0x000000180f187231 */ /* 0x000fe40000000035 */
[----:B------:R-:W-:Y:S01]  /*34f0*/  HADD2 R18, R52, -1056, -1056 ;  /* 0xe420e42034127430 */ /* 0x000fe20000000000 */
[----:B------:R-:W-:Y:S01]  /*3500*/  LOP3.LUT R8, R8, 0x64006400, RZ, 0xfc, !PT ;  /* 0x6400640008087812 */ /* 0x000fe200078efcff */
[-C--:B------:R-:W-:Y:S01]  /*3510*/  HFMA2 R52, R19, R25.reuse, R23 ;  /* 0x0000001913347231 */ /* 0x080fe20000000017 */
[----:B------:R-:W-:Y:S01]  /*3520*/  LOP3.LUT R10, R10, 0x64006400, RZ, 0xfc, !PT ;  /* 0x640064000a0a7812 */ /* 0x000fe200078efcff */
[----:B------:R-:W-:-:S02]  /*3530*/  HFMA2 R25, R18, R25, R24 ;  /* 0x0000001912197231 */ /* 0x000fc40000000018 */
[----:B------:R-:W-:Y:S01]  /*3540*/  HADD2 R24, R11, -1056, -1056 ;  /* 0xe420e4200b187430 */ /* 0x000fe20000000000 */
[----:B------:R-:W-:Y:S01]  /*3550*/  LOP3.LUT R9, R9, 0x64006400, RZ, 0xfc, !PT ;  /* 0x6400640009097812 */ /* 0x000fe200078efcff */
[----:B------:R-:W-:Y:S02]  /*3560*/  HADD2 R23, R8, -1056, -1056 ;  /* 0xe420e42008177430 */ /* 0x000fe40000000000 */
[-C--:B------:R-:W-:Y:S02]  /*3570*/  HFMA2 R52, R24, R26.reuse, R52 ;  /* 0x0000001a18347231 */ /* 0x080fe40000000034 */
[----:B------:R-:W-:Y:S02]  /*3580*/  HFMA2 R8, R23, R26, R25 ;  /* 0x0000001a17087231 */ /* 0x000fe40000000019 */
[----:B------:R-:W-:Y:S02]  /*3590*/  HADD2 R25, R10, -1056, -1056 ;  /* 0xe420e4200a197430 */ /* 0x000fe40000000000 */
[----:B------:R-:W-:-:S02]  /*35a0*/  HADD2 R26, R9, -1056, -1056 ;  /* 0xe420e420091a7430 */ /* 0x000fc40000000000 */
[-C--:B------:R-:W-:Y:S02]  /*35b0*/  HFMA2 R52, R25, R27.reuse, R52 ;  /* 0x0000001b19347231 */ /* 0x080fe40000000034 */
[----:B------:R-:W-:Y:S02]  /*35c0*/  HFMA2 R8, R26, R27, R8 ;  /* 0x0000001b1a087231 */ /* 0x000fe40000000008 */
[----:B------:R-:W-:Y:S02]  /*35d0*/  HADD2 R52, R52.H0_H0, R52.H1_H1 ;  /* 0x3000003434347230 */ /* 0x000fe40000000800 */
[----:B------:R-:W-:-:S05]  /*35e0*/  HADD2 R8, R8.H0_H0, R8.H1_H1 ;  /* 0x3000000808087230 */ /* 0x000fca0000000800 */
[----:B------:R-:W-:-:S05]  /*35f0*/  PRMT R52, R52, 0x5410, R8 ;  /* 0x0000541034347816 */ /* 0x000fca0000000008 */
[----:B------:R-:W-:Y:S01]  /*3600*/  HFMA2 R4, R52, R29, R4 ;  /* 0x0000001d34047231 */ /* 0x000fe20000000004 */
[----:B------:R-:W-:Y:S06]  /*3610*/  @!P0 BRA `(.L_x_1762) ;  /* 0x00000004006c8947 */ /* 0x000fec0003800000 */
[----:B------:R-:W0:Y:S01]  /*3620*/  LDS.128 R8, [UR4+0x60] ;  /* 0x00006004ff087984 */ /* 0x000e220008000c00 */
[----:B------:R-:W-:Y:S01]  /*3630*/  IMAD.MOV.U32 R54, RZ, RZ, R22 ;  /* 0x000000ffff367224 */ /* 0x000fe200078e0016 */
[----:B------:R-:W-:Y:S01]  /*3640*/  PRMT R6, R6, 0x5410, R31 ;  /* 0x0000541006067816 */ /* 0x000fe2000000001f */
[----:B------:R-:W-:Y:S01]  /*3650*/  IMAD.MOV.U32 R31, RZ, RZ, R15 ;  /* 0x000000ffff1f7224 */ /* 0x000fe200078e000f */
[----:B------:R-:W-:Y:S02]  /*3660*/  ISETP.NE.AND P0, PT, R34, 0x2, PT ;  /* 0x000000022200780c */ /* 0x000fe40003f05270 */
        /* <DEDUP_REMOVED lines=17> */
[----:B------:R-:W0:Y:S02]  /*3780*/  LDS.128 R8, [UR4+0x70] ;  /* 0x00007004ff087984 */ /* 0x000e240008000c00 */
[-C--:B0-----:R-:W-:Y:S02]  /*3790*/  HFMA2 R53, R17, R8.reuse, R53 ;  /* 0x0000000811357231 */ /* 0x081fe40000000035 */
[-C--:B------:R-:W-:Y:S02]  /*37a0*/  HFMA2 R27, R35, R8.reuse, R27 ;  /* 0x00000008231b7231 */ /* 0x080fe4000000001b */
[----:B------:R-:W-:Y:S02]  /*37b0*/  HFMA2 R53, R38, R9, R53 ;  /* 0x0000000926357231 */ /* 0x000fe40000000035 */
[----:B------:R-:W-:-:S02]  /*37c0*/  HFMA2 R22, R31, R8, R22 ;  /* 0x000000081f167231 */ /* 0x000fc40000000016 */
[----:B------:R-:W-:Y:S02]  /*37d0*/  HFMA2 R27, R36, R9, R27 ;  /* 0x00000009241b7231 */ /* 0x000fe4000000001b */
[-C--:B------:R-:W-:Y:S02]  /*37e0*/  HFMA2 R53, R41, R10.reuse, R53 ;  /* 0x0000000a29357231 */ /* 0x080fe40000000035 */
[----:B------:R-:W-:Y:S02]  /*37f0*/  HFMA2 R27, R39, R10, R27 ;  /* 0x0000000a271b7231 */ /* 0x000fe4000000001b */
[----:B------:R-:W-:Y:S02]  /*3800*/  HFMA2 R53, R40, R11, R53 ;  /* 0x0000000b28357231 */ /* 0x000fe40000000035 */
[----:B------:R-:W-:Y:S02]  /*3810*/  HFMA2 R22, R18, R9, R22 ;  /* 0x0000000912167231 */ /* 0x000fe40000000016 */
[----:B------:R-:W-:-:S02]  /*3820*/  HFMA2 R27, R44, R11, R27 ;  /* 0x0000000b2c1b7231 */ /* 0x000fc4000000001b */
[----:B------:R-:W-:Y:S02]  /*3830*/  HADD2 R53, R53.H0_H0, R53.H1_H1 ;  /* 0x3000003535357230 */ /* 0x000fe40000000800 */
[----:B------:R-:W-:Y:S02]  /*3840*/  HFMA2 R22, R23, R10, R22 ;  /* 0x0000000a17167231 */ /* 0x000fe40000000016 */
[----:B------:R-:W-:Y:S02]  /*3850*/  HADD2 R27, R27.H0_H0, R27.H1_H1 ;  /* 0x3000001b1b1b7230 */ /* 0x000fe40000000800 */
[----:B------:R-:W-:-:S03]  /*3860*/  HFMA2 R22, R26, R11, R22 ;  /* 0x0000000b1a167231 */ /* 0x000fc60000000016 */
[----:B------:R-:W-:Y:S01]  /*3870*/  PRMT R53, R53, 0x5410, R27 ;  /* 0x0000541035357816 */ /* 0x000fe2000000001b */
[----:B------:R-:W-:Y:S02]  /*3880*/  IMAD.MOV.U32 R27, RZ, RZ, R14 ;  /* 0x000000ffff1b7224 */ /* 0x000fe400078e000e */
[----:B------:R-:W-:Y:S02]  /*3890*/  HADD2 R22, R22.H0_H0, R22.H1_H1 ;  /* 0x3000001616167230 */ /* 0x000fe40000000800 */
[----:B------:R-:W-:Y:S02]  /*38a0*/  HFMA2 R30, R53, R6, R30 ;  /* 0x00000006351e7231 */ /* 0x000fe4000000001e */
[----:B------:R-:W-:-:S04]  /*38b0*/  HFMA2 R52, R27, R8, R52 ;  /* 0x000000081b347231 */ /* 0x000fc80000000034 */
[----:B------:R-:W-:-:S04]  /*38c0*/  HFMA2 R52, R19, R9, R52 ;  /* 0x0000000913347231 */ /* 0x000fc80000000034 */
[----:B------:R-:W-:-:S04]  /*38d0*/  HFMA2 R52, R24, R10, R52 ;  /* 0x0000000a18347231 */ /* 0x000fc80000000034 */
[----:B------:R-:W-:-:S04]  /*38e0*/  HFMA2 R52, R25, R11, R52 ;  /* 0x0000000b19347231 */ /* 0x000fc80000000034 */
[----:B------:R-:W-:-:S05]  /*38f0*/  HADD2 R52, R52.H0_H0, R52.H1_H1 ;  /* 0x3000003434347230 */ /* 0x000fca0000000800 */
[----:B------:R-:W-:-:S05]  /*3900*/  PRMT R52, R52, 0x5410, R22 ;  /* 0x0000541034347816 */ /* 0x000fca0000000016 */
[----:B------:R-:W-:Y:S01]  /*3910*/  HFMA2 R28, R52, R29, R28 ;  /* 0x0000001d341c7231 */ /* 0x000fe2000000001c */
[----:B------:R-:W-:Y:S06]  /*3920*/  @!P0 BRA `(.L_x_1762) ;  /* 0x0000000000a88947 */ /* 0x000fec0003800000 */
[----:B------:R-:W0:Y:S02]  /*3930*/  LDS.128 R8, [UR4+0xa0] ;  /* 0x0000a004ff087984 */ /* 0x000e240008000c00 */
[-C--:B0-----:R-:W-:Y:S02]  /*3940*/  HFMA2 R7, R13, R8.reuse, RZ.H0_H0 ;  /* 0x000000080d077231 */ /* 0x081fe400000400ff */
[-C--:B------:R-:W-:Y:S02]  /*3950*/  HFMA2 R51, R51, R8.reuse, RZ ;  /* 0x0000000833337231 */ /* 0x080fe400000000ff */
[-C--:B------:R-:W-:Y:S02]  /*3960*/  HFMA2 R48, R48, R8.reuse, RZ ;  /* 0x0000000830307231 */ /* 0x080fe400000000ff */
[-C--:B------:R-:W-:Y:S02]  /*3970*/  HFMA2 R7, R12, R9.reuse, R7 ;  /* 0x000000090c077231 */ /* 0x080fe40000000007 */
[----:B------:R-:W-:Y:S01]  /*3980*/  HFMA2 R50, R50, R9, R51 ;  /* 0x0000000932327231 */ /* 0x000fe20000000033 */
[----:B------:R-:W0:Y:S01]  /*3990*/  LDS.128 R12, [UR4+0xb0] ;  /* 0x0000b004ff0c7984 */ /* 0x000e220008000c00 */
[----:B------:R-:W-:-:S02]  /*39a0*/  HFMA2 R8, R47, R8, RZ.H0_H0 ;  /* 0x000000082f087231 */ /* 0x000fc400000400ff */
        /* <DEDUP_REMOVED lines=34> */
.L_x_1762:
[----:B------:R-:W-:-:S13]  /*3bd0*/  ISETP.GT.AND P0, PT, R34, RZ, PT ;  /* 0x000000ff2200720c */ /* 0x000fda0003f04270 */
[----:B------:R-:W-:Y:S05]  /*3be0*/  @!P0 EXIT ;  /* 0x000000000000894d */ /* 0x000fea0003800000 */
[----:B------:R-:W0:Y:S01]  /*3bf0*/  S2R R9, SR_TID.X ;  /* 0x0000000000097919 */ /* 0x000e220000002100 */
[----:B------:R-:W1:Y:S01]  /*3c00*/  LDC.64 R6, c[0x0][0x3a0] ;  /* 0x0000e800ff067b82 */ /* 0x000e620000000a00 */
[----:B0-----:R-:W-:Y:S02]  /*3c10*/  IMAD R2, R2, 0x20, R9 ;  /* 0x0000002002027824 */ /* 0x001fe400078e0209 */
[----:B------:R-:W-:-:S03]  /*3c20*/  IMAD R9, R0, R3, RZ ;  /* 0x0000000300097224 */ /* 0x000fc600078e02ff */
        /* <DEDUP_REMOVED lines=10> */
.L_x_1767:
[----:B------:R-:W0:Y:S02]  /*3cd0*/  LDS R10, [R8] ;  /* 0x00000000080a7984 */ /* 0x000e240000000800 */
[----:B0-----:R-:W-:-:S05]  /*3ce0*/  HADD2 R11, R10, R5 ;  /* 0x000000050a0b7230 */ /* 0x001fca0000000000 */
[----:B------:R-:W0:Y:S02]  /*3cf0*/  ATOMS.CAST.SPIN P0, [R8], R10, R11 ;  /* 0x0000000a0800758d */ /* 0x000e24000180000b */
[----:B0-----:R-:W-:Y:S05]  /*3d00*/  @!P0 BRA `(.L_x_1767) ;  /* 0xfffffffc00f08947 */ /* 0x001fea000383ffff */
[----:B------:R-:W-:Y:S05]  /*3d10*/  BRA `(.L_x_1765) ;  /* 0x00000000000c7947 */ /* 0x000fea0003800000 */
.L_x_1766:
[----:B------:R-:W2:Y:S02]  /*3d20*/  LD.E R0, desc[UR6][R6.64] ;  /* 0x0000000606007980 */ /* 0x000ea4000c101900 */
[----:B--2---:R-:W-:-:S05]  /*3d30*/  IMAD.IADD R5, R5, 0x1, R0 ;  /* 0x0000000105057824 */ /* 0x004fca00078e0200 */
[----:B------:R0:W-:Y:S02]  /*3d40*/  ST.E desc[UR6][R6.64], R5 ;  /* 0x0000000506007985 */ /* 0x0001e4000c101906 */
.L_x_1765:
[----:B------:R-:W-:Y:S05]  /*3d50*/  BSYNC.RECONVERGENT B0 ;  /* 0x0000000000007941 */ /* 0x000fea0003800200 */
.L_x_1764:
        /* <DEDUP_REMOVED lines=8> */
.L_x_1771:
[----:B------:R-:W0:Y:S02]  /*3de0*/  LDS R4, [R8+0x4] ;  /* 0x0000040008047984 */ /* 0x000e240000000800 */
[----:B0-----:R-:W-:-:S05]  /*3df0*/  HFMA2 R5, R4, 1, 1, R9 ;  /* 0x3c003c0004057831 */ /* 0x001fca0000000009 */
[----:B------:R-:W0:Y:S02]  /*3e00*/  ATOMS.CAST.SPIN P0, [R8+0x4], R4, R5 ;  /* 0x000004040800758d */ /* 0x000e240001800005 */
[----:B0-----:R-:W-:Y:S05]  /*3e10*/  @!P0 BRA `(.L_x_1771) ;  /* 0xfffffffc00f08947 */ /* 0x001fea000383ffff */
[----:B------:R-:W-:Y:S05]  /*3e20*/  BRA `(.L_x_1769) ;  /* 0x00000000000c7947 */ /* 0x000fea0003800000 */
.L_x_1770:
[----:B------:R-:W0:Y:S02]  /*3e30*/  LD.E R0, desc[UR6][R6.64+0x4] ;  /* 0x0000040606007980 */ /* 0x000e24000c101900 */
[----:B0-----:R-:W-:-:S05]  /*3e40*/  IMAD.IADD R5, R4, 0x1, R0 ;  /* 0x0000000104057824 */ /* 0x001fca00078e0200 */
[----:B------:R1:W-:Y:S02]  /*3e50*/  ST.E desc[UR6][R6.64+0x4], R5 ;  /* 0x0000040506007985 */ /* 0x0003e4000c101906 */
.L_x_1769:
[----:B------:R-:W-:Y:S05]  /*3e60*/  BSYNC.RECONVERGENT B0 ;  /* 0x0000000000007941 */ /* 0x000fea0003800200 */
.L_x_1768:
        /* <DEDUP_REMOVED lines=10> */
.L_x_1775:
[----:B------:R-:W0:Y:S02]  /*3f10*/  LDS R8, [R4] ;  /* 0x0000000004087984 */ /* 0x000e240000000800 */
[----:B0-----:R-:W-:-:S05]  /*3f20*/  HADD2 R9, R8, R30 ;  /* 0x0000001e08097230 */ /* 0x001fca0000000000 */
[----:B------:R-:W0:Y:S02]  /*3f30*/  ATOMS.CAST.SPIN P0, [R4], R8, R9 ;  /* 0x000000080400758d */ /* 0x000e240001800009 */
[----:B0-----:R-:W-:Y:S05]  /*3f40*/  @!P0 BRA `(.L_x_1775) ;  /* 0xfffffffc00f08947 */ /* 0x001fea000383ffff */
[----:B------:R-:W-:Y:S05]  /*3f50*/  BRA `(.L_x_1773) ;  /* 0x00000000000c7947 */ /* 0x000fea0003800000 */
.L_x_1774:
[----:B------:R-:W2:Y:S02]  /*3f60*/  LD.E R0, desc[UR6][R6.64] ;  /* 0x0000000606007980 */ /* 0x000ea4000c101900 */
[----:B--2---:R-:W-:-:S05]  /*3f70*/  IADD3 R5, PT, PT, R30, R0, RZ ;  /* 0x000000001e057210 */ /* 0x004fca0007ffe0ff */
[----:B------:R0:W-:Y:S02]  /*3f80*/  ST.E desc[UR6][R6.64], R5 ;  /* 0x0000000506007985 */ /* 0x0001e4000c101906 */
.L_x_1773:
[----:B------:R-:W-:Y:S05]  /*3f90*/  BSYNC.RECONVERGENT B0 ;  /* 0x0000000000007941 */ /* 0x000fea0003800200 */
.L_x_1772:
[----:B------:R1:W-:Y:S01]  /*3fa0*/  ATOM.E.ADD.F16x2.RN.STRONG.GPU P0, RZ, desc[UR6][R6.64+0x4], R28 ;  /* 0x8000041c06ff79a2 */ /* 0x0003e2000c10e106 */
[----:B------:R-:W-:Y:S04]  /*3fb0*/  BSSY.RECONVERGENT B0, `(.L_x_1776) ;  /* 0x000000e000007945 */ /* 0x000fe80003800200 */
[----:B-1----:R-:W-:Y:S05]  /*3fc0*/  @P0 BRA `(.L_x_1777) ;  /* 0x0000000000300947 */ /* 0x002fea0003800000 */
[----:B------:R-:W1:Y:S02]  /*3fd0*/  QSPC.E.S P0, RZ, [R6+0x4] ;  /* 0x0000040006ff73aa */ /* 0x000e640000000500 */
[----:B-1----:R-:W-:Y:S05]  /*3fe0*/  @!P0 BRA `(.L_x_1778) ;  /* 0x00000000001c8947 */ /* 0x002fea0003800000 */
[----:B------:R-:W-:-:S05]  /*3ff0*/  IMAD.MOV.U32 R4, RZ, RZ, R6 ;  /* 0x000000ffff047224 */ /* 0x000fca00078e0006 */
[----:B------:R-:W-:-:S07]  /*4000*/  MOV R4, R4 ;  /* 0x0000000400047202 */ /* 0x000fce0000000f00 */
.L_x_1779:
[----:B------:R-:W1:Y:S02]  /*4010*/  LDS R8, [R4+0x4] ;  /* 0x0000040004087984 */ /* 0x000e640000000800 */
[----:B-1----:R-:W-:-:S05]  /*4020*/  HFMA2 R9, R8, 1, 1, R28 ;  /* 0x3c003c0008097831 */ /* 0x002fca000000001c */
[----:B------:R-:W1:Y:S02]  /*4030*/  ATOMS.CAST.SPIN P0, [R4+0x4], R8, R9 ;  /* 0x000004080400758d */ /* 0x000e640001800009 */
[----:B-1----:R-:W-:Y:S05]  /*4040*/  @!P0 BRA `(.L_x_1779) ;  /* 0xfffffffc00f08947 */ /* 0x002fea000383ffff */
[----:B------:R-:W-:Y:S05]  /*4050*/  BRA `(.L_x_1777) ;  /* 0x00000000000c7947 */ /* 0x000fea0003800000 */
.L_x_1778:
[----:B------:R-:W0:Y:S02]  /*4060*/  LD.E R0, desc[UR6][R6.64+0x4] ;  /* 0x0000040606007980 */ /* 0x000e24000c101900 */
[----:B0-----:R-:W-:-:S05]  /*4070*/  IMAD.IADD R5, R28, 0x1, R0 ;  /* 0x000000011c057824 */ /* 0x001fca00078e0200 */
[----:B------:R1:W-:Y:S02]  /*4080*/  ST.E desc[UR6][R6.64+0x4], R5 ;  /* 0x0000040506007985 */ /* 0x0003e4000c101906 */
.L_x_1777:
[----:B------:R-:W-:Y:S05]  /*4090*/  BSYNC.RECONVERGENT B0 ;  /* 0x0000000000007941 */ /* 0x000fea0003800200 */
.L_x_1776:
        /* <DEDUP_REMOVED lines=10> */
.L_x_1783:
[----:B------:R-:W0:Y:S02]  /*4140*/  LDS R4, [R2] ;  /* 0x0000000002047984 */ /* 0x000e240000000800 */
[----:B0-----:R-:W-:-:S05]  /*4150*/  HADD2 R5, R4, R33 ;  /* 0x0000002104057230 */ /* 0x001fca0000000000 */
[----:B------:R-:W0:Y:S02]  /*4160*/  ATOMS.CAST.SPIN P0, [R2], R4, R5 ;  /* 0x000000040200758d */ /* 0x000e240001800005 */
[----:B0-----:R-:W-:Y:S05]  /*4170*/  @!P0 BRA `(.L_x_1783) ;  /* 0xfffffffc00f08947 */ /* 0x001fea000383ffff */
[----:B------:R-:W-:Y:S05]  /*4180*/  BRA `(.L_x_1781) ;  /* 0x00000000000c7947 */ /* 0x000fea0003800000 */
.L_x_1782:
[----:B------:R-:W2:Y:S02]  /*4190*/  LD.E R0, desc[UR6][R6.64] ;  /* 0x0000000606007980 */ /* 0x000ea4000c101900 */
[----:B--2---:R-:W-:-:S05]  /*41a0*/  IMAD.IADD R3, R33, 0x1, R0 ;  /* 0x0000000121037824 */ /* 0x004fca00078e0200 */
[----:B------:R0:W-:Y:S02]  /*41b0*/  ST.E desc[UR6][R6.64], R3 ;  /* 0x0000000306007985 */ /* 0x0001e4000c101906 */
.L_x_1781:
[----:B------:R-:W-:Y:S05]  /*41c0*/  BSYNC.RECONVERGENT B0 ;  /* 0x0000000000007941 */ /* 0x000fea0003800200 */
.L_x_1780:
[----:B------:R1:W-:Y:S02]  /*41d0*/  ATOM.E.ADD.F16x2.RN.STRONG.GPU P0, RZ, desc[UR6][R6.64+0x4], R32 ;  /* 0x8000042006ff79a2 */ /* 0x0003e4000c10e106 */
[----:B-1----:R-:W-:Y:S05]  /*41e0*/  @P0 EXIT ;  /* 0x000000000000094d */ /* 0x002fea0003800000 */
[----:B------:R-:W1:Y:S02]  /*41f0*/  QSPC.E.S P0, RZ, [R6+0x4] ;  /* 0x0000040006ff73aa */ /* 0x000e640000000500 */
[----:B-1----:R-:W-:Y:S05]  /*4200*/  @!P0 BRA `(.L_x_1784) ;  /* 0x0000000000188947 */ /* 0x002fea0003800000 */
[----:B0-----:R-:W-:-:S07]  /*4210*/  MOV R6, R6 ;  /* 0x0000000600067202 */ /* 0x001fce0000000f00 */
.L_x_1785:
[----:B------:R-:W0:Y:S02]  /*4220*/  LDS R2, [R6+0x4] ;  /* 0x0000040006027984 */ /* 0x000e240000000800 */
[----:B0-----:R-:W-:-:S05]  /*4230*/  HFMA2 R3, R2, 1, 1, R32 ;  /* 0x3c003c0002037831 */ /* 0x001fca0000000020 */
[----:B------:R-:W0:Y:S02]  /*4240*/  ATOMS.CAST.SPIN P0, [R6+0x4], R2, R3 ;  /* 0x000004020600758d */ /* 0x000e240001800003 */
[----:B0-----:R-:W-:Y:S05]  /*4250*/  @!P0 BRA `(.L_x_1785) ;  /* 0xfffffffc00f08947 */ /* 0x001fea000383ffff */
[----:B------:R-:W-:Y:S05]  /*4260*/  EXIT ;  /* 0x000000000000794d */ /* 0x000fea0003800000 */
.L_x_1784:
[----:B------:R-:W0:Y:S02]  /*4270*/  LD.E R0, desc[UR6][R6.64+0x4] ;  /* 0x0000040606007980 */ /* 0x000e24000c101900 */
[----:B0-----:R-:W-:-:S05]  /*4280*/  IMAD.IADD R3, R32, 0x1, R0 ;  /* 0x0000000120037824 */ /* 0x001fca00078e0200 */
[----:B------:R-:W-:Y:S01]  /*4290*/  ST.E desc[UR6][R6.64+0x4], R3 ;  /* 0x0000040306007985 */ /* 0x000fe2000c101906 */
[----:B------:R-:W-:Y:S05]  /*42a0*/  EXIT ;  /* 0x000000000000794d */ /* 0x000fea0003800000 */
.L_x_1786:
        /* <DEDUP_REMOVED lines=13> */
.L_x_3594:


//--------------------- .text._Z23gemm_half_q_half_kernelILi3ELi48ELb0ELb0ELi32EEvPK6__halfPKjS4_S2_PS0_iiiiPKtS7_iiiiiibS2_i --------------------------
	.section	.text._Z23gemm_half_q_half_kernelILi3ELi48ELb0ELb0ELi32EEvPK6__halfPKjS4_S2_PS0_iiiiPKtS7_iiiiiibS2_i,"ax",@progbits
	.align	128
        .global         _Z23gemm_half_q_half_kernelILi3ELi48ELb0ELb0ELi32EEvPK6__halfPKjS4_S2_PS0_iiiiPKtS7_iiiiiibS2_i
        .type           _Z23gemm_half_q_half_kernelILi3ELi48ELb0ELb0ELi32EEvPK6__halfPKjS4_S2_PS0_iiiiPKtS7_iiiiiibS2_i,@function
        .size           _Z23gemm_half_q_half_kernelILi3ELi48ELb0ELb0ELi32EEvPK6__halfPKjS4_S2_PS0_iiiiPKtS7_iiiiiibS2_i,(.L_x_3595 - _Z23gemm_half_q_half_kernelILi3ELi48ELb0ELb0ELi32EEvPK6__halfPKjS4_S2_PS0_iiiiPKtS7_iiiiiibS2_i)
        .other          _Z23gemm_half_q_half_kernelILi3ELi48ELb0ELb0ELi32EEvPK6__halfPKjS4_S2_PS0_iiiiPKtS7_iiiiiibS2_i,@"STO_CUDA_ENTRY STV_DEFAULT"
_Z23gemm_half_q_half_kernelILi3ELi48ELb0ELb0ELi32EEvPK6__halfPKjS4_S2_PS0_iiiiPKtS7_iiiiiibS2_i:
.text._Z23gemm_half_q_half_kernelILi3ELi48ELb0ELb0ELi32EEvPK6__halfPKjS4_S2_PS0_iiiiPKtS7_iiiiiibS2_i:
[----:B------:R-:W-:Y:S01]  /*0000*/  LDC R1, c[0x0][0x37c] ;  /* 0x0000df00ff017b82 */ /* 0x000fe20000000800 */
[----:B------:R-:W0:Y:S07]  /*0010*/  S2R R3, SR_CTAID.Z ;  /* 0x0000000000037919 */ /* 0x000e2e0000002700 */
[----:B------:R-:W1:Y:S01]  /*0020*/  LDC R45, c[0x0][0x3a8] ;  /* 0x0000ea00ff2d7b82 */ /* 0x000e620000000800 */
[----:B------:R-:W2:Y:S01]  /*0030*/  LDCU UR6, c[0x0][0x3b0] ;  /* 0x00007600ff0677ac */ /* 0x000ea20008000800 */
[----:B------:R-:W-:Y:S01]  /*0040*/  BSSY.RECONVERGENT B0, `(.L_x_1787) ;  /* 0x00000c3000007945 */ /* 0x000fe20003800200 */
[----:B------:R-:W1:Y:S01]  /*0050*/  S2R R12, SR_CTAID.Y ;  /* 0x00000000000c7919 */ /* 0x000e620000002600 */
[----:B------:R-:W3:Y:S01]  /*0060*/  LDCU.64 UR10, c[0x0][0x358] ;  /* 0x00006b00ff0a77ac */ /* 0x000ee20008000a00 */
[----:B------:R-:W4:Y:S01]  /*0070*/  S2R R6, SR_TID.X ;  /* 0x0000000000067919 */ /* 0x000f220000002100 */
[----:B------:R-:W5:Y:S01]  /*0080*/  S2R R5, SR_CTAID.X ;  /* 0x0000000000057919 */ /* 0x000f620000002500 */
[----:B0-----:R-:W-:Y:S01]  /*0090*/  SHF.L.U32 R13, R3, 0x5, RZ ;  /* 0x00000005030d7819 */ /* 0x001fe200000006ff */
[----:B-1----:R-:W-:-:S04]  /*00a0*/  IMAD R45, R12, -0x3, R45 ;  /* 0xfffffffd0c2d7824 */ /* 0x002fc800078e022d */
[C---:B------:R-:W-:Y:S01]  /*00b0*/  VIADD R14, R13.reuse, 0x20 ;  /* 0x000000200d0e7836 */ /* 0x040fe20000000000 */
[----:B----4-:R-:W-:Y:S02]  /*00c0*/  IADD3 R7, PT, PT, R13, R6, RZ ;  /* 0x000000060d077210 */ /* 0x010fe40007ffe0ff */
[----:B------:R-:W-:Y:S02]  /*00d0*/  ISETP.GE.AND P1, PT, R45, 0x1, PT ;  /* 0x000000012d00780c */ /* 0x000fe40003f26270 */
[----:B--2---:R-:W-:Y:S01]  /*00e0*/  VIMNMX R0, PT, PT, R14, UR6, PT ;  /* 0x000000060e007c48 */ /* 0x004fe2000bfe0100 */
        /* <DEDUP_REMOVED lines=28> */
[----:B------:R-:W-:-:S11]  /*02b0*/  IADD3 R22, PT, PT, R16, UR6, RZ ;  /* 0x0000000610167c10 */ /* 0x000fd6000fffe0ff */
[----:B------:R-:W-:Y:S05]  /*02c0*/  @P0 BRA `(.L_x_1790) ;  /* 0x0000000000ec0947 */ /* 0x000fea0003800000 */
[----:B------:R-:W-:Y:S01]  /*02d0*/  IMAD.MOV R8, RZ, RZ, -R20 ;  /* 0x000000ffff087224 */ /* 0x000fe200078e0a14 */
[----:B------:R-:W-:-:S04]  /*02e0*/  PLOP3.LUT P0, PT, PT, PT, PT, 0x80, 0x8 ;  /* 0x000000000008781c */ /* 0x000fc80003f0f070 */
[----:B------:R-:W-:-:S13]  /*02f0*/  ISETP.GT.AND P2, PT, R8, 0x3, PT ;  /* 0x000000030800780c */ /* 0x000fda0003f44270 */
[----:B------:R-:W-:Y:S05]  /*0300*/  @!P2 BRA `(.L_x_1791) ;  /* 0x000000000084a947 */ /* 0x000fea0003800000 */
[----:B------:R-:W-:-:S13]  /*0310*/  PLOP3.LUT P0, PT, PT, PT, PT, 0x8, 0x80 ;  /* 0x000000000080781c */ /* 0x000fda0003f0e170 */
.L_x_1792:
[----:B------:R-:W-:Y:S02]  /*0320*/  IADD3 R9, P2, PT, R7, R22, RZ ;  /* 0x0000001607097210 */ /* 0x000fe40007f5e0ff */
[C---:B------:R-:W-:Y:S02]  /*0330*/  IADD3 R10, PT, PT, R22.reuse, UR6, RZ ;  /* 0x00000006160a7c10 */ /* 0x040fe4000fffe0ff */
[----:B------:R-:W-:Y:S02]  /*0340*/  LEA.HI.X.SX32 R22, R22, RZ, 0x1, P2 ;  /* 0x000000ff16167211 */ /* 0x000fe400010f0eff */
[----:B------:R-:W-:Y:S01]  /*0350*/  LEA R8, P2, R9, UR4, 0x1 ;  /* 0x0000000409087c11 */ /* 0x000fe2000f8408ff */
[----:B------:R-:W-:Y:S01]  /*0360*/  VIADD R16, R10, UR6 ;  /* 0x000000060a107c36 */ /* 0x000fe20008000000 */
[----:B------:R-:W-:Y:S02]  /*0370*/  IADD3 R11, P3, PT, R7, R10, RZ ;  /* 0x0000000a070b7210 */ /* 0x000fe40007f7e0ff */
[----:B------:R-:W-:-:S02]  /*0380*/  LEA.HI.X R9, R9, UR5, R22, 0x1, P2 ;  /* 0x0000000509097c11 */ /* 0x000fc400090f0c16 */
[----:B------:R-:W-:Y:S02]  /*0390*/  IADD3 R22, PT, PT, R16, UR6, RZ ;  /* 0x0000000610167c10 */ /* 0x000fe4000fffe0ff */
[----:B------:R-:W-:Y:S01]  /*03a0*/  LEA.HI.X.SX32 R18, R10, RZ, 0x1, P3 ;  /* 0x000000ff0a127211 */ /* 0x000fe200018f0eff */
[----:B------:R-:W2:Y:S01]  /*03b0*/  LDG.E.U16.CONSTANT R8, desc[UR10][R8.64] ;  /* 0x0000000a08087981 */ /* 0x000ea2000c1e9500 */
[----:B------:R-:W-:Y:S02]  /*03c0*/  IADD3 R17, P4, PT, R7, R16, RZ ;  /* 0x0000001007117210 */ /* 0x000fe40007f9e0ff */
[----:B------:R-:W-:Y:S02]  /*03d0*/  LEA R10, P2, R11, UR4, 0x1 ;  /* 0x000000040b0a7c11 */ /* 0x000fe4000f8408ff */
[----:B------:R-:W-:Y:S02]  /*03e0*/  IADD3 R19, P5, PT, R7, R22, RZ ;  /* 0x0000001607137210 */ /* 0x000fe40007fbe0ff */
[----:B------:R-:W-:-:S02]  /*03f0*/  LEA.HI.X.SX32 R26, R16, RZ, 0x1, P4 ;  /* 0x000000ff101a7211 */ /* 0x000fc400020f0eff */
[----:B------:R-:W-:Y:S02]  /*0400*/  LEA.HI.X R11, R11, UR5, R18, 0x1, P2 ;  /* 0x000000050b0b7c11 */ /* 0x000fe400090f0c12 */
[----:B------:R-:W-:Y:S02]  /*0410*/  LEA R16, P3, R17, UR4, 0x1 ;  /* 0x0000000411107c11 */ /* 0x000fe4000f8608ff */
        /* <DEDUP_REMOVED lines=9> */
[----:B------:R-:W-:Y:S01]  /*04b0*/  IADD3 R22, PT, PT, R22, UR6, RZ ;  /* 0x0000000616167c10 */ /* 0x000fe2000fffe0ff */
[----:B--2---:R-:W-:Y:S04]  /*04c0*/  STS.U16 [R15], R8 ;  /* 0x000000080f007388 */ /* 0x004fe80000000400 */
[----:B---3--:R-:W-:Y:S04]  /*04d0*/  STS.U16 [R15+0x40], R10 ;  /* 0x0000400a0f007388 */ /* 0x008fe80000000400 */
[----:B----4-:R-:W-:Y:S04]  /*04e0*/  STS.U16 [R15+0x80], R16 ;  /* 0x000080100f007388 */ /* 0x010fe80000000400 */
[----:B-----5:R0:W-:Y:S02]  /*04f0*/  STS.U16 [R15+0xc0], R18 ;  /* 0x0000c0120f007388 */ /* 0x0201e40000000400 */
[----:B0-----:R-:W-:Y:S01]  /*0500*/  VIADD R15, R15, 0x100 ;  /* 0x000001000f0f7836 */ /* 0x001fe20000000000 */
[----:B------:R-:W-:Y:S06]  /*0510*/  @!P2 BRA `(.L_x_1792) ;  /* 0xfffffffc0080a947 */ /* 0x000fec000383ffff */
.L_x_1791:
[----:B------:R-:W-:-:S04]  /*0520*/  IADD3 R8, PT, PT, RZ, -R20, RZ ;  /* 0x80000014ff087210 */ /* 0x000fc80007ffe0ff */
[----:B------:R-:W-:-:S13]  /*0530*/  ISETP.GT.AND P2, PT, R8, 0x1, PT ;  /* 0x000000010800780c */ /* 0x000fda0003f44270 */
[----:B------:R-:W-:Y:S05]  /*0540*/  @!P2 BRA `(.L_x_1793) ;  /* 0x000000000044a947 */ /* 0x000fea0003800000 */
[----:B------:R-:W-:Y:S01]  /*0550*/  VIADD R16, R22, UR6 ;  /* 0x0000000616107c36 */ /* 0x000fe20008000000 */
        /* <DEDUP_REMOVED lines=11> */
[----:B------:R-:W-:Y:S01]  /*0610*/  VIADD R22, R16, UR6 ;  /* 0x0000000610167c36 */ /* 0x000fe20008000000 */
[----:B------:R-:W-:Y:S01]  /*0620*/  IADD3 R20, PT, PT, R20, 0x2, RZ ;  /* 0x0000000214147810 */ /* 0x000fe20007ffe0ff */
[----:B--2---:R-:W-:Y:S04]  /*0630*/  STS.U16 [R15], R8 ;  /* 0x000000080f007388 */ /* 0x004fe80000000400 */
[----:B---3--:R0:W-:Y:S02]  /*0640*/  STS.U16 [R15+0x40], R10 ;  /* 0x0000400a0f007388 */ /* 0x0081e40000000400 */
[----:B0-----:R-:W-:-:S07]  /*0650*/  IADD3 R15, PT, PT, R15, 0x80, RZ ;  /* 0x000000800f0f7810 */ /* 0x001fce0007ffe0ff */
.L_x_1793:
[----:B------:R-:W-:-:S13]  /*0660*/  ISETP.EQ.AND P2, PT, R20, RZ, PT ;  /* 0x000000ff1400720c */ /* 0x000fda0003f42270 */
[----:B------:R-:W-:Y:S05]  /*0670*/  @!P0 BRA P2, `(.L_x_1788) ;  /* 0x00000004007c8947 */ /* 0x000fea0001000000 */
.L_x_1790:
[----:B------:R-:W-:-:S04]  /*0680*/  IADD3 R9, P0, PT, R7, R22, RZ ;  /* 0x0000001607097210 */ /* 0x000fc80007f1e0ff */
[----:B------:R-:W-:Y:S02]  /*0690*/  LEA.HI.X.SX32 R10, R22, RZ, 0x1, P0 ;  /* 0x000000ff160a7211 */ /* 0x000fe400000f0eff */
[----:B------:R-:W-:-:S04]  /*06a0*/  LEA R8, P0, R9, UR4, 0x1 ;  /* 0x0000000409087c11 */ /* 0x000fc8000f8008ff */
[----:B------:R-:W-:-:S05]  /*06b0*/  LEA.HI.X R9, R9, UR5, R10, 0x1, P0 ;  /* 0x0000000509097c11 */ /* 0x000fca00080f0c0a */
[----:B------:R-:W2:Y:S01]  /*06c0*/  LDG.E.U16.CONSTANT R8, desc[UR10][R8.64] ;  /* 0x0000000a08087981 */ /* 0x000ea2000c1e9500 */
[----:B------:R-:W-:Y:S01]  /*06d0*/  VIADD R20, R20, 0x1 ;  /* 0x0000000114147836 */ /* 0x000fe20000000000 */
[----:B------:R-:W-:-:S04]  /*06e0*/  IADD3 R22, PT, PT, R22, UR6, RZ ;  /* 0x0000000616167c10 */ /* 0x000fc8000fffe0ff */
[----:B------:R-:W-:Y:S01]  /*06f0*/  ISETP.NE.AND P0, PT, R20, RZ, PT ;  /* 0x000000ff1400720c */ /* 0x000fe20003f05270 */
[----:B--2---:R0:W-:Y:S02]  /*0700*/  STS.U16 [R15], R8 ;  /* 0x000000080f007388 */ /* 0x0041e40000000400 */
[----:B0-----:R-:W-:-:S10]  /*0710*/  VIADD R15, R15, 0x40 ;  /* 0x000000400f0f7836 */ /* 0x001fd40000000000 */
[----:B------:R-:W-:Y:S05]  /*0720*/  @P0 BRA `(.L_x_1790) ;  /* 0xfffffffc00d40947 */ /* 0x000fea000383ffff */
[----:B------:R-:W-:Y:S05]  /*0730*/  BRA `(.L_x_1788) ;  /* 0x00000004004c7947 */ /* 0x000fea0003800000 */
.L_x_1789:
[----:B------:R-:W-:-:S04]  /*0740*/  LEA R8, P0, R7, UR8, 0x1 ;  /* 0x0000000807087c11 */ /* 0x000fc8000f8008ff */
[----:B------:R-:W-:Y:S02]  /*0750*/  LEA.HI.X R9, R7, UR9, RZ, 0x1, P0 ;  /* 0x0000000907097c11 */ /* 0x000fe400080f0cff */
[----:B------:R-:W-:Y:S01]  /*0760*/  VIMNMX R20, PT, PT, R4, 0x1, !PT ;  /* 0x0000000104147848 */ /* 0x000fe20007fe0100 */
[----:B------:R-:W-:Y:S01]  /*0770*/  IMAD R22, R12, UR6, RZ ;  /* 0x000000060c167c24 */ /* 0x000fe2000f8e02ff */
        /* <DEDUP_REMOVED lines=13> */
.L_x_1796:
[----:B-----5:R-:W-:Y:S02]  /*0850*/  IADD3 R9, P2, PT, R7, R22, RZ ;  /* 0x0000001607097210 */ /* 0x020fe40007f5e0ff */
[C---:B------:R-:W-:Y:S02]  /*0860*/  IADD3 R10, PT, PT, R22.reuse, UR6, RZ ;  /* 0x00000006160a7c10 */ /* 0x040fe4000fffe0ff */
[----:B------:R-:W-:Y:S02]  /*0870*/  LEA.HI.X.SX32 R22, R22, RZ, 0x1, P2 ;  /* 0x000000ff16167211 */ /* 0x000fe400010f0eff */
[----:B0-----:R-:W-:Y:S01]  /*0880*/  LEA R8, P2, R9, UR4, 0x1 ;  /* 0x0000000409087c11 */ /* 0x001fe2000f8408ff */
        /* <DEDUP_REMOVED lines=20> */
[----:B------:R-:W-:Y:S02]  /*09d0*/  ISETP.GE.AND P2, PT, R20, -0x3, PT ;  /* 0xfffffffd1400780c */ /* 0x000fe40003f46270 */
[----:B------:R-:W-:Y:S01]  /*09e0*/  IADD3 R22, PT, PT, R22, UR6, RZ ;  /* 0x0000000616167c10 */ /* 0x000fe2000fffe0ff */
[----:B--2---:R-:W-:Y:S04]  /*09f0*/  STS.U16 [R15], R8 ;  /* 0x000000080f007388 */ /* 0x004fe80000000400 */
[----:B---3--:R-:W-:Y:S04]  /*0a00*/  STS.U16 [R15+0x40], R10 ;  /* 0x0000400a0f007388 */ /* 0x008fe80000000400 */
[----:B----4-:R-:W-:Y:S04]  /*0a10*/  STS.U16 [R15+0x80], R16 ;  /* 0x000080100f007388 */ /* 0x010fe80000000400 */
[----:B------:R0:W-:Y:S02]  /*0a20*/  STS.U16 [R15+0xc0], R18 ;  /* 0x0000c0120f007388 */ /* 0x0001e40000000400 */
[----:B0-----:R-:W-:Y:S01]  /*0a30*/  VIADD R15, R15, 0x100 ;  /* 0x000001000f0f7836 */ /* 0x001fe20000000000 */
[----:B------:R-:W-:Y:S06]  /*0a40*/  @!P2 BRA `(.L_x_1796) ;  /* 0xfffffffc0080a947 */ /* 0x000fec000383ffff */
.L_x_1795:
[----:B------:R-:W-:-:S04]  /*0a50*/  IADD3 R8, PT, PT, RZ, -R20, RZ ;  /* 0x80000014ff087210 */ /* 0x000fc80007ffe0ff */
[----:B------:R-:W-:-:S13]  /*0a60*/  ISETP.GT.AND P2, PT, R8, 0x1, PT ;  /* 0x000000010800780c */ /* 0x000fda0003f44270 */
[----:B------:R-:W-:Y:S05]  /*0a70*/  @!P2 BRA `(.L_x_1797) ;  /* 0x000000000048a947 */ /* 0x000fea0003800000 */
[----:B------:R-:W0:Y:S01]  /*0a80*/  LDCU.64 UR4, c[0x0][0x380] ;  /* 0x00007000ff0477ac */ /* 0x000e220008000a00 */
[----:B------:R-:W-:Y:S01]  /*0a90*/  VIADD R16, R22, UR6 ;  /* 0x0000000616107c36 */ /* 0x000fe20008000000 */
        /* <DEDUP_REMOVED lines=16> */
.L_x_1797:
[----:B------:R-:W-:-:S13]  /*0ba0*/  ISETP.NE.OR P0, PT, R20, RZ, P0 ;  /* 0x000000ff1400720c */ /* 0x000fda0000705670 */
[----:B------:R-:W-:Y:S05]  /*0bb0*/  @!P0 BRA `(.L_x_1788) ;  /* 0x00000000002c8947 */ /* 0x000fea0003800000 */
.L_x_1794:
[----:B-----5:R-:W-:-:S04]  /*0bc0*/  IADD3 R9, P0, PT, R7, R22, RZ ;  /* 0x0000001607097210 */ /* 0x020fc80007f1e0ff */
        /* <DEDUP_REMOVED lines=10> */
.L_x_1788:
[----:B------:R-:W-:Y:S05]  /*0c70*/  BSYNC.RECONVERGENT B0 ;  /* 0x0000000000007941 */ /* 0x000fea0003800200 */
.L_x_1787:
        /* <DEDUP_REMOVED lines=14> */
[----:B0-----:R-:W-:-:S08]  /*0d60*/  IMAD R15, R6, 0x4, R5 ;  /* 0x00000004060f7824 */ /* 0x001fd000078e0205 */
[----:B------:R-:W-:Y:S05]  /*0d70*/  @P0 BRA `(.L_x_1799) ;  /* 0x00000000008c0947 */ /* 0x000fea0003800000 */
[----:B------:R-:W-:Y:S02]  /*0d80*/  IADD3 R4, PT, PT, RZ, -R7, RZ ;  /* 0x80000007ff047210 */ /* 0x000fe40007ffe0ff */
[----:B------:R-:W-:Y:S02]  /*0d90*/  PLOP3.LUT P0, PT, PT, PT, PT, 0x80, 0x8 ;  /* 0x000000000008781c */ /* 0x000fe40003f0f070 */
[----:B------:R-:W-:-:S13]  /*0da0*/  ISETP.GT.AND P2, PT, R4, 0x3, PT ;  /* 0x000000030400780c */ /* 0x000fda0003f44270 */
[----:B------:R-:W-:Y:S05]  /*0db0*/  @!P2 BRA `(.L_x_1800) ;  /* 0x000000000044a947 */ /* 0x000fea0003800000 */
[----:B------:R-:W0:Y:S01]  /*0dc0*/  LDC.64 R18, c[0x0][0x3a0] ;  /* 0x0000e800ff127b82 */ /* 0x000e220000000a00 */
[----:B------:R-:W-:-:S13]  /*0dd0*/  PLOP3.LUT P0, PT, PT, PT, PT, 0x8, 0x80 ;  /* 0x000000000080781c */ /* 0x000fda0003f0e170 */
.L_x_1801:
        /* <DEDUP_REMOVED lines=15> */
.L_x_1800:
[----:B-1----:R-:W-:-:S04]  /*0ed0*/  IADD3 R4, PT, PT, RZ, -R7, RZ ;  /* 0x80000007ff047210 */ /* 0x002fc80007ffe0ff */
[----:B------:R-:W-:-:S13]  /*0ee0*/  ISETP.GT.AND P2, PT, R4, 0x1, PT ;  /* 0x000000010400780c */ /* 0x000fda0003f44270 */
[----:B------:R-:W-:Y:S05]  /*0ef0*/  @!P2 BRA `(.L_x_1802) ;  /* 0x000000000024a947 */ /* 0x000fea0003800000 */
[----:B------:R-:W0:Y:S01]  /*0f00*/  LDC.64 R8, c[0x0][0x3a0] ;  /* 0x0000e800ff087b82 */ /* 0x000e220000000a00 */
        /* <DEDUP_REMOVED lines=8> */
.L_x_1802:
[----:B------:R-:W-:-:S13]  /*0f90*/  ISETP.NE.OR P0, PT, R7, RZ, P0 ;  /* 0x000000ff0700720c */ /* 0x000fda0000705670 */
[----:B------:R-:W-:Y:S05]  /*0fa0*/  @!P0 BRA `(.L_x_1798) ;  /* 0x00000000001c8947 */ /* 0x000fea0003800000 */
.L_x_1799:
[----:B0-----:R-:W0:Y:S02]  /*0fb0*/  LDC.64 R4, c[0x0][0x3a0] ;  /* 0x0000e800ff047b82 */ /* 0x001e240000000a00 */
.L_x_1803:
[----:B0-----:R-:W-:Y:S01]  /*0fc0*/  IMAD.WIDE R8, R15, 0x2, R4 ;  /* 0x000000020f087825 */ /* 0x001fe200078e0204 */
[----:B------:R-:W-:-:S03]  /*0fd0*/  IADD3 R7, PT, PT, R7, 0x1, RZ ;  /* 0x0000000107077810 */ /* 0x000fc60007ffe0ff */
[----:B------:R-:W-:Y:S01]  /*0fe0*/  IMAD.IADD R15, R15, 0x1, R21 ;  /* 0x000000010f0f7824 */ /* 0x000fe200078e0215 */
[----:B------:R1:W-:Y:S01]  /*0ff0*/  STG.E.64 desc[UR10][R8.64], RZ ;  /* 0x000000ff08007986 */ /* 0x0003e2000c101b0a */
[----:B------:R-:W-:-:S13]  /*1000*/  ISETP.NE.AND P0, PT, R7, RZ, PT ;  /* 0x000000ff0700720c */ /* 0x000fda0003f05270 */
[----:B-1----:R-:W-:Y:S05]  /*1010*/  @P0 BRA `(.L_x_1803) ;  /* 0xfffffffc00e80947 */ /* 0x002fea000383ffff */
.L_x_1798:
[----:B------:R-:W1:Y:S01]  /*1020*/  LDCU UR7, c[0x0][0x3c8] ;  /* 0x00007900ff0777ac */ /* 0x000e620008000800 */
[----:B------:R-:W-:Y:S01]  /*1030*/  BAR.SYNC.DEFER_BLOCKING 0x0 ;  /* 0x0000000000007b1d */ /* 0x000fe20000010000 */
[----:B------:R-:W-:-:S05]  /*1040*/  ISETP.GE.AND P0, PT, R13, UR6, PT ;  /* 0x000000060d007c0c */ /* 0x000fca000bf06270 */
        /* <DEDUP_REMOVED lines=17> */
.L_x_1805:
[----:B------:R-:W1:Y:S01]  /*1160*/  LDC.64 R6, c[0x0][0x390] ;  /* 0x0000e400ff067b82 */ /* 0x000e620000000a00 */
[----:B-----5:R-:W-:-:S04]  /*1170*/  VIADD R18, R3, UR4 ;  /* 0x0000000403127c36 */ /* 0x020fc80008000000 */
[----:B0-----:R-:W-:-:S05]  /*1180*/  IMAD R8, R18, R21, RZ ;  /* 0x0000001512087224 */ /* 0x001fca00078e02ff */
[----:B------:R-:W-:-:S04]  /*1190*/  SHF.R.S32.HI R9, RZ, 0x1f, R8 ;  /* 0x0000001fff097819 */ /* 0x000fc80000011408 */
[----:B------:R-:W-:-:S04]  /*11a0*/  LEA.HI R9, R9, R8, RZ, 0x3 ;  /* 0x0000000809097211 */ /* 0x000fc800078f18ff */
[----:B------:R-:W-:-:S05]  /*11b0*/  LEA.HI.SX32 R9, R9, R16, 0x1d ;  /* 0x0000001009097211 */ /* 0x000fca00078feaff */
[----:B-1----:R-:W-:Y:S01]  /*11c0*/  IMAD.WIDE R6, R9, 0x4, R6 ;  /* 0x0000000409067825 */ /* 0x002fe200078e0206 */
        /* <DEDUP_REMOVED lines=10> */
[----:B------:R-:W-:Y:S01]  /*1270*/  SHF.R.U32.HI R6, RZ, 0x8, R18 ;  /* 0x00000008ff067819 */ /* 0x000fe20000011612 */
[----:B---3--:R-:W-:Y:S01]  /*1280*/  IMAD.IADD R17, R10, 0x1, R17 ;  /* 0x000000010a117824 */ /* 0x008fe200078e0211 */
[----:B------:R-:W-:Y:S02]  /*1290*/  LOP3.LUT R20, R20, 0xf, RZ, 0xc0, !PT ;  /* 0x0000000f14147812 */ /* 0x000fe400078ec0ff */
[----:B------:R-:W-:Y:S02]  /*12a0*/  LOP3.LUT R6, R6, 0xf, RZ, 0xc0, !PT ;  /* 0x0000000f06067812 */ /* 0x000fe400078ec0ff */
[----:B------:R-:W-:Y:S01]  /*12b0*/  LOP3.LUT R19, R18, 0xf, RZ, 0xc0, !PT ;  /* 0x0000000f12137812 */ /* 0x000fe200078ec0ff */
[----:B------:R-:W-:Y:S01]  /*12c0*/  IMAD R7, R20, R20, R20 ;  /* 0x0000001414077224 */ /* 0x000fe200078e0214 */
[----:B------:R-:W-:-:S02]  /*12d0*/  SHF.R.U32.HI R18, RZ, 0xc, R18 ;  /* 0x0000000cff127819 */ /* 0x000fc40000011612 */
[----:B------:R-:W-:Y:S01]  /*12e0*/  ISETP.GE.AND P0, PT, R17, R0, PT ;  /* 0x000000001100720c */ /* 0x000fe20003f06270 */
[C---:B------:R-:W-:Y:S01]  /*12f0*/  IMAD R22, R19.reuse, R19, R19 ;  /* 0x0000001313167224 */ /* 0x040fe200078e0213 */
[----:B------:R-:W-:Y:S01]  /*1300*/  IADD3 R20, PT, PT, R20, 0x1, R7 ;  /* 0x0000000114147810 */ /* 0x000fe20007ffe007 */
[----:B------:R-:W-:Y:S01]  /*1310*/  IMAD R7, R6, R6, R6 ;  /* 0x0000000606077224 */ /* 0x000fe200078e0206 */
[----:B------:R-:W-:Y:S02]  /*1320*/  LOP3.LUT R18, R18, 0xf, RZ, 0xc0, !PT ;  /* 0x0000000f12127812 */ /* 0x000fe400078ec0ff */
[----:B------:R-:W-:Y:S01]  /*1330*/  IADD3 R22, PT, PT, R19, 0x1, R22 ;  /* 0x0000000113167810 */ /* 0x000fe20007ffe016 */
[----:B0-----:R-:W4:Y:S01]  /*1340*/  I2F.F16 R9, R20 ;  /* 0x0000001400097306 */ /* 0x001f220000200c00 */
[----:B------:R-:W-:Y:S01]  /*1350*/  IADD3 R6, PT, PT, R6, 0x1, R7 ;  /* 0x0000000106067810 */ /* 0x000fe20007ffe007 */
[----:B------:R-:W-:-:S05]  /*1360*/  IMAD R7, R18, R18, R18 ;  /* 0x0000001212077224 */ /* 0x000fca00078e0212 */
        /* <DEDUP_REMOVED lines=9> */
.L_x_1804:
[C---:B------:R-:W-:Y:S01]  /*1400*/  ISETP.GT.AND P0, PT, R13.reuse, UR7, PT ;  /* 0x000000070d007c0c */ /* 0x040fe2000bf04270 */
[----:B0-----:R-:W-:Y:S01]  /*1410*/  HFMA2 R5, -RZ, RZ, 0, 0 ;  /* 0x00000000ff057431 */ /* 0x001fe200000001ff */
[----:B------:R-:W-:Y:S01]  /*1420*/  SHF.R.S32.HI R4, RZ, 0x1f, R23 ;  /* 0x0000001fff047819 */ /* 0x000fe20000011417 */
[----:B------:R-:W-:Y:S01]  /*1430*/  HFMA2 R3, -RZ, RZ, 0, 0 ;  /* 0x00000000ff037431 */ /* 0x000fe200000001ff */
[C---:B--2---:R-:W-:Y:S01]  /*1440*/  ISETP.GT.AND P2, PT, R13.reuse, UR5, PT ;  /* 0x000000050d007c0c */ /* 0x044fe2000bf44270 */
[----:B------:R-:W-:Y:S01]  /*1450*/  IMAD.MOV.U32 R6, RZ, RZ, RZ ;  /* 0x000000ffff067224 */ /* 0x000fe200078e00ff */
[----:B------:R-:W-:Y:S01]  /*1460*/  LEA.HI R4, R4, R23, RZ, 0x5 ;  /* 0x0000001704047211 */ /* 0x000fe200078f28ff */
[----:B------:R-:W-:Y:S01]  /*1470*/  IMAD.MOV.U32 R16, RZ, RZ, RZ ;  /* 0x000000ffff107224 */ /* 0x000fe200078e00ff */
        /* <DEDUP_REMOVED lines=13> */
.L_x_1806:
        /* <DEDUP_REMOVED lines=8> */
.L_x_1807:
        /* <DEDUP_REMOVED lines=8> */
.L_x_1808:
        /* <DEDUP_REMOVED lines=8> */
.L_x_1809:
        /* <DEDUP_REMOVED lines=8> */
.L_x_1810:
[----:B------:R-:W-:Y:S01]  /*1750*/  IMAD R3, R18, 0x8, R3 ;  /* 0x0000000812037824 */ /* 0x000fe200078e0203 */
[----:B------:R-:W0:Y:S01]  /*1760*/  LDCU.64 UR12, c[0x0][0x388] ;  /* 0x00007100ff0c77ac */ /* 0x000e220008000a00 */
[----:B------:R-:W1:Y:S01]  /*1770*/  S2UR UR8, SR_CgaCtaId ;  /* 0x00000000000879c3 */ /* 0x000e620000008800 */
[----:B------:R-:W-:Y:S02]  /*1780*/  SHF.R.S32.HI R4, RZ, 0x1f, R2 ;  /* 0x0000001fff047819 */ /* 0x000fe40000011402 */
[----:B------:R-:W-:Y:S01]  /*1790*/  IADD3 R3, PT, PT, R6, R3, R5 ;  /* 0x0000000306037210 */ /* 0x000fe20007ffe005 */
[----:B------:R-:W-:Y:S01]  /*17a0*/  UISETP.LT.AND UP0, UPT, UR6, UR5, UPT ;  /* 0x000000050600728c */ /* 0x000fe2000bf01270 */
[----:B------:R-:W-:Y:S01]  /*17b0*/  PRMT R7, RZ, 0x5410, RZ ;  /* 0x00005410ff077816 */ /* 0x000fe200000000ff */
[----:B------:R-:W-:Y:S01]  /*17c0*/  UMOV UR7, 0x400 ;  /* 0x0000040000077882 */ /* 0x000fe20000000000 */
[----:B------:R-:W-:Y:S01]  /*17d0*/  IADD3 R16, PT, PT, R16, R3, R15 ;  /* 0x0000000310107210 */ /* 0x000fe20007ffe00f */
[----:B------:R-:W-:Y:S01]  /*17e0*/  USEL UR4, UR6, UR5, UP0 ;  /* 0x0000000506047287 */ /* 0x000fe20008000000 */
[----:B------:R-:W-:-:S02]  /*17f0*/  PRMT R6, RZ, 0x5410, RZ ;  /* 0x00005410ff067816 */ /* 0x000fc400000000ff */
[----:B------:R-:W-:Y:S01]  /*1800*/  PRMT R5, RZ, 0x5410, RZ ;  /* 0x00005410ff057816 */ /* 0x000fe200000000ff */
[----:B------:R-:W-:-:S05]  /*1810*/  IMAD R3, R16, R21, RZ ;  /* 0x0000001510037224 */ /* 0x000fca00078e02ff */
[----:B------:R-:W-:-:S04]  /*1820*/  IADD3 R2, P0, PT, R2, R3, RZ ;  /* 0x0000000302027210 */ /* 0x000fc80007f1e0ff */
[----:B------:R-:W-:Y:S02]  /*1830*/  LEA.HI.X.SX32 R3, R3, R4, 0x1, P0 ;  /* 0x0000000403037211 */ /* 0x000fe400000f0eff */
[C---:B0-----:R-:W-:Y:S01]  /*1840*/  LEA R36, P0, R2.reuse, UR12, 0x2 ;  /* 0x0000000c02247c11 */ /* 0x041fe2000f8010ff */
[----:B-1----:R-:W-:Y:S01]  /*1850*/  ULEA UR7, UR8, UR7, 0x18 ;  /* 0x0000000708077291 */ /* 0x002fe2000f8ec0ff */
[----:B------:R-:W-:Y:S02]  /*1860*/  PRMT R4, RZ, 0x5410, RZ ;  /* 0x00005410ff047816 */ /* 0x000fe400000000ff */
[----:B------:R-:W-:Y:S02]  /*1870*/  LEA.HI.X R37, R2, UR13, R3, 0x2, P0 ;  /* 0x0000000d02257c11 */ /* 0x000fe400080f1403 */
[----:B------:R-:W-:Y:S02]  /*1880*/  ISETP.LT.AND P0, PT, R13, UR4, PT ;  /* 0x000000040d007c0c */ /* 0x000fe4000bf01270 */
[----:B------:R-:W-:Y:S01]  /*1890*/  UMOV UR4, UR7 ;  /* 0x0000000700047c82 */ /* 0x000fe20008000000 */
[----:B------:R-:W-:-:S02]  /*18a0*/  PRMT R3, RZ, 0x5410, RZ ;  /* 0x00005410ff037816 */ /* 0x000fc400000000ff */
[----:B------:R-:W-:-:S08]  /*18b0*/  PRMT R2, RZ, 0x5410, RZ ;  /* 0x00005410ff027816 */ /* 0x000fd000000000ff */
        /* <DEDUP_REMOVED lines=12> */
[----:B------:R-:W-:Y:S02]  /*1980*/  SHF.R.U32.HI R17, RZ, 0xc, R38 ;  /* 0x0000000cff117819 */ /* 0x000fe40000011626 */
[----:B------:R-:W-:-:S02]  /*1990*/  LOP3.LUT R15, R15, 0xf000f, RZ, 0xc0, !PT ;  /* 0x000f000f0f0f7812 */ /* 0x000fc400078ec0ff */
[----:B------:R-:W-:Y:S02]  /*19a0*/  LOP3.LUT R19, R19, 0xf000f, RZ, 0xc0, !PT ;  /* 0x000f000f13137812 */ /* 0x000fe400078ec0ff */
[----:B----4-:R-:W-:Y:S02]  /*19b0*/  SHF.R.U32.HI R42, RZ, 0x8, R29 ;  /* 0x00000008ff2a7819 */ /* 0x010fe4000001161d */
[----:B------:R-:W-:Y:S02]  /*19c0*/  SHF.R.U32.HI R46, RZ, 0x8, R31 ;  /* 0x00000008ff2e7819 */ /* 0x000fe4000001161f */
[----:B------:R-:W-:Y:S02]  /*19d0*/  LOP3.LUT R16, R13, 0xf000f, RZ, 0xc0, !PT ;  /* 0x000f000f0d107812 */ /* 0x000fe400078ec0ff */
[----:B------:R-:W-:Y:S02]  /*19e0*/  LOP3.LUT R18, R17, 0xf000f, RZ, 0xc0, !PT ;  /* 0x000f000f11127812 */ /* 0x000fe400078ec0ff */
[----:B------:R-:W-:-:S02]  /*19f0*/  SHF.R.U32.HI R47, RZ, 0x8, R28 ;  /* 0x00000008ff2f7819 */ /* 0x000fc4000001161c */
[----:B------:R-:W-:Y:S02]  /*1a00*/  SHF.R.U32.HI R33, RZ, 0x8, R30 ;  /* 0x00000008ff217819 */ /* 0x000fe4000001161e */
[----:B------:R-:W-:Y:S02]  /*1a10*/  LOP3.LUT R42, R15, 0x300030, R42, 0xf8, !PT ;  /* 0x003000300f2a7812 */ /* 0x000fe400078ef82a */
[----:B------:R-:W-:Y:S02]  /*1a20*/  LOP3.LUT R46, R19, 0x300030, R46, 0xf8, !PT ;  /* 0x00300030132e7812 */ /* 0x000fe400078ef82e */
[----:B---3--:R-:W-:Y:S02]  /*1a30*/  SHF.R.U32.HI R13, RZ, 0xc, R24 ;  /* 0x0000000cff0d7819 */ /* 0x008fe40000011618 */
[----:B------:R-:W-:Y:S02]  /*1a40*/  SHF.R.U32.HI R15, RZ, 0xc, R25 ;  /* 0x0000000cff0f7819 */ /* 0x000fe40000011619 */
[----:B------:R-:W-:-:S02]  /*1a50*/  SHF.R.U32.HI R17, RZ, 0xc, R26 ;  /* 0x0000000cff117819 */ /* 0x000fc4000001161a */
[----:B------:R-:W-:Y:S02]  /*1a60*/  SHF.R.U32.HI R19, RZ, 0xc, R27 ;  /* 0x0000000cff137819 */ /* 0x000fe4000001161b */
[----:B------:R-:W-:Y:S02]  /*1a70*/  LOP3.LUT R47, R16, 0x300030, R47, 0xf8, !PT ;  /* 0x00300030102f7812 */ /* 0x000fe400078ef82f */
        /* <DEDUP_REMOVED lines=14> */
[----:B------:R-:W0:Y:S01]  /*1b60*/  LDS.128 R16, [UR7] ;  /* 0x00000007ff107984 */ /* 0x000e220008000c00 */
[----:B------:R-:W-:Y:S02]  /*1b70*/  LOP3.LUT R48, R38, 0x3f003f, RZ, 0xc0, !PT ;  /* 0x003f003f26307812 */ /* 0x000fe400078ec0ff */
[----:B------:R-:W-:Y:S01]  /*1b80*/  SHF.R.U32.HI R38, RZ, 0x6, R38 ;  /* 0x00000006ff267819 */ /* 0x000fe20000011626 */
[----:B------:R-:W1:Y:S01]  /*1b90*/  LDS.128 R4, [UR7+0x10] ;  /* 0x00001007ff047984 */ /* 0x000e620008000c00 */
[----:B------:R-:W-:Y:S02]  /*1ba0*/  LOP3.LUT R20, R37, 0x3f003f, RZ, 0xc0, !PT ;  /* 0x003f003f25147812 */ /* 0x000fe400078ec0ff */
[----:B------:R-:W-:Y:S02]  /*1bb0*/  SHF.R.U32.HI R37, RZ, 0x6, R37 ;  /* 0x00000006ff257819 */ /* 0x000fe40000011625 */
[----:B------:R-:W-:Y:S02]  /*1bc0*/  LOP3.LUT R49, R39, 0x3f003f, RZ, 0xc0, !PT ;  /* 0x003f003f27317812 */ /* 0x000fe400078ec0ff */
[----:B------:R-:W-:-:S02]  /*1bd0*/  SHF.R.U32.HI R54, RZ, 0x6, R39 ;  /* 0x00000006ff367819 */ /* 0x000fc40000011627 */
[----:B------:R-:W-:Y:S02]  /*1be0*/  LOP3.LUT R13, R36, 0x3f003f, RZ, 0xc0, !PT ;  /* 0x003f003f240d7812 */ /* 0x000fe400078ec0ff */
[----:B------:R-:W-:Y:S02]  /*1bf0*/  SHF.R.U32.HI R15, RZ, 0x6, R36 ;  /* 0x00000006ff0f7819 */ /* 0x000fe40000011624 */
[----:B------:R-:W-:Y:S02]  /*1c00*/  LOP3.LUT R48, R48, 0x64006400, RZ, 0xfc, !PT ;  /* 0x6400640030307812 */ /* 0x000fe400078efcff */
[----:B------:R-:W-:Y:S02]  /*1c10*/  LOP3.LUT R38, R38, 0x3f003f, RZ, 0xc0, !PT ;  /* 0x003f003f26267812 */ /* 0x000fe400078ec0ff */
[----:B------:R-:W-:Y:S01]  /*1c20*/  LOP3.LUT R51, R24, 0x3f003f, RZ, 0xc0, !PT ;  /* 0x003f003f18337812 */ /* 0x000fe200078ec0ff */
[----:B------:R-:W-:Y:S01]  /*1c30*/  HADD2 R48, R48, -1056, -1056 ;  /* 0xe420e42030307430 */ /* 0x000fe20000000000 */
[----:B------:R-:W-:-:S02]  /*1c40*/  SHF.R.U32.HI R52, RZ, 0x6, R24 ;  /* 0x00000006ff347819 */ /* 0x000fc40000011618 */
[----:B------:R-:W-:Y:S02]  /*1c50*/  LOP3.LUT R36, R25, 0x3f003f, RZ, 0xc0, !PT ;  /* 0x003f003f19247812 */ /* 0x000fe400078ec0ff */
[----:B------:R-:W-:Y:S02]  /*1c60*/  SHF.R.U32.HI R32, RZ, 0x6, R25 ;  /* 0x00000006ff207819 */ /* 0x000fe40000011619 */
[----:B------:R-:W-:Y:S02]  /*1c70*/  LOP3.LUT R39, R26, 0x3f003f, RZ, 0xc0, !PT ;  /* 0x003f003f1a277812 */ /* 0x000fe400078ec0ff */
[----:B------:R-:W-:Y:S02]  /*1c80*/  LOP3.LUT R25, R31, 0x3f003f, RZ, 0xc0, !PT ;  /* 0x003f003f1f197812 */ /* 0x000fe400078ec0ff */
[----:B------:R-:W-:Y:S02]  /*1c90*/  SHF.R.U32.HI R24, RZ, 0x6, R31 ;  /* 0x00000006ff187819 */ /* 0x000fe4000001161f */
        /* <DEDUP_REMOVED lines=9> */
[----:B------:R-:W-:Y:S01]  /*1d30*/  SHF.R.U32.HI R53, RZ, 0x6, R26 ;  /* 0x00000006ff357819 */ /* 0x000fe2000001161a */
[-C--:B0-----:R-:W-:Y:S01]  /*1d40*/  HFMA2 R31, R48, R16.reuse, RZ.H0_H0 ;  /* 0x00000010301f7231 */ /* 0x081fe200000400ff */
[----:B------:R-:W-:Y:S01]  /*1d50*/  LOP3.LUT R27, R29, 0x3f003f, RZ, 0xc0, !PT ;  /* 0x003f003f1d1b7812 */ /* 0x000fe200078ec0ff */
[----:B------:R-:W-:Y:S01]  /*1d60*/  HADD2 R49, R49, -1056, -1056 ;  /* 0xe420e42031317430 */ /* 0x000fe20000000000 */
[----:B------:R-:W-:Y:S01]  /*1d70*/  SHF.R.U32.HI R34, RZ, 0x6, R29 ;  /* 0x00000006ff227819 */ /* 0x000fe2000001161d */
[----:B------:R-:W-:Y:S01]  /*1d80*/  HFMA2 R55, R38, R16, RZ ;  /* 0x0000001026377231 */ /* 0x000fe200000000ff */
[----:B------:R-:W-:Y:S01]  /*1d90*/  LOP3.LUT R20, R20, 0x64006400, RZ, 0xfc, !PT ;  /* 0x6400640014147812 */ /* 0x000fe200078efcff */
[----:B------:R-:W-:Y:S01]  /*1da0*/  HFMA2 R31, R49, R17, R31 ;  /* 0x00000011311f7231 */ /* 0x000fe2000000001f */
[----:B------:R-:W-:-:S02]  /*1db0*/  LOP3.LUT R29, R30, 0x3f003f, RZ, 0xc0, !PT ;  /* 0x003f003f1e1d7812 */ /* 0x000fc400078ec0ff */
[----:B------:R-:W-:Y:S02]  /*1dc0*/  SHF.R.U32.HI R26, RZ, 0x6, R30 ;  /* 0x00000006ff1a7819 */ /* 0x000fe4000001161e */
[----:B------:R-:W-:Y:S02]  /*1dd0*/  LOP3.LUT R39, R39, 0x64006400, RZ, 0xfc, !PT ;  /* 0x6400640027277812 */ /* 0x000fe400078efcff */
[----:B------:R-:W-:Y:S02]  /*1de0*/  LOP3.LUT R2, R28, 0x3f003f, RZ, 0xc0, !PT ;  /* 0x003f003f1c027812 */ /* 0x000fe400078ec0ff */
[----:B------:R-:W-:Y:S02]  /*1df0*/  SHF.R.U32.HI R3, RZ, 0x6, R28 ;  /* 0x00000006ff037819 */ /* 0x000fe4000001161c */
        /* <DEDUP_REMOVED lines=8> */
[----:B------:R-:W-:Y:S02]  /*1e80*/  HADD2 R20, R30, -1056, -1056 ;  /* 0xe420e4201e147430 */ /* 0x000fe40000000000 */
[-C--:B------:R-:W-:Y:S02]  /*1e90*/  HFMA2 R30, R15, R16.reuse, RZ ;  /* 0x000000100f1e7231 */ /* 0x080fe400000000ff */
[----:B------:R-:W-:Y:S01]  /*1ea0*/  HADD2 R39, R54, -1056, -1056 ;  /* 0xe420e42036277430 */ /* 0x000fe20000000000 */
[----:B------:R-:W-:Y:S01]  /*1eb0*/  LOP3.LUT R35, R35, 0x3f003f, RZ, 0xc0, !PT ;  /* 0x003f003f23237812 */ /* 0x000fe200078ec0ff */
[----:B------:R-:W-:Y:S01]  /*1ec0*/  HFMA2 R16, R13, R16, RZ.H0_H0 ;  /* 0x000000100d107231 */ /* 0x000fe200000400ff */
[----:B------:R-:W-:Y:S01]  /*1ed0*/  LOP3.LUT R52, R52, 0x3f003f, RZ, 0xc0, !PT ;  /* 0x003f003f34347812 */ /* 0x000fe200078ec0ff */
[----:B------:R-:W-:-:S02]  /*1ee0*/  HFMA2 R56, R39, R17, R55 ;  /* 0x0000001127387231 */ /* 0x000fc40000000037 */
[-C--:B------:R-:W-:Y:S01]  /*1ef0*/  HFMA2 R55, R37, R18.reuse, R31 ;  /* 0x0000001225377231 */ /* 0x080fe2000000001f */
[----:B------:R-:W-:Y:S01]  /*1f00*/  LOP3.LUT R31, R51, 0x64006400, RZ, 0xfc, !PT ;  /* 0x64006400331f7812 */ /* 0x000fe200078efcff */
[-C--:B------:R-:W-:Y:S02]  /*1f10*/  HFMA2 R54, R20, R17.reuse, R16 ;  /* 0x0000001114367231 */ /* 0x080fe40000000010 */
        /* <DEDUP_REMOVED lines=39> */
[-C--:B-1----:R-:W-:Y:S02]  /*2190*/  HFMA2 R19, R51, R4.reuse, R55 ;  /* 0x0000000433137231 */ /* 0x082fe40000000037 */
[----:B------:R-:W-:Y:S02]  /*21a0*/  HADD2 R55, R26, -1056, -1056 ;  /* 0xe420e4201a377430 */ /* 0x000fe40000000000 */
        /* <DEDUP_REMOVED lines=8> */
[----:B------:R-:W-:Y:S01]  /*2230*/  ISETP.NE.AND P0, PT, R45, 0x1, PT ;  /* 0x000000012d00780c */ /* 0x000fe20003f05270 */
[----:B------:R-:W-:Y:S02]  /*2240*/  HADD2 R34, R3, -1056, -1056 ;  /* 0xe420e42003227430 */ /* 0x000fe40000000000 */
[----:B------:R-:W-:-:S02]  /*2250*/  HFMA2 R3, R55, R5, R19 ;  /* 0x0000000537037231 */ /* 0x000fc40000000013 */
[----:B------:R-:W-:Y:S01]  /*2260*/  HADD2 R56, R56, -1056, -1056 ;  /* 0xe420e42038387430 */ /* 0x000fe20000000000 */
[----:B------:R-:W-:Y:S01]  /*2270*/  PRMT R11, R11, 0x5410, R10 ;  /* 0x000054100b0b7816 */ /* 0x000fe2000000000a */
        /* <DEDUP_REMOVED lines=14> */
[----:B------:R-:W-:Y:S01]  /*2360*/  PRMT R9, R9, 0x5410, R8 ;  /* 0x0000541009097816 */ /* 0x000fe20000000008 */
[-C--:B------:R-:W-:Y:S01]  /*2370*/  HFMA2 R18, R43, R6.reuse, R18 ;  /* 0x000000062b127231 */ /* 0x080fe20000000012 */
[----:B------:R-:W-:Y:S01]  /*2380*/  PRMT R3, RZ, 0x5410, RZ ;  /* 0x00005410ff037816 */ /* 0x000fe200000000ff */
[----:B------:R-:W-:Y:S02]  /*2390*/  HADD2 R46, R46, -1056, -1056 ;  /* 0xe420e4202e2e7430 */ /* 0x000fe40000000000 */
[----:B------:R-:W-:Y:S02]  /*23a0*/  HFMA2 R17, R40, R7, R17 ;  /* 0x0000000728117231 */ /* 0x000fe40000000011 */
[----:B------:R-:W-:-:S02]  /*23b0*/  HFMA2 R16, R42, R6, R16 ;  /* 0x000000062a107231 */ /* 0x000fc40000000010 */
[-C--:B------:R-:W-:Y:S02]  /*23c0*/  HFMA2 R18, R44, R7.reuse, R18 ;  /* 0x000000072c127231 */ /* 0x080fe40000000012 */
[----:B------:R-:W-:Y:S01]  /*23d0*/  HADD2 R47, R4, -1056, -1056 ;  /* 0xe420e420042f7430 */ /* 0x000fe20000000000 */
[----:B------:R-:W-:Y:S01]  /*23e0*/  PRMT R4, RZ, 0x5410, RZ ;  /* 0x00005410ff047816 */ /* 0x000fe200000000ff */
[-C--:B------:R-:W-:Y:S01]  /*23f0*/  HFMA2 R5, R46, R7.reuse, R5 ;  /* 0x000000072e057231 */ /* 0x080fe20000000005 */
[----:B------:R-:W-:Y:S01]  /*2400*/  PRMT R2, RZ, 0x5410, RZ ;  /* 0x00005410ff027816 */ /* 0x000fe200000000ff */
        /* <DEDUP_REMOVED lines=8> */
[----:B------:R-:W-:Y:S01]  /*2490*/  HFMA2 R6, R5, R9, RZ.H0_H0 ;  /* 0x0000000905067231 */ /* 0x000fe200000400ff */
[----:B------:R-:W-:Y:S01]  /*24a0*/  PRMT R5, RZ, 0x5410, RZ ;  /* 0x00005410ff057816 */ /* 0x000fe200000000ff */
        /* <DEDUP_REMOVED lines=43> */
[----:B------:R-:W-:-:S04]  /*2760*/  PRMT R17, R17, 0x5410, R18 ;  /* 0x0000541011117816 */ /* 0x000fc80000000012 */
        /* <DEDUP_REMOVED lines=47> */
.L_x_1812:
[C---:B------:R-:W-:Y:S01]  /*2a60*/  IMAD.WIDE R24, R21.reuse, 0x4, R22 ;  /* 0x0000000415187825 */ /* 0x040fe200078e0216 */
[----:B------:R-:W2:Y:S03]  /*2a70*/  LDG.E.128.CONSTANT R16, desc[UR10][R22.64] ;  /* 0x0000000a16107981 */ /* 0x000ea6000c1e9d00 */
[C---:B------:R-:W-:Y:S02]  /*2a80*/  IMAD.WIDE R36, R21.reuse, 0x4, R24 ;  /* 0x0000000415247825 */ /* 0x040fe400078e0218 */
[----:B------:R-:W3:Y:S04]  /*2a90*/  LDG.E.128.CONSTANT R24, desc[UR10][R24.64] ;  /* 0x0000000a18187981 */ /* 0x000ee8000c1e9d00 */
[----:B------:R0:W4:Y:S01]  /*2aa0*/  LDG.E.128.CONSTANT R28, desc[UR10][R36.64] ;  /* 0x0000000a241c7981 */ /* 0x000122000c1e9d00 */
[----:B------:R-:W-:Y:S01]  /*2ab0*/  UIADD3 UR4, UPT, UPT, UR7, 0x40, URZ ;  /* 0x0000004007047890 */ /* 0x000fe2000fffe0ff */
[----:B0-----:R-:W-:Y:S01]  /*2ac0*/  IMAD.WIDE R36, R21, 0x4, R36 ;  /* 0x0000000415247825 */ /* 0x001fe200078e0224 */
[----:B--2---:R-:W-:-:S04]  /*2ad0*/  SHF.R.U32.HI R13, RZ, 0xc, R16 ;  /* 0x0000000cff0d7819 */ /* 0x004fc80000011610 */
[----:B------:R-:W-:Y:S02]  /*2ae0*/  LOP3.LUT R13, R13, 0xf000f, RZ, 0xc0, !PT ;  /* 0x000f000f0d0d7812 */ /* 0x000fe400078ec0ff */
[----:B------:R-:W-:Y:S02]  /*2af0*/  SHF.R.U32.HI R15, RZ, 0xc, R17 ;  /* 0x0000000cff0f7819 */ /* 0x000fe40000011611 */
[----:B----4-:R-:W-:Y:S02]  /*2b00*/  SHF.R.U32.HI R46, RZ, 0x8, R28 ;  /* 0x00000008ff2e7819 */ /* 0x010fe4000001161c */
[----:B------:R-:W-:Y:S02]  /*2b10*/  SHF.R.U32.HI R32, RZ, 0xc, R18 ;  /* 0x0000000cff207819 */ /* 0x000fe40000011612 */
[----:B------:R-:W-:Y:S02]  /*2b20*/  LOP3.LUT R46, R13, 0x300030, R46, 0xf8, !PT ;  /* 0x003000300d2e7812 */ /* 0x000fe400078ef82e */
[----:B---3--:R-:W-:-:S02]  /*2b30*/  SHF.R.U32.HI R13, RZ, 0xc, R24 ;  /* 0x0000000cff0d7819 */ /* 0x008fc40000011618 */
[----:B------:R-:W-:Y:S02]  /*2b40*/  LOP3.LUT R20, R15, 0xf000f, RZ, 0xc0, !PT ;  /* 0x000f000f0f147812 */ /* 0x000fe400078ec0ff */
[----:B------:R-:W-:Y:S02]  /*2b50*/  LOP3.LUT R15, R32, 0xf000f, RZ, 0xc0, !PT ;  /* 0x000f000f200f7812 */ /* 0x000fe400078ec0ff */
[----:B------:R-:W-:Y:S02]  /*2b60*/  SHF.R.U32.HI R44, RZ, 0xa, R28 ;  /* 0x0000000aff2c7819 */ /* 0x000fe4000001161c */
[----:B------:R-:W-:Y:S02]  /*2b70*/  LOP3.LUT R13, R13, 0xf000f, RZ, 0xc0, !PT ;  /* 0x000f000f0d0d7812 */ /* 0x000fe400078ec0ff */
[----:B------:R-:W-:Y:S02]  /*2b80*/  SHF.R.U32.HI R32, RZ, 0x8, R30 ;  /* 0x00000008ff207819 */ /* 0x000fe4000001161e */
[----:B------:R-:W-:-:S02]  /*2b90*/  LOP3.LUT R44, R13, 0x300030, R44, 0xf8, !PT ;  /* 0x003000300d2c7812 */ /* 0x000fc400078ef82c */
[----:B------:R-:W-:Y:S02]  /*2ba0*/  SHF.R.U32.HI R41, RZ, 0x8, R29 ;  /* 0x00000008ff297819 */ /* 0x000fe4000001161d */
[----:B------:R-:W-:Y:S02]  /*2bb0*/  LOP3.LUT R32, R15, 0x300030, R32, 0xf8, !PT ;  /* 0x003000300f207812 */ /* 0x000fe400078ef820 */
[----:B------:R-:W-:Y:S02]  /*2bc0*/  SHF.R.U32.HI R13, RZ, 0xc, R25 ;  /* 0x0000000cff0d7819 */ /* 0x000fe40000011619 */
[----:B------:R-:W-:Y:S02]  /*2bd0*/  SHF.R.U32.HI R33, RZ, 0xc, R19 ;  /* 0x0000000cff217819 */ /* 0x000fe40000011613 */
[----:B------:R-:W-:Y:S02]  /*2be0*/  SHF.R.U32.HI R15, RZ, 0xc, R26 ;  /* 0x0000000cff0f7819 */ /* 0x000fe4000001161a */
[----:B------:R-:W-:-:S02]  /*2bf0*/  SHF.R.U32.HI R22, RZ, 0xc, R27 ;  /* 0x0000000cff167819 */ /* 0x000fc4000001161b */
[----:B------:R-:W-:Y:S02]  /*2c00*/  LOP3.LUT R41, R20, 0x300030, R41, 0xf8, !PT ;  /* 0x0030003014297812 */ /* 0x000fe400078ef829 */
[----:B------:R-:W-:Y:S02]  /*2c10*/  SHF.R.U32.HI R42, RZ, 0xa, R29 ;  /* 0x0000000aff2a7819 */ /* 0x000fe4000001161d */
[----:B------:R-:W-:Y:S02]  /*2c20*/  LOP3.LUT R13, R13, 0xf000f, RZ, 0xc0, !PT ;  /* 0x000f000f0d0d7812 */ /* 0x000fe400078ec0ff */
[----:B------:R-:W-:Y:S02]  /*2c30*/  LOP3.LUT R33, R33, 0xf000f, RZ, 0xc0, !PT ;  /* 0x000f000f21217812 */ /* 0x000fe400078ec0ff */
[----:B------:R-:W-:Y:S02]  /*2c40*/  SHF.R.U32.HI R40, RZ, 0x8, R31 ;  /* 0x00000008ff287819 */ /* 0x000fe4000001161f */
[----:B------:R-:W-:-:S02]  /*2c50*/  SHF.R.U32.HI R43, RZ, 0xa, R30 ;  /* 0x0000000aff2b7819 */ /* 0x000fc4000001161e */
[----:B------:R-:W-:Y:S02]  /*2c60*/  SHF.R.U32.HI R39, RZ, 0xa, R31 ;  /* 0x0000000aff277819 */ /* 0x000fe4000001161f */
[----:B------:R-:W-:Y:S02]  /*2c70*/  LOP3.LUT R20, R15, 0xf000f, RZ, 0xc0, !PT ;  /* 0x000f000f0f147812 */ /* 0x000fe400078ec0ff */
[----:B------:R-:W-:Y:S02]  /*2c80*/  LOP3.LUT R22, R22, 0xf000f, RZ, 0xc0, !PT ;  /* 0x000f000f16167812 */ /* 0x000fe400078ec0ff */
[----:B------:R-:W-:Y:S02]  /*2c90*/  LOP3.LUT R42, R13, 0x300030, R42, 0xf8, !PT ;  /* 0x003000300d2a7812 */ /* 0x000fe400078ef82a */
[----:B------:R-:W-:Y:S02]  /*2ca0*/  LOP3.LUT R40, R33, 0x300030, R40, 0xf8, !PT ;  /* 0x0030003021287812 */ /* 0x000fe400078ef828 */
[----:B------:R-:W-:-:S02]  /*2cb0*/  LOP3.LUT R43, R20, 0x300030, R43, 0xf8, !PT ;  /* 0x00300030142b7812 */ /* 0x000fc400078ef82b */
[----:B------:R-:W-:Y:S02]  /*2cc0*/  LOP3.LUT R39, R22, 0x300030, R39, 0xf8, !PT ;  /* 0x0030003016277812 */ /* 0x000fe400078ef827 */
[----:B------:R-:W-:Y:S01]  /*2cd0*/  MOV R13, R14 ;  /* 0x0000000e000d7202 */ /* 0x000fe20000000f00 */
        /* <DEDUP_REMOVED lines=49> */
[----:B------:R-:W-:Y:S02]  /*2ff0*/  HADD2 R48, R31, -1056, -1056 ;  /* 0xe420e4201f307430 */ /* 0x000fe40000000000 */
[-C--:B------:R-:W-:Y:S02]  /*3000*/  HFMA2 R31, R47, R16.reuse, RZ ;  /* 0x000000102f1f7231 */ /* 0x080fe400000000ff */
[-C--:B------:R-:W-:Y:S01]  /*3010*/  HFMA2 R30, R49, R16.reuse, RZ.H0_H0 ;  /* 0x00000010311e7231 */ /* 0x080fe200000400ff */
[----:B------:R-:W-:Y:S01]  /*3020*/  LOP3.LUT R52, R52, 0x3f003f, RZ, 0xc0, !PT ;  /* 0x003f003f34347812 */ /* 0x000fe200078ec0ff */
[----:B------:R-:W-:Y:S01]  /*3030*/  HFMA2 R16, R15, R16, RZ.H0_H0 ;  /* 0x000000100f107231 */ /* 0x000fe200000400ff */
[----:B------:R-:W-:Y:S01]  /*3040*/  LOP3.LUT R54, R54, 0x64006400, RZ, 0xfc, !PT ;  /* 0x6400640036367812 */ /* 0x000fe200078efcff */
[----:B------:R-:W-:Y:S01]  /*3050*/  HADD2 R50, R50, -1056, -1056 ;  /* 0xe420e42032327430 */ /* 0x000fe20000000000 */
[----:B------:R-:W-:Y:S01]  /*3060*/  LOP3.LUT R52, R52, 0x64006400, RZ, 0xfc, !PT ;  /* 0x6400640034347812 */ /* 0x000fe200078efcff */
[----:B------:R-:W-:-:S02]  /*3070*/  HFMA2 R61, R22, R17, R29 ;  /* 0x00000011163d7231 */ /* 0x000fc4000000001d */
        /* <DEDUP_REMOVED lines=17> */
[----:B------:R-:W-:Y:S02]  /*3190*/  HFMA2 R17, R53, R19, R17 ;  /* 0x0000001335117231 */ /* 0x000fe40000000011 */
[----:B------:R-:W-:Y:S01]  /*31a0*/  HADD2 R52, R28, -1056, -1056 ;  /* 0xe420e4201c347430 */ /* 0x000fe20000000000 */
[----:B------:R-:W-:Y:S01]  /*31b0*/  LOP3.LUT R33, R33, 0x64006400, RZ, 0xfc, !PT ;  /* 0x6400640021217812 */ /* 0x000fe200078efcff */
[----:B------:R-:W-:Y:S01]  /*31c0*/  HADD2 R28, R16, -1056, -1056 ;  /* 0xe420e420101c7430 */ /* 0x000fe20000000000 */
[----:B------:R-:W-:Y:S01]  /*31d0*/  LOP3.LUT R16, R13, 0x3f003f, RZ, 0xc0, !PT ;  /* 0x003f003f0d107812 */ /* 0x000fe200078ec0ff */
[-C--:B------:R-:W-:Y:S01]  /*31e0*/  HFMA2 R61, R31, R18.reuse, R61 ;  /* 0x000000121f3d7231 */ /* 0x080fe2000000003d */
[----:B------:R-:W-:Y:S01]  /*31f0*/  LOP3.LUT R34, R34, 0x3f003f, RZ, 0xc0, !PT ;  /* 0x003f003f22227812 */ /* 0x000fe200078ec0ff */
[-C--:B------:R-:W-:Y:S02]  /*3200*/  HFMA2 R62, R29, R18.reuse, R62 ;  /* 0x000000121d3e7231 */ /* 0x080fe4000000003e */
[----:B------:R-:W-:-:S02]  /*3210*/  HFMA2 R63, R51, R18, R63 ;  /* 0x00000012333f7231 */ /* 0x000fc4000000003f */
[----:B-1----:R-:W-:Y:S02]  /*3220*/  HFMA2 R18, R52, R24, R17 ;  /* 0x0000001834127231 */ /* 0x002fe40000000011 */
        /* <DEDUP_REMOVED lines=11> */
[----:B------:R-:W-:-:S02]  /*32e0*/  LOP3.LUT R32, R34, 0x64006400, RZ, 0xfc, !PT ;  /* 0x6400640022207812 */ /* 0x000fc400078efcff */
[----:B------:R-:W-:Y:S02]  /*32f0*/  LOP3.LUT R57, R57, 0x64006400, RZ, 0xfc, !PT ;  /* 0x6400640039397812 */ /* 0x000fe400078efcff */
[----:B------:R-:W-:Y:S01]  /*3300*/  LOP3.LUT R13, R35, 0x64006400, RZ, 0xfc, !PT ;  /* 0x64006400230d7812 */ /* 0x000fe200078efcff */
[----:B------:R-:W-:Y:S01]  /*3310*/  HADD2 R35, R56, -1056, -1056 ;  /* 0xe420e42038237430 */ /* 0x000fe20000000000 */
[----:B------:R-:W-:Y:S01]  /*3320*/  LOP3.LUT R17, R17, 0x64006400, RZ, 0xfc, !PT ;  /* 0x6400640011117812 */ /* 0x000fe200078efcff */
[----:B------:R-:W-:Y:S02]  /*3330*/  HADD2 R56, R16, -1056, -1056 ;  /* 0xe420e42010387430 */ /* 0x000fe40000000000 */
[----:B------:R-:W-:Y:S02]  /*3340*/  HFMA2 R16, R33, R24, R61 ;  /* 0x0000001821107231 */ /* 0x000fe4000000003d */
[----:B------:R-:W-:Y:S01]  /*3350*/  HADD2 R32, R32, -1056, -1056 ;  /* 0xe420e42020207430 */ /* 0x000fe20000000000 */
[----:B------:R-:W-:Y:S01]  /*3360*/  LOP3.LUT R46, R46, 0x64006400, RZ, 0xfc, !PT ;  /* 0x640064002e2e7812 */ /* 0x000fe200078efcff */
[----:B------:R-:W-:Y:S01]  /*3370*/  HADD2 R55, R57, -1056, -1056 ;  /* 0xe420e42039377430 */ /* 0x000fe20000000000 */
[----:B------:R-:W-:Y:S01]  /*3380*/  LOP3.LUT R41, R41, 0x64006400, RZ, 0xfc, !PT ;  /* 0x6400640029297812 */ /* 0x000fe200078efcff */
[----:B------:R-:W-:-:S02]  /*3390*/  HADD2 R57, R17, -1056, -1056 ;  /* 0xe420e42011397430 */ /* 0x000fc40000000000 */
[-C--:B------:R-:W-:Y:S02]  /*33a0*/  HFMA2 R17, R32, R25.reuse, R16 ;  /* 0x0000001920117231 */ /* 0x080fe40000000010 */
[----:B------:R-:W-:Y:S02]  /*33b0*/  HADD2 R34, R13, -1056, -1056 ;  /* 0xe420e4200d227430 */ /* 0x000fe40000000000 */
[-C--:B------:R-:W-:Y:S01]  /*33c0*/  HFMA2 R13, R56, R25.reuse, R18 ;  /* 0x00000019380d7231 */ /* 0x080fe20000000012 */
[----:B------:R-:W-:Y:S01]  /*33d0*/  LOP3.LUT R16, R40, 0x64006400, RZ, 0xfc, !PT ;  /* 0x6400640028107812 */ /* 0x000fe200078efcff */
[----:B------:R-:W-:Y:S01]  /*33e0*/  HFMA2 R62, R35, R24, R62 ;  /* 0x00000018233e7231 */ /* 0x000fe2000000003e */
[----:B------:R-:W-:Y:S01]  /*33f0*/  LOP3.LUT R40, R44, 0x64006400, RZ, 0xfc, !PT ;  /* 0x640064002c287812 */ /* 0x000fe200078efcff */
[----:B------:R-:W-:Y:S01]  /*3400*/  HFMA2 R18, R58, R26, R13 ;  /* 0x0000001a3a127231 */ /* 0x000fe2000000000d */
[----:B------:R-:W-:Y:S01]  /*3410*/  LOP3.LUT R13, R42, 0x64006400, RZ, 0xfc, !PT ;  /* 0x640064002a0d7812 */ /* 0x000fe200078efcff */
[----:B------:R-:W-:Y:S01]  /*3420*/  HFMA2 R63, R55, R24, R63 ;  /* 0x00000018373f7231 */ /* 0x000fe2000000003f */
[----:B------:R-:W-:Y:S01]  /*3430*/  LOP3.LUT R44, R43, 0x64006400, RZ, 0xfc, !PT ;  /* 0x640064002b2c7812 */ /* 0x000fe200078efcff */
[----:B------:R-:W-:Y:S01]  /*3440*/  HADD2 R42, R16, -1056, -1056 ;  /* 0xe420e420102a7430 */ /* 0x000fe20000000000 */
[----:B------:R-:W-:Y:S01]  /*3450*/  LOP3.LUT R16, R39, 0x64006400, RZ, 0xfc, !PT ;  /* 0x6400640027107812 */ /* 0x000fe200078efcff */
[-C--:B------:R-:W-:Y:S01]  /*3460*/  HFMA2 R62, R34, R25.reuse, R62 ;  /* 0x00000019223e7231 */ /* 0x080fe2000000003e */
[----:B------:R-:W-:Y:S01]  /*3470*/  ISETP.NE.AND P0, PT, R45, 0x1, PT ;  /* 0x000000012d00780c */ /* 0x000fe20003f05270 */
[----:B------:R-:W-:Y:S01]  /*3480*/  HADD2 R39, R46, -1056, -1056 ;  /* 0xe420e4202e277430 */ /* 0x000fe20000000000 */
[----:B------:R-:W-:Y:S01]  /*3490*/  PRMT R11, R11, 0x5410, R10 ;  /* 0x000054100b0b7816 */ /* 0x000fe2000000000a */
[----:B------:R-:W-:Y:S01]  /*34a0*/  HADD2 R41, R41, -1056, -1056 ;  /* 0xe420e42029297430 */ /* 0x000fe20000000000 */
[----:B------:R-:W-:Y:S01]  /*34b0*/  PRMT R9, R9, 0x5410, R8 ;  /* 0x0000541009097816 */ /* 0x000fe20000000008 */
[----:B------:R-:W-:-:S02]  /*34c0*/  HFMA2 R63, R57, R25, R63 ;  /* 0x00000019393f7231 */ /* 0x000fc4000000003f */
[-C--:B------:R-:W-:Y:S02]  /*34d0*/  HFMA2 R17, R39, R26.reuse, R17 ;  /* 0x0000001a27117231 */ /* 0x080fe40000000011 */
[----:B------:R-:W-:Y:S01]  /*34e0*/  HADD2 R43, R13, -1056, -1056 ;  /* 0xe420e4200d2b7430 */ /* 0x000fe20000000000 */
[----:B------:R-:W-:Y:S01]  /*34f0*/  MOV R13, R14 ;  /* 0x0000000e000d7202 */ /* 0x000fe20000000f00 */
[----:B------:R-:W-:Y:S02]  /*3500*/  HFMA2 R62, R41, R26, R62 ;  /* 0x0000001a293e7231 */ /* 0x000fe4000000003e */
[----:B------:R-:W-:Y:S02]  /*3510*/  HADD2 R40, R40, -1056, -1056 ;  /* 0xe420e42028287430 */ /* 0x000fe40000000000 */
[----:B------:R-:W-:Y:S02]  /*3520*/  HADD2 R44, R44, -1056, -1056 ;  /* 0xe420e4202c2c7430 */ /* 0x000fe40000000000 */
[----:B------:R-:W-:-:S02]  /*3530*/  HFMA2 R62, R43, R27, R62 ;  /* 0x0000001b2b3e7231 */ /* 0x000fc4000000003e */
[----:B------:R-:W-:Y:S02]  /*3540*/  HFMA2 R63, R42, R26, R63 ;  /* 0x0000001a2a3f7231 */ /* 0x000fe4000000003f */
[-C--:B------:R-:W-:Y:S02]  /*3550*/  HFMA2 R17, R40, R27.reuse, R17 ;  /* 0x0000001b28117231 */ /* 0x080fe40000000011 */
[----:B------:R-:W-:Y:S02]  /*3560*/  HADD2 R46, R16, -1056, -1056 ;  /* 0xe420e420102e7430 */ /* 0x000fe40000000000 */
        /* <DEDUP_REMOVED lines=54> */
[----:B------:R-:W-:Y:S02]  /*38d0*/  HFMA2 R5, R13, R11, R5 ;  /* 0x0000000b0d057231 */ /* 0x000fe40000000005 */
[----:B------:R-:W-:Y:S02]  /*38e0*/  IMAD.MOV.U32 R13, RZ, RZ, R14 ;  /* 0x000000ffff0d7224 */ /* 0x000fe400078e000e */
        /* <DEDUP_REMOVED lines=35> */
[----:B------:R-:W-:Y:S01]  /*3b20*/  HFMA2 R23, R46, R27, R23 ;  /* 0x0000001b2e177231 */ /* 0x000fe20000000017 */
[----:B------:R-:W-:Y:S01]  /*3b30*/  MOV R13, R14 ;  /* 0x0000000e000d7202 */ /* 0x000fe20000000f00 */
        /* <DEDUP_REMOVED lines=8> */
.L_x_1811:
[----:B------:R-:W-:-:S04]  /*3bc0*/  VIMNMX R14, PT, PT, R0, UR9, PT ;  /* 0x00000009000e7c48 */ /* 0x000fc8000bfe0100 */
[----:B------:R-:W-:-:S13]  /*3bd0*/  ISETP.GT.AND P0, PT, R14, R13, PT ;  /* 0x0000000d0e00720c */ /* 0x000fda0003f04270 */
[----:B------:R-:W-:Y:S05]  /*3be0*/  @!P0 BRA `(.L_x_1813) ;  /* 0x0000001c00dc8947 */ /* 0x000fea0003800000 */
[----:B------:R-:W-:Y:S01]  /*3bf0*/  VIMNMX.U32 R0, PT, PT, R0, UR9, PT ;  /* 0x0000000900007c48 */ /* 0x000fe2000bfe0000 */
[----:B------:R-:W-:-:S12]  /*3c00*/  UIADD3 UR4, UPT, UPT, UR4, 0x60, URZ ;  /* 0x0000006004047890 */ /* 0x000fd8000fffe0ff */
.L_x_1815:
[----:B------:R-:W0:Y:S02]  /*3c10*/  LDC.64 R20, c[0x0][0x3a8] ;  /* 0x0000ea00ff147b82 */ /* 0x000e240000000a00 */
[C---:B0-----:R-:W-:Y:S02]  /*3c20*/  IMAD.WIDE R32, R21.reuse, 0x4, R36 ;  /* 0x0000000415207825 */ /* 0x041fe400078e0224 */
[----:B------:R-:W5:Y:S02]  /*3c30*/  LDG.E.128.CONSTANT R36, desc[UR10][R36.64] ;  /* 0x0000000a24247981 */ /* 0x000f64000c1e9d00 */
[C---:B------:R-:W-:Y:S02]  /*3c40*/  IMAD.WIDE R16, R21.reuse, 0x4, R32 ;  /* 0x0000000415107825 */ /* 0x040fe400078e0220 */
[----:B------:R-:W5:Y:S02]  /*3c50*/  LDG.E.128.CONSTANT R32, desc[UR10][R32.64] ;  /* 0x0000000a20207981 */ /* 0x000f64000c1e9d00 */
[----:B------:R-:W-:-:S02]  /*3c60*/  IMAD.WIDE R14, R21, 0x4, R16 ;  /* 0x00000004150e7825 */ /* 0x000fc400078e0210 */
[----:B------:R-:W5:Y:S04]  /*3c70*/  LDG.E.128.CONSTANT R16, desc[UR10][R16.64] ;  /* 0x0000000a10107981 */ /* 0x000f68000c1e9d00 */
[----:B------:R0:W5:Y:S01]  /*3c80*/  LDG.E.128.CONSTANT R28, desc[UR10][R14.64] ;  /* 0x0000000a0e1c7981 */ /* 0x000162000c1e9d00 */
[----:B------:R-:W-:-:S05]  /*3c90*/  IMAD R45, R12, -0x3, R20 ;  /* 0xfffffffd0c2d7824 */ /* 0x000fca00078e0214 */
[----:B------:R-:W-:Y:S01]  /*3ca0*/  ISETP.GE.AND P0, PT, R45, 0x1, PT ;  /* 0x000000012d00780c */ /* 0x000fe20003f06270 */
[----:B------:R-:W-:-:S12]  /*3cb0*/  IMAD.WIDE R98, R21, 0x4, R14 ;  /* 0x0000000415627825 */ /* 0x000fd800078e020e */
[----:B0-----:R-:W-:Y:S05]  /*3cc0*/  @!P0 BRA `(.L_x_1814) ;  /* 0x0000001c00908947 */ /* 0x001fea0003800000 */
[----:B------:R-:W2:Y:S01]  /*3cd0*/  LDG.E.128.CONSTANT R24, desc[UR10][R98.64] ;  /* 0x0000000a62187981 */ /* 0x000ea2000c1e9d00 */
[--C-:B-----5:R-:W-:Y:S02]  /*3ce0*/  SHF.R.U32.HI R41, RZ, 0xf, R36.reuse ;  /* 0x0000000fff297819 */ /* 0x120fe40000011624 */
[----:B------:R-:W-:Y:S02]  /*3cf0*/  SHF.R.U32.HI R42, RZ, 0xf, R37 ;  /* 0x0000000fff2a7819 */ /* 0x000fe40000011625 */
[C---:B------:R-:W-:Y:S02]  /*3d00*/  LOP3.LUT R65, R36.reuse, 0x1f001f, RZ, 0xc0, !PT ;  /* 0x001f001f24417812 */ /* 0x040fe400078ec0ff */
[----:B------:R-:W-:Y:S02]  /*3d10*/  LOP3.LUT R20, R36, 0x3e003e0, RZ, 0xc0, !PT ;  /* 0x03e003e024147812 */ /* 0x000fe400078ec0ff */
[----:B------:R-:W-:Y:S02]  /*3d20*/  SHF.R.U32.HI R46, RZ, 0xa, R36 ;  /* 0x0000000aff2e7819 */ /* 0x000fe40000011624 */
[----:B------:R-:W-:-:S02]  /*3d30*/  LOP3.LUT R75, R39, 0x1f001f, RZ, 0xc0, !PT ;  /* 0x001f001f274b7812 */ /* 0x000fc400078ec0ff */
[----:B------:R-:W-:Y:S02]  /*3d40*/  LOP3.LUT R23, R39, 0x3e003e0, RZ, 0xc0, !PT ;  /* 0x03e003e027177812 */ /* 0x000fe400078ec0ff */
[--C-:B------:R-:W-:Y:S02]  /*3d50*/  SHF.R.U32.HI R50, RZ, 0xf, R39.reuse ;  /* 0x0000000fff327819 */ /* 0x100fe40000011627 */
[----:B------:R-:W-:Y:S02]  /*3d60*/  SHF.R.U32.HI R53, RZ, 0xa, R39 ;  /* 0x0000000aff357819 */ /* 0x000fe40000011627 */
[----:B------:R-:W-:Y:S02]  /*3d70*/  SHF.R.U32.HI R36, RZ, 0xe, R32 ;  /* 0x0000000eff247819 */ /* 0x000fe40000011620 */
[----:B------:R-:W-:Y:S02]  /*3d80*/  SHF.R.U32.HI R39, RZ, 0xe, R33 ;  /* 0x0000000eff277819 */ /* 0x000fe40000011621 */
[----:B------:R-:W-:-:S02]  /*3d90*/  LOP3.LUT R41, R41, 0x10001, RZ, 0xc0, !PT ;  /* 0x0001000129297812 */ /* 0x000fc400078ec0ff */
[----:B------:R-:W-:Y:S02]  /*3da0*/  LOP3.LUT R42, R42, 0x10001, RZ, 0xc0, !PT ;  /* 0x000100012a2a7812 */ /* 0x000fe400078ec0ff */
[C---:B------:R-:W-:Y:S02]  /*3db0*/  LOP3.LUT R69, R37.reuse, 0x1f001f, RZ, 0xc0, !PT ;  /* 0x001f001f25457812 */ /* 0x040fe400078ec0ff */
[----:B------:R-:W-:Y:S02]  /*3dc0*/  LOP3.LUT R22, R37, 0x3e003e0, RZ, 0xc0, !PT ;  /* 0x03e003e025167812 */ /* 0x000fe400078ec0ff */
[----:B------:R-:W-:Y:S02]  /*3dd0*/  SHF.R.U32.HI R47, RZ, 0xa, R37 ;  /* 0x0000000aff2f7819 */ /* 0x000fe40000011625 */
[----:B------:R-:W-:Y:S02]  /*3de0*/  SHF.R.U32.HI R43, RZ, 0xf, R38 ;  /* 0x0000000fff2b7819 */ /* 0x000fe40000011626 */
[----:B------:R-:W-:-:S02]  /*3df0*/  LOP3.LUT R73, R38, 0x1f001f, RZ, 0xc0, !PT ;  /* 0x001f001f26497812 */ /* 0x000fc400078ec0ff */
[----:B------:R-:W-:Y:S02]  /*3e00*/  LOP3.LUT R15, R38, 0x3e003e0, RZ, 0xc0, !PT ;  /* 0x03e003e0260f7812 */ /* 0x000fe400078ec0ff */
[----:B------:R-:W-:Y:S02]  /*3e10*/  SHF.R.U32.HI R48, RZ, 0xa, R38 ;  /* 0x0000000aff307819 */ /* 0x000fe40000011626 */
[----:B------:R-:W-:Y:S02]  /*3e20*/  SHF.R.U32.HI R37, RZ, 0xd, R16 ;  /* 0x0000000dff257819 */ /* 0x000fe40000011610 */
[----:B------:R-:W-:Y:S02]  /*3e30*/  SHF.R.U32.HI R38, RZ, 0xd, R17 ;  /* 0x0000000dff267819 */ /* 0x000fe40000011611 */
[----:B------:R-:W-:Y:S02]  /*3e40*/  LOP3.LUT R36, R41, 0x20002, R36, 0xf8, !PT ;  /* 0x0002000229247812 */ /* 0x000fe400078ef824 */
[----:B------:R-:W-:-:S02]  /*3e50*/  LOP3.LUT R39, R42, 0x20002, R39, 0xf8, !PT ;  /* 0x000200022a277812 */ /* 0x000fc400078ef827 */
[----:B------:R-:W-:Y:S02]  /*3e60*/  LOP3.LUT R36, R36, 0x40004, R37, 0xf8, !PT ;  /* 0x0004000424247812 */ /* 0x000fe400078ef825 */
[----:B------:R-:W-:Y:S02]  /*3e70*/  LOP3.LUT R39, R39, 0x40004, R38, 0xf8, !PT ;  /* 0x0004000427277812 */ /* 0x000fe400078ef826 */
[----:B------:R-:W-:Y:S02]  /*3e80*/  SHF.R.U32.HI R91, RZ, 0xc, R28 ;  /* 0x0000000cff5b7819 */ /* 0x000fe4000001161c */
[----:B------:R-:W-:Y:S02]  /*3e90*/  SHF.R.U32.HI R90, RZ, 0xc, R29 ;  /* 0x0000000cff5a7819 */ /* 0x000fe4000001161d */
[----:B------:R-:W-:Y:S02]  /*3ea0*/  LOP3.LUT R91, R36, 0x80008, R91, 0xf8, !PT ;  /* 0x00080008245b7812 */ /* 0x000fe400078ef85b */
[----:B------:R-:W-:-:S02]  /*3eb0*/  LOP3.LUT R90, R39, 0x80008, R90, 0xf8, !PT ;  /* 0x00080008275a7812 */ /* 0x000fc400078ef85a */
[----:B------:R-:W0:Y:S01]  /*3ec0*/  LDS.128 R36, [UR4+-0x60] ;  /* 0xffffa004ff247984 */ /* 0x000e220008000c00 */
        /* <DEDUP_REMOVED lines=9> */
[----:B------:R-:W-:Y:S02]  /*3f60*/  LOP3.LUT R44, R43, 0x20002, R44, 0xf8, !PT ;  /* 0x000200022b2c7812 */ /* 0x000fe400078ef82c */
[C---:B------:R-:W-:Y:S02]  /*3f70*/  LOP3.LUT R72, R34.reuse, 0x1f001f, RZ, 0xc0, !PT ;  /* 0x001f001f22487812 */ /* 0x040fe400078ec0ff */
[----:B------:R-:W-:-:S02]  /*3f80*/  LOP3.LUT R33, R34, 0x3e003e0, RZ, 0xc0, !PT ;  /* 0x03e003e022217812 */ /* 0x000fc400078ec0ff */
[----:B------:R-:W-:Y:S02]  /*3f90*/  SHF.R.U32.HI R55, RZ, 0xa, R34 ;  /* 0x0000000aff377819 */ /* 0x000fe40000011622 */
[--C-:B------:R-:W-:Y:S02]  /*3fa0*/  SHF.R.U32.HI R51, RZ, 0xe, R35.reuse ;  /* 0x0000000eff337819 */ /* 0x100fe40000011623 */
[C---:B------:R-:W-:Y:S02]  /*3fb0*/  LOP3.LUT R74, R35.reuse, 0x1f001f, RZ, 0xc0, !PT ;  /* 0x001f001f234a7812 */ /* 0x040fe400078ec0ff */
[----:B------:R-:W-:Y:S02]  /*3fc0*/  LOP3.LUT R34, R35, 0x3e003e0, RZ, 0xc0, !PT ;  /* 0x03e003e023227812 */ /* 0x000fe400078ec0ff */
[----:B------:R-:W-:Y:S02]  /*3fd0*/  SHF.R.U32.HI R56, RZ, 0xa, R35 ;  /* 0x0000000aff387819 */ /* 0x000fe40000011623 */
[----:B------:R-:W-:-:S02]  /*3fe0*/  LOP3.LUT R57, R16, 0x1f001f, RZ, 0xc0, !PT ;  /* 0x001f001f10397812 */ /* 0x000fc400078ec0ff */
[----:B------:R-:W-:Y:S02]  /*3ff0*/  LOP3.LUT R35, R16, 0x3e003e0, RZ, 0xc0, !PT ;  /* 0x03e003e010237812 */ /* 0x000fe400078ec0ff */
[----:B------:R-:W-:Y:S02]  /*4000*/  SHF.R.U32.HI R63, RZ, 0xa, R16 ;  /* 0x0000000aff3f7819 */ /* 0x000fe40000011610 */
[C---:B------:R-:W-:Y:S02]  /*4010*/  LOP3.LUT R16, R17.reuse, 0x3e003e0, RZ, 0xc0, !PT ;  /* 0x03e003e011107812 */ /* 0x040fe400078ec0ff */
[----:B------:R-:W-:Y:S02]  /*4020*/  LOP3.LUT R49, R44, 0x40004, R49, 0xf8, !PT ;  /* 0x000400042c317812 */ /* 0x000fe400078ef831 */
[----:B------:R-:W-:Y:S02]  /*4030*/  SHF.R.U32.HI R88, RZ, 0xc, R30 ;  /* 0x0000000cff587819 */ /* 0x000fe4000001161e */
[----:B------:R-:W-:-:S02]  /*4040*/  LOP3.LUT R58, R17, 0x1f001f, RZ, 0xc0, !PT ;  /* 0x001f001f113a7812 */ /* 0x000fc400078ec0ff */
[----:B------:R-:W-:Y:S02]  /*4050*/  SHF.R.U32.HI R67, RZ, 0xa, R17 ;  /* 0x0000000aff437819 */ /* 0x000fe40000011611 */
[C---:B------:R-:W-:Y:S02]  /*4060*/  LOP3.LUT R59, R18.reuse, 0x1f001f, RZ, 0xc0, !PT ;  /* 0x001f001f123b7812 */ /* 0x040fe400078ec0ff */
[----:B------:R-:W-:Y:S02]  /*4070*/  LOP3.LUT R17, R18, 0x3e003e0, RZ, 0xc0, !PT ;  /* 0x03e003e012117812 */ /* 0x000fe400078ec0ff */
[----:B------:R-:W-:Y:S02]  /*4080*/  SHF.R.U32.HI R70, RZ, 0xa, R18 ;  /* 0x0000000aff467819 */ /* 0x000fe40000011612 */
[----:B------:R-:W-:Y:S02]  /*4090*/  LOP3.LUT R79, R33, 0x64006400, RZ, 0xfc, !PT ;  /* 0x64006400214f7812 */ /* 0x000fe400078efcff */
[----:B------:R-:W-:-:S02]  /*40a0*/  MOV R14, 0x2800 ;  /* 0x00002800000e7802 */ /* 0x000fc40000000f00 */
[--C-:B------:R-:W-:Y:S02]  /*40b0*/  SHF.R.U32.HI R64, RZ, 0xd, R19.reuse ;  /* 0x0000000dff407819 */ /* 0x100fe40000011613 */
[C---:B------:R-:W-:Y:S02]  /*40c0*/  LOP3.LUT R61, R19.reuse, 0x1f001f, RZ, 0xc0, !PT ;  /* 0x001f001f133d7812 */ /* 0x040fe400078ec0ff */
[----:B------:R-:W-:Y:S02]  /*40d0*/  LOP3.LUT R18, R19, 0x3e003e0, RZ, 0xc0, !PT ;  /* 0x03e003e013127812 */ /* 0x000fe400078ec0ff */
[----:B------:R-:W-:Y:S02]  /*40e0*/  SHF.R.U32.HI R71, RZ, 0xa, R19 ;  /* 0x0000000aff477819 */ /* 0x000fe40000011613 */
[----:B------:R-:W-:Y:S02]  /*40f0*/  LOP3.LUT R50, R50, 0x10001, RZ, 0xc0, !PT ;  /* 0x0001000132327812 */ /* 0x000fe400078ec0ff */
[----:B------:R-:W-:-:S02]  /*4100*/  LOP3.LUT R88, R49, 0x80008, R88, 0xf8, !PT ;  /* 0x0008000831587812 */ /* 0x000fc400078ef858 */
[----:B------:R-:W-:Y:S02]  /*4110*/  LOP3.LUT R42, R29, 0x3e003e0, RZ, 0xc0, !PT ;  /* 0x03e003e01d2a7812 */ /* 0x000fe400078ec0ff */
[----:B------:R-:W-:Y:S02]  /*4120*/  LOP3.LUT R44, R30, 0x3e003e0, RZ, 0xc0, !PT ;  /* 0x03e003e01e2c7812 */ /* 0x000fe400078ec0ff */
[----:B------:R-:W-:Y:S02]  /*4130*/  LOP3.LUT R35, R35, 0x64006400, RZ, 0xfc, !PT ;  /* 0x6400640023237812 */ /* 0x000fe400078efcff */
[----:B------:R-:W-:Y:S02]  /*4140*/  LOP3.LUT R33, R16, 0x64006400, RZ, 0xfc, !PT ;  /* 0x6400640010217812 */ /* 0x000fe400078efcff */
[----:B------:R-:W-:Y:S02]  /*4150*/  LOP3.LUT R19, R20, 0x64006400, RZ, 0xfc, !PT ;  /* 0x6400640014137812 */ /* 0x000fe400078efcff */
[----:B------:R-:W-:-:S02]  /*4160*/  LOP3.LUT R49, R32, 0x64006400, RZ, 0xfc, !PT ;  /* 0x6400640020317812 */ /* 0x000fc400078efcff */
[----:B------:R-:W-:Y:S01]  /*4170*/  LOP3.LUT R81, R17, 0x64006400, RZ, 0xfc, !PT ;  /* 0x6400640011517812 */ /* 0x000fe200078efcff */
[-C--:B------:R-:W-:Y:S01]  /*4180*/  HFMA2 R68, R19, R14.reuse.H0_H0, -48, -48 ;  /* 0xd200d20013447431 */ /* 0x080fe2000004000e */
[----:B------:R-:W-:Y:S01]  /*4190*/  LOP3.LUT R51, R50, 0x20002, R51, 0xf8, !PT ;  /* 0x0002000232337812 */ /* 0x000fe200078ef833 */
        /* <DEDUP_REMOVED lines=11> */
[-C--:B------:R-:W-:Y:S01]  /*4250*/  HFMA2 R17, R83, R14.reuse.H0_H0, -48, -48 ;  /* 0xd200d20053117431 */ /* 0x080fe2000004000e */
[----:B------:R-:W-:Y:S01]  /*4260*/  LOP3.LUT R43, R22, 0x64006400, RZ, 0xfc, !PT ;  /* 0x64006400162b7812 */ /* 0x000fe200078efcff */
[----:B------:R-:W-:Y:S01]  /*4270*/  HFMA2 R22, R89, R14.H0_H0, -48, -48 ;  /* 0xd200d20059167431 */ /* 0x000fe2000004000e */
[----:B------:R-:W-:-:S02]  /*4280*/  SHF.R.U32.HI R86, RZ, 0xc, R31 ;  /* 0x0000000cff567819 */ /* 0x000fc4000001161f */
[----:B------:R-:W-:Y:S01]  /*4290*/  LOP3.LUT R41, R28, 0x3e003e0, RZ, 0xc0, !PT ;  /* 0x03e003e01c297812 */ /* 0x000fe200078ec0ff */
[-C--:B------:R-:W-:Y:S01]  /*42a0*/  HFMA2 R66, R43, R14.reuse.H0_H0, -48, -48 ;  /* 0xd200d2002b427431 */ /* 0x080fe2000004000e */
[----:B------:R-:W-:Y:S01]  /*42b0*/  LOP3.LUT R50, R31, 0x3e003e0, RZ, 0xc0, !PT ;  /* 0x03e003e01f327812 */ /* 0x000fe200078ec0ff */
[----:B------:R-:W-:Y:S01]  /*42c0*/  HFMA2 R43, R79, R14.H0_H0, -48, -48 ;  /* 0xd200d2004f2b7431 */ /* 0x000fe2000004000e */
[----:B------:R-:W-:Y:S02]  /*42d0*/  LOP3.LUT R69, R69, 0x64006400, RZ, 0xfc, !PT ;  /* 0x6400640045457812 */ /* 0x000fe400078efcff */
[----:B------:R-:W-:Y:S02]  /*42e0*/  LOP3.LUT R65, R65, 0x64006400, RZ, 0xfc, !PT ;  /* 0x6400640041417812 */ /* 0x000fe400078efcff */
[----:B------:R-:W-:Y:S01]  /*42f0*/  LOP3.LUT R76, R73, 0x64006400, RZ, 0xfc, !PT ;  /* 0x64006400494c7812 */ /* 0x000fe200078efcff */
[----:B------:R-:W-:Y:S01]  /*4300*/  HADD2 R73, R69, -1040, -1040 ;  /* 0xe410e41045497430 */ /* 0x000fe20000000000 */
[----:B------:R-:W-:-:S02]  /*4310*/  LOP3.LUT R75, R75, 0x64006400, RZ, 0xfc, !PT ;  /* 0x640064004b4b7812 */ /* 0x000fc400078efcff */
[----:B------:R-:W-:Y:S01]  /*4320*/  LOP3.LUT R86, R51, 0x80008, R86, 0xf8, !PT ;  /* 0x0008000833567812 */ /* 0x000fe200078ef856 */
[----:B------:R-:W-:Y:S01]  /*4330*/  HADD2 R69, R76, -1040, -1040 ;  /* 0xe410e4104c457430 */ /* 0x000fe20000000000 */
[----:B------:R-:W-:Y:S02]  /*4340*/  LOP3.LUT R85, R23, 0x64006400, RZ, 0xfc, !PT ;  /* 0x6400640017557812 */ /* 0x000fe400078efcff */
[----:B------:R-:W-:Y:S01]  /*4350*/  LOP3.LUT R51, R40, 0x64006400, RZ, 0xfc, !PT ;  /* 0x6400640028337812 */ /* 0x000fe200078efcff */
[-C--:B------:R-:W-:Y:S01]  /*4360*/  HFMA2 R40, R81, R14.reuse.H0_H0, -48, -48 ;  /* 0xd200d20051287431 */ /* 0x080fe2000004000e */
[----:B------:R-:W-:Y:S01]  /*4370*/  LOP3.LUT R23, R41, 0x64006400, RZ, 0xfc, !PT ;  /* 0x6400640029177812 */ /* 0x000fe200078efcff */
[-C--:B------:R-:W-:Y:S01]  /*4380*/  HFMA2 R41, R87, R14.reuse.H0_H0, -48, -48 ;  /* 0xd200d20057297431 */ /* 0x080fe2000004000e */
[----:B------:R-:W-:Y:S01]  /*4390*/  LOP3.LUT R15, R50, 0x64006400, RZ, 0xfc, !PT ;  /* 0x64006400320f7812 */ /* 0x000fe200078efcff */
[----:B------:R-:W-:Y:S02]  /*43a0*/  HFMA2 R50, R85, R14.H0_H0, -48, -48 ;  /* 0xd200d20055327431 */ /* 0x000fe4000004000e */
[----:B0-----:R-:W-:-:S02]  /*43b0*/  HFMA2 R78, R69, R36, RZ ;  /* 0x00000024454e7231 */ /* 0x001fc400000000ff */
[-C--:B------:R-:W-:Y:S01]  /*43c0*/  HFMA2 R51, R51, R14.reuse.H0_H0, -48, -48 ;  /* 0xd200d20033337431 */ /* 0x080fe2000004000e */
        /* <DEDUP_REMOVED lines=20> */
[----:B------:R-:W-:Y:S01]  /*4510*/  ISETP.NE.AND P0, PT, R45, 0x1, PT ;  /* 0x000000012d00780c */ /* 0x000fe20003f05270 */
[----:B------:R-:W-:Y:S01]  /*4520*/  HADD2 R71, R67, -1040, -1040 ;  /* 0xe410e41043477430 */ /* 0x000fe20000000000 */
[----:B------:R-:W-:Y:S02]  /*4530*/  PRMT R11, R11, 0x5410, R10 ;  /* 0x000054100b0b7816 */ /* 0x000fe4000000000a */
[----:B------:R-:W-:Y:S02]  /*4540*/  PRMT R9, R9, 0x5410, R8 ;  /* 0x0000541009097816 */ /* 0x000fe40000000008 */
[----:B--2---:R-:W-:Y:S02]  /*4550*/  LOP3.LUT R32, R24, 0x3e003e0, RZ, 0xc0, !PT ;  /* 0x03e003e018207812 */ /* 0x004fe400078ec0ff */
[----:B------:R-:W-:Y:S02]  /*4560*/  LOP3.LUT R20, R25, 0x3e003e0, RZ, 0xc0, !PT ;  /* 0x03e003e019147812 */ /* 0x000fe400078ec0ff */
[----:B------:R-:W-:-:S02]  /*4570*/  LOP3.LUT R18, R26, 0x3e003e0, RZ, 0xc0, !PT ;  /* 0x03e003e01a127812 */ /* 0x000fc400078ec0ff */
[----:B------:R-:W-:Y:S02]  /*4580*/  LOP3.LUT R33, R32, 0x64006400, RZ, 0xfc, !PT ;  /* 0x6400640020217812 */ /* 0x000fe400078efcff */
[----:B------:R-:W-:Y:S02]  /*4590*/  LOP3.LUT R35, R20, 0x64006400, RZ, 0xfc, !PT ;  /* 0x6400640014237812 */ /* 0x000fe400078efcff */
[----:B------:R-:W-:Y:S01]  /*45a0*/  LOP3.LUT R77, R18, 0x64006400, RZ, 0xfc, !PT ;  /* 0x64006400124d7812 */ /* 0x000fe200078efcff */
[-C--:B------:R-:W-:Y:S01]  /*45b0*/  HFMA2 R20, R33, R14.reuse.H0_H0, -48, -48 ;  /* 0xd200d20021147431 */ /* 0x080fe2000004000e */
[----:B------:R-:W-:Y:S01]  /*45c0*/  LOP3.LUT R16, R27, 0x3e003e0, RZ, 0xc0, !PT ;  /* 0x03e003e01b107812 */ /* 0x000fe200078ec0ff */
[-C--:B------:R-:W-:Y:S02]  /*45d0*/  HFMA2 R18, R35, R14.reuse.H0_H0, -48, -48 ;  /* 0xd200d20023127431 */ /* 0x080fe4000004000e */
[----:B------:R-:W0:Y:S01]  /*45e0*/  LDS.128 R32, [UR4+-0x50] ;  /* 0xffffb004ff207984 */ /* 0x000e220008000c00 */
[----:B------:R-:W-:Y:S01]  /*45f0*/  LOP3.LUT R79, R16, 0x64006400, RZ, 0xfc, !PT ;  /* 0x64006400104f7812 */ /* 0x000fe200078efcff */
[----:B------:R-:W-:-:S02]  /*4600*/  HFMA2 R16, R77, R14.H0_H0, -48, -48 ;  /* 0xd200d2004d107431 */ /* 0x000fc4000004000e */
[----:B------:R-:W-:Y:S02]  /*4610*/  HADD2 R77, R65, -1040, -1040 ;  /* 0xe410e410414d7430 */ /* 0x000fe40000000000 */
[----:B------:R-:W-:Y:S02]  /*4620*/  HADD2 R65, R75, -1040, -1040 ;  /* 0xe410e4104b417430 */ /* 0x000fe40000000000 */
[-C--:B------:R-:W-:Y:S02]  /*4630*/  HFMA2 R75, R73, R36.reuse, RZ.H0_H0 ;  /* 0x00000024494b7231 */ /* 0x080fe400000400ff */
[----:B------:R-:W-:Y:S02]  /*4640*/  HFMA2 R76, R77, R36, RZ ;  /* 0x000000244d4c7231 */ /* 0x000fe400000000ff */
[----:B------:R-:W-:Y:S02]  /*4650*/  HFMA2 R14, R79, R14.H0_H0, -48, -48 ;  /* 0xd200d2004f0e7431 */ /* 0x000fe4000004000e */
[----:B------:R-:W-:-:S02]  /*4660*/  HFMA2 R79, R65, R36, RZ.H0_H0 ;  /* 0x00000024414f7231 */ /* 0x000fc400000400ff */
[-C--:B------:R-:W-:Y:S02]  /*4670*/  HFMA2 R76, R68, R37.reuse, R76 ;  /* 0x00000025444c7231 */ /* 0x080fe4000000004c */
[-C--:B------:R-:W-:Y:S02]  /*4680*/  HFMA2 R36, R66, R37.reuse, R75 ;  /* 0x0000002542247231 */ /* 0x080fe4000000004b */
[-C--:B------:R-:W-:Y:S02]  /*4690*/  HFMA2 R75, R64, R37.reuse, R78 ;  /* 0x00000025404b7231 */ /* 0x080fe4000000004e */
[----:B------:R-:W-:Y:S01]  /*46a0*/  HFMA2 R37, R50, R37, R79 ;  /* 0x0000002532257231 */ /* 0x000fe2000000004f */
        /* <DEDUP_REMOVED lines=11> */
[----:B------:R-:W-:Y:S02]  /*4760*/  HFMA2 R76, R81, R38, R76 ;  /* 0x00000026514c7231 */ /* 0x000fe4000000004c */
[----:B------:R-:W-:-:S02]  /*4770*/  HADD2 R62, R46, -1040, -1040 ;  /* 0xe410e4102e3e7430 */ /* 0x000fc40000000000 */
        /* <DEDUP_REMOVED lines=8> */
[-C--:B0-----:R-:W-:Y:S02]  /*4800*/  HFMA2 R75, R51, R32.reuse, R75 ;  /* 0x00000020334b7231 */ /* 0x081fe4000000004b */
[----:B------:R-:W-:Y:S01]  /*4810*/  HADD2 R46, R74, -1040, -1040 ;  /* 0xe410e4104a2e7430 */ /* 0x000fe20000000000 */
[----:B------:R-:W-:Y:S01]  /*4820*/  LOP3.LUT R78, R76, 0x64006400, RZ, 0xfc, !PT ;  /* 0x640064004c4e7812 */ /* 0x000fe200078efcff */
[-C--:B------:R-:W-:Y:S02]  /*4830*/  HFMA2 R36, R60, R39.reuse, R36 ;  /* 0x000000273c247231 */ /* 0x080fe40000000024 */
[-C--:B------:R-:W-:Y:S02]  /*4840*/  HFMA2 R74, R48, R39.reuse, R72 ;  /* 0x00000027304a7231 */ /* 0x080fe40000000048 */
[----:B------:R-:W-:Y:S01]  /*4850*/  HFMA2 R37, R46, R39, R37 ;  /* 0x000000272e257231 */ /* 0x000fe20000000025 */
[----:B------:R-:W-:Y:S01]  /*4860*/  LOP3.LUT R55, R58, 0x64006400, RZ, 0xfc, !PT ;  /* 0x640064003a377812 */ /* 0x000fe200078efcff */
[----:B------:R-:W-:-:S02]  /*4870*/  HFMA2 R72, R49, R32, R36 ;  /* 0x0000002031487231 */ /* 0x000fc40000000024 */
[-C--:B------:R-:W-:Y:S02]  /*4880*/  HFMA2 R74, R43, R32.reuse, R74 ;  /* 0x000000202b4a7231 */ /* 0x080fe4000000004a */
[----:B------:R-:W-:Y:S01]  /*4890*/  HFMA2 R32, R41, R32, R37 ;  /* 0x0000002029207231 */ /* 0x000fe20000000025 */
[----:B------:R-:W-:Y:S01]  /*48a0*/  LOP3.LUT R76, R61, 0x64006400, RZ, 0xfc, !PT ;  /* 0x640064003d4c7812 */ /* 0x000fe200078efcff */
[----:B------:R-:W0:Y:S01]  /*48b0*/  LDS.128 R36, [UR4+-0x40] ;  /* 0xffffc004ff247984 */ /* 0x000e220008000c00 */
[----:B------:R-:W-:Y:S02]  /*48c0*/  HADD2 R56, R54, -1040, -1040 ;  /* 0xe410e41036387430 */ /* 0x000fe40000000000 */
[----:B------:R-:W-:Y:S02]  /*48d0*/  HADD2 R58, R52, -1040, -1040 ;  /* 0xe410e410343a7430 */ /* 0x000fe40000000000 */
[----:B------:R-:W-:Y:S02]  /*48e0*/  HADD2 R54, R78, -1040, -1040 ;  /* 0xe410e4104e367430 */ /* 0x000fe40000000000 */
        /* <DEDUP_REMOVED lines=10> */
[-C--:B------:R-:W-:Y:S02]  /*4990*/  HFMA2 R74, R57, R34.reuse, R74 ;  /* 0x00000022394a7231 */ /* 0x080fe4000000004a */
[-C--:B------:R-:W-:Y:S01]  /*49a0*/  HFMA2 R33, R55, R34.reuse, R72 ;  /* 0x0000002237217231 */ /* 0x080fe20000000048 */
[----:B------:R-:W-:Y:S01]  /*49b0*/  LOP3.LUT R75, R70, 0x1f001f, RZ, 0xc0, !PT ;  /* 0x001f001f464b7812 */ /* 0x000fe200078ec0ff */
[----:B------:R-:W-:-:S02]  /*49c0*/  HFMA2 R78, R59, R34, R78 ;  /* 0x000000223b4e7231 */ /* 0x000fc4000000004e */
[-C--:B------:R-:W-:Y:S02]  /*49d0*/  HFMA2 R32, R44, R35.reuse, R32 ;  /* 0x000000232c207231 */ /* 0x080fe40000000020 */
[-C--:B------:R-:W-:Y:S02]  /*49e0*/  HFMA2 R33, R42, R35.reuse, R33 ;  /* 0x000000232a217231 */ /* 0x080fe40000000021 */
[-C--:B------:R-:W-:Y:S02]  /*49f0*/  HFMA2 R34, R40, R35.reuse, R74 ;  /* 0x0000002328227231 */ /* 0x080fe4000000004a */
[----:B------:R-:W-:Y:S01]  /*4a00*/  HFMA2 R35, R22, R35, R78 ;  /* 0x0000002316237231 */ /* 0x000fe2000000004e */
        /* <DEDUP_REMOVED lines=11> */
[----:B0-----:R-:W-:Y:S01]  /*4ac0*/  HFMA2 R32, R75, R36, R32 ;  /* 0x000000244b207231 */ /* 0x001fe20000000020 */
[----:B------:R-:W-:Y:S01]  /*4ad0*/  LOP3.LUT R78, R74, 0x64006400, RZ, 0xfc, !PT ;  /* 0x640064004a4e7812 */ /* 0x000fe200078efcff */
[----:B------:R-:W-:-:S02]  /*4ae0*/  HADD2 R74, R70, -1040, -1040 ;  /* 0xe410e410464a7430 */ /* 0x000fc40000000000 */
[-C--:B------:R-:W-:Y:S02]  /*4af0*/  HFMA2 R34, R67, R36.reuse, R34 ;  /* 0x0000002443227231 */ /* 0x080fe40000000022 */
[-C--:B------:R-:W-:Y:S01]  /*4b00*/  HFMA2 R33, R71, R36.reuse, R33 ;  /* 0x0000002447217231 */ /* 0x080fe20000000021 */
[----:B------:R-:W-:Y:S01]  /*4b10*/  SHF.R.U32.HI R28, RZ, 0xa, R28 ;  /* 0x0000000aff1c7819 */ /* 0x000fe2000001161c */
[----:B------:R-:W-:Y:S01]  /*4b20*/  HFMA2 R35, R63, R36, R35 ;  /* 0x000000243f237231 */ /* 0x000fe20000000023 */
[----:B------:R-:W-:Y:S01]  /*4b30*/  SHF.R.U32.HI R29, RZ, 0xa, R29 ;  /* 0x0000000aff1d7819 */ /* 0x000fe2000001161d */
        /* <DEDUP_REMOVED lines=28> */
[----:B------:R-:W-:-:S02]  /*4d00*/  HFMA2 R28, R84, R39, R83 ;  /* 0x00000027541c7231 */ /* 0x000fc40000000053 */
[-C--:B------:R-:W-:Y:S02]  /*4d10*/  HFMA2 R37, R82, R39.reuse, R37 ;  /* 0x0000002752257231 */ /* 0x080fe40000000025 */
[-C--:B------:R-:W-:Y:S02]  /*4d20*/  HFMA2 R36, R80, R39.reuse, R36 ;  /* 0x0000002750247231 */ /* 0x080fe40000000024 */
[----:B------:R-:W-:Y:S01]  /*4d30*/  HFMA2 R38, R78, R39, R38 ;  /* 0x000000274e267231 */ /* 0x000fe20000000026 */
[----:B------:R-:W-:Y:S02]  /*4d40*/  LOP3.LUT R31, R26, 0x1f001f, RZ, 0xc0, !PT ;  /* 0x001f001f1a1f7812 */ /* 0x000fe400078ec0ff */
[----:B------:R-:W-:Y:S02]  /*4d50*/  LOP3.LUT R39, R27, 0x1f001f, RZ, 0xc0, !PT ;  /* 0x001f001f1b277812 */ /* 0x000fe400078ec0ff */
[----:B------:R-:W-:Y:S02]  /*4d60*/  LOP3.LUT R30, R30, 0x64006400, RZ, 0xfc, !PT ;  /* 0x640064001e1e7812 */ /* 0x000fe400078efcff */
[----:B------:R-:W-:-:S02]  /*4d70*/  LOP3.LUT R29, R29, 0x64006400, RZ, 0xfc, !PT ;  /* 0x640064001d1d7812 */ /* 0x000fc400078efcff */
[----:B------:R-:W-:Y:S01]  /*4d80*/  LOP3.LUT R31, R31, 0x64006400, RZ, 0xfc, !PT ;  /* 0x640064001f1f7812 */ /* 0x000fe200078efcff */
[----:B------:R-:W-:Y:S01]  /*4d90*/  HADD2 R87, R30, -1040, -1040 ;  /* 0xe410e4101e577430 */ /* 0x000fe20000000000 */
[----:B------:R-:W-:Y:S01]  /*4da0*/  LOP3.LUT R39, R39, 0x64006400, RZ, 0xfc, !PT ;  /* 0x6400640027277812 */ /* 0x000fe200078efcff */
[----:B------:R-:W-:Y:S02]  /*4db0*/  HADD2 R89, R29, -1040, -1040 ;  /* 0xe410e4101d597430 */ /* 0x000fe40000000000 */
[----:B------:R-:W-:Y:S02]  /*4dc0*/  HADD2 R85, R31, -1040, -1040 ;  /* 0xe410e4101f557430 */ /* 0x000fe40000000000 */
[----:B------:R-:W-:Y:S02]  /*4dd0*/  HADD2 R83, R39, -1040, -1040 ;  /* 0xe410e41027537430 */ /* 0x000fe40000000000 */
[-C--:B0-----:R-:W-:Y:S01]  /*4de0*/  HFMA2 R29, R87, R32.reuse, R37 ;  /* 0x00000020571d7231 */ /* 0x081fe20000000025 */
[----:B------:R-:W-:Y:S01]  /*4df0*/  SHF.R.U32.HI R37, RZ, 0xb, R25 ;  /* 0x0000000bff257819 */ /* 0x000fe20000011619 */
[----:B------:R-:W-:-:S02]  /*4e00*/  HFMA2 R28, R89, R32, R28 ;  /* 0x00000020591c7231 */ /* 0x000fc4000000001c */
[-C--:B------:R-:W-:Y:S02]  /*4e10*/  HFMA2 R38, R83, R32.reuse, R38 ;  /* 0x0000002053267231 */ /* 0x080fe40000000026 */
[----:B------:R-:W-:Y:S01]  /*4e20*/  HFMA2 R36, R85, R32, R36 ;  /* 0x0000002055247231 */ /* 0x000fe20000000024 */
[----:B------:R-:W-:Y:S01]  /*4e30*/  SHF.R.U32.HI R32, RZ, 0xb, R24 ;  /* 0x0000000bff207819 */ /* 0x000fe20000011618 */
[-C--:B------:R-:W-:Y:S01]  /*4e40*/  HFMA2 R30, R20, R33.reuse, R28 ;  /* 0x00000021141e7231 */ /* 0x080fe2000000001c */
[----:B------:R-:W-:Y:S01]  /*4e50*/  LOP3.LUT R90, R90, 0x100010, R37, 0xf8, !PT ;  /* 0x001000105a5a7812 */ /* 0x000fe200078ef825 */
        /* <DEDUP_REMOVED lines=10> */
[----:B------:R-:W-:Y:S02]  /*4f00*/  SHF.R.U32.HI R27, RZ, 0xa, R27 ;  /* 0x0000000aff1b7819 */ /* 0x000fe4000001161b */
[----:B------:R-:W-:-:S02]  /*4f10*/  LOP3.LUT R24, R24, 0x1f001f, RZ, 0xc0, !PT ;  /* 0x001f001f18187812 */ /* 0x000fc400078ec0ff */
[----:B------:R-:W-:Y:S02]  /*4f20*/  LOP3.LUT R25, R25, 0x1f001f, RZ, 0xc0, !PT ;  /* 0x001f001f19197812 */ /* 0x000fe400078ec0ff */
[----:B------:R-:W-:Y:S02]  /*4f30*/  LOP3.LUT R26, R26, 0x1f001f, RZ, 0xc0, !PT ;  /* 0x001f001f1a1a7812 */ /* 0x000fe400078ec0ff */
[----:B------:R-:W-:Y:S02]  /*4f40*/  LOP3.LUT R27, R27, 0x1f001f, RZ, 0xc0, !PT ;  /* 0x001f001f1b1b7812 */ /* 0x000fe400078ec0ff */
        /* <DEDUP_REMOVED lines=114> */
[----:B------:R-:W-:Y:S01]  /*5670*/  LDS.128 R36, [UR4+0x50] ;  /* 0x00005004ff247984 */ /* 0x000fe20008000c00 */
[-C--:B0-----:R-:W-:Y:S02]  /*5680*/  HFMA2 R33, R73, R24.reuse, RZ.H0_H0 ;  /* 0x0000001849217231 */ /* 0x081fe400000400ff */
[----:B------:R-:W-:-:S02]  /*5690*/  HFMA2 R34, R77, R24, RZ ;  /* 0x000000184d227231 */ /* 0x000fc400000000ff */
[-C--:B------:R-:W-:Y:S02]  /*56a0*/  HFMA2 R32, R69, R24.reuse, RZ ;  /* 0x0000001845207231 */ /* 0x080fe400000000ff */
[-C--:B------:R-:W-:Y:S02]  /*56b0*/  HFMA2 R33, R66, R25.reuse, R33 ;  /* 0x0000001942217231 */ /* 0x080fe40000000021 */
[-C--:B------:R-:W-:Y:S02]  /*56c0*/  HFMA2 R68, R68, R25.reuse, R34 ;  /* 0x0000001944447231 */ /* 0x080fe40000000022 */
[----:B------:R-:W-:Y:S02]  /*56d0*/  HFMA2 R24, R65, R24, RZ.H0_H0 ;  /* 0x0000001841187231 */ /* 0x000fe400000400ff */
[----:B------:R-:W-:Y:S02]  /*56e0*/  HFMA2 R64, R64, R25, R32 ;  /* 0x0000001940407231 */ /* 0x000fe40000000020 */
[----:B------:R-:W-:-:S02]  /*56f0*/  HFMA2 R79, R79, R26, R33 ;  /* 0x0000001a4f4f7231 */ /* 0x000fc40000000021 */
[----:B------:R-:W-:Y:S01]  /*5700*/  HFMA2 R24, R50, R25, R24 ;  /* 0x0000001932187231 */ /* 0x000fe20000000018 */
[----:B------:R-:W0:Y:S01]  /*5710*/  LDS.128 R32, [UR4+0x40] ;  /* 0x00004004ff207984 */ /* 0x000e220008000c00 */
        /* <DEDUP_REMOVED lines=63> */
.L_x_1814:
[----:B------:R-:W-:Y:S01]  /*5b10*/  VIADD R13, R13, 0x20 ;  /* 0x000000200d0d7836 */ /* 0x000fe20000000000 */
[----:B------:R-:W-:Y:S01]  /*5b20*/  UIADD3 UR4, UPT, UPT, UR4, 0x40, URZ ;  /* 0x0000004004047890 */ /* 0x000fe2000fffe0ff */
[----:B-----5:R-:W-:-:S03]  /*5b30*/  IMAD.WIDE R36, R21, 0x4, R98 ;  /* 0x0000000415247825 */ /* 0x020fc600078e0262 */
[----:B------:R-:W-:-:S13]  /*5b40*/  ISETP.GE.AND P0, PT, R13, R0, PT ;  /* 0x000000000d00720c */ /* 0x000fda0003f06270 */
[----:B------:R-:W-:Y:S05]  /*5b50*/  @!P0 BRA `(.L_x_1815) ;  /* 0xffffffe0002c8947 */ /* 0x000fea000383ffff */
.L_x_1813:
        /* <DEDUP_REMOVED lines=18> */
.L_x_1819:
[----:B------:R-:W0:Y:S02]  /*5c80*/  LDS R8, [R0] ;  /* 0x0000000000087984 */ /* 0x000e240000000800 */
[----:B0-----:R-:W-:-:S05]  /*5c90*/  HFMA2 R9, R8, 1, 1, R7 ;  /* 0x3c003c0008097831 */ /* 0x001fca0000000007 */
[----:B------:R-:W0:Y:S02]  /*5ca0*/  ATOMS.CAST.SPIN P0, [R0], R8, R9 ;  /* 0x000000080000758d */ /* 0x000e240001800009 */
[----:B0-----:R-:W-:Y:S05]  /*5cb0*/  @!P0 BRA `(.L_x_1819) ;  /* 0xfffffffc00f08947 */ /* 0x001fea000383ffff */
[----:B------:R-:W-:Y:S05]  /*5cc0*/  BRA `(.L_x_1817) ;  /* 0x00000000000c7947 */ /* 0x000fea0003800000 */
.L_x_1818:
[----:B------:R-:W2:Y:S02]  /*5cd0*/  LD.E R0, desc[UR10][R10.64] ;  /* 0x0000000a0a007980 */ /* 0x000ea4000c101900 */
[----:B--2---:R-:W-:-:S05]  /*5ce0*/  IADD3 R7, PT, PT, R7, R0, RZ ;  /* 0x0000000007077210 */ /* 0x004fca0007ffe0ff */
[----:B------:R0:W-:Y:S02]  /*5cf0*/  ST.E desc[UR10][R10.64], R7 ;  /* 0x000000070a007985 */ /* 0x0001e4000c10190a */
.L_x_1817:
[----:B------:R-:W-:Y:S05]  /*5d00*/  BSYNC.RECONVERGENT B0 ;  /* 0x0000000000007941 */ /* 0x000fea0003800200 */
.L_x_1816:
        /* <DEDUP_REMOVED lines=8> */
.L_x_1823:
[----:B------:R-:W0:Y:S02]  /*5d90*/  LDS R6, [R8+0x4] ;  /* 0x0000040008067984 */ /* 0x000e240000000800 */
[----:B0-----:R-:W-:-:S05]  /*5da0*/  HADD2 R7, R6, R9 ;  /* 0x0000000906077230 */ /* 0x001fca0000000000 */
[----:B------:R-:W0:Y:S02]  /*5db0*/  ATOMS.CAST.SPIN P0, [R8+0x4], R6, R7 ;  /* 0x000004060800758d */ /* 0x000e240001800007 */
[----:B0-----:R-:W-:Y:S05]  /*5dc0*/  @!P0 BRA `(.L_x_1823) ;  /* 0xfffffffc00f08947 */ /* 0x001fea000383ffff */
[----:B------:R-:W-:Y:S05]  /*5dd0*/  BRA `(.L_x_1821) ;  /* 0x00000000000c7947 */ /* 0x000fea0003800000 */
.L_x_1822:
[----:B------:R-:W0:Y:S02]  /*5de0*/  LD.E R0, desc[UR10][R10.64+0x4] ;  /* 0x0000040a0a007980 */ /* 0x000e24000c101900 */
[----:B0-----:R-:W-:-:S05]  /*5df0*/  IADD3 R7, PT, PT, R6, R0, RZ ;  /* 0x0000000006077210 */ /* 0x001fca0007ffe0ff */
[----:B------:R1:W-:Y:S02]  /*5e00*/  ST.E desc[UR10][R10.64+0x4], R7 ;  /* 0x000004070a007985 */ /* 0x0003e4000c10190a */
.L_x_1821:
[----:B------:R-:W-:Y:S05]  /*5e10*/  BSYNC.RECONVERGENT B0 ;  /* 0x0000000000007941 */ /* 0x000fea0003800200 */
.L_x_1820:
        /* <DEDUP_REMOVED lines=10> */
.L_x_1827:
[----:B------:R-:W0:Y:S02]  /*5ec0*/  LDS R6, [R0] ;  /* 0x0000000000067984 */ /* 0x000e240000000800 */
[----:B0-----:R-:W-:-:S05]  /*5ed0*/  HFMA2 R7, R6, 1, 1, R5 ;  /* 0x3c003c0006077831 */ /* 0x001fca0000000005 */
[----:B------:R-:W0:Y:S02]  /*5ee0*/  ATOMS.CAST.SPIN P0, [R0], R6, R7 ;  /* 0x000000060000758d */ /* 0x000e240001800007 */
[----:B0-----:R-:W-:Y:S05]  /*5ef0*/  @!P0 BRA `(.L_x_1827) ;  /* 0xfffffffc00f08947 */ /* 0x001fea000383ffff */
[----:B------:R-:W-:Y:S05]  /*5f00*/  BRA `(.L_x_1825) ;  /* 0x00000000000c7947 */ /* 0x000fea0003800000 */
.L_x_1826:
[----:B------:R-:W2:Y:S02]  /*5f10*/  LD.E R0, desc[UR10][R10.64] ;  /* 0x0000000a0a007980 */ /* 0x000ea4000c101900 */
[----:B--2---:R-:W-:-:S05]  /*5f20*/  IMAD.IADD R5, R5, 0x1, R0 ;  /* 0x0000000105057824 */ /* 0x004fca00078e0200 */
[----:B------:R0:W-:Y:S02]  /*5f30*/  ST.E desc[UR10][R10.64], R5 ;  /* 0x000000050a007985 */ /* 0x0001e4000c10190a */
.L_x_1825:
[----:B------:R-:W-:Y:S05]  /*5f40*/  BSYNC.RECONVERGENT B0 ;  /* 0x0000000000007941 */ /* 0x000fea0003800200 */
.L_x_1824:
[----:B------:R1:W-:Y:S01]  /*5f50*/  ATOM.E.ADD.F16x2.RN.STRONG.GPU P0, RZ, desc[UR10][R10.64+0x4], R4 ;  /* 0x800004040aff79a2 */ /* 0x0003e2000c10e10a */
[----:B------:R-:W-:Y:S04]  /*5f60*/  BSSY.RECONVERGENT B0, `(.L_x_1828) ;  /* 0x000000f000007945 */ /* 0x000fe80003800200 */
[----:B-1----:R-:W-:Y:S05]  /*5f70*/  @P0 BRA `(.L_x_1829) ;  /* 0x0000000000340947 */ /* 0x002fea0003800000 */
[----:B------:R-:W1:Y:S02]  /*5f80*/  QSPC.E.S P0, RZ, [R10+0x4] ;  /* 0x000004000aff73aa */ /* 0x000e640000000500 */
[----:B-1----:R-:W-:Y:S05]  /*5f90*/  @!P0 BRA `(.L_x_1830) ;  /* 0x0000000000208947 */ /* 0x002fea0003800000 */
[----:B------:R-:W-:-:S04]  /*5fa0*/  MOV R6, R10 ;  /* 0x0000000a00067202 */ /* 0x000fc80000000f00 */
[----:B------:R-:W-:Y:S02]  /*5fb0*/  MOV R6, R6 ;  /* 0x0000000600067202 */ /* 0x000fe40000000f00 */
[----:B------:R-:W-:-:S07]  /*5fc0*/  MOV R7, R4 ;  /* 0x0000000400077202 */ /* 0x000fce0000000f00 */
.L_x_1831:
[----:B------:R-:W0:Y:S02]  /*5fd0*/  LDS R4, [R6+0x4] ;  /* 0x0000040006047984 */ /* 0x000e240000000800 */
[----:B0-----:R-:W-:-:S05]  /*5fe0*/  HADD2 R5, R4, R7 ;  /* 0x0000000704057230 */ /* 0x001fca0000000000 */
[----:B------:R-:W0:Y:S02]  /*5ff0*/  ATOMS.CAST.SPIN P0, [R6+0x4], R4, R5 ;  /* 0x000004040600758d */ /* 0x000e240001800005 */
[----:B0-----:R-:W-:Y:S05]  /*6000*/  @!P0 BRA `(.L_x_1831) ;  /* 0xfffffffc00f08947 */ /* 0x001fea000383ffff */
[----:B------:R-:W-:Y:S05]  /*6010*/  BRA `(.L_x_1829) ;  /* 0x00000000000c7947 */ /* 0x000fea0003800000 */
.L_x_1830:
[----:B------:R-:W0:Y:S02]  /*6020*/  LD.E R0, desc[UR10][R10.64+0x4] ;  /* 0x0000040a0a007980 */ /* 0x000e24000c101900 */
[----:B0-----:R-:W-:-:S05]  /*6030*/  IMAD.IADD R5, R4, 0x1, R0 ;  /* 0x0000000104057824 */ /* 0x001fca00078e0200 */
[----:B------:R1:W-:Y:S02]  /*6040*/  ST.E desc[UR10][R10.64+0x4], R5 ;  /* 0x000004050a007985 */ /* 0x0003e4000c10190a */
.L_x_1829:
[----:B------:R-:W-:Y:S05]  /*6050*/  BSYNC.RECONVERGENT B0 ;  /* 0x0000000000007941 */ /* 0x000fea0003800200 */
.L_x_1828:
        /* <DEDUP_REMOVED lines=10> */
.L_x_1835:
[----:B------:R-:W0:Y:S02]  /*6100*/  LDS R4, [R0] ;  /* 0x0000000000047984 */ /* 0x000e240000000800 */
[----:B0-----:R-:W-:-:S05]  /*6110*/  HFMA2 R5, R4, 1, 1, R3 ;  /* 0x3c003c0004057831 */ /* 0x001fca0000000003 */
[----:B------:R-:W0:Y:S02]  /*6120*/  ATOMS.CAST.SPIN P0, [R0], R4, R5 ;  /* 0x000000040000758d */ /* 0x000e240001800005 */
[----:B0-----:R-:W-:Y:S05]  /*6130*/  @!P0 BRA `(.L_x_1835) ;  /* 0xfffffffc00f08947 */ /* 0x001fea000383ffff */
[----:B------:R-:W-:Y:S05]  /*6140*/  BRA `(.L_x_1833) ;  /* 0x00000000000c7947 */ /* 0x000fea0003800000 */
.L_x_1834:
[----:B------:R-:W2:Y:S02]  /*6150*/  LD.E R0, desc[UR10][R10.64] ;  /* 0x0000000a0a007980 */ /* 0x000ea4000c101900 */
[----:B--2---:R-:W-:-:S05]  /*6160*/  IADD3 R3, PT, PT, R3, R0, RZ ;  /* 0x0000000003037210 */ /* 0x004fca0007ffe0ff */
[----:B------:R0:W-:Y:S02]  /*6170*/  ST.E desc[UR10][R10.64], R3 ;  /* 0x000000030a007985 */ /* 0x0001e4000c10190a */
.L_x_1833:
[----:B------:R-:W-:Y:S05]  /*6180*/  BSYNC.RECONVERGENT B0 ;  /* 0x0000000000007941 */ /* 0x000fea0003800200 */
.L_x_1832:
[----:B------:R1:W-:Y:S02]  /*6190*/  ATOM.E.ADD.F16x2.RN.STRONG.GPU P0, RZ, desc[UR10][R10.64+0x4], R2 ;  /* 0x800004020aff79a2 */ /* 0x0003e4000c10e10a */
[----:B-1----:R-:W-:Y:S05]  /*61a0*/  @P0 EXIT ;  /* 0x000000000000094d */ /* 0x002fea0003800000 */
[----:B------:R-:W1:Y:S02]  /*61b0*/  QSPC.E.S P0, RZ, [R10+0x4] ;  /* 0x000004000aff73aa */ /* 0x000e640000000500 */
[----:B-1----:R-:W-:Y:S05]  /*61c0*/  @!P0 BRA `(.L_x_1836) ;  /* 0x0000000000208947 */ /* 0x002fea0003800000 */
[----:B------:R-:W-:-:S05]  /*61d0*/  IMAD.MOV.U32 R4, RZ, RZ, R10 ;  /* 0x000000ffff047224 */ /* 0x000fca00078e000a */
[----:B------:R-:W-:Y:S02]  /*61e0*/  MOV R4, R4 ;  /* 0x0000000400047202 */ /* 0x000fe40000000f00 */
[----:B------:R-:W-:-:S07]  /*61f0*/  MOV R5, R2 ;  /* 0x0000000200057202 */ /* 0x000fce0000000f00 */
.L_x_1837:
[----:B------:R-:W0:Y:S02]  /*6200*/  LDS R2, [R4+0x4] ;  /* 0x0000040004027984 */ /* 0x000e240000000800 */
[----:B0-----:R-:W-:-:S05]  /*6210*/  HADD2 R3, R2, R5 ;  /* 0x0000000502037230 */ /* 0x001fca0000000000 */
[----:B------:R-:W0:Y:S02]  /*6220*/  ATOMS.CAST.SPIN P0, [R4+0x4], R2, R3 ;  /* 0x000004020400758d */ /* 0x000e240001800003 */
[----:B0-----:R-:W-:Y:S05]  /*6230*/  @!P0 BRA `(.L_x_1837) ;  /* 0xfffffffc00f08947 */ /* 0x001fea000383ffff */
[----:B------:R-:W-:Y:S05]  /*6240*/  EXIT ;  /* 0x000000000000794d */ /* 0x000fea0003800000 */
.L_x_1836:
[----:B------:R-:W0:Y:S02]  /*6250*/  LD.E R0, desc[UR10][R10.64+0x4] ;  /* 0x0000040a0a007980 */ /* 0x000e24000c101900 */
[----:B0-----:R-:W-:-:S05]  /*6260*/  IADD3 R3, PT, PT, R2, R0, RZ ;  /* 0x0000000002037210 */ /* 0x001fca0007ffe0ff */
[----:B------:R-:W-:Y:S01]  /*6270*/  ST.E desc[UR10][R10.64+0x4], R3 ;  /* 0x000004030a007985 */ /* 0x000fe2000c10190a */
[----:B------:R-:W-:Y:S05]  /*6280*/  EXIT ;  /* 0x000000000000794d */ /* 0x000fea0003800000 */
.L_x_1838:
        /* <DEDUP_REMOVED lines=15> */
.L_x_3595:


//--------------------- .text._Z23gemm_half_q_half_kernelILi3ELi16ELb0ELb0ELi32EEvPK6__halfPKjS4_S2_PS0_iiiiPKtS7_iiiiiibS2_i --------------------------
	.section	.text._Z23gemm_half_q_half_kernelILi3ELi16ELb0ELb0ELi32EEvPK6__halfPKjS4_S2_PS0_iiiiPKtS7_iiiiiibS2_i,"ax",@progbits
	.align	128
        .global         _Z23gemm_half_q_half_kernelILi3ELi16ELb0ELb0ELi32EEvPK6__halfPKjS4_S2_PS0_iiiiPKtS7_iiiiiibS2_i
        .type           _Z23gemm_half_q_half_kernelILi3ELi16ELb0ELb0ELi32EEvPK6__halfPKjS4_S2_PS0_iiiiPKtS7_iiiiiibS2_i,@function
        .size           _Z23gemm_half_q_half_kernelILi3ELi16ELb0ELb0ELi32EEvPK6__halfPKjS4_S2_PS0_iiiiPKtS7_iiiiiibS2_i,(.L_x_3596 - _Z23gemm_half_q_half_kernelILi3ELi16ELb0ELb0ELi32EEvPK6__halfPKjS4_S2_PS0_iiiiPKtS7_iiiiiibS2_i)
        .other          _Z23gemm_half_q_half_kernelILi3ELi16ELb0ELb0ELi32EEvPK6__halfPKjS4_S2_PS0_iiiiPKtS7_iiiiiibS2_i,@"STO_CUDA_ENTRY STV_DEFAULT"
_Z23gemm_half_q_half_kernelILi3ELi16ELb0ELb0ELi32EEvPK6__halfPKjS4_S2_PS0_iiiiPKtS7_iiiiiibS2_i:
.text._Z23gemm_half_q_half_kernelILi3ELi16ELb0ELb0ELi32EEvPK6__halfPKjS4_S2_PS0_iiiiPKtS7_iiiiiibS2_i:
        /* <DEDUP_REMOVED lines=49> */
.L_x_1844:
[----:B------:R-:W-:Y:S01]  /*0310*/  IADD3 R15, P1, PT, R22, R7, RZ ;  /* 0x00000007160f7210 */ /* 0x000fe20007f3e0ff */
[----:B------:R-:W-:-:S03]  /*0320*/  IMAD.IADD R16, R7, 0x1, R11 ;  /* 0x0000000107107824 */ /* 0x000fc600078e020b */
[----:B------:R-:W-:Y:S01]  /*0330*/  LEA.HI.X.SX32 R18, R7, RZ, 0x1, P1 ;  /* 0x000000ff07127211 */ /* 0x000fe200008f0eff */
[--C-:B------:R-:W-:Y:S01]  /*0340*/  IMAD.IADD R7, R16, 0x1, R11.reuse ;  /* 0x0000000110077824 */ /* 0x100fe200078e020b */
[----:B------:R-:W-:Y:S02]  /*0350*/  LEA R14, P1, R15, UR4, 0x1 ;  /* 0x000000040f0e7c11 */ /* 0x000fe4000f8208ff */
[----:B------:R-:W-:Y:S01]  /*0360*/  IADD3 R17, P2, PT, R22, R16, RZ ;  /* 0x0000001016117210 */ /* 0x000fe20007f5e0ff */
[----:B------:R-:W-:Y:S01]  /*0370*/  IMAD.IADD R24, R7, 0x1, R11 ;  /* 0x0000000107187824 */ /* 0x000fe200078e020b */
[----:B------:R-:W-:Y:S02]  /*0380*/  LEA.HI.X R15, R15, UR5, R18, 0x1, P1 ;  /* 0x000000050f0f7c11 */ /* 0x000fe400088f0c12 */
[----:B------:R-:W-:Y:S02]  /*0390*/  LEA.HI.X.SX32 R20, R16, RZ, 0x1, P2 ;  /* 0x000000ff10147211 */ /* 0x000fe400010f0eff */
[----:B------:R-:W-:Y:S01]  /*03a0*/  LEA R16, P1, R17, UR4, 0x1 ;  /* 0x0000000411107c11 */ /* 0x000fe2000f8208ff */
[----:B------:R-:W2:Y:S01]  /*03b0*/  LDG.E.U16.CONSTANT R14, desc[UR6][R14.64] ;  /* 0x000000060e0e7981 */ /* 0x000ea2000c1e9500 */
[----:B------:R-:W-:-:S02]  /*03c0*/  IADD3 R19, P3, PT, R22, R7, RZ ;  /* 0x0000000716137210 */ /* 0x000fc40007f7e0ff */
[----:B------:R-:W-:Y:S02]  /*03d0*/  IADD3 R21, P4, PT, R22, R24, RZ ;  /* 0x0000001816157210 */ /* 0x000fe40007f9e0ff */
[----:B------:R-:W-:Y:S02]  /*03e0*/  LEA.HI.X R17, R17, UR5, R20, 0x1, P1 ;  /* 0x0000000511117c11 */ /* 0x000fe400088f0c14 */
[----:B------:R-:W-:Y:S02]  /*03f0*/  LEA.HI.X.SX32 R28, R7, RZ, 0x1, P3 ;  /* 0x000000ff071c7211 */ /* 0x000fe400018f0eff */
[----:B------:R-:W-:Y:S01]  /*0400*/  LEA R18, P2, R19, UR4, 0x1 ;  /* 0x0000000413127c11 */ /* 0x000fe2000f8408ff */
[----:B------:R-:W3:Y:S01]  /*0410*/  LDG.E.U16.CONSTANT R16, desc[UR6][R16.64] ;  /* 0x0000000610107981 */ /* 0x000ee2000c1e9500 */
[----:B------:R-:W-:Y:S02]  /*0420*/  LEA.HI.X.SX32 R26, R24, RZ, 0x1, P4 ;  /* 0x000000ff181a7211 */ /* 0x000fe400020f0eff */
[----:B------:R-:W-:-:S02]  /*0430*/  LEA R20, P1, R21, UR4, 0x1 ;  /* 0x0000000415147c11 */ /* 0x000fc4000f8208ff */
        /* <DEDUP_REMOVED lines=13> */
.L_x_1843:
        /* <DEDUP_REMOVED lines=19> */
[----:B0-----:R-:W-:-:S07]  /*0640*/  IADD3 R23, PT, PT, R23, 0x80, RZ ;  /* 0x0000008017177810 */ /* 0x001fce0007ffe0ff */
.L_x_1845:
[----:B------:R-:W-:-:S13]  /*0650*/  ISETP.EQ.AND P1, PT, R13, RZ, PT ;  /* 0x000000ff0d00720c */ /* 0x000fda0003f22270 */
[----:B------:R-:W-:Y:S05]  /*0660*/  @!P0 BRA P1, `(.L_x_1840) ;  /* 0x00000004007c8947 */ /* 0x000fea0000800000 */
.L_x_1842:
        /* <DEDUP_REMOVED lines=12> */
.L_x_1841:
[----:B------:R-:W-:-:S04]  /*0730*/  LEA R14, P0, R22, UR8, 0x1 ;  /* 0x00000008160e7c11 */ /* 0x000fc8000f8008ff */
[----:B------:R-:W-:Y:S01]  /*0740*/  LEA.HI.X R15, R22, UR9, RZ, 0x1, P0 ;  /* 0x00000009160f7c11 */ /* 0x000fe200080f0cff */
[----:B------:R-:W-:Y:S01]  /*0750*/  IMAD R24, R10, R11, RZ ;  /* 0x0000000b0a187224 */ /* 0x000fe200078e02ff */
[----:B------:R-:W-:Y:S01]  /*0760*/  VIMNMX R22, PT, PT, R6, 0x1, !PT ;  /* 0x0000000106167848 */ /* 0x000fe20007fe0100 */
[----:B------:R-:W0:Y:S02]  /*0770*/  LDCU.64 UR8, c[0x0][0x380] ;  /* 0x00007000ff0877ac */ /* 0x000e240008000a00 */
[----:B------:R1:W5:Y:S01]  /*0780*/  LDG.E.U16.CONSTANT R13, desc[UR6][R14.64] ;  /* 0x000000060e0d7981 */ /* 0x000362000c1e9500 */
[----:B------:R-:W-:Y:S02]  /*0790*/  IMAD R24, R24, 0x3, RZ ;  /* 0x0000000318187824 */ /* 0x000fe400078e02ff */
[----:B------:R-:W-:-:S05]  /*07a0*/  IMAD.MOV R22, RZ, RZ, -R22 ;  /* 0x000000ffff167224 */ /* 0x000fca00078e0a16 */
        /* <DEDUP_REMOVED lines=9> */
.L_x_1848:
        /* <DEDUP_REMOVED lines=32> */
.L_x_1847:
        /* <DEDUP_REMOVED lines=21> */
.L_x_1849:
[----:B------:R-:W-:-:S13]  /*0b90*/  ISETP.NE.OR P0, PT, R22, RZ, P0 ;  /* 0x000000ff1600720c */ /* 0x000fda0000705670 */
[----:B------:R-:W-:Y:S05]  /*0ba0*/  @!P0 BRA `(.L_x_1840) ;  /* 0x00000000002c8947 */ /* 0x000fea0003800000 */
.L_x_1846:
[----:B-----5:R-:W-:-:S04]  /*0bb0*/  IADD3 R15, P0, PT, R13, R24, RZ ;  /* 0x000000180d0f7210 */ /* 0x020fc80007f1e0ff */
        /* <DEDUP_REMOVED lines=10> */
.L_x_1840:
[----:B------:R-:W-:Y:S05]  /*0c60*/  BSYNC.RECONVERGENT B0 ;  /* 0x0000000000007941 */ /* 0x000fea0003800200 */
.L_x_1839:
        /* <DEDUP_REMOVED lines=11> */
[----:B------:R-:W-:Y:S02]  /*0d20*/  IMAD.MOV R6, RZ, RZ, -R6 ;  /* 0x000000ffff067224 */ /* 0x000fe400078e0a06 */
[----:B------:R-:W-:-:S03]  /*0d30*/  IMAD R4, R13, 0x3, R4 ;  /* 0x000000030d047824 */ /* 0x000fc600078e0204 */
[----:B------:R-:W-:Y:S01]  /*0d40*/  ISETP.GE.AND P0, PT, R6, RZ, PT ;  /* 0x000000ff0600720c */ /* 0x000fe20003f06270 */
[----:B------:R-:W-:-:S12]  /*0d50*/  IMAD R4, R5, 0x4, R4 ;  /* 0x0000000405047824 */ /* 0x000fd800078e0204 */
[----:B------:R-:W-:Y:S05]  /*0d60*/  @P0 BRA `(.L_x_1851) ;  /* 0x00000000008c0947 */ /* 0x000fea0003800000 */
[----:B------:R-:W-:Y:S01]  /*0d70*/  IMAD.MOV R13, RZ, RZ, -R6 ;  /* 0x000000ffff0d7224 */ /* 0x000fe200078e0a06 */
[----:B------:R-:W-:-:S04]  /*0d80*/  PLOP3.LUT P0, PT, PT, PT, PT, 0x80, 0x8 ;  /* 0x000000000008781c */ /* 0x000fc80003f0f070 */
[----:B------:R-:W-:-:S13]  /*0d90*/  ISETP.GT.AND P1, PT, R13, 0x3, PT ;  /* 0x000000030d00780c */ /* 0x000fda0003f24270 */
[----:B------:R-:W-:Y:S05]  /*0da0*/  @!P1 BRA `(.L_x_1852) ;  /* 0x0000000000449947 */ /* 0x000fea0003800000 */
[----:B------:R-:W0:Y:S01]  /*0db0*/  LDC.64 R22, c[0x0][0x3a0] ;  /* 0x0000e800ff167b82 */ /* 0x000e220000000a00 */
[----:B------:R-:W-:-:S13]  /*0dc0*/  PLOP3.LUT P0, PT, PT, PT, PT, 0x8, 0x80 ;  /* 0x000000000080781c */ /* 0x000fda0003f0e170 */
.L_x_1853:
[C---:B------:R-:W-:Y:S02]  /*0dd0*/  IMAD.IADD R16, R4.reuse, 0x1, R7 ;  /* 0x0000000104107824 */ /* 0x040fe400078e0207 */
[----:B0-----:R-:W-:-:S03]  /*0de0*/  IMAD.WIDE R14, R4, 0x2, R22 ;  /* 0x00000002040e7825 */ /* 0x001fc600078e0216 */
[C---:B------:R-:W-:Y:S01]  /*0df0*/  IADD3 R18, PT, PT, R16.reuse, R7, RZ ;  /* 0x0000000710127210 */ /* 0x040fe20007ffe0ff */
[----:B------:R-:W-:Y:S01]  /*0e00*/  IMAD.WIDE R16, R16, 0x2, R22 ;  /* 0x0000000210107825 */ /* 0x000fe200078e0216 */
[----:B------:R1:W-:Y:S03]  /*0e10*/  STG.E.64 desc[UR6][R14.64], RZ ;  /* 0x000000ff0e007986 */ /* 0x0003e6000c101b06 */
[C---:B------:R-:W-:Y:S01]  /*0e20*/  IMAD.IADD R13, R18.reuse, 0x1, R7 ;  /* 0x00000001120d7824 */ /* 0x040fe200078e0207 */
[----:B------:R1:W-:Y:S01]  /*0e30*/  STG.E.64 desc[UR6][R16.64], RZ ;  /* 0x000000ff10007986 */ /* 0x0003e2000c101b06 */
[----:B------:R-:W-:-:S04]  /*0e40*/  IMAD.WIDE R18, R18, 0x2, R22 ;  /* 0x0000000212127825 */ /* 0x000fc800078e0216 */
[C---:B------:R-:W-:Y:S01]  /*0e50*/  IMAD.WIDE R20, R13.reuse, 0x2, R22 ;  /* 0x000000020d147825 */ /* 0x040fe200078e0216 */
[----:B------:R1:W-:Y:S03]  /*0e60*/  STG.E.64 desc[UR6][R18.64], RZ ;  /* 0x000000ff12007986 */ /* 0x0003e6000c101b06 */
[----:B------:R-:W-:Y:S01]  /*0e70*/  VIADD R6, R6, 0x4 ;  /* 0x0000000406067836 */ /* 0x000fe20000000000 */
[----:B------:R1:W-:Y:S01]  /*0e80*/  STG.E.64 desc[UR6][R20.64], RZ ;  /* 0x000000ff14007986 */ /* 0x0003e2000c101b06 */
[----:B------:R-:W-:-:S03]  /*0e90*/  IMAD.IADD R4, R13, 0x1, R7 ;  /* 0x000000010d047824 */ /* 0x000fc600078e0207 */
[----:B------:R-:W-:-:S13]  /*0ea0*/  ISETP.GE.AND P1, PT, R6, -0x3, PT ;  /* 0xfffffffd0600780c */ /* 0x000fda0003f26270 */
[----:B-1----:R-:W-:Y:S05]  /*0eb0*/  @!P1 BRA `(.L_x_1853) ;  /* 0xfffffffc00c49947 */ /* 0x002fea000383ffff */
.L_x_1852:
[----:B------:R-:W-:-:S05]  /*0ec0*/  IMAD.MOV R13, RZ, RZ, -R6 ;  /* 0x000000ffff0d7224 */ /* 0x000fca00078e0a06 */
        /* <DEDUP_REMOVED lines=11> */
.L_x_1854:
[----:B------:R-:W-:-:S13]  /*0f80*/  ISETP.NE.OR P0, PT, R6, RZ, P0 ;  /* 0x000000ff0600720c */ /* 0x000fda0000705670 */
[----:B------:R-:W-:Y:S05]  /*0f90*/  @!P0 BRA `(.L_x_1850) ;  /* 0x00000000001c8947 */ /* 0x000fea0003800000 */
.L_x_1851:
[----:B0-----:R-:W0:Y:S02]  /*0fa0*/  LDC.64 R14, c[0x0][0x3a0] ;  /* 0x0000e800ff0e7b82 */ /* 0x001e240000000a00 */
.L_x_1855:
[----:B0-----:R-:W-:-:S04]  /*0fb0*/  IMAD.WIDE R16, R4, 0x2, R14 ;  /* 0x0000000204107825 */ /* 0x001fc800078e020e */
[----:B------:R-:W-:Y:S01]  /*0fc0*/  VIADD R6, R6, 0x1 ;  /* 0x0000000106067836 */ /* 0x000fe20000000000 */
[----:B------:R1:W-:Y:S01]  /*0fd0*/  STG.E.64 desc[UR6][R16.64], RZ ;  /* 0x000000ff10007986 */ /* 0x0003e2000c101b06 */
[----:B------:R-:W-:-:S03]  /*0fe0*/  IMAD.IADD R4, R4, 0x1, R7 ;  /* 0x0000000104047824 */ /* 0x000fc600078e0207 */
[----:B------:R-:W-:-:S13]  /*0ff0*/  ISETP.NE.AND P0, PT, R6, RZ, PT ;  /* 0x000000ff0600720c */ /* 0x000fda0003f05270 */
[----:B-1----:R-:W-:Y:S05]  /*1000*/  @P0 BRA `(.L_x_1855) ;  /* 0xfffffffc00e80947 */ /* 0x002fea000383ffff */
.L_x_1850:
        /* <DEDUP_REMOVED lines=20> */
.L_x_1857:
[----:B------:R-:W1:Y:S01]  /*1150*/  LDC.64 R4, c[0x0][0x390] ;  /* 0x0000e400ff047b82 */ /* 0x000e620000000a00 */
[----:B-----5:R-:W-:-:S04]  /*1160*/  VIADD R2, R13, UR4 ;  /* 0x000000040d027c36 */ /* 0x020fc80008000000 */
[----:B------:R-:W-:-:S05]  /*1170*/  IMAD R6, R2, R7, RZ ;  /* 0x0000000702067224 */ /* 0x000fca00078e02ff */
[----:B0-----:R-:W-:-:S04]  /*1180*/  SHF.R.S32.HI R17, RZ, 0x1f, R6 ;  /* 0x0000001fff117819 */ /* 0x001fc80000011406 */
[----:B------:R-:W-:-:S04]  /*1190*/  LEA.HI R6, R17, R6, RZ, 0x3 ;  /* 0x0000000611067211 */ /* 0x000fc800078f18ff */
[----:B------:R-:W-:-:S05]  /*11a0*/  LEA.HI.SX32 R17, R6, R21, 0x1d ;  /* 0x0000001506117211 */ /* 0x000fca00078feaff */
[----:B-1----:R-:W-:Y:S02]  /*11b0*/  IMAD.WIDE R4, R17, 0x4, R4 ;  /* 0x0000000411047825 */ /* 0x002fe400078e0204 */
[----:B------:R-:W0:Y:S04]  /*11c0*/  LDC.64 R16, c[0x0][0x398] ;  /* 0x0000e600ff107b82 */ /* 0x000e280000000a00 */
[----:B------:R-:W2:Y:S01]  /*11d0*/  LDG.E.CONSTANT R5, desc[UR6][R4.64] ;  /* 0x0000000604057981 */ /* 0x000ea2000c1e9900 */
[----:B------:R-:W-:-:S04]  /*11e0*/  IMAD.SHL.U32 R19, R22, 0x2, RZ ;  /* 0x0000000216137824 */ /* 0x000fc800078e00ff */
[----:B------:R-:W-:-:S05]  /*11f0*/  IMAD.WIDE.U32 R18, R19, 0x2, R14 ;  /* 0x0000000213127825 */ /* 0x000fca00078e000e */
[----:B------:R-:W3:Y:S01]  /*1200*/  LDG.E.U16.CONSTANT R27, desc[UR6][R18.64+0x2] ;  /* 0x00000206121b7981 */ /* 0x000ee2000c1e9500 */
[----:B0-----:R-:W-:-:S06]  /*1210*/  IMAD.WIDE.U32 R16, R2, 0x2, R16 ;  /* 0x0000000202107825 */ /* 0x001fcc00078e0010 */
[----:B------:R0:W4:Y:S01]  /*1220*/  LDG.E.U16.CONSTANT R16, desc[UR6][R16.64] ;  /* 0x0000000610107981 */ /* 0x000122000c1e9500 */
[----:B------:R-:W-:Y:S01]  /*1230*/  UIADD3 UR4, UPT, UPT, UR4, 0x1, URZ ;  /* 0x0000000104047890 */ /* 0x000fe2000fffe0ff */
[----:B--2---:R-:W-:-:S04]  /*1240*/  SHF.R.U32.HI R2, RZ, R20, R5 ;  /* 0x00000014ff027219 */ /* 0x004fc80000011605 */
[--C-:B------:R-:W-:Y:S02]  /*1250*/  SHF.R.U32.HI R4, RZ, 0x8, R2.reuse ;  /* 0x00000008ff047819 */ /* 0x100fe40000011602 */
[----:B------:R-:W-:Y:S02]  /*1260*/  LOP3.LUT R6, R2, 0xf, RZ, 0xc0, !PT ;  /* 0x0000000f02067812 */ /* 0x000fe400078ec0ff */
[----:B------:R-:W-:Y:S02]  /*1270*/  SHF.R.U32.HI R23, RZ, 0x4, R2 ;  /* 0x00000004ff177819 */ /* 0x000fe40000011602 */
[----:B------:R-:W-:Y:S01]  /*1280*/  LOP3.LUT R4, R4, 0xf, RZ, 0xc0, !PT ;  /* 0x0000000f04047812 */ /* 0x000fe200078ec0ff */
[----:B------:R-:W-:Y:S01]  /*1290*/  IMAD R25, R6, R6, R6 ;  /* 0x0000000606197224 */ /* 0x000fe200078e0206 */
[----:B------:R-:W-:Y:S01]  /*12a0*/  SHF.R.U32.HI R2, RZ, 0xc, R2 ;  /* 0x0000000cff027819 */ /* 0x000fe20000011602 */
[----:B---3--:R-:W-:Y:S01]  /*12b0*/  IMAD.IADD R22, R27, 0x1, R22 ;  /* 0x000000011b167824 */ /* 0x008fe200078e0216 */
        /* <DEDUP_REMOVED lines=19> */
.L_x_1856:
[C---:B------:R-:W-:Y:S01]  /*13f0*/  ISETP.GT.AND P0, PT, R0.reuse, UR5, PT ;  /* 0x0000000500007c0c */ /* 0x040fe2000bf04270 */
[----:B------:R-:W-:Y:S01]  /*1400*/  IMAD.MOV.U32 R13, RZ, RZ, RZ ;  /* 0x000000ffff0d7224 */ /* 0x000fe200078e00ff */
[----:B------:R-:W-:Y:S02]  /*1410*/  SHF.R.S32.HI R3, RZ, 0x1f, R24 ;  /* 0x0000001fff037819 */ /* 0x000fe40000011418 */
[----:B0-----:R-:W-:Y:S02]  /*1420*/  CS2R R16, SRZ ;  /* 0x0000000000107805 */ /* 0x001fe4000001ff00 */
[C---:B--2---:R-:W-:Y:S01]  /*1430*/  ISETP.GT.AND P1, PT, R0.reuse, UR8, PT ;  /* 0x0000000800007c0c */ /* 0x044fe2000bf24270 */
[----:B------:R-:W-:Y:S01]  /*1440*/  IMAD.MOV.U32 R18, RZ, RZ, RZ ;  /* 0x000000ffff127224 */ /* 0x000fe200078e00ff */
[----:B------:R-:W-:Y:S02]  /*1450*/  LEA.HI R3, R3, R24, RZ, 0x5 ;  /* 0x0000001803037211 */ /* 0x000fe400078f28ff */
[----:B---3--:R-:W-:-:S02]  /*1460*/  ISETP.GT.AND P2, PT, R0, UR9, PT ;  /* 0x0000000900007c0c */ /* 0x008fc4000bf44270 */
[C---:B----4-:R-:W-:Y:S02]  /*1470*/  ISETP.GT.AND P3, PT, R0.reuse, UR10, PT ;  /* 0x0000000a00007c0c */ /* 0x050fe4000bf64270 */
[----:B-1----:R-:W-:Y:S02]  /*1480*/  ISETP.GT.AND P4, PT, R0, UR11, PT ;  /* 0x0000000b00007c0c */ /* 0x002fe4000bf84270 */
[----:B------:R-:W-:Y:S01]  /*1490*/  SHF.R.S32.HI R20, RZ, 0x5, R3 ;  /* 0x00000005ff147819 */ /* 0x000fe20000011403 */
[----:B------:R-:W-:Y:S01]  /*14a0*/  HFMA2 R3, -RZ, RZ, 0, 0 ;  /* 0x00000000ff037431 */ /* 0x000fe200000001ff */
        /* <DEDUP_REMOVED lines=8> */
.L_x_1858:
        /* <DEDUP_REMOVED lines=8> */
.L_x_1859:
        /* <DEDUP_REMOVED lines=8> */
.L_x_1860:
        /* <DEDUP_REMOVED lines=8> */
.L_x_1861:
        /* <DEDUP_REMOVED lines=8> */
.L_x_1862:
[----:B------:R-:W-:Y:S01]  /*1730*/  IMAD R3, R20, 0x8, R3 ;  /* 0x0000000814037824 */ /* 0x000fe200078e0203 */
[----:B------:R-:W0:Y:S01]  /*1740*/  LDCU.64 UR4, c[0x0][0x388] ;  /* 0x00007100ff0477ac */ /* 0x000e220008000a00 */
[----:B------:R-:W-:Y:S02]  /*1750*/  SHF.R.S32.HI R14, RZ, 0x1f, R12 ;  /* 0x0000001fff0e7819 */ /* 0x000fe4000001140c */
[----:B------:R-:W-:Y:S02]  /*1760*/  VIMNMX R11, PT, PT, R11, UR9, PT ;  /* 0x000000090b0b7c48 */ /* 0x000fe4000bfe0100 */
[----:B------:R-:W-:Y:S02]  /*1770*/  IADD3 R3, PT, PT, R16, R3, R13 ;  /* 0x0000000310037210 */ /* 0x000fe40007ffe00d */
[----:B------:R-:W-:Y:S02]  /*1780*/  PRMT R43, RZ, 0x5410, RZ ;  /* 0x00005410ff2b7816 */ /* 0x000fe400000000ff */
[----:B------:R-:W-:-:S02]  /*1790*/  IADD3 R18, PT, PT, R18, R3, R17 ;  /* 0x0000000312127210 */ /* 0x000fc40007ffe011 */
[----:B------:R-:W-:Y:S02]  /*17a0*/  PRMT R34, RZ, 0x5410, RZ ;  /* 0x00005410ff227816 */ /* 0x000fe400000000ff */
[----:B------:R-:W-:Y:S01]  /*17b0*/  PRMT R84, RZ, 0x5410, RZ ;  /* 0x00005410ff547816 */ /* 0x000fe200000000ff */
[----:B------:R-:W-:Y:S01]  /*17c0*/  IMAD R3, R18, R7, RZ ;  /* 0x0000000712037224 */ /* 0x000fe200078e02ff */
[----:B------:R-:W-:Y:S02]  /*17d0*/  PRMT R83, RZ, 0x5410, RZ ;  /* 0x00005410ff537816 */ /* 0x000fe400000000ff */
[----:B------:R-:W-:Y:S02]  /*17e0*/  PRMT R21, RZ, 0x5410, RZ ;  /* 0x00005410ff157816 */ /* 0x000fe400000000ff */
[----:B------:R-:W-:Y:S02]  /*17f0*/  IADD3 R12, P0, PT, R12, R3, RZ ;  /* 0x000000030c0c7210 */ /* 0x000fe40007f1e0ff */
[----:B------:R-:W-:-:S02]  /*1800*/  PRMT R20, RZ, 0x5410, RZ ;  /* 0x00005410ff147816 */ /* 0x000fc400000000ff */
[----:B------:R-:W-:Y:S02]  /*1810*/  LEA.HI.X.SX32 R3, R3, R14, 0x1, P0 ;  /* 0x0000000e03037211 */ /* 0x000fe400000f0eff */
[----:B------:R-:W-:Y:S02]  /*1820*/  ISETP.GT.AND P0, PT, R11, R0, PT ;  /* 0x000000000b00720c */ /* 0x000fe40003f04270 */
[----:B0-----:R-:W-:-:S04]  /*1830*/  LEA R36, P1, R12, UR4, 0x2 ;  /* 0x000000040c247c11 */ /* 0x001fc8000f8210ff */
[----:B------:R-:W-:-:S07]  /*1840*/  LEA.HI.X R37, R12, UR5, R3, 0x2, P1 ;  /* 0x000000050c257c11 */ /* 0x000fce00088f1403 */
[----:B------:R-:W-:Y:S05]  /*1850*/  @!P0 BRA `(.L_x_1863) ;  /* 0x0000002000008947 */ /* 0x000fea0003800000 */
[----:B------:R-:W-:-:S13]  /*1860*/  ISETP.GT.AND P0, PT, R8, RZ, PT ;  /* 0x000000ff0800720c */ /* 0x000fda0003f04270 */
[----:B------:R-:W-:Y:S05]  /*1870*/  @!P0 BRA `(.L_x_1863) ;  /* 0x0000001c00f88947 */ /* 0x000fea0003800000 */
[----:B------:R0:W2:Y:S01]  /*1880*/  LDG.E.128.CONSTANT R16, desc[UR6][R36.64] ;  /* 0x0000000624107981 */ /* 0x0000a2000c1e9d00 */
[----:B------:R-:W-:-:S05]  /*1890*/  IMAD.WIDE R12, R7, 0x4, R36 ;  /* 0x00000004070c7825 */ /* 0x000fca00078e0224 */
[----:B------:R2:W3:Y:S01]  /*18a0*/  LDG.E.128.CONSTANT R20, desc[UR6][R12.64] ;  /* 0x000000060c147981 */ /* 0x0004e2000c1e9d00 */
[----:B------:R-:W-:-:S05]  /*18b0*/  IMAD.WIDE R14, R7, 0x4, R12 ;  /* 0x00000004070e7825 */ /* 0x000fca00078e020c */
[----:B------:R1:W4:Y:S01]  /*18c0*/  LDG.E.128.CONSTANT R24, desc[UR6][R14.64] ;  /* 0x000000060e187981 */ /* 0x000322000c1e9d00 */
[----:B------:R-:W-:-:S05]  /*18d0*/  IMAD.WIDE R40, R7, 0x4, R14 ;  /* 0x0000000407287825 */ /* 0x000fca00078e020e */
[----:B------:R5:W4:Y:S01]  /*18e0*/  LDG.E.128.CONSTANT R28, desc[UR6][R40.64] ;  /* 0x00000006281c7981 */ /* 0x000b22000c1e9d00 */
[----:B------:R-:W-:-:S06]  /*18f0*/  IMAD.WIDE R32, R7, 0x4, R40 ;  /* 0x0000000407207825 */ /* 0x000fcc00078e0228 */
[----:B------:R-:W4:Y:S01]  /*1900*/  LDG.E.128.CONSTANT R32, desc[UR6][R32.64] ;  /* 0x0000000620207981 */ /* 0x000f22000c1e9d00 */
        /* <DEDUP_REMOVED lines=9> */
[----:B-1----:R-:W-:Y:S02]  /*19a0*/  LOP3.LUT R14, R18, 0x1f001f, RZ, 0xc0, !PT ;  /* 0x001f001f120e7812 */ /* 0x002fe400078ec0ff */
[----:B------:R-:W-:Y:S02]  /*19b0*/  LOP3.LUT R13, R17, 0x3e003e0, RZ, 0xc0, !PT ;  /* 0x03e003e0110d7812 */ /* 0x000fe400078ec0ff */
[----:B------:R-:W-:Y:S02]  /*19c0*/  LOP3.LUT R12, R12, 0x64006400, RZ, 0xfc, !PT ;  /* 0x640064000c0c7812 */ /* 0x000fe400078efcff */
[----:B------:R-:W-:Y:S02]  /*19d0*/  LOP3.LUT R15, R14, 0x64006400, RZ, 0xfc, !PT ;  /* 0x640064000e0f7812 */ /* 0x000fe400078efcff */
[----:B------:R-:W-:-:S02]  /*19e0*/  LOP3.LUT R0, R16, 0x1f001f, RZ, 0xc0, !PT ;  /* 0x001f001f10007812 */ /* 0x000fc400078ec0ff */
[----:B------:R-:W-:Y:S01]  /*19f0*/  LOP3.LUT R3, R16, 0x3e003e0, RZ, 0xc0, !PT ;  /* 0x03e003e010037812 */ /* 0x000fe200078ec0ff */
[----:B------:R-:W-:Y:S01]  /*1a00*/  HADD2 R15, R15, -1040, -1040 ;  /* 0xe410e4100f0f7430 */ /* 0x000fe20000000000 */
[--C-:B------:R-:W-:Y:S02]  /*1a10*/  SHF.R.U32.HI R47, RZ, 0xf, R16.reuse ;  /* 0x0000000fff2f7819 */ /* 0x100fe40000011610 */
[----:B------:R-:W-:Y:S01]  /*1a20*/  SHF.R.U32.HI R11, RZ, 0xa, R16 ;  /* 0x0000000aff0b7819 */ /* 0x000fe20000011610 */
[----:B------:R-:W-:Y:S01]  /*1a30*/  HADD2 R16, R12, -1040, -1040 ;  /* 0xe410e4100c107430 */ /* 0x000fe20000000000 */
[----:B------:R-:W-:Y:S02]  /*1a40*/  LOP3.LUT R14, R13, 0x64006400, RZ, 0xfc, !PT ;  /* 0x640064000d0e7812 */ /* 0x000fe400078efcff */
[----:B-----5:R-:W-:Y:S01]  /*1a50*/  LOP3.LUT R41, R19, 0x1f001f, RZ, 0xc0, !PT ;  /* 0x001f001f13297812 */ /* 0x020fe200078ec0ff */
[----:B0-----:R-:W-:Y:S01]  /*1a60*/  HFMA2 R12, R16, R36, RZ ;  /* 0x00000024100c7231 */ /* 0x001fe200000000ff */
[----:B------:R-:W-:Y:S01]  /*1a70*/  LOP3.LUT R0, R0, 0x64006400, RZ, 0xfc, !PT ;  /* 0x6400640000007812 */ /* 0x000fe200078efcff */
[----:B------:R-:W-:Y:S01]  /*1a80*/  HFMA2 R14, R14, R61.H0_H0, -48, -48 ;  /* 0xd200d2000e0e7431 */ /* 0x000fe2000004003d */
[----:B------:R-:W-:-:S02]  /*1a90*/  LOP3.LUT R40, R18, 0x3e003e0, RZ, 0xc0, !PT ;  /* 0x03e003e012287812 */ /* 0x000fc400078ec0ff */
[----:B------:R-:W-:Y:S01]  /*1aa0*/  LOP3.LUT R41, R41, 0x64006400, RZ, 0xfc, !PT ;  /* 0x6400640029297812 */ /* 0x000fe200078efcff */
[----:B------:R-:W-:Y:S01]  /*1ab0*/  HFMA2 R48, R14, R37, R12 ;  /* 0x000000250e307231 */ /* 0x000fe2000000000c */
[----:B------:R-:W-:Y:S01]  /*1ac0*/  LOP3.LUT R12, R3, 0x64006400, RZ, 0xfc, !PT ;  /* 0x64006400030c7812 */ /* 0x000fe200078efcff */
[----:B------:R-:W-:Y:S01]  /*1ad0*/  HADD2 R3, R0, -1040, -1040 ;  /* 0xe410e41000037430 */ /* 0x000fe20000000000 */
[----:B------:R-:W-:Y:S02]  /*1ae0*/  LOP3.LUT R42, R19, 0x3e003e0, RZ, 0xc0, !PT ;  /* 0x03e003e0132a7812 */ /* 0x000fe400078ec0ff */
[--C-:B------:R-:W-:Y:S01]  /*1af0*/  SHF.R.U32.HI R46, RZ, 0xf, R19.reuse ;  /* 0x0000000fff2e7819 */ /* 0x100fe20000011613 */
[----:B------:R-:W-:Y:S01]  /*1b00*/  HFMA2 R0, R12, R61.H0_H0, -48, -48 ;  /* 0xd200d2000c007431 */ /* 0x000fe2000004003d */
[----:B------:R-:W-:Y:S01]  /*1b10*/  SHF.R.U32.HI R19, RZ, 0xa, R19 ;  /* 0x0000000aff137819 */ /* 0x000fe20000011613 */
[----:B------:R-:W-:Y:S01]  /*1b20*/  HADD2 R12, R41, -1040, -1040 ;  /* 0xe410e410290c7430 */ /* 0x000fe20000000000 */
[----:B------:R-:W-:-:S02]  /*1b30*/  LOP3.LUT R40, R40, 0x64006400, RZ, 0xfc, !PT ;  /* 0x6400640028287812 */ /* 0x000fc400078efcff */
[--C-:B------:R-:W-:Y:S01]  /*1b40*/  SHF.R.U32.HI R45, RZ, 0xf, R17.reuse ;  /* 0x0000000fff2d7819 */ /* 0x100fe20000011611 */
[-C--:B------:R-:W-:Y:S01]  /*1b50*/  HFMA2 R41, R12, R36.reuse, RZ ;  /* 0x000000240c297231 */ /* 0x080fe200000000ff */
[----:B------:R-:W-:Y:S01]  /*1b60*/  SHF.R.U32.HI R17, RZ, 0xa, R17 ;  /* 0x0000000aff117819 */ /* 0x000fe20000011611 */
[----:B------:R-:W-:Y:S01]  /*1b70*/  HFMA2 R13, R40, R61.H0_H0, -48, -48 ;  /* 0xd200d200280d7431 */ /* 0x000fe2000004003d */
[--C-:B------:R-:W-:Y:S01]  /*1b80*/  SHF.R.U32.HI R44, RZ, 0xf, R18.reuse ;  /* 0x0000000fff2c7819 */ /* 0x100fe20000011612 */
[-C--:B------:R-:W-:Y:S01]  /*1b90*/  HFMA2 R40, R15, R36.reuse, RZ.H0_H0 ;  /* 0x000000240f287231 */ /* 0x080fe200000400ff */
[----:B------:R-:W-:Y:S01]  /*1ba0*/  LOP3.LUT R42, R42, 0x64006400, RZ, 0xfc, !PT ;  /* 0x640064002a2a7812 */ /* 0x000fe200078efcff */
[----:B------:R-:W-:Y:S01]  /*1bb0*/  HFMA2 R36, R3, R36, RZ.H0_H0 ;  /* 0x0000002403247231 */ /* 0x000fe200000400ff */
[----:B------:R-:W-:Y:S01]  /*1bc0*/  LOP3.LUT R11, R11, 0x1f001f, RZ, 0xc0, !PT ;  /* 0x001f001f0b0b7812 */ /* 0x000fe200078ec0ff */
[-C--:B------:R-:W-:Y:S01]  /*1bd0*/  HFMA2 R49, R13, R37.reuse, R40 ;  /* 0x000000250d317231 */ /* 0x080fe20000000028 */
[----:B------:R-:W-:Y:S01]  /*1be0*/  SHF.R.U32.HI R18, RZ, 0xa, R18 ;  /* 0x0000000aff127819 */ /* 0x000fe20000011612 */
[----:B------:R-:W-:Y:S01]  /*1bf0*/  HFMA2 R51, R0, R37, R36 ;  /* 0x0000002500337231 */ /* 0x000fe20000000024 */
[----:B------:R-:W-:-:S02]  /*1c00*/  LOP3.LUT R43, R19, 0x1f001f, RZ, 0xc0, !PT ;  /* 0x001f001f132b7812 */ /* 0x000fc400078ec0ff */
[----:B------:R-:W-:Y:S02]  /*1c10*/  LOP3.LUT R17, R17, 0x1f001f, RZ, 0xc0, !PT ;  /* 0x001f001f11117812 */ /* 0x000fe400078ec0ff */
[----:B------:R-:W-:Y:S01]  /*1c20*/  LOP3.LUT R19, R11, 0x64006400, RZ, 0xfc, !PT ;  /* 0x640064000b137812 */ /* 0x000fe200078efcff */
[----:B------:R-:W-:Y:S01]  /*1c30*/  HFMA2 R11, R42, R61.H0_H0, -48, -48 ;  /* 0xd200d2002a0b7431 */ /* 0x000fe2000004003d */
[----:B------:R-:W-:Y:S02]  /*1c40*/  LOP3.LUT R18, R18, 0x1f001f, RZ, 0xc0, !PT ;  /* 0x001f001f12127812 */ /* 0x000fe400078ec0ff */
[----:B------:R-:W-:Y:S01]  /*1c50*/  LOP3.LUT R43, R43, 0x64006400, RZ, 0xfc, !PT ;  /* 0x640064002b2b7812 */ /* 0x000fe200078efcff */
[----:B------:R-:W-:Y:S01]  /*1c60*/  HFMA2 R41, R11, R37, R41 ;  /* 0x000000250b297231 */ /* 0x000fe20000000029 */
[----:B------:R-:W-:Y:S01]  /*1c70*/  LOP3.LUT R17, R17, 0x64006400, RZ, 0xfc, !PT ;  /* 0x6400640011117812 */ /* 0x000fe200078efcff */
[----:B------:R-:W-:Y:S01]  /*1c80*/  HADD2 R19, R19, -1040, -1040 ;  /* 0xe410e41013137430 */ /* 0x000fe20000000000 */
[----:B------:R-:W-:Y:S01]  /*1c90*/  LOP3.LUT R40, R18, 0x64006400, RZ, 0xfc, !PT ;  /* 0x6400640012287812 */ /* 0x000fe200078efcff */
[----:B------:R-:W-:Y:S01]  /*1ca0*/  HADD2 R36, R43, -1040, -1040 ;  /* 0xe410e4102b247430 */ /* 0x000fe20000000000 */
[C---:B---3--:R-:W-:Y:S01]  /*1cb0*/  LOP3.LUT R54, R21.reuse, 0x1f001f, RZ, 0xc0, !PT ;  /* 0x001f001f15367812 */ /* 0x048fe200078ec0ff */
[----:B------:R-:W-:Y:S01]  /*1cc0*/  HADD2 R18, R17, -1040, -1040 ;  /* 0xe410e41011127430 */ /* 0x000fe20000000000 */
[----:B------:R-:W-:Y:S01]  /*1cd0*/  LOP3.LUT R55, R21, 0x3e003e0, RZ, 0xc0, !PT ;  /* 0x03e003e015377812 */ /* 0x000fe200078ec0ff */
[----:B------:R-:W-:Y:S01]  /*1ce0*/  HADD2 R17, R40, -1040, -1040 ;  /* 0xe410e41028117430 */ /* 0x000fe20000000000 */
[--C-:B------:R-:W-:Y:S01]  /*1cf0*/  SHF.R.U32.HI R59, RZ, 0xe, R21.reuse ;  /* 0x0000000eff3b7819 */ /* 0x100fe20000011615 */
[-C--:B------:R-:W-:Y:S01]  /*1d00*/  HFMA2 R52, R36, R38.reuse, R41 ;  /* 0x0000002624347231 */ /* 0x080fe20000000029 */
[----:B------:R-:W-:Y:S01]  /*1d10*/  SHF.R.U32.HI R50, RZ, 0xa, R21 ;  /* 0x0000000aff327819 */ /* 0x000fe20000011615 */
[----:B------:R-:W0:Y:S01]  /*1d20*/  LDS.128 R40, [UR4+0x10] ;  /* 0x00001004ff287984 */ /* 0x000e220008000c00 */
[----:B------:R-:W-:Y:S01]  /*1d30*/  LOP3.LUT R37, R20, 0x1f001f, RZ, 0xc0, !PT ;  /* 0x001f001f14257812 */ /* 0x000fe200078ec0ff */
[-C--:B------:R-:W-:Y:S01]  /*1d40*/  HFMA2 R65, R18, R38.reuse, R48 ;  /* 0x0000002612417231 */ /* 0x080fe20000000030 */
[----:B------:R-:W-:Y:S01]  /*1d50*/  LOP3.LUT R21, R22, 0x1f001f, RZ, 0xc0, !PT ;  /* 0x001f001f16157812 */ /* 0x000fe200078ec0ff */
[-C--:B------:R-:W-:Y:S01]  /*1d60*/  HFMA2 R66, R17, R38.reuse, R49 ;  /* 0x0000002611427231 */ /* 0x080fe20000000031 */
[----:B------:R-:W-:Y:S01]  /*1d70*/  LOP3.LUT R62, R23, 0x1f001f, RZ, 0xc0, !PT ;  /* 0x001f001f173e7812 */ /* 0x000fe200078ec0ff */
[----:B------:R-:W-:Y:S01]  /*1d80*/  HFMA2 R51, R19, R38, R51 ;  /* 0x0000002613337231 */ /* 0x000fe20000000033 */
[----:B------:R-:W-:-:S02]  /*1d90*/  LOP3.LUT R38, R20, 0x3e003e0, RZ, 0xc0, !PT ;  /* 0x03e003e014267812 */ /* 0x000fc400078ec0ff */
[--C-:B------:R-:W-:Y:S02]  /*1da0*/  SHF.R.U32.HI R53, RZ, 0xe, R20.reuse ;  /* 0x0000000eff357819 */ /* 0x100fe40000011614 */
[----:B------:R-:W-:Y:S02]  /*1db0*/  SHF.R.U32.HI R48, RZ, 0xa, R20 ;  /* 0x0000000aff307819 */ /* 0x000fe40000011614 */
[----:B------:R-:W-:Y:S02]  /*1dc0*/  LOP3.LUT R54, R54, 0x64006400, RZ, 0xfc, !PT ;  /* 0x6400640036367812 */ /* 0x000fe400078efcff */
        /* <DEDUP_REMOVED lines=9> */
[----:B------:R-:W-:-:S02]  /*1e60*/  SHF.R.U32.HI R64, RZ, 0xe, R23 ;  /* 0x0000000eff407819 */ /* 0x000fc40000011617 */
        /* <DEDUP_REMOVED lines=8> */
[----:B------:R-:W-:Y:S01]  /*1ef0*/  LOP3.LUT R20, R20, 0x20002, R53, 0xf8, !PT ;  /* 0x0002000214147812 */ /* 0x000fe200078ef835 */
[-C--:B------:R-:W-:Y:S01]  /*1f00*/  HFMA2 R53, R55, R39.reuse, R52 ;  /* 0x0000002737357231 */ /* 0x080fe20000000034 */
[----:B------:R-:W-:Y:S01]  /*1f10*/  LOP3.LUT R58, R58, 0x64006400, RZ, 0xfc, !PT ;  /* 0x640064003a3a7812 */ /* 0x000fe200078efcff */
[----:B------:R-:W-:Y:S01]  /*1f20*/  HFMA2 R51, R38, R39, R51 ;  /* 0x0000002726337231 */ /* 0x000fe20000000033 */
[----:B------:R-:W-:Y:S01]  /*1f30*/  LOP3.LUT R54, R63, 0x64006400, RZ, 0xfc, !PT ;  /* 0x640064003f367812 */ /* 0x000fe200078efcff */
[-C--:B------:R-:W-:Y:S01]  /*1f40*/  HFMA2 R39, R46, R61.reuse.H0_H0, -48, -48 ;  /* 0xd200d2002e277431 */ /* 0x080fe2000004003d */
[--C-:B------:R-:W-:Y:S01]  /*1f50*/  SHF.R.U32.HI R60, RZ, 0xe, R22.reuse ;  /* 0x0000000eff3c7819 */ /* 0x100fe20000011616 */
[-C--:B------:R-:W-:Y:S01]  /*1f60*/  HFMA2 R44, R44, R61.reuse.H0_H0, -48, -48 ;  /* 0xd200d2002c2c7431 */ /* 0x080fe2000004003d */
[----:B------:R-:W-:Y:S01]  /*1f70*/  SHF.R.U32.HI R49, RZ, 0xa, R22 ;  /* 0x0000000aff317819 */ /* 0x000fe20000011616 */
[-C--:B------:R-:W-:Y:S01]  /*1f80*/  HFMA2 R37, R58, R61.reuse.H0_H0, -48, -48 ;  /* 0xd200d2003a257431 */ /* 0x080fe2000004003d */
[----:B------:R-:W-:Y:S01]  /*1f90*/  LOP3.LUT R22, R45, 0x10001, RZ, 0xc0, !PT ;  /* 0x000100012d167812 */ /* 0x000fe200078ec0ff */
[----:B------:R-:W-:Y:S01]  /*1fa0*/  HFMA2 R45, R54, R61.H0_H0, -48, -48 ;  /* 0xd200d200362d7431 */ /* 0x000fe2000004003d */
        /* <DEDUP_REMOVED lines=14> */
[----:B----4-:R-:W-:Y:S01]  /*2090*/  LOP3.LUT R46, R25, 0x1f001f, RZ, 0xc0, !PT ;  /* 0x001f001f192e7812 */ /* 0x010fe200078ec0ff */
        /* <DEDUP_REMOVED lines=29> */
[----:B------:R-:W-:Y:S01]  /*2270*/  LOP3.LUT R59, R27, 0x3e003e0, RZ, 0xc0, !PT ;  /* 0x03e003e01b3b7812 */ /* 0x000fe200078ec0ff */
[-C--:B------:R-:W-:Y:S01]  /*2280*/  HFMA2 R52, R52, R61.reuse.H0_H0, -48, -48 ;  /* 0xd200d20034347431 */ /* 0x080fe2000004003d */
[----:B------:R-:W-:Y:S01]  /*2290*/  LOP3.LUT R21, R21, 0x20002, R60, 0xf8, !PT ;  /* 0x0002000215157812 */ /* 0x000fe200078ef83c */
[----:B------:R-:W-:Y:S01]  /*22a0*/  HFMA2 R42, R58, R61.H0_H0, -48, -48 ;  /* 0xd200d2003a2a7431 */ /* 0x000fe2000004003d */
[----:B------:R-:W-:Y:S01]  /*22b0*/  LOP3.LUT R60, R59, 0x64006400, RZ, 0xfc, !PT ;  /* 0x640064003b3c7812 */ /* 0x000fe200078efcff */
[-C--:B------:R-:W-:Y:S01]  /*22c0*/  HFMA2 R59, R52, R43.reuse, R65 ;  /* 0x0000002b343b7231 */ /* 0x080fe20000000041 */
[----:B------:R-:W-:Y:S01]  /*22d0*/  SHF.R.U32.HI R65, RZ, 0xd, R25 ;  /* 0x0000000dff417819 */ /* 0x000fe20000011619 */
[----:B------:R-:W-:-:S02]  /*22e0*/  HFMA2 R68, R42, R43, R62 ;  /* 0x0000002b2a447231 */ /* 0x000fc4000000003e */
[----:B------:R-:W-:Y:S02]  /*22f0*/  HFMA2 R58, R51, R43, R66 ;  /* 0x0000002b333a7231 */ /* 0x000fe40000000042 */
[----:B------:R-:W-:Y:S01]  /*2300*/  HFMA2 R54, R60, R61.H0_H0, -48, -48 ;  /* 0xd200d2003c367431 */ /* 0x000fe2000004003d */
[----:B------:R-:W-:Y:S02]  /*2310*/  SHF.R.U32.HI R62, RZ, 0xa, R25 ;  /* 0x0000000aff3e7819 */ /* 0x000fe40000011619 */
[----:B------:R-:W-:Y:S01]  /*2320*/  SHF.R.U32.HI R66, RZ, 0xd, R26 ;  /* 0x0000000dff427819 */ /* 0x000fe2000001161a */
[----:B------:R-:W-:Y:S01]  /*2330*/  HFMA2 R69, R54, R43, R63 ;  /* 0x0000002b36457231 */ /* 0x000fe2000000003f */
[--C-:B------:R-:W-:Y:S02]  /*2340*/  SHF.R.U32.HI R25, RZ, 0xd, R24.reuse ;  /* 0x0000000dff197819 */ /* 0x100fe40000011618 */
[----:B------:R-:W-:Y:S02]  /*2350*/  SHF.R.U32.HI R60, RZ, 0xa, R24 ;  /* 0x0000000aff3c7819 */ /* 0x000fe40000011618 */
[----:B------:R-:W-:-:S02]  /*2360*/  LOP3.LUT R23, R23, 0x20002, R64, 0xf8, !PT ;  /* 0x0002000217177812 */ /* 0x000fc400078ef840 */
[----:B------:R-:W-:Y:S02]  /*2370*/  SHF.R.U32.HI R24, RZ, 0xd, R27 ;  /* 0x0000000dff187819 */ /* 0x000fe4000001161b */
[----:B------:R-:W-:Y:S02]  /*2380*/  LOP3.LUT R21, R21, 0x40004, R66, 0xf8, !PT ;  /* 0x0004000415157812 */ /* 0x000fe400078ef842 */
[----:B------:R-:W-:Y:S02]  /*2390*/  LOP3.LUT R43, R20, 0x40004, R25, 0xf8, !PT ;  /* 0x00040004142b7812 */ /* 0x000fe400078ef819 */
[----:B------:R-:W-:Y:S02]  /*23a0*/  LOP3.LUT R66, R23, 0x40004, R24, 0xf8, !PT ;  /* 0x0004000417427812 */ /* 0x000fe400078ef818 */
[----:B------:R-:W-:Y:S02]  /*23b0*/  LOP3.LUT R22, R22, 0x40004, R65, 0xf8, !PT ;  /* 0x0004000416167812 */ /* 0x000fe400078ef841 */
[----:B------:R-:W-:-:S02]  /*23c0*/  SHF.R.U32.HI R20, RZ, 0xc, R30 ;  /* 0x0000000cff147819 */ /* 0x000fc4000001161e */
[----:B------:R-:W-:Y:S02]  /*23d0*/  SHF.R.U32.HI R23, RZ, 0xc, R31 ;  /* 0x0000000cff177819 */ /* 0x000fe4000001161f */
[----:B------:R-:W-:Y:S02]  /*23e0*/  SHF.R.U32.HI R81, RZ, 0xc, R29 ;  /* 0x0000000cff517819 */ /* 0x000fe4000001161d */
[----:B------:R-:W-:Y:S02]  /*23f0*/  LOP3.LUT R84, R21, 0x80008, R20, 0xf8, !PT ;  /* 0x0008000815547812 */ /* 0x000fe400078ef814 */
[----:B------:R-:W-:Y:S02]  /*2400*/  LOP3.LUT R81, R22, 0x80008, R81, 0xf8, !PT ;  /* 0x0008000816517812 */ /* 0x000fe400078ef851 */
[----:B------:R-:W-:Y:S02]  /*2410*/  LOP3.LUT R86, R66, 0x80008, R23, 0xf8, !PT ;  /* 0x0008000842567812 */ /* 0x000fe400078ef817 */
[----:B------:R-:W0:Y:S01]  /*2420*/  LDS.128 R20, [UR4+0x20] ;  /* 0x00002004ff147984 */ /* 0x000e220008000c00 */
[----:B------:R-:W-:-:S02]  /*2430*/  SHF.R.U32.HI R63, RZ, 0xa, R26 ;  /* 0x0000000aff3f7819 */ /* 0x000fc4000001161a */
[----:B------:R-:W-:Y:S02]  /*2440*/  SHF.R.U32.HI R80, RZ, 0xc, R28 ;  /* 0x0000000cff507819 */ /* 0x000fe4000001161c */
[C---:B------:R-:W-:Y:S02]  /*2450*/  LOP3.LUT R26, R29.reuse, 0x1f001f, RZ, 0xc0, !PT ;  /* 0x001f001f1d1a7812 */ /* 0x040fe400078ec0ff */
[----:B------:R-:W-:Y:S02]  /*2460*/  LOP3.LUT R65, R29, 0x3e003e0, RZ, 0xc0, !PT ;  /* 0x03e003e01d417812 */ /* 0x000fe400078ec0ff */
[----:B------:R-:W-:Y:S02]  /*2470*/  SHF.R.U32.HI R70, RZ, 0xa, R29 ;  /* 0x0000000aff467819 */ /* 0x000fe4000001161d */
[C---:B------:R-:W-:Y:S02]  /*2480*/  LOP3.LUT R24, R30.reuse, 0x1f001f, RZ, 0xc0, !PT ;  /* 0x001f001f1e187812 */ /* 0x040fe400078ec0ff */
[----:B------:R-:W-:-:S02]  /*2490*/  LOP3.LUT R29, R30, 0x3e003e0, RZ, 0xc0, !PT ;  /* 0x03e003e01e1d7812 */ /* 0x000fc400078ec0ff */
[----:B------:R-:W-:Y:S02]  /*24a0*/  SHF.R.U32.HI R72, RZ, 0xa, R30 ;  /* 0x0000000aff487819 */ /* 0x000fe4000001161e */
[----:B------:R-:W-:Y:S02]  /*24b0*/  SHF.R.U32.HI R64, RZ, 0xa, R27 ;  /* 0x0000000aff407819 */ /* 0x000fe4000001161b */
[C---:B------:R-:W-:Y:S02]  /*24c0*/  LOP3.LUT R25, R28.reuse, 0x1f001f, RZ, 0xc0, !PT ;  /* 0x001f001f1c197812 */ /* 0x040fe400078ec0ff */
[----:B------:R-:W-:Y:S02]  /*24d0*/  LOP3.LUT R30, R28, 0x3e003e0, RZ, 0xc0, !PT ;  /* 0x03e003e01c1e7812 */ /* 0x000fe400078ec0ff */
[----:B------:R-:W-:Y:S02]  /*24e0*/  SHF.R.U32.HI R71, RZ, 0xa, R28 ;  /* 0x0000000aff477819 */ /* 0x000fe4000001161c */
[----:B------:R-:W-:-:S02]  /*24f0*/  LOP3.LUT R27, R31, 0x1f001f, RZ, 0xc0, !PT ;  /* 0x001f001f1f1b7812 */ /* 0x000fc400078ec0ff */
[----:B------:R-:W-:Y:S02]  /*2500*/  LOP3.LUT R28, R31, 0x3e003e0, RZ, 0xc0, !PT ;  /* 0x03e003e01f1c7812 */ /* 0x000fe400078ec0ff */
[----:B------:R-:W-:Y:S02]  /*2510*/  SHF.R.U32.HI R73, RZ, 0xa, R31 ;  /* 0x0000000aff497819 */ /* 0x000fe4000001161f */
[----:B------:R-:W-:Y:S02]  /*2520*/  LOP3.LUT R80, R43, 0x80008, R80, 0xf8, !PT ;  /* 0x000800082b507812 */ /* 0x000fe400078ef850 */
[----:B------:R-:W-:Y:S02]  /*2530*/  SHF.R.U32.HI R74, RZ, 0xb, R33 ;  /* 0x0000000bff4a7819 */ /* 0x000fe40000011621 */
        /* <DEDUP_REMOVED lines=8> */
[C---:B------:R-:W-:Y:S02]  /*25c0*/  LOP3.LUT R77, R32.reuse, 0x1f001f, RZ, 0xc0, !PT ;  /* 0x001f001f204d7812 */ /* 0x040fe400078ec0ff */
[----:B------:R-:W-:Y:S02]  /*25d0*/  LOP3.LUT R82, R32, 0x3e003e0, RZ, 0xc0, !PT ;  /* 0x03e003e020527812 */ /* 0x000fe400078ec0ff */
[----:B------:R-:W-:Y:S02]  /*25e0*/  SHF.R.U32.HI R34, RZ, 0xa, R32 ;  /* 0x0000000aff227819 */ /* 0x000fe40000011620 */
[----:B------:R-:W-:Y:S02]  /*25f0*/  LOP3.LUT R62, R62, 0x1f001f, RZ, 0xc0, !PT ;  /* 0x001f001f3e3e7812 */ /* 0x000fe400078ec0ff */
[----:B------:R-:W-:Y:S02]  /*2600*/  SHF.R.U32.HI R85, RZ, 0xb, R35 ;  /* 0x0000000bff557819 */ /* 0x000fe40000011623 */
[----:B------:R-:W-:-:S02]  /*2610*/  LOP3.LUT R32, R35, 0x1f001f, RZ, 0xc0, !PT ;  /* 0x001f001f23207812 */ /* 0x000fc400078ec0ff */
[----:B------:R-:W-:Y:S02]  /*2620*/  LOP3.LUT R67, R35, 0x3e003e0, RZ, 0xc0, !PT ;  /* 0x03e003e023437812 */ /* 0x000fe400078ec0ff */
[----:B------:R-:W-:Y:S02]  /*2630*/  SHF.R.U32.HI R78, RZ, 0xa, R35 ;  /* 0x0000000aff4e7819 */ /* 0x000fe40000011623 */
[----:B------:R-:W-:Y:S02]  /*2640*/  LOP3.LUT R35, R84, 0x100010, R83, 0xf8, !PT ;  /* 0x0010001054237812 */ /* 0x000fe400078ef853 */
[----:B------:R-:W-:Y:S02]  /*2650*/  LOP3.LUT R83, R63, 0x1f001f, RZ, 0xc0, !PT ;  /* 0x001f001f3f537812 */ /* 0x000fe400078ec0ff */
[----:B------:R-:W-:Y:S02]  /*2660*/  LOP3.LUT R63, R62, 0x64006400, RZ, 0xfc, !PT ;  /* 0x640064003e3f7812 */ /* 0x000fe400078efcff */
[----:B------:R-:W-:-:S02]  /*2670*/  LOP3.LUT R62, R30, 0x64006400, RZ, 0xfc, !PT ;  /* 0x640064001e3e7812 */ /* 0x000fc400078efcff */
[----:B------:R-:W-:Y:S02]  /*2680*/  LOP3.LUT R84, R29, 0x64006400, RZ, 0xfc, !PT ;  /* 0x640064001d547812 */ /* 0x000fe400078efcff */
[----:B------:R-:W-:Y:S01]  /*2690*/  LOP3.LUT R81, R81, 0x100010, R74, 0xf8, !PT ;  /* 0x0010001051517812 */ /* 0x000fe200078ef84a */
[----:B------:R-:W-:Y:S01]  /*26a0*/  HFMA2 R29, R62, R61.H0_H0, -48, -48 ;  /* 0xd200d2003e1d7431 */ /* 0x000fe2000004003d */
[----:B------:R-:W-:Y:S02]  /*26b0*/  LOP3.LUT R62, R31, 0x64006400, RZ, 0xfc, !PT ;  /* 0x640064001f3e7812 */ /* 0x000fe400078efcff */
[----:B------:R-:W-:Y:S02]  /*26c0*/  LOP3.LUT R31, R60, 0x1f001f, RZ, 0xc0, !PT ;  /* 0x001f001f3c1f7812 */ /* 0x000fe400078ec0ff */
[----:B------:R-:W-:Y:S02]  /*26d0*/  LOP3.LUT R74, R64, 0x1f001f, RZ, 0xc0, !PT ;  /* 0x001f001f404a7812 */ /* 0x000fe400078ec0ff */
[----:B------:R-:W-:-:S02]  /*26e0*/  LOP3.LUT R88, R28, 0x64006400, RZ, 0xfc, !PT ;  /* 0x640064001c587812 */ /* 0x000fc400078efcff */
[----:B------:R-:W-:Y:S02]  /*26f0*/  LOP3.LUT R30, R83, 0x64006400, RZ, 0xfc, !PT ;  /* 0x64006400531e7812 */ /* 0x000fe400078efcff */
[----:B------:R-:W-:Y:S02]  /*2700*/  LOP3.LUT R28, R82, 0x64006400, RZ, 0xfc, !PT ;  /* 0x64006400521c7812 */ /* 0x000fe400078efcff */
[----:B------:R-:W-:Y:S01]  /*2710*/  LOP3.LUT R80, R80, 0x100010, R79, 0xf8, !PT ;  /* 0x0010001050507812 */ /* 0x000fe200078ef84f */
[----:B------:R-:W-:Y:S01]  /*2720*/  HADD2 R60, R30, -1040, -1040 ;  /* 0xe410e4101e3c7430 */ /* 0x000fe20000000000 */
[----:B------:R-:W-:Y:S01]  /*2730*/  LOP3.LUT R82, R67, 0x64006400, RZ, 0xfc, !PT ;  /* 0x6400640043527812 */ /* 0x000fe200078efcff */
[----:B------:R-:W-:Y:S01]  /*2740*/  HADD2 R67, R63, -1040, -1040 ;  /* 0xe410e4103f437430 */ /* 0x000fe20000000000 */
[----:B------:R-:W-:Y:S01]  /*2750*/  LOP3.LUT R31, R31, 0x64006400, RZ, 0xfc, !PT ;  /* 0x640064001f1f7812 */ /* 0x000fe200078efcff */
[-C--:B------:R-:W-:Y:S01]  /*2760*/  HFMA2 R63, R62, R61.reuse.H0_H0, -48, -48 ;  /* 0xd200d2003e3f7431 */ /* 0x080fe2000004003d */
[----:B------:R-:W-:Y:S01]  /*2770*/  LOP3.LUT R79, R86, 0x100010, R85, 0xf8, !PT ;  /* 0x00100010564f7812 */ /* 0x000fe200078ef855 */
[----:B0-----:R-:W-:Y:S01]  /*2780*/  HFMA2 R30, R67, R20, R59 ;  /* 0x00000014431e7231 */ /* 0x001fe2000000003b */
[----:B------:R-:W-:Y:S01]  /*2790*/  LOP3.LUT R64, R65, 0x64006400, RZ, 0xfc, !PT ;  /* 0x6400640041407812 */ /* 0x000fe200078efcff */
[----:B------:R-:W-:Y:S01]  /*27a0*/  HADD2 R31, R31, -1040, -1040 ;  /* 0xe410e4101f1f7430 */ /* 0x000fe20000000000 */
        /* <DEDUP_REMOVED lines=9> */
[-C--:B------:R-:W-:Y:S01]  /*2840*/  HFMA2 R28, R28, R61.reuse.H0_H0, -48, -48 ;  /* 0xd200d2001c1c7431 */ /* 0x080fe2000004003d */
[----:B------:R-:W-:Y:S01]  /*2850*/  LOP3.LUT R84, R25, 0x64006400, RZ, 0xfc, !PT ;  /* 0x6400640019547812 */ /* 0x000fe200078efcff */
[-C--:B------:R-:W-:Y:S01]  /*2860*/  HFMA2 R62, R86, R61.reuse.H0_H0, -48, -48 ;  /* 0xd200d200563e7431 */ /* 0x080fe2000004003d */
[----:B------:R-:W-:Y:S01]  /*2870*/  LOP3.LUT R72, R72, 0x1f001f, RZ, 0xc0, !PT ;  /* 0x001f001f48487812 */ /* 0x000fe200078ec0ff */
[----:B------:R-:W-:-:S02]  /*2880*/  HFMA2 R61, R82, R61.H0_H0, -48, -48 ;  /* 0xd200d200523d7431 */ /* 0x000fc4000004003d */
        /* <DEDUP_REMOVED lines=10> */
[-C--:B------:R-:W-:Y:S01]  /*2930*/  HFMA2 R83, R58, R21.reuse, R30 ;  /* 0x000000153a537231 */ /* 0x080fe2000000001e */
[----:B------:R-:W0:Y:S01]  /*2940*/  LDS.128 R24, [UR4+0x30] ;  /* 0x00003004ff187984 */ /* 0x000e220008000c00 */
[----:B------:R-:W-:Y:S01]  /*2950*/  HADD2 R30, R84, -1040, -1040 ;  /* 0xe410e410541e7430 */ /* 0x000fe20000000000 */
[----:B------:R-:W-:Y:S01]  /*2960*/  LOP3.LUT R70, R70, 0x64006400, RZ, 0xfc, !PT ;  /* 0x6400640046467812 */ /* 0x000fe200078efcff */
[-C--:B------:R-:W-:Y:S01]  /*2970*/  HFMA2 R84, R69, R21.reuse, R74 ;  /* 0x0000001545547231 */ /* 0x080fe2000000004a */
[----:B------:R-:W-:Y:S01]  /*2980*/  LOP3.LUT R71, R71, 0x64006400, RZ, 0xfc, !PT ;  /* 0x6400640047477812 */ /* 0x000fe200078efcff */
[-C--:B------:R-:W-:Y:S02]  /*2990*/  HFMA2 R74, R30, R21.reuse, R82 ;  /* 0x000000151e4a7231 */ /* 0x080fe40000000052 */
[----:B------:R-:W-:Y:S01]  /*29a0*/  HFMA2 R85, R68, R21, R20 ;  /* 0x0000001544557231 */ /* 0x000fe20000000014 */
[----:B------:R-:W-:Y:S01]  /*29b0*/  LOP3.LUT R73, R73, 0x64006400, RZ, 0xfc, !PT ;  /* 0x6400640049497812 */ /* 0x000fe200078efcff */
[----:B------:R-:W-:-:S02]  /*29c0*/  HFMA2 R82, R65, R22, R84 ;  /* 0x0000001641527231 */ /* 0x000fc40000000054 */
[-C--:B------:R-:W-:Y:S02]  /*29d0*/  HFMA2 R20, R29, R22.reuse, R74 ;  /* 0x000000161d147231 */ /* 0x080fe4000000004a */
        /* <DEDUP_REMOVED lines=23> */
[----:B------:R-:W-:-:S02]  /*2b50*/  LOP3.LUT R34, R34, 0x64006400, RZ, 0xfc, !PT ;  /* 0x6400640022227812 */ /* 0x000fc400078efcff */
[----:B------:R-:W-:Y:S01]  /*2b60*/  LOP3.LUT R77, R76, 0x64006400, RZ, 0xfc, !PT ;  /* 0x640064004c4d7812 */ /* 0x000fe200078efcff */
[----:B------:R-:W-:Y:S01]  /*2b70*/  HADD2 R76, R43, -1040, -1040 ;  /* 0xe410e4102b4c7430 */ /* 0x000fe20000000000 */
[----:B------:R-:W-:Y:S02]  /*2b80*/  LOP3.LUT R78, R78, 0x64006400, RZ, 0xfc, !PT ;  /* 0x640064004e4e7812 */ /* 0x000fe400078efcff */
[----:B------:R-:W-:Y:S01]  /*2b90*/  LOP3.LUT R80, R80, 0x64006400, RZ, 0xfc, !PT ;  /* 0x6400640050507812 */ /* 0x000fe200078efcff */
[-C--:B0-----:R-:W-:Y:S02]  /*2ba0*/  HFMA2 R82, R71, R24.reuse, R82 ;  /* 0x0000001847527231 */ /* 0x081fe40000000052 */
[-C--:B------:R-:W-:Y:S01]  /*2bb0*/  HFMA2 R21, R72, R24.reuse, R21 ;  /* 0x0000001848157231 */ /* 0x080fe20000000015 */
[----:B------:R-:W-:Y:S01]  /*2bc0*/  LOP3.LUT R81, R81, 0x64006400, RZ, 0xfc, !PT ;  /* 0x6400640051517812 */ /* 0x000fe200078efcff */
[-C--:B------:R-:W-:Y:S02]  /*2bd0*/  HFMA2 R20, R33, R24.reuse, R20 ;  /* 0x0000001821147231 */ /* 0x080fe40000000014 */
[----:B------:R-:W-:Y:S01]  /*2be0*/  HFMA2 R24, R75, R24, R22 ;  /* 0x000000184b187231 */ /* 0x000fe20000000016 */
[----:B------:R-:W-:Y:S01]  /*2bf0*/  LOP3.LUT R23, R35, 0x64006400, RZ, 0xfc, !PT ;  /* 0x6400640023177812 */ /* 0x000fe200078efcff */
[----:B------:R-:W-:-:S02]  /*2c00*/  HFMA2 R22, R62, R25, R82 ;  /* 0x000000193e167231 */ /* 0x000fc40000000052 */
[-C--:B------:R-:W-:Y:S01]  /*2c10*/  HFMA2 R21, R63, R25.reuse, R21 ;  /* 0x000000193f157231 */ /* 0x080fe20000000015 */
[----:B------:R-:W-:Y:S01]  /*2c20*/  LOP3.LUT R82, R79, 0x64006400, RZ, 0xfc, !PT ;  /* 0x640064004f527812 */ /* 0x000fe200078efcff */
[-C--:B------:R-:W-:Y:S02]  /*2c30*/  HFMA2 R20, R28, R25.reuse, R20 ;  /* 0x000000191c147231 */ /* 0x080fe40000000014 */
[----:B------:R-:W-:Y:S02]  /*2c40*/  HADD2 R35, R34, -1040, -1040 ;  /* 0xe410e41022237430 */ /* 0x000fe40000000000 */
[----:B------:R-:W-:Y:S02]  /*2c50*/  HFMA2 R21, R76, R26, R21 ;  /* 0x0000001a4c157231 */ /* 0x000fe40000000015 */
[----:B------:R-:W-:Y:S01]  /*2c60*/  HFMA2 R25, R61, R25, R24 ;  /* 0x000000193d197231 */ /* 0x000fe20000000018 */
[----:B------:R-:W-:Y:S01]  /*2c70*/  PRMT R84, RZ, 0x5410, RZ ;  /* 0x00005410ff547816 */ /* 0x000fe200000000ff */
[----:B------:R-:W-:-:S02]  /*2c80*/  HADD2 R77, R77, -1040, -1040 ;  /* 0xe410e4104d4d7430 */ /* 0x000fc40000000000 */
[-C--:B------:R-:W-:Y:S02]  /*2c90*/  HFMA2 R20, R35, R26.reuse, R20 ;  /* 0x0000001a23147231 */ /* 0x080fe40000000014 */
[----:B------:R-:W-:Y:S01]  /*2ca0*/  HADD2 R78, R78, -1040, -1040 ;  /* 0xe410e4104e4e7430 */ /* 0x000fe20000000000 */
[----:B------:R-:W-:Y:S01]  /*2cb0*/  PRMT R83, RZ, 0x5410, RZ ;  /* 0x00005410ff537816 */ /* 0x000fe200000000ff */
[----:B------:R-:W-:Y:S02]  /*2cc0*/  HADD2 R79, R80, -1040, -1040 ;  /* 0xe410e410504f7430 */ /* 0x000fe40000000000 */
[----:B------:R-:W-:Y:S02]  /*2cd0*/  HADD2 R80, R81, -1040, -1040 ;  /* 0xe410e41051507430 */ /* 0x000fe40000000000 */
[----:B------:R-:W-:Y:S02]  /*2ce0*/  HFMA2 R22, R77, R26, R22 ;  /* 0x0000001a4d167231 */ /* 0x000fe40000000016 */
[----:B------:R-:W-:-:S02]  /*2cf0*/  HFMA2 R20, R79, R27, R20 ;  /* 0x0000001b4f147231 */ /* 0x000fc40000000014 */
[----:B------:R-:W-:Y:S02]  /*2d00*/  HFMA2 R25, R78, R26, R25 ;  /* 0x0000001a4e197231 */ /* 0x000fe40000000019 */
        /* <DEDUP_REMOVED lines=17> */
[----:B------:R-:W-:Y:S01]  /*2e20*/  MOV R85, R15 ;  /* 0x0000000f00557202 */ /* 0x000fe20000000f00 */
[----:B------:R-:W-:Y:S01]  /*2e30*/  IMAD.MOV.U32 R87, RZ, RZ, R12 ;  /* 0x000000ffff577224 */ /* 0x000fe200078e000c */
[----:B------:R-:W-:Y:S01]  /*2e40*/  MOV R89, R17 ;  /* 0x0000001100597202 */ /* 0x000fe20000000f00 */
[----:B------:R-:W1:Y:S01]  /*2e50*/  LDS.128 R24, [UR4+0x50] ;  /* 0x00005004ff187984 */ /* 0x000e620008000c00 */
[----:B------:R-:W-:Y:S01]  /*2e60*/  IMAD.MOV.U32 R90, RZ, RZ, R11 ;  /* 0x000000ffff5a7224 */ /* 0x000fe200078e000b */
[----:B------:R-:W-:Y:S01]  /*2e70*/  ISETP.NE.AND P0, PT, R8, 0x2, PT ;  /* 0x000000020800780c */ /* 0x000fe20003f05270 */
[----:B------:R-:W-:Y:S01]  /*2e80*/  IMAD.MOV.U32 R86, RZ, RZ, R14 ;  /* 0x000000ffff567224 */ /* 0x000fe200078e000e */
[----:B------:R-:W-:Y:S01]  /*2e90*/  PRMT R6, R6, 0x5410, R5 ;  /* 0x0000541006067816 */ /* 0x000fe20000000005 */
[----:B------:R-:W-:Y:S01]  /*2ea0*/  IMAD.MOV.U32 R88, RZ, RZ, R13 ;  /* 0x000000ffff587224 */ /* 0x000fe200078e000d */
        /* <DEDUP_REMOVED lines=9> */
[----:B------:R-:W-:Y:S02]  /*2f40*/  IMAD.MOV.U32 R11, RZ, RZ, R18 ;  /* 0x000000ffff0b7224 */ /* 0x000fe400078e0012 */
[-C--:B------:R-:W-:Y:S02]  /*2f50*/  HFMA2 R12, R19, R22.reuse, R12 ;  /* 0x00000016130c7231 */ /* 0x080fe4000000000c */
[-C--:B------:R-:W-:Y:S02]  /*2f60*/  HFMA2 R18, R89, R22.reuse, R14 ;  /* 0x0000001659127231 */ /* 0x080fe4000000000e */
[----:B------:R-:W-:Y:S02]  /*2f70*/  HFMA2 R21, R36, R22, R20 ;  /* 0x0000001624157231 */ /* 0x000fe40000000014 */
[----:B------:R-:W-:-:S02]  /*2f80*/  HFMA2 R20, R38, R23, R12 ;  /* 0x0000001726147231 */ /* 0x000fc4000000000c */
[----:B------:R-:W-:Y:S02]  /*2f90*/  HFMA2 R17, R11, R22, R13 ;  /* 0x000000160b117231 */ /* 0x000fe4000000000d */
[-C--:B------:R-:W-:Y:S01]  /*2fa0*/  HFMA2 R18, R56, R23.reuse, R18 ;  /* 0x0000001738127231 */ /* 0x080fe20000000012 */
[----:B------:R-:W0:Y:S01]  /*2fb0*/  LDS.128 R12, [UR4+0x60] ;  /* 0x00006004ff0c7984 */ /* 0x000e220008000c00 */
[-C--:B-1----:R-:W-:Y:S02]  /*2fc0*/  HFMA2 R20, R39, R24.reuse, R20 ;  /* 0x0000001827147231 */ /* 0x082fe40000000014 */
[-C--:B------:R-:W-:Y:S02]  /*2fd0*/  HFMA2 R22, R57, R23.reuse, R17 ;  /* 0x0000001739167231 */ /* 0x080fe40000000011 */
        /* <DEDUP_REMOVED lines=10> */
[-C--:B------:R-:W-:Y:S01]  /*3080*/  HFMA2 R17, R47, R26.reuse, R17 ;  /* 0x0000001a2f117231 */ /* 0x080fe20000000011 */
[----:B------:R-:W1:Y:S01]  /*3090*/  LDS.128 R20, [UR4+0x70] ;  /* 0x00007004ff147984 */ /* 0x000e620008000c00 */
        /* <DEDUP_REMOVED lines=37> */
[----:B------:R-:W-:Y:S01]  /*32f0*/  PRMT R21, RZ, 0x5410, RZ ;  /* 0x00005410ff157816 */ /* 0x000fe200000000ff */
[----:B------:R-:W-:Y:S01]  /*3300*/  HADD2 R14, R14.H0_H0, R14.H1_H1 ;  /* 0x3000000e0e0e7230 */ /* 0x000fe20000000800 */
[----:B------:R-:W-:Y:S01]  /*3310*/  PRMT R20, RZ, 0x5410, RZ ;  /* 0x00005410ff147816 */ /* 0x000fe200000000ff */
[----:B------:R-:W-:-:S02]  /*3320*/  HADD2 R17, R17.H0_H0, R17.H1_H1 ;  /* 0x3000001111117230 */ /* 0x000fc40000000800 */
        /* <DEDUP_REMOVED lines=83> */
.L_x_1863:
[----:B------:R-:W-:-:S13]  /*3860*/  ISETP.GT.AND P0, PT, R8, RZ, PT ;  /* 0x000000ff0800720c */ /* 0x000fda0003f04270 */
[----:B------:R-:W-:Y:S05]  /*3870*/  @!P0 EXIT ;  /* 0x000000000000894d */ /* 0x000fea0003800000 */
[----:B------:R-:W0:Y:S01]  /*3880*/  S2R R0, SR_TID.X ;  /* 0x0000000000007919 */ /* 0x000e220000002100 */
[----:B------:R-:W1:Y:S01]  /*3890*/  LDC.64 R2, c[0x0][0x3a0] ;  /* 0x0000e800ff027b82 */ /* 0x000e620000000a00 */
[----:B------:R-:W-:Y:S02]  /*38a0*/  IMAD R5, R10, R7, RZ ;  /* 0x000000070a057224 */ /* 0x000fe400078e02ff */
[----:B0-----:R-:W-:-:S04]  /*38b0*/  IMAD R0, R9, 0x20, R0 ;  /* 0x0000002009007824 */ /* 0x001fc800078e0200 */
[----:B------:R-:W-:-:S04]  /*38c0*/  IMAD.SHL.U32 R0, R0, 0x4, RZ ;  /* 0x0000000400007824 */ /* 0x000fc800078e00ff */
        /* <DEDUP_REMOVED lines=9> */
.L_x_1867:
[----:B------:R-:W0:Y:S02]  /*3960*/  LDS R10, [R4] ;  /* 0x00000000040a7984 */ /* 0x000e240000000800 */
[----:B0-----:R-:W-:-:S05]  /*3970*/  HADD2 R11, R10, R43 ;  /* 0x0000002b0a0b7230 */ /* 0x001fca0000000000 */
[----:B------:R-:W0:Y:S02]  /*3980*/  ATOMS.CAST.SPIN P0, [R4], R10, R11 ;  /* 0x0000000a0400758d */ /* 0x000e24000180000b */
[----:B0-----:R-:W-:Y:S05]  /*3990*/  @!P0 BRA `(.L_x_1867) ;  /* 0xfffffffc00f08947 */ /* 0x001fea000383ffff */
[----:B------:R-:W-:Y:S05]  /*39a0*/  BRA `(.L_x_1865) ;  /* 0x00000000000c7947 */ /* 0x000fea0003800000 */
.L_x_1866:
[----:B------:R-:W2:Y:S02]  /*39b0*/  LD.E R0, desc[UR6][R2.64] ;  /* 0x0000000602007980 */ /* 0x000ea4000c101900 */
[----:B--2---:R-:W-:-:S05]  /*39c0*/  IMAD.IADD R5, R43, 0x1, R0 ;  /* 0x000000012b057824 */ /* 0x004fca00078e0200 */
[----:B------:R0:W-:Y:S02]  /*39d0*/  ST.E desc[UR6][R2.64], R5 ;  /* 0x0000000502007985 */ /* 0x0001e4000c101906 */
.L_x_1865:
[----:B------:R-:W-:Y:S05]  /*39e0*/  BSYNC.RECONVERGENT B0 ;  /* 0x0000000000007941 */ /* 0x000fea0003800200 */
.L_x_1864:
[----:B------:R1:W-:Y:S01]  /*39f0*/  ATOM.E.ADD.F16x2.RN.STRONG.GPU P0, RZ, desc[UR6][R2.64+0x4], R34 ;  /* 0x8000042202ff79a2 */ /* 0x0003e2000c10e106 */
[----:B------:R-:W-:Y:S04]  /*3a00*/  BSSY.RECONVERGENT B0, `(.L_x_1868) ;  /* 0x000000e000007945 */ /* 0x000fe80003800200 */
[----:B-1----:R-:W-:Y:S05]  /*3a10*/  @P0 BRA `(.L_x_1869) ;  /* 0x0000000000300947 */ /* 0x002fea0003800000 */
[----:B------:R-:W1:Y:S02]  /*3a20*/  QSPC.E.S P0, RZ, [R2+0x4] ;  /* 0x0000040002ff73aa */ /* 0x000e640000000500 */
[----:B-1----:R-:W-:Y:S05]  /*3a30*/  @!P0 BRA `(.L_x_1870) ;  /* 0x00000000001c8947 */ /* 0x002fea0003800000 */
[----:B------:R-:W-:-:S04]  /*3a40*/  MOV R4, R2 ;  /* 0x0000000200047202 */ /* 0x000fc80000000f00 */
[----:B------:R-:W-:-:S07]  /*3a50*/  MOV R4, R4 ;  /* 0x0000000400047202 */ /* 0x000fce0000000f00 */
.L_x_1871:
[----:B------:R-:W1:Y:S02]  /*3a60*/  LDS R10, [R4+0x4] ;  /* 0x00000400040a7984 */ /* 0x000e640000000800 */
[----:B-1----:R-:W-:-:S05]  /*3a70*/  HFMA2 R11, R10, 1, 1, R34 ;  /* 0x3c003c000a0b7831 */ /* 0x002fca0000000022 */
[----:B------:R-:W1:Y:S02]  /*3a80*/  ATOMS.CAST.SPIN P0, [R4+0x4], R10, R11 ;  /* 0x0000040a0400758d */ /* 0x000e64000180000b */
[----:B-1----:R-:W-:Y:S05]  /*3a90*/  @!P0 BRA `(.L_x_1871) ;  /* 0xfffffffc00f08947 */ /* 0x002fea000383ffff */
[----:B------:R-:W-:Y:S05]  /*3aa0*/  BRA `(.L_x_1869) ;  /* 0x00000000000c7947 */ /* 0x000fea0003800000 */
.L_x_1870:
[----:B------:R-:W0:Y:S02]  /*3ab0*/  LD.E R0, desc[UR6][R2.64+0x4] ;  /* 0x0000040602007980 */ /* 0x000e24000c101900 */
[----:B0-----:R-:W-:-:S05]  /*3ac0*/  IMAD.IADD R5, R34, 0x1, R0 ;  /* 0x0000000122057824 */ /* 0x001fca00078e0200 */
[----:B------:R1:W-:Y:S02]  /*3ad0*/  ST.E desc[UR6][R2.64+0x4], R5 ;  /* 0x0000040502007985 */ /* 0x0003e4000c101906 */
.L_x_1869:
[----:B------:R-:W-:Y:S05]  /*3ae0*/  BSYNC.RECONVERGENT B0 ;  /* 0x0000000000007941 */ /* 0x000fea0003800200 */
.L_x_1868:
        /* <DEDUP_REMOVED lines=10> */
.L_x_1875:
[----:B------:R-:W0:Y:S02]  /*3b90*/  LDS R10, [R4] ;  /* 0x00000000040a7984 */ /* 0x000e240000000800 */
[----:B0-----:R-:W-:-:S05]  /*3ba0*/  HADD2 R11, R10, R84 ;  /* 0x000000540a0b7230 */ /* 0x001fca0000000000 */
[----:B------:R-:W0:Y:S02]  /*3bb0*/  ATOMS.CAST.SPIN P0, [R4], R10, R11 ;  /* 0x0000000a0400758d */ /* 0x000e24000180000b */
[----:B0-----:R-:W-:Y:S05]  /*3bc0*/  @!P0 BRA `(.L_x_1875) ;  /* 0xfffffffc00f08947 */ /* 0x001fea000383ffff */
[----:B------:R-:W-:Y:S05]  /*3bd0*/  BRA `(.L_x_1873) ;  /* 0x00000000000c7947 */ /* 0x000fea0003800000 */
.L_x_1874:
[----:B------:R-:W2:Y:S02]  /*3be0*/  LD.E R0, desc[UR6][R2.64] ;  /* 0x0000000602007980 */ /* 0x000ea4000c101900 */
[----:B--2---:R-:W-:-:S05]  /*3bf0*/  IMAD.IADD R5, R84, 0x1, R0 ;  /* 0x0000000154057824 */ /* 0x004fca00078e0200 */
[----:B------:R0:W-:Y:S02]  /*3c00*/  ST.E desc[UR6][R2.64], R5 ;  /* 0x0000000502007985 */ /* 0x0001e4000c101906 */
.L_x_1873:
[----:B------:R-:W-:Y:S05]  /*3c10*/  BSYNC.RECONVERGENT B0 ;  /* 0x0000000000007941 */ /* 0x000fea0003800200 */
.L_x_1872:
[----:B------:R1:W-:Y:S01]  /*3c20*/  ATOM.E.ADD.F16x2.RN.STRONG.GPU P0, RZ, desc[UR6][R2.64+0x4], R83 ;  /* 0x8000045302ff79a2 */ /* 0x0003e2000c10e106 */
[----:B------:R-:W-:Y:S04]  /*3c30*/  BSSY.RECONVERGENT B0, `(.L_x_1876) ;  /* 0x000000e000007945 */ /* 0x000fe80003800200 */
[----:B-1----:R-:W-:Y:S05]  /*3c40*/  @P0 BRA `(.L_x_1877) ;  /* 0x0000000000300947 */ /* 0x002fea0003800000 */
[----:B------:R-:W1:Y:S02]  /*3c50*/  QSPC.E.S P0, RZ, [R2+0x4] ;  /* 0x0000040002ff73aa */ /* 0x000e640000000500 */
[----:B-1----:R-:W-:Y:S05]  /*3c60*/  @!P0 BRA `(.L_x_1878) ;  /* 0x00000000001c8947 */ /* 0x002fea0003800000 */
[----:B------:R-:W-:-:S05]  /*3c70*/  IMAD.MOV.U32 R4, RZ, RZ, R2 ;  /* 0x000000ffff047224 */ /* 0x000fca00078e0002 */
[----:B------:R-:W-:-:S07]  /*3c80*/  MOV R4, R4 ;  /* 0x0000000400047202 */ /* 0x000fce0000000f00 */
.L_x_1879:
[----:B------:R-:W1:Y:S02]  /*3c90*/  LDS R10, [R4+0x4] ;  /* 0x00000400040a7984 */ /* 0x000e640000000800 */
[----:B-1----:R-:W-:-:S05]  /*3ca0*/  HFMA2 R11, R10, 1, 1, R83 ;  /* 0x3c003c000a0b7831 */ /* 0x002fca0000000053 */
[----:B------:R-:W1:Y:S02]  /*3cb0*/  ATOMS.CAST.SPIN P0, [R4+0x4], R10, R11 ;  /* 0x0000040a0400758d */ /* 0x000e64000180000b */
[----:B-1----:R-:W-:Y:S05]  /*3cc0*/  @!P0 BRA `(.L_x_1879) ;  /* 0xfffffffc00f08947 */ /* 0x002fea000383ffff */
[----:B------:R-:W-:Y:S05]  /*3cd0*/  BRA `(.L_x_1877) ;  /* 0x00000000000c7947 */ /* 0x000fea0003800000 */
.L_x_1878:
[----:B------:R-:W0:Y:S02]  /*3ce0*/  LD.E R0, desc[UR6][R2.64+0x4] ;  /* 0x0000040602007980 */ /* 0x000e24000c101900 */
[----:B0-----:R-:W-:-:S05]  /*3cf0*/  IADD3 R5, PT, PT, R83, R0, RZ ;  /* 0x0000000053057210 */ /* 0x001fca0007ffe0ff */
[----:B------:R1:W-:Y:S02]  /*3d00*/  ST.E desc[UR6][R2.64+0x4], R5 ;  /* 0x0000040502007985 */ /* 0x0003e4000c101906 */
.L_x_1877:
[----:B------:R-:W-:Y:S05]  /*3d10*/  BSYNC.RECONVERGENT B0 ;  /* 0x0000000000007941 */ /* 0x000fea0003800200 */
.L_x_1876:
        /* <DEDUP_REMOVED lines=10> */
.L_x_1883:
[----:B------:R-:W0:Y:S02]  /*3dc0*/  LDS R6, [R4] ;  /* 0x0000000004067984 */ /* 0x000e240000000800 */
[----:B0-----:R-:W-:-:S05]  /*3dd0*/  HADD2 R7, R6, R21 ;  /* 0x0000001506077230 */ /* 0x001fca0000000000 */
[----:B------:R-:W0:Y:S02]  /*3de0*/  ATOMS.CAST.SPIN P0, [R4], R6, R7 ;  /* 0x000000060400758d */ /* 0x000e240001800007 */
[----:B0-----:R-:W-:Y:S05]  /*3df0*/  @!P0 BRA `(.L_x_1883) ;  /* 0xfffffffc00f08947 */ /* 0x001fea000383ffff */
[----:B------:R-:W-:Y:S05]  /*3e00*/  BRA `(.L_x_1881) ;  /* 0x00000000000c7947 */ /* 0x000fea0003800000 */
.L_x_1882:
[----:B------:R-:W2:Y:S02]  /*3e10*/  LD.E R0, desc[UR6][R2.64] ;  /* 0x0000000602007980 */ /* 0x000ea4000c101900 */
[----:B--2---:R-:W-:-:S05]  /*3e20*/  IMAD.IADD R5, R21, 0x1, R0 ;  /* 0x0000000115057824 */ /* 0x004fca00078e0200 */
[----:B------:R0:W-:Y:S02]  /*3e30*/  ST.E desc[UR6][R2.64], R5 ;  /* 0x0000000502007985 */ /* 0x0001e4000c101906 */
.L_x_1881:
[----:B------:R-:W-:Y:S05]  /*3e40*/  BSYNC.RECONVERGENT B0 ;  /* 0x0000000000007941 */ /* 0x000fea0003800200 */
.L_x_1880:
[----:B------:R1:W-:Y:S02]  /*3e50*/  ATOM.E.ADD.F16x2.RN.STRONG.GPU P0, RZ, desc[UR6][R2.64+0x4], R20 ;  /* 0x8000041402ff79a2 */ /* 0x0003e4000c10e106 */
[----:B-1----:R-:W-:Y:S05]  /*3e60*/  @P0 EXIT ;  /* 0x000000000000094d */ /* 0x002fea0003800000 */
[----:B------:R-:W1:Y:S02]  /*3e70*/  QSPC.E.S P0, RZ, [R2+0x4] ;  /* 0x0000040002ff73aa */ /* 0x000e640000000500 */
[----:B-1----:R-:W-:Y:S05]  /*3e80*/  @!P0 BRA `(.L_x_1884) ;  /* 0x0000000000188947 */ /* 0x002fea0003800000 */
[----:B0-----:R-:W-:-:S07]  /*3e90*/  MOV R2, R2 ;  /* 0x0000000200027202 */ /* 0x001fce0000000f00 */
.L_x_1885:
[----:B------:R-:W0:Y:S02]  /*3ea0*/  LDS R4, [R2+0x4] ;  /* 0x0000040002047984 */ /* 0x000e240000000800 */
[----:B0-----:R-:W-:-:S05]  /*3eb0*/  HFMA2 R5, R4, 1, 1, R20 ;  /* 0x3c003c0004057831 */ /* 0x001fca0000000014 */
[----:B------:R-:W0:Y:S02]  /*3ec0*/  ATOMS.CAST.SPIN P0, [R2+0x4], R4, R5 ;  /* 0x000004040200758d */ /* 0x000e240001800005 */
[----:B0-----:R-:W-:Y:S05]  /*3ed0*/  @!P0 BRA `(.L_x_1885) ;  /* 0xfffffffc00f08947 */ /* 0x001fea000383ffff */
[----:B------:R-:W-:Y:S05]  /*3ee0*/  EXIT ;  /* 0x000000000000794d */ /* 0x000fea0003800000 */
.L_x_1884:
[----:B------:R-:W0:Y:S02]  /*3ef0*/  LD.E R0, desc[UR6][R2.64+0x4] ;  /* 0x0000040602007980 */ /* 0x000e24000c101900 */
[----:B0-----:R-:W-:-:S05]  /*3f00*/  IMAD.IADD R5, R20, 0x1, R0 ;  /* 0x0000000114057824 */ /* 0x001fca00078e0200 */
[----:B------:R-:W-:Y:S01]  /*3f10*/  ST.E desc[UR6][R2.64+0x4], R5 ;  /* 0x0000040502007985 */ /* 0x000fe2000c101906 */
[----:B------:R-:W-:Y:S05]  /*3f20*/  EXIT ;  /* 0x000000000000794d */ /* 0x000fea0003800000 */
.L_x_1886:
        /* <DEDUP_REMOVED lines=13> */
.L_x_3596:


//--------------------- .text._Z23gemm_half_q_half_kernelILi3ELi24ELb0ELb0ELi32EEvPK6__halfPKjS4_S2_PS0_iiiiPKtS7_iiiiiibS2_i --------------------------
	.section	.text._Z23gemm_half_q_half_kernelILi3ELi24ELb0ELb0ELi32EEvPK6__halfPKjS4_S2_PS0_iiiiPKtS7_iiiiiibS2_i,"ax",@progbits
	.align	128
        .global         _Z23gemm_half_q_half_kernelILi3ELi24ELb0ELb0ELi32EEvPK6__halfPKjS4_S2_PS0_iiiiPKtS7_iiiiiibS2_i
        .type           _Z23gemm_half_q_half_kernelILi3ELi24ELb0ELb0ELi32EEvPK6__halfPKjS4_S2_PS0_iiiiPKtS7_iiiiiibS2_i,@function
        .size           _Z23gemm_half_q_half_kernelILi3ELi24ELb0ELb0ELi32EEvPK6__halfPKjS4_S2_PS0_iiiiPKtS7_iiiiiibS2_i,(.L_x_3597 - _Z23gemm_half_q_half_kernelILi3ELi24ELb0ELb0ELi32EEvPK6__halfPKjS4_S2_PS0_iiiiPKtS7_iiiiiibS2_i)
        .other          _Z23gemm_half_q_half_kernelILi3ELi24ELb0ELb0ELi32EEvPK6__halfPKjS4_S2_PS0_iiiiPKtS7_iiiiiibS2_i,@"STO_CUDA_ENTRY STV_DEFAULT"
_Z23gemm_half_q_half_kernelILi3ELi24ELb0ELb0ELi32EEvPK6__halfPKjS4_S2_PS0_iiiiPKtS7_iiiiiibS2_i:
.text._Z23gemm_half_q_half_kernelILi3ELi24ELb0ELb0ELi32EEvPK6__halfPKjS4_S2_PS0_iiiiPKtS7_iiiiiibS2_i:
[----:B------:R-:W-:Y:S01]  /*0000*/  LDC R1, c[0x0][0x37c] ;  /* 0x0000df00ff017b82 */ /* 0x000fe20000000800 */
[----:B------:R-:W0:Y:S07]  /*0010*/  S2R R4, SR_CTAID.Y ;  /* 0x0000000000047919 */ /* 0x000e2e0000002600 */
[----:B------:R-:W0:Y:S01]  /*0020*/  LDC R3, c[0x0][0x3a8] ;  /* 0x0000ea00ff037b82 */ /* 0x000e220000000800 */
[----:B------:R-:W1:Y:S01]  /*0030*/  LDCU.64 UR8, c[0x0][0x358] ;  /* 0x00006b00ff0877ac */ /* 0x000e620008000a00 */
[----:B------:R-:W-:Y:S01]  /*0040*/  BSSY.RECONVERGENT B0, `(.L_x_1887) ;  /* 0x00000c2000007945 */ /* 0x000fe20003800200 */
[----:B------:R-:W2:Y:S01]  /*0050*/  S2R R9, SR_CTAID.Z ;  /* 0x0000000000097919 */ /* 0x000ea20000002700 */
[----:B------:R-:W3:Y:S04]  /*0060*/  S2R R5, SR_TID.X ;  /* 0x0000000000057919 */ /* 0x000ee80000002100 */
[----:B------:R-:W4:Y:S01]  /*0070*/  LDC R11, c[0x0][0x3b0] ;  /* 0x0000ec00ff0b7b82 */ /* 0x000f220000000800 */
[----:B------:R-:W5:Y:S01]  /*0080*/  S2R R6, SR_CTAID.X ;  /* 0x0000000000067919 */ /* 0x000f620000002500 */
[----:B0-----:R-:W-:Y:S01]  /*0090*/  IMAD R0, R4, -0x3, R3 ;  /* 0xfffffffd04007824 */ /* 0x001fe200078e0203 */
[----:B--2---:R-:W-:-:S04]  /*00a0*/  SHF.L.U32 R8, R9, 0x5, RZ ;  /* 0x0000000509087819 */ /* 0x004fc800000006ff */
[----:B------:R-:W-:Y:S02]  /*00b0*/  ISETP.GE.AND P1, PT, R0, 0x1, PT ;  /* 0x000000010000780c */ /* 0x000fe40003f26270 */
[C---:B---3--:R-:W-:Y:S02]  /*00c0*/  IADD3 R3, PT, PT, R8.reuse, R5, RZ ;  /* 0x0000000508037210 */ /* 0x048fe40007ffe0ff */
[----:B----4-:R-:W-:Y:S02]  /*00d0*/  VIADDMNMX R2, R8, 0x20, R11, PT ;  /* 0x0000002008027846 */ /* 0x010fe4000380010b */
[----:B-----5:R-:W-:Y:S02]  /*00e0*/  SHF.L.U32 R6, R6, 0x7, RZ ;  /* 0x0000000706067819 */ /* 0x020fe400000006ff */
[----:B------:R-:W-:Y:S02]  /*00f0*/  ISETP.GE.OR P0, PT, R3, R2, !P1 ;  /* 0x000000020300720c */ /* 0x000fe40004f06670 */
[----:B------:R-:W-:-:S02]  /*0100*/  LEA R10, R5, R6, 0x2 ;  /* 0x00000006050a7211 */ /* 0x000fc400078e10ff */
[----:B------:R-:W-:-:S09]  /*0110*/  VIMNMX R7, PT, PT, R0, 0x3, PT ;  /* 0x0000000300077848 */ /* 0x000fd20003fe0100 */
        /* <DEDUP_REMOVED lines=31> */
.L_x_1892:
        /* <DEDUP_REMOVED lines=32> */
.L_x_1891:
        /* <DEDUP_REMOVED lines=20> */
.L_x_1893:
[----:B------:R-:W-:-:S13]  /*0650*/  ISETP.EQ.AND P2, PT, R21, RZ, PT ;  /* 0x000000ff1500720c */ /* 0x000fda0003f42270 */
[----:B------:R-:W-:Y:S05]  /*0660*/  @!P0 BRA P2, `(.L_x_1888) ;  /* 0x00000004007c8947 */ /* 0x000fea0001000000 */
.L_x_1890:
        /* <DEDUP_REMOVED lines=12> */
.L_x_1889:
[----:B------:R-:W-:-:S04]  /*0730*/  LEA R12, P0, R3, UR6, 0x1 ;  /* 0x00000006030c7c11 */ /* 0x000fc8000f8008ff */
[----:B------:R-:W-:Y:S02]  /*0740*/  LEA.HI.X R13, R3, UR7, RZ, 0x1, P0 ;  /* 0x00000007030d7c11 */ /* 0x000fe400080f0cff */
[----:B------:R-:W-:Y:S01]  /*0750*/  VIMNMX R21, PT, PT, R7, 0x1, !PT ;  /* 0x0000000107157848 */ /* 0x000fe20007fe0100 */
[----:B------:R-:W-:Y:S01]  /*0760*/  IMAD R22, R4, R11, RZ ;  /* 0x0000000b04167224 */ /* 0x000fe200078e02ff */
[----:B------:R-:W0:Y:S01]  /*0770*/  LDCU.64 UR6, c[0x0][0x380] ;  /* 0x00007000ff0677ac */ /* 0x000e220008000a00 */
        /* <DEDUP_REMOVED lines=12> */
.L_x_1896:
        /* <DEDUP_REMOVED lines=32> */
.L_x_1895:
        /* <DEDUP_REMOVED lines=21> */
.L_x_1897:
[----:B------:R-:W-:-:S13]  /*0b90*/  ISETP.NE.OR P0, PT, R21, RZ, P0 ;  /* 0x000000ff1500720c */ /* 0x000fda0000705670 */
[----:B------:R-:W-:Y:S05]  /*0ba0*/  @!P0 BRA `(.L_x_1888) ;  /* 0x00000000002c8947 */ /* 0x000fea0003800000 */
.L_x_1894:
        /* <DEDUP_REMOVED lines=11> */
.L_x_1888:
[----:B------:R-:W-:Y:S05]  /*0c60*/  BSYNC.RECONVERGENT B0 ;  /* 0x0000000000007941 */ /* 0x000fea0003800200 */
.L_x_1887:
[----:B-----5:R-:W1:Y:S02]  /*0c70*/  LDC R3, c[0x0][0x3ac] ;  /* 0x0000eb00ff037b82 */ /* 0x020e640000000800 */
[----:B-1----:R-:W-:-:S13]  /*0c80*/  ISETP.GE.AND P0, PT, R10, R3, PT ;  /* 0x000000030a00720c */ /* 0x002fda0003f06270 */
[----:B------:R-:W-:Y:S05]  /*0c90*/  @P0 EXIT ;  /* 0x000000000000094d */ /* 0x000fea0003800000 */
[----:B------:R-:W1:Y:S02]  /*0ca0*/  LDC.U8 R12, c[0x0][0x3e0] ;  /* 0x0000f800ff0c7b82 */ /* 0x000e640000000000 */
[----:B-1----:R-:W-:-:S04]  /*0cb0*/  PRMT R12, R12, 0x8880, RZ ;  /* 0x000088800c0c7816 */ /* 0x002fc800000000ff */
[----:B------:R-:W-:-:S04]  /*0cc0*/  ISETP.NE.AND P0, PT, R12, RZ, PT ;  /* 0x000000ff0c00720c */ /* 0x000fc80003f05270 */
[----:B------:R-:W-:-:S04]  /*0cd0*/  ISETP.NE.OR P0, PT, R9, RZ, !P0 ;  /* 0x000000ff0900720c */ /* 0x000fc80004705670 */
[----:B------:R-:W-:-:S13]  /*0ce0*/  ISETP.LT.OR P0, PT, R0, 0x1, P0 ;  /* 0x000000010000780c */ /* 0x000fda0000701670 */
[----:B------:R-:W-:Y:S05]  /*0cf0*/  @P0 BRA `(.L_x_1898) ;  /* 0x0000000000c40947 */ /* 0x000fea0003800000 */
[----:B------:R-:W-:-:S04]  /*0d00*/  VIMNMX R7, PT, PT, R7, 0x1, !PT ;  /* 0x0000000107077848 */ /* 0x000fc80007fe0100 */
[----:B0-----:R-:W-:Y:S01]  /*0d10*/  IADD3 R20, PT, PT, RZ, -R7, RZ ;  /* 0x80000007ff147210 */ /* 0x001fe20007ffe0ff */
[----:B------:R-:W-:-:S03]  /*0d20*/  IMAD R7, R4, R3, RZ ;  /* 0x0000000304077224 */ /* 0x000fc600078e02ff */
[----:B------:R-:W-:Y:S01]  /*0d30*/  ISETP.GE.AND P0, PT, R20, RZ, PT ;  /* 0x000000ff1400720c */ /* 0x000fe20003f06270 */
[----:B------:R-:W-:-:S05]  /*0d40*/  IMAD R6, R7, 0x3, R6 ;  /* 0x0000000307067824 */ /* 0x000fca00078e0206 */
        /* <DEDUP_REMOVED lines=8> */
.L_x_1901:
        /* <DEDUP_REMOVED lines=15> */
.L_x_1900:
[----:B-1----:R-:W-:-:S04]  /*0ec0*/  IADD3 R6, PT, PT, RZ, -R20, RZ ;  /* 0x80000014ff067210 */ /* 0x002fc80007ffe0ff */
[----:B------:R-:W-:-:S13]  /*0ed0*/  ISETP.GT.AND P2, PT, R6, 0x1, PT ;  /* 0x000000010600780c */ /* 0x000fda0003f44270 */
[----:B------:R-:W-:Y:S05]  /*0ee0*/  @!P2 BRA `(.L_x_1902) ;  /* 0x000000000024a947 */ /* 0x000fea0003800000 */
[----:B------:R-:W0:Y:S01]  /*0ef0*/  LDC.64 R12, c[0x0][0x3a0] ;  /* 0x0000e800ff0c7b82 */ /* 0x000e220000000a00 */
        /* <DEDUP_REMOVED lines=8> */
.L_x_1902:
[----:B------:R-:W-:-:S13]  /*0f80*/  ISETP.NE.OR P0, PT, R20, RZ, P0 ;  /* 0x000000ff1400720c */ /* 0x000fda0000705670 */
[----:B------:R-:W-:Y:S05]  /*0f90*/  @!P0 BRA `(.L_x_1898) ;  /* 0x00000000001c8947 */ /* 0x000fea0003800000 */
.L_x_1899:
[----:B0-----:R-:W0:Y:S02]  /*0fa0*/  LDC.64 R6, c[0x0][0x3a0] ;  /* 0x0000e800ff067b82 */ /* 0x001e240000000a00 */
.L_x_1903:
[----:B0-----:R-:W-:Y:S01]  /*0fb0*/  IMAD.WIDE R12, R4, 0x2, R6 ;  /* 0x00000002040c7825 */ /* 0x001fe200078e0206 */
[----:B------:R-:W-:Y:S02]  /*0fc0*/  IADD3 R20, PT, PT, R20, 0x1, RZ ;  /* 0x0000000114147810 */ /* 0x000fe40007ffe0ff */
[----:B------:R-:W-:Y:S02]  /*0fd0*/  IADD3 R4, PT, PT, R4, R3, RZ ;  /* 0x0000000304047210 */ /* 0x000fe40007ffe0ff */
[----:B------:R1:W-:Y:S01]  /*0fe0*/  STG.E.64 desc[UR8][R12.64], RZ ;  /* 0x000000ff0c007986 */ /* 0x0003e2000c101b08 */
[----:B------:R-:W-:-:S13]  /*0ff0*/  ISETP.NE.AND P0, PT, R20, RZ, PT ;  /* 0x000000ff1400720c */ /* 0x000fda0003f05270 */
[----:B-1----:R-:W-:Y:S05]  /*1000*/  @P0 BRA `(.L_x_1903) ;  /* 0xfffffffc00e80947 */ /* 0x002fea000383ffff */
.L_x_1898:
        /* <DEDUP_REMOVED lines=20> */
.L_x_1905:
[----:B------:R-:W0:Y:S01]  /*1150*/  LDC.64 R4, c[0x0][0x390] ;  /* 0x0000e400ff047b82 */ /* 0x000e220000000a00 */
        /* <DEDUP_REMOVED lines=8> */
[----:B------:R-:W-:-:S05]  /*11e0*/  SHF.L.U32 R15, R19, 0x1, RZ ;  /* 0x00000001130f7819 */ /* 0x000fca00000006ff */
[----:B------:R-:W-:-:S05]  /*11f0*/  IMAD.WIDE.U32 R14, R15, 0x2, R12 ;  /* 0x000000020f0e7825 */ /* 0x000fca00078e000c */
[----:B------:R-:W3:Y:S01]  /*1200*/  LDG.E.U16.CONSTANT R26, desc[UR8][R14.64+0x2] ;  /* 0x000002080e1a7981 */ /* 0x000ee2000c1e9500 */
[----:B0-----:R-:W-:-:S06]  /*1210*/  IMAD.WIDE.U32 R6, R20, 0x2, R6 ;  /* 0x0000000214067825 */ /* 0x001fcc00078e0006 */
[----:B------:R-:W4:Y:S01]  /*1220*/  LDG.E.U16.CONSTANT R7, desc[UR8][R6.64] ;  /* 0x0000000806077981 */ /* 0x000f22000c1e9500 */
        /* <DEDUP_REMOVED lines=14> */
[----:B------:R-:W-:Y:S02]  /*1310*/  IADD3 R24, PT, PT, R21, 0x1, R24 ;  /* 0x0000000115187810 */ /* 0x000fe40007ffe018 */
[----:B------:R-:W-:Y:S01]  /*1320*/  IADD3 R14, PT, PT, R4, 0x1, R5 ;  /* 0x00000001040e7810 */ /* 0x000fe20007ffe005 */
[----:B------:R-:W-:Y:S01]  /*1330*/  IMAD R5, R20, R20, R20 ;  /* 0x0000001414057224 */ /* 0x000fe200078e0214 */
[----:B------:R-:W4:Y:S01]  /*1340*/  I2F.F16 R22, R22 ;  /* 0x0000001600167306 */ /* 0x000f220000200c00 */
[----:B------:R-:W-:-:S03]  /*1350*/  ISETP.GE.AND P0, PT, R19, R2, PT ;  /* 0x000000021300720c */ /* 0x000fc60003f06270 */
[----:B------:R-:W-:-:S04]  /*1360*/  IADD3 R20, PT, PT, R20, 0x1, R5 ;  /* 0x0000000114147810 */ /* 0x000fc80007ffe005 */
        /* <DEDUP_REMOVED lines=8> */
.L_x_1904:
[C---:B------:R-:W-:Y:S01]  /*13f0*/  ISETP.GT.AND P0, PT, R8.reuse, UR5, PT ;  /* 0x0000000508007c0c */ /* 0x040fe2000bf04270 */
[----:B------:R-:W-:Y:S01]  /*1400*/  HFMA2 R17, -RZ, RZ, 0, 0 ;  /* 0x00000000ff117431 */ /* 0x000fe200000001ff */
[----:B0-----:R-:W-:Y:S02]  /*1410*/  SHF.R.S32.HI R12, RZ, 0x1f, R23 ;  /* 0x0000001fff0c7819 */ /* 0x001fe40000011417 */
        /* <DEDUP_REMOVED lines=17> */
.L_x_1906:
        /* <DEDUP_REMOVED lines=8> */
.L_x_1907:
        /* <DEDUP_REMOVED lines=8> */
.L_x_1908:
        /* <DEDUP_REMOVED lines=8> */
.L_x_1909:
        /* <DEDUP_REMOVED lines=8> */
.L_x_1910:
        /* <DEDUP_REMOVED lines=21> */
[----:B------:R-:W-:-:S05]  /*1880*/  UMOV UR4, UR5 ;  /* 0x0000000500047c82 */ /* 0x000fca0008000000 */
        /* <DEDUP_REMOVED lines=13> */
[----:B0-----:R-:W-:Y:S01]  /*1960*/  IMAD.WIDE R88, R3, 0x4, R54 ;  /* 0x0000000403587825 */ /* 0x001fe200078e0236 */
[----:B--2---:R-:W-:Y:S02]  /*1970*/  SHF.R.U32.HI R10, RZ, 0xf, R38 ;  /* 0x0000000fff0a7819 */ /* 0x004fe40000011626 */
[----:B------:R-:W-:Y:S02]  /*1980*/  SHF.R.U32.HI R15, RZ, 0xf, R37 ;  /* 0x0000000fff0f7819 */ /* 0x000fe40000011625 */
[----:B------:R-:W-:Y:S02]  /*1990*/  SHF.R.U32.HI R11, RZ, 0xf, R39 ;  /* 0x0000000fff0b7819 */ /* 0x000fe40000011627 */
[----:B------:R-:W-:-:S02]  /*19a0*/  SHF.R.U32.HI R8, RZ, 0xf, R36 ;  /* 0x0000000fff087819 */ /* 0x000fc40000011624 */
[----:B-1----:R-:W-:Y:S02]  /*19b0*/  LOP3.LUT R12, R10, 0x10001, RZ, 0xc0, !PT ;  /* 0x000100010a0c7812 */ /* 0x002fe400078ec0ff */
[----:B------:R-:W-:Y:S02]  /*19c0*/  LOP3.LUT R15, R15, 0x10001, RZ, 0xc0, !PT ;  /* 0x000100010f0f7812 */ /* 0x000fe400078ec0ff */
[----:B---3--:R-:W-:Y:S02]  /*19d0*/  SHF.R.U32.HI R10, RZ, 0xe, R33 ;  /* 0x0000000eff0a7819 */ /* 0x008fe40000011621 */
[----:B-----5:R-:W-:Y:S02]  /*19e0*/  LOP3.LUT R16, R11, 0x10001, RZ, 0xc0, !PT ;  /* 0x000100010b107812 */ /* 0x020fe400078ec0ff */
[----:B------:R-:W-:Y:S02]  /*19f0*/  LOP3.LUT R8, R8, 0x10001, RZ, 0xc0, !PT ;  /* 0x0001000108087812 */ /* 0x000fe400078ec0ff */
[----:B------:R-:W-:-:S02]  /*1a00*/  SHF.R.U32.HI R11, RZ, 0xe, R32 ;  /* 0x0000000eff0b7819 */ /* 0x000fc40000011620 */
[----:B------:R-:W-:Y:S02]  /*1a10*/  LOP3.LUT R15, R15, 0x20002, R10, 0xf8, !PT ;  /* 0x000200020f0f7812 */ /* 0x000fe400078ef80a */
[----:B------:R-:W-:Y:S02]  /*1a20*/  SHF.R.U32.HI R13, RZ, 0xe, R34 ;  /* 0x0000000eff0d7819 */ /* 0x000fe40000011622 */
[----:B----4-:R-:W-:Y:S02]  /*1a30*/  SHF.R.U32.HI R10, RZ, 0xd, R29 ;  /* 0x0000000dff0a7819 */ /* 0x010fe4000001161d */
[----:B------:R-:W-:Y:S02]  /*1a40*/  LOP3.LUT R11, R8, 0x20002, R11, 0xf8, !PT ;  /* 0x00020002080b7812 */ /* 0x000fe400078ef80b */
        /* <DEDUP_REMOVED lines=8> */
[----:B------:R-:W-:Y:S02]  /*1ad0*/  SHF.R.U32.HI R16, RZ, 0xd, R31 ;  /* 0x0000000dff107819 */ /* 0x000fe4000001161f */
[----:B------:R-:W-:Y:S02]  /*1ae0*/  SHF.R.U32.HI R8, RZ, 0xc, R24 ;  /* 0x0000000cff087819 */ /* 0x000fe40000011618 */
[----:B------:R-:W-:Y:S02]  /*1af0*/  LOP3.LUT R13, R13, 0x40004, R12, 0xf8, !PT ;  /* 0x000400040d0d7812 */ /* 0x000fe400078ef80c */
        /* <DEDUP_REMOVED lines=9> */
[----:B------:R-:W-:Y:S02]  /*1b90*/  LOP3.LUT R10, R37, 0x3e003e0, RZ, 0xc0, !PT ;  /* 0x03e003e0250a7812 */ /* 0x000fe400078ec0ff */
[----:B------:R-:W-:Y:S02]  /*1ba0*/  LOP3.LUT R12, R39, 0x3e003e0, RZ, 0xc0, !PT ;  /* 0x03e003e0270c7812 */ /* 0x000fe400078ec0ff */
[----:B------:R-:W-:Y:S02]  /*1bb0*/  LOP3.LUT R83, R8, 0x100010, R83, 0xf8, !PT ;  /* 0x0010001008537812 */ /* 0x000fe400078ef853 */
[----:B------:R-:W-:Y:S02]  /*1bc0*/  LOP3.LUT R16, R17, 0x80008, R16, 0xf8, !PT ;  /* 0x0008000811107812 */ /* 0x000fe400078ef810 */
[----:B------:R-:W-:Y:S02]  /*1bd0*/  SHF.R.U32.HI R79, RZ, 0xb, R23 ;  /* 0x0000000bff4f7819 */ /* 0x000fe40000011617 */
[----:B------:R-:W-:-:S02]  /*1be0*/  LEA R8, R9, 0x20, 0x5 ;  /* 0x0000002009087811 */ /* 0x000fc400078e28ff */
[----:B------:R-:W-:Y:S02]  /*1bf0*/  LOP3.LUT R9, R36, 0x3e003e0, RZ, 0xc0, !PT ;  /* 0x03e003e024097812 */ /* 0x000fe400078ec0ff */
[----:B------:R-:W-:Y:S02]  /*1c00*/  LOP3.LUT R11, R38, 0x3e003e0, RZ, 0xc0, !PT ;  /* 0x03e003e0260b7812 */ /* 0x000fe400078ec0ff */
[----:B------:R-:W-:Y:S02]  /*1c10*/  LOP3.LUT R47, R10, 0x64006400, RZ, 0xfc, !PT ;  /* 0x640064000a2f7812 */ /* 0x000fe400078efcff */
[----:B------:R-:W-:Y:S02]  /*1c20*/  SHF.R.U32.HI R80, RZ, 0xb, R22 ;  /* 0x0000000bff507819 */ /* 0x000fe40000011616 */
        /* <DEDUP_REMOVED lines=8> */
[----:B------:R-:W-:Y:S01]  /*1cb0*/  LOP3.LUT R16, R34, 0x3e003e0, RZ, 0xc0, !PT ;  /* 0x03e003e022107812 */ /* 0x000fe200078ec0ff */
[-C--:B------:R-:W-:Y:S01]  /*1cc0*/  HFMA2 R59, R9, R14.reuse.H0_H0, -48, -48 ;  /* 0xd200d200093b7431 */ /* 0x080fe2000004000e */
[----:B------:R-:W-:Y:S01]  /*1cd0*/  LOP3.LUT R80, R13, 0x100010, R80, 0xf8, !PT ;  /* 0x001000100d507812 */ /* 0x000fe200078ef850 */
[----:B------:R-:W-:Y:S01]  /*1ce0*/  HFMA2 R46, R15, R14.H0_H0, -48, -48 ;  /* 0xd200d2000f2e7431 */ /* 0x000fe2000004000e */
[----:B------:R-:W-:-:S02]  /*1cf0*/  LOP3.LUT R11, R10, 0x64006400, RZ, 0xfc, !PT ;  /* 0x640064000a0b7812 */ /* 0x000fc400078efcff */
[----:B------:R-:W-:Y:S02]  /*1d00*/  LOP3.LUT R17, R35, 0x3e003e0, RZ, 0xc0, !PT ;  /* 0x03e003e023117812 */ /* 0x000fe400078ec0ff */
[----:B------:R-:W-:Y:S01]  /*1d10*/  LOP3.LUT R13, R12, 0x64006400, RZ, 0xfc, !PT ;  /* 0x640064000c0d7812 */ /* 0x000fe200078efcff */
[-C--:B------:R-:W-:Y:S01]  /*1d20*/  HFMA2 R56, R11, R14.reuse.H0_H0, -48, -48 ;  /* 0xd200d2000b387431 */ /* 0x080fe2000004000e */
[----:B------:R-:W-:Y:S02]  /*1d30*/  LOP3.LUT R10, R28, 0x3e003e0, RZ, 0xc0, !PT ;  /* 0x03e003e01c0a7812 */ /* 0x000fe400078ec0ff */
        /* <DEDUP_REMOVED lines=35> */
[-C--:B------:R-:W-:Y:S02]  /*1f70*/  HFMA2 R50, R11, R14.reuse.H0_H0, -48, -48 ;  /* 0xd200d2000b327431 */ /* 0x080fe4000004000e */
[-C--:B------:R-:W-:Y:S02]  /*1f80*/  HFMA2 R11, R61, R14.reuse.H0_H0, -48, -48 ;  /* 0xd200d2003d0b7431 */ /* 0x080fe4000004000e */
[-C--:B------:R-:W-:Y:S02]  /*1f90*/  HFMA2 R12, R51, R14.reuse.H0_H0, -48, -48 ;  /* 0xd200d200330c7431 */ /* 0x080fe4000004000e */
[-C--:B------:R-:W-:Y:S02]  /*1fa0*/  HFMA2 R13, R57, R14.reuse.H0_H0, -48, -48 ;  /* 0xd200d200390d7431 */ /* 0x080fe4000004000e */
[----:B------:R-:W-:Y:S01]  /*1fb0*/  HFMA2 R14, R63, R14.H0_H0, -48, -48 ;  /* 0xd200d2003f0e7431 */ /* 0x000fe2000004000e */
[----:B------:R-:W-:Y:S06]  /*1fc0*/  @!P0 BRA `(.L_x_1911) ;  /* 0x00000018005c8947 */ /* 0x000fec0003800000 */
[----:B------:R-:W0:Y:S01]  /*1fd0*/  LDS.128 R40, [UR5] ;  /* 0x00000005ff287984 */ /* 0x000e220008000c00 */
[----:B------:R-:W-:Y:S02]  /*1fe0*/  LOP3.LUT R49, R37, 0x1f001f, RZ, 0xc0, !PT ;  /* 0x001f001f25317812 */ /* 0x000fe400078ec0ff */
[----:B------:R-:W-:Y:S02]  /*1ff0*/  LOP3.LUT R55, R24, 0x1f001f, RZ, 0xc0, !PT ;  /* 0x001f001f18377812 */ /* 0x000fe400078ec0ff */
[----:B------:R-:W-:Y:S02]  /*2000*/  LOP3.LUT R51, R49, 0x64006400, RZ, 0xfc, !PT ;  /* 0x6400640031337812 */ /* 0x000fe400078efcff */
[----:B------:R-:W-:Y:S02]  /*2010*/  SHF.R.U32.HI R49, RZ, 0xa, R24 ;  /* 0x0000000aff317819 */ /* 0x000fe40000011618 */
[----:B------:R-:W-:Y:S01]  /*2020*/  LOP3.LUT R75, R25, 0x1f001f, RZ, 0xc0, !PT ;  /* 0x001f001f194b7812 */ /* 0x000fe200078ec0ff */
[----:B------:R-:W-:Y:S01]  /*2030*/  HADD2 R51, R51, -1040, -1040 ;  /* 0xe410e41033337430 */ /* 0x000fe20000000000 */
[----:B------:R-:W-:-:S02]  /*2040*/  SHF.R.U32.HI R72, RZ, 0xa, R25 ;  /* 0x0000000aff487819 */ /* 0x000fc40000011619 */
[----:B------:R-:W-:Y:S02]  /*2050*/  LOP3.LUT R76, R26, 0x1f001f, RZ, 0xc0, !PT ;  /* 0x001f001f1a4c7812 */ /* 0x000fe400078ec0ff */
[----:B------:R-:W-:Y:S02]  /*2060*/  SHF.R.U32.HI R74, RZ, 0xa, R26 ;  /* 0x0000000aff4a7819 */ /* 0x000fe4000001161a */
[----:B------:R-:W-:Y:S02]  /*2070*/  LOP3.LUT R77, R27, 0x1f001f, RZ, 0xc0, !PT ;  /* 0x001f001f1b4d7812 */ /* 0x000fe400078ec0ff */
[----:B------:R-:W-:Y:S02]  /*2080*/  SHF.R.U32.HI R73, RZ, 0xa, R27 ;  /* 0x0000000aff497819 */ /* 0x000fe4000001161b */
[----:B------:R-:W1:Y:S01]  /*2090*/  LDS.128 R24, [UR5+0x10] ;  /* 0x00001005ff187984 */ /* 0x000e620008000c00 */
[----:B------:R-:W-:Y:S02]  /*20a0*/  LOP3.LUT R53, R38, 0x1f001f, RZ, 0xc0, !PT ;  /* 0x001f001f26357812 */ /* 0x000fe400078ec0ff */
[----:B------:R-:W-:-:S02]  /*20b0*/  LOP3.LUT R82, R39, 0x1f001f, RZ, 0xc0, !PT ;  /* 0x001f001f27527812 */ /* 0x000fc400078ec0ff */
        /* <DEDUP_REMOVED lines=8> */
[----:B------:R-:W-:Y:S02]  /*2140*/  SHF.R.U32.HI R58, RZ, 0xa, R36 ;  /* 0x0000000aff3a7819 */ /* 0x000fe40000011624 */
[----:B------:R-:W-:Y:S01]  /*2150*/  LOP3.LUT R67, R32, 0x1f001f, RZ, 0xc0, !PT ;  /* 0x001f001f20437812 */ /* 0x000fe200078ec0ff */
[----:B------:R-:W-:Y:S01]  /*2160*/  HADD2 R33, R33, -1040, -1040 ;  /* 0xe410e41021217430 */ /* 0x000fe20000000000 */
[----:B------:R-:W-:Y:S02]  /*2170*/  SHF.R.U32.HI R36, RZ, 0xa, R32 ;  /* 0x0000000aff247819 */ /* 0x000fe40000011620 */
[----:B------:R-:W-:Y:S01]  /*2180*/  MOV R32, R59 ;  /* 0x0000003b00207202 */ /* 0x000fe20000000f00 */
[----:B------:R-:W-:Y:S01]  /*2190*/  HADD2 R59, R82, -1040, -1040 ;  /* 0xe410e410523b7430 */ /* 0x000fe20000000000 */
[----:B------:R-:W-:-:S02]  /*21a0*/  SHF.R.U32.HI R65, RZ, 0xa, R38 ;  /* 0x0000000aff417819 */ /* 0x000fc40000011626 */
[----:B------:R-:W-:Y:S02]  /*21b0*/  SHF.R.U32.HI R68, RZ, 0xa, R39 ;  /* 0x0000000aff447819 */ /* 0x000fe40000011627 */
[----:B------:R-:W-:Y:S02]  /*21c0*/  LOP3.LUT R39, R28, 0x1f001f, RZ, 0xc0, !PT ;  /* 0x001f001f1c277812 */ /* 0x000fe400078ec0ff */
[----:B------:R-:W-:Y:S01]  /*21d0*/  SHF.R.U32.HI R54, RZ, 0xa, R28 ;  /* 0x0000000aff367819 */ /* 0x000fe2000001161c */
[----:B0-----:R-:W-:Y:S01]  /*21e0*/  HFMA2 R28, R53, R40, RZ.H0_H0 ;  /* 0x00000028351c7231 */ /* 0x001fe200000400ff */
[----:B------:R-:W-:Y:S02]  /*21f0*/  LOP3.LUT R61, R29, 0x1f001f, RZ, 0xc0, !PT ;  /* 0x001f001f1d3d7812 */ /* 0x000fe400078ec0ff */
[----:B------:R-:W-:Y:S01]  /*2200*/  SHF.R.U32.HI R38, RZ, 0xa, R29 ;  /* 0x0000000aff267819 */ /* 0x000fe2000001161d */
[----:B------:R-:W-:Y:S01]  /*2210*/  HFMA2 R28, R46, R41, R28 ;  /* 0x000000292e1c7231 */ /* 0x000fe2000000001c */
[----:B------:R-:W-:-:S02]  /*2220*/  LOP3.LUT R62, R30, 0x1f001f, RZ, 0xc0, !PT ;  /* 0x001f001f1e3e7812 */ /* 0x000fc400078ec0ff */
        /* <DEDUP_REMOVED lines=10> */
[----:B------:R-:W-:Y:S01]  /*22d0*/  LOP3.LUT R70, R29, 0x64006400, RZ, 0xfc, !PT ;  /* 0x640064001d467812 */ /* 0x000fe200078efcff */
[-C--:B------:R-:W-:Y:S01]  /*22e0*/  HFMA2 R29, R32, R41.reuse, R40 ;  /* 0x00000029201d7231 */ /* 0x080fe20000000028 */
[----:B------:R-:W-:Y:S01]  /*22f0*/  LOP3.LUT R58, R58, 0x1f001f, RZ, 0xc0, !PT ;  /* 0x001f001f3a3a7812 */ /* 0x000fe200078ec0ff */
[----:B------:R-:W-:Y:S01]  /*2300*/  HFMA2 R41, R45, R41, R31 ;  /* 0x000000292d297231 */ /* 0x000fe2000000001f */
[----:B------:R-:W-:Y:S01]  /*2310*/  LOP3.LUT R65, R78, 0x64006400, RZ, 0xfc, !PT ;  /* 0x640064004e417812 */ /* 0x000fe200078efcff */
[----:B------:R-:W-:Y:S01]  /*2320*/  HADD2 R70, R70, -1040, -1040 ;  /* 0xe410e41046467430 */ /* 0x000fe20000000000 */
[----:B------:R-:W-:Y:S02]  /*2330*/  LOP3.LUT R71, R34, 0x1f001f, RZ, 0xc0, !PT ;  /* 0x001f001f22477812 */ /* 0x000fe400078ec0ff */
[----:B------:R-:W-:Y:S01]  /*2340*/  SHF.R.U32.HI R64, RZ, 0xa, R34 ;  /* 0x0000000aff407819 */ /* 0x000fe20000011622 */
[----:B------:R-:W-:Y:S01]  /*2350*/  HADD2 R65, R65, -1040, -1040 ;  /* 0xe410e41041417430 */ /* 0x000fe20000000000 */
[----:B------:R-:W-:Y:S01]  /*2360*/  LOP3.LUT R31, R68, 0x64006400, RZ, 0xfc, !PT ;  /* 0x64006400441f7812 */ /* 0x000fe200078efcff */
[-C--:B------:R-:W-:Y:S01]  /*2370*/  HFMA2 R28, R70, R42.reuse, R28 ;  /* 0x0000002a461c7231 */ /* 0x080fe2000000001c */
[----:B------:R-:W-:Y:S01]  /*2380*/  LOP3.LUT R34, R35, 0x1f001f, RZ, 0xc0, !PT ;  /* 0x001f001f23227812 */ /* 0x000fe200078ec0ff */
[----:B------:R-:W-:Y:S01]  /*2390*/  HFMA2 R30, R65, R42, R30 ;  /* 0x0000002a411e7231 */ /* 0x000fe2000000001e */
        /* <DEDUP_REMOVED lines=15> */
[----:B------:R-:W-:Y:S01]  /*2490*/  HFMA2 R41, R69, R42, R41 ;  /* 0x0000002a45297231 */ /* 0x000fe20000000029 */
[----:B------:R-:W-:Y:S01]  /*24a0*/  LOP3.LUT R58, R37, 0x64006400, RZ, 0xfc, !PT ;  /* 0x64006400253a7812 */ /* 0x000fe200078efcff */
[-C--:B------:R-:W-:Y:S01]  /*24b0*/  HFMA2 R28, R67, R43.reuse, R28 ;  /* 0x0000002b431c7231 */ /* 0x080fe2000000001c */
[----:B------:R-:W-:Y:S01]  /*24c0*/  MOV R37, R56 ;  /* 0x0000003800257202 */ /* 0x000fe20000000f00 */
[----:B------:R-:W-:-:S02]  /*24d0*/  HFMA2 R29, R34, R43, R29 ;  /* 0x0000002b221d7231 */ /* 0x000fc4000000001d */
[----:B------:R-:W-:Y:S02]  /*24e0*/  HFMA2 R41, R71, R43, R41 ;  /* 0x0000002b47297231 */ /* 0x000fe40000000029 */
[-C--:B-1----:R-:W-:Y:S02]  /*24f0*/  HFMA2 R30, R44, R24.reuse, R30 ;  /* 0x000000182c1e7231 */ /* 0x082fe4000000001e */
[----:B------:R-:W-:Y:S02]  /*2500*/  HADD2 R58, R58, -1040, -1040 ;  /* 0xe410e4103a3a7430 */ /* 0x000fe40000000000 */
[-C--:B------:R-:W-:Y:S02]  /*2510*/  HFMA2 R40, R37, R24.reuse, R29 ;  /* 0x0000001825287231 */ /* 0x080fe4000000001d */
[-C--:B------:R-:W-:Y:S01]  /*2520*/  HFMA2 R42, R19, R24.reuse, R28 ;  /* 0x00000018132a7231 */ /* 0x080fe2000000001c */
[----:B------:R-:W-:Y:S01]  /*2530*/  LOP3.LUT R64, R64, 0x1f001f, RZ, 0xc0, !PT ;  /* 0x001f001f40407812 */ /* 0x000fe200078ec0ff */
[----:B------:R-:W-:-:S02]  /*2540*/  HFMA2 R24, R18, R24, R41 ;  /* 0x0000001812187231 */ /* 0x000fc40000000029 */
[-C--:B------:R-:W-:Y:S01]  /*2550*/  HFMA2 R41, R58, R25.reuse, R30 ;  /* 0x000000193a297231 */ /* 0x080fe2000000001e */
[----:B------:R-:W-:Y:S01]  /*2560*/  LOP3.LUT R36, R36, 0x1f001f, RZ, 0xc0, !PT ;  /* 0x001f001f24247812 */ /* 0x000fe200078ec0ff */
[----:B------:R-:W0:Y:S01]  /*2570*/  LDS.128 R28, [UR5+0x20] ;  /* 0x00002005ff1c7984 */ /* 0x000e220008000c00 */
        /* <DEDUP_REMOVED lines=28> */
[----:B------:R-:W-:Y:S01]  /*2740*/  MOV R38, R52 ;  /* 0x0000003400267202 */ /* 0x000fe20000000f00 */
        /* <DEDUP_REMOVED lines=9> */
[----:B------:R-:W-:Y:S01]  /*27e0*/  HFMA2 R27, R15, R27, R40 ;  /* 0x0000001b0f1b7231 */ /* 0x000fe20000000028 */
[----:B------:R-:W-:Y:S01]  /*27f0*/  LOP3.LUT R40, R55, 0x64006400, RZ, 0xfc, !PT ;  /* 0x6400640037287812 */ /* 0x000fe200078efcff */
[-C--:B0-----:R-:W-:Y:S02]  /*2800*/  HFMA2 R25, R52, R28.reuse, R41 ;  /* 0x0000001c34197231 */ /* 0x081fe40000000029 */
        /* <DEDUP_REMOVED lines=12> */
[----:B------:R-:W-:Y:S01]  /*28d0*/  HFMA2 R26, R54, R29, R26 ;  /* 0x0000001d361a7231 */ /* 0x000fe2000000001a */
[----:B------:R-:W-:Y:S01]  /*28e0*/  LOP3.LUT R49, R49, 0x1f001f, RZ, 0xc0, !PT ;  /* 0x001f001f31317812 */ /* 0x000fe200078ec0ff */
[----:B------:R-:W-:Y:S02]  /*28f0*/  HADD2 R60, R60, -1040, -1040 ;  /* 0xe410e4103c3c7430 */ /* 0x000fe40000000000 */
[----:B------:R-:W-:-:S02]  /*2900*/  HFMA2 R78, R9, R30, R25 ;  /* 0x0000001e094e7231 */ /* 0x000fc40000000019 */
[----:B------:R-:W-:Y:S01]  /*2910*/  HADD2 R28, R40, -1040, -1040 ;  /* 0xe410e410281c7430 */ /* 0x000fe20000000000 */
[----:B------:R-:W-:Y:S01]  /*2920*/  LOP3.LUT R41, R20, 0x1f001f, RZ, 0xc0, !PT ;  /* 0x001f001f14297812 */ /* 0x000fe200078ec0ff */
[-C--:B------:R-:W-:Y:S01]  /*2930*/  HFMA2 R40, R60, R29.reuse, R27 ;  /* 0x0000001d3c287231 */ /* 0x080fe2000000001b */
[----:B------:R-:W-:Y:S01]  /*2940*/  LOP3.LUT R76, R21, 0x1f001f, RZ, 0xc0, !PT ;  /* 0x001f001f154c7812 */ /* 0x000fe200078ec0ff */
[----:B------:R-:W-:Y:S02]  /*2950*/  HFMA2 R75, R28, R29, R24 ;  /* 0x0000001d1c4b7231 */ /* 0x000fe40000000018 */
[-C--:B------:R-:W-:Y:S01]  /*2960*/  HFMA2 R42, R10, R30.reuse, R26 ;  /* 0x0000001e0a2a7231 */ /* 0x080fe2000000001a */
[----:B------:R-:W-:Y:S01]  /*2970*/  LOP3.LUT R29, R74, 0x1f001f, RZ, 0xc0, !PT ;  /* 0x001f001f4a1d7812 */ /* 0x000fe200078ec0ff */
[----:B------:R-:W0:Y:S01]  /*2980*/  LDS.128 R24, [UR5+0x30] ;  /* 0x00003005ff187984 */ /* 0x000e220008000c00 */
[----:B------:R-:W-:Y:S02]  /*2990*/  HADD2 R72, R72, -1040, -1040 ;  /* 0xe410e41048487430 */ /* 0x000fe40000000000 */
[----:B------:R-:W-:Y:S01]  /*29a0*/  HFMA2 R40, R11, R30, R40 ;  /* 0x0000001e0b287231 */ /* 0x000fe20000000028 */
[----:B------:R-:W-:-:S02]  /*29b0*/  LOP3.LUT R84, R29, 0x64006400, RZ, 0xfc, !PT ;  /* 0x640064001d547812 */ /* 0x000fc400078efcff */
[----:B------:R-:W-:Y:S02]  /*29c0*/  MOV R29, R50 ;  /* 0x00000032001d7202 */ /* 0x000fe40000000f00 */
[----:B------:R-:W-:Y:S02]  /*29d0*/  LOP3.LUT R74, R22, 0x1f001f, RZ, 0xc0, !PT ;  /* 0x001f001f164a7812 */ /* 0x000fe400078ec0ff */
[----:B------:R-:W-:Y:S01]  /*29e0*/  SHF.R.U32.HI R21, RZ, 0xa, R21 ;  /* 0x0000000aff157819 */ /* 0x000fe20000011615 */
[----:B------:R-:W-:Y:S01]  /*29f0*/  HFMA2 R82, R29, R30, R75 ;  /* 0x0000001e1d527231 */ /* 0x000fe2000000004b */
[----:B------:R-:W-:Y:S01]  /*2a00*/  LOP3.LUT R30, R49, 0x64006400, RZ, 0xfc, !PT ;  /* 0x64006400311e7812 */ /* 0x000fe200078efcff */
[----:B------:R-:W-:Y:S02]  /*2a10*/  HADD2 R75, R84, -1040, -1040 ;  /* 0xe410e410544b7430 */ /* 0x000fe40000000000 */
[----:B------:R-:W-:Y:S01]  /*2a20*/  HFMA2 R84, R72, R31, R78 ;  /* 0x0000001f48547231 */ /* 0x000fe2000000004e */
[----:B------:R-:W-:-:S02]  /*2a30*/  LOP3.LUT R78, R73, 0x64006400, RZ, 0xfc, !PT ;  /* 0x64006400494e7812 */ /* 0x000fc400078efcff */
[----:B------:R-:W-:Y:S01]  /*2a40*/  LOP3.LUT R50, R74, 0x64006400, RZ, 0xfc, !PT ;  /* 0x640064004a327812 */ /* 0x000fe200078efcff */
        /* <DEDUP_REMOVED lines=20> */
[----:B------:R-:W-:Y:S01]  /*2b90*/  LOP3.LUT R22, R22, 0x1f001f, RZ, 0xc0, !PT ;  /* 0x001f001f16167812 */ /* 0x000fe200078ec0ff */
[-C--:B0-----:R-:W-:Y:S02]  /*2ba0*/  HFMA2 R40, R31, R24.reuse, R82 ;  /* 0x000000181f287231 */ /* 0x081fe40000000052 */
        /* <DEDUP_REMOVED lines=48> */
[----:B------:R-:W-:Y:S01]  /*2eb0*/  MOV R91, R18 ;  /* 0x00000012005b7202 */ /* 0x000fe20000000f00 */
[----:B------:R-:W1:Y:S01]  /*2ec0*/  S2UR UR6, SR_CgaCtaId ;  /* 0x00000000000679c3 */ /* 0x000e620000008800 */
[----:B------:R-:W-:Y:S01]  /*2ed0*/  MOV R87, R19 ;  /* 0x0000001300577202 */ /* 0x000fe20000000f00 */
[----:B------:R-:W2:Y:S01]  /*2ee0*/  LDS.128 R24, [UR5+0x50] ;  /* 0x00005005ff187984 */ /* 0x000ea20008000c00 */
[----:B------:R-:W-:Y:S01]  /*2ef0*/  MOV R93, R15 ;  /* 0x0000000f005d7202 */ /* 0x000fe20000000f00 */
[----:B------:R-:W-:Y:S01]  /*2f00*/  UMOV UR4, 0x400 ;  /* 0x0000040000047882 */ /* 0x000fe20000000000 */
[----:B------:R-:W-:Y:S02]  /*2f10*/  MOV R90, R17 ;  /* 0x00000011005a7202 */ /* 0x000fe40000000f00 */
[----:B------:R-:W-:Y:S02]  /*2f20*/  MOV R92, R16 ;  /* 0x00000010005c7202 */ /* 0x000fe40000000f00 */
[----:B------:R-:W-:-:S02]  /*2f30*/  MOV R94, R12 ;  /* 0x0000000c005e7202 */ /* 0x000fc40000000f00 */
[----:B------:R-:W-:Y:S02]  /*2f40*/  MOV R96, R13 ;  /* 0x0000000d00607202 */ /* 0x000fe40000000f00 */
[----:B------:R-:W-:Y:S02]  /*2f50*/  MOV R98, R14 ;  /* 0x0000000e00627202 */ /* 0x000fe40000000f00 */
[----:B------:R-:W-:Y:S02]  /*2f60*/  ISETP.NE.AND P0, PT, R0, 0x2, PT ;  /* 0x000000020000780c */ /* 0x000fe40003f05270 */
[----:B------:R-:W-:Y:S02]  /*2f70*/  PRMT R4, R4, 0x5410, R5 ;  /* 0x0000541004047816 */ /* 0x000fe40000000005 */
[----:B------:R-:W-:Y:S01]  /*2f80*/  PRMT R6, R6, 0x5410, R7 ;  /* 0x0000541006067816 */ /* 0x000fe20000000007 */
[----:B-1----:R-:W-:-:S04]  /*2f90*/  ULEA UR4, UR6, UR4, 0x18 ;  /* 0x0000000406047291 */ /* 0x002fc8000f8ec0ff */
[----:B------:R-:W-:Y:S01]  /*2fa0*/  UIADD3 UR4, UPT, UPT, UR4, 0x40, URZ ;  /* 0x0000004004047890 */ /* 0x000fe2000fffe0ff */
        /* <DEDUP_REMOVED lines=16> */
[-C--:B--2---:R-:W-:Y:S01]  /*30b0*/  HFMA2 R18, R37, R24.reuse, R76 ;  /* 0x0000001825127231 */ /* 0x084fe2000000004c */
        /* <DEDUP_REMOVED lines=13> */
[-C--:B------:R-:W-:Y:S01]  /*3190*/  HFMA2 R26, R90, R27.reuse, R77 ;  /* 0x0000001b5a1a7231 */ /* 0x080fe2000000004d */
[----:B------:R-:W1:Y:S01]  /*31a0*/  LDS.128 R16, [UR5+0x70] ;  /* 0x00007005ff107984 */ /* 0x000e620008000c00 */
[----:B------:R-:W-:-:S02]  /*31b0*/  HFMA2 R24, R92, R27, R24 ;  /* 0x0000001b5c187231 */ /* 0x000fc40000000018 */
[----:B------:R-:W-:Y:S01]  /*31c0*/  HFMA2 R27, R93, R27, R25 ;  /* 0x0000001b5d1b7231 */ /* 0x000fe20000000019 */
[----:B------:R-:W-:Y:S02]  /*31d0*/  PRMT R77, RZ, 0x5410, RZ ;  /* 0x00005410ff4d7816 */ /* 0x000fe400000000ff */
[----:B------:R-:W-:Y:S01]  /*31e0*/  PRMT R76, RZ, 0x5410, RZ ;  /* 0x00005410ff4c7816 */ /* 0x000fe200000000ff */
        /* <DEDUP_REMOVED lines=117> */
.L_x_1911:
[----:B------:R-:W-:-:S04]  /*3940*/  VIMNMX R9, PT, PT, R2, UR11, PT ;  /* 0x0000000b02097c48 */ /* 0x000fc8000bfe0100 */
[----:B------:R-:W-:-:S13]  /*3950*/  ISETP.GT.AND P0, PT, R9, R8, PT ;  /* 0x000000080900720c */ /* 0x000fda0003f04270 */
[----:B------:R-:W-:Y:S05]  /*3960*/  @!P0 BRA `(.L_x_1912) ;  /* 0x0000004000388947 */ /* 0x000fea0003800000 */
[----:B------:R-:W-:Y:S01]  /*3970*/  VIMNMX.U32 R13, PT, PT, R2, UR11, PT ;  /* 0x0000000b020d7c48 */ /* 0x000fe2000bfe0000 */
[----:B------:R-:W-:-:S12]  /*3980*/  UIADD3 UR4, UPT, UPT, UR4, 0x60, URZ ;  /* 0x0000006004047890 */ /* 0x000fd8000fffe0ff */
.L_x_1917:
[----:B------:R-:W-:-:S04]  /*3990*/  MOV R2, 0x2c00 ;  /* 0x00002c0000027802 */ /* 0x000fc80000000f00 */
[----:B------:R-:W-:Y:S01]  /*39a0*/  PRMT R4, R4, 0x5410, R2 ;  /* 0x0000541004047816 */ /* 0x000fe20000000002 */
        /* <DEDUP_REMOVED lines=17> */
[----:B------:R-:W-:Y:S01]  /*3ac0*/  HADD2.F32 R2, -RZ, R14.H0_H0 ;  /* 0x2000000eff027230 */ /* 0x000fe20000004100 */
[----:B------:R-:W-:-:S02]  /*3ad0*/  SHF.R.U32.HI R17, RZ, 0x8, R18 ;  /* 0x00000008ff117819 */ /* 0x000fc40000011612 */
[----:B------:R-:W-:Y:S02]  /*3ae0*/  LOP3.LUT R3, R3, 0x64006400, RZ, 0xfc, !PT ;  /* 0x6400640003037812 */ /* 0x000fe400078efcff */
[----:B------:R-:W-:Y:S02]  /*3af0*/  LOP3.LUT R9, R9, 0x64006400, RZ, 0xfc, !PT ;  /* 0x6400640009097812 */ /* 0x000fe400078efcff */
[----:B------:R-:W-:Y:S01]  /*3b00*/  LOP3.LUT R18, R12, 0x64006400, RZ, 0xfc, !PT ;  /* 0x640064000c127812 */ /* 0x000fe200078efcff */
[----:B------:R-:W-:Y:S01]  /*3b10*/  HADD2.F32 R12, -RZ, R14.H1_H1 ;  /* 0x3000000eff0c7230 */ /* 0x000fe20000004100 */
[----:B------:R-:W-:Y:S01]  /*3b20*/  LOP3.LUT R26, R19, 0xf000f0, RZ, 0xc0, !PT ;  /* 0x00f000f0131a7812 */ /* 0x000fe200078ec0ff */
[----:B------:R-:W0:Y:S01]  /*3b30*/  LDS.64 R14, [UR4+-0x58] ;  /* 0xffffa804ff0e7984 */ /* 0x000e220008000a00 */
[----:B------:R-:W-:Y:S01]  /*3b40*/  SHF.R.U32.HI R28, RZ, 0x8, R19 ;  /* 0x00000008ff1c7819 */ /* 0x000fe20000011613 */
[----:B------:R-:W-:Y:S01]  /*3b50*/  HADD2 R19, R3, -1032, -1032 ;  /* 0xe408e40803137430 */ /* 0x000fe20000000000 */
[----:B------:R-:W-:Y:S01]  /*3b60*/  LOP3.LUT R10, R16, 0xf000f0, RZ, 0xc0, !PT ;  /* 0x00f000f0100a7812 */ /* 0x000fe200078ec0ff */
[----:B------:R-:W-:Y:S01]  /*3b70*/  HADD2 R20, R9, -1032, -1032 ;  /* 0xe408e40809147430 */ /* 0x000fe20000000000 */
[----:B------:R-:W-:Y:S01]  /*3b80*/  LOP3.LUT R25, R24, 0x64006400, RZ, 0xfc, !PT ;  /* 0x6400640018197812 */ /* 0x000fe200078efcff */
[----:B------:R-:W-:Y:S01]  /*3b90*/  HADD2 R23, R18, -1032, -1032 ;  /* 0xe408e40812177430 */ /* 0x000fe20000000000 */
[----:B------:R-:W-:Y:S01]  /*3ba0*/  LOP3.LUT R21, R10, 0x64006400, RZ, 0xfc, !PT ;  /* 0x640064000a157812 */ /* 0x000fe200078efcff */
[----:B------:R-:W-:Y:S01]  /*3bb0*/  HADD2.F32 R3, -RZ, R19.H0_H0 ;  /* 0x20000013ff037230 */ /* 0x000fe20000004100 */
[----:B------:R-:W-:Y:S01]  /*3bc0*/  SHF.R.U32.HI R16, RZ, 0x8, R16 ;  /* 0x00000008ff107819 */ /* 0x000fe20000011610 */
[----:B------:R-:W-:-:S02]  /*3bd0*/  HADD2.F32 R9, -RZ, R20.H0_H0 ;  /* 0x20000014ff097230 */ /* 0x000fc40000004100 */
[-C--:B------:R-:W-:Y:S02]  /*3be0*/  HFMA2 R25, R25, R4.reuse.H1_H1, -72, -72 ;  /* 0xd480d48019197431 */ /* 0x080fe40000060004 */
[----:B------:R-:W-:Y:S02]  /*3bf0*/  HADD2.F32 R18, -RZ, R19.H1_H1 ;  /* 0x30000013ff127230 */ /* 0x000fe40000004100 */
[-C--:B------:R-:W-:Y:S02]  /*3c00*/  HFMA2 R33, R21, R4.reuse.H1_H1, -72, -72 ;  /* 0xd480d48015217431 */ /* 0x080fe40000060004 */
[--C-:B------:R-:W-:Y:S02]  /*3c10*/  HADD2.F32 R10, -RZ, R23.reuse.H0_H0 ;  /* 0x20000017ff0a7230 */ /* 0x100fe40000004100 */
[----:B------:R-:W-:Y:S01]  /*3c20*/  FFMA.FTZ R21, R2, R11, RZ ;  /* 0x0000000b02157223 */ /* 0x000fe200000100ff */
[----:B------:R-:W-:Y:S02]  /*3c30*/  HADD2.F32 R19, -RZ, R20.H1_H1 ;  /* 0x30000014ff137230 */ /* 0x000fe40000004100 */
[C---:B------:R-:W-:Y:S01]  /*3c40*/  FFMA.FTZ R24, R11.reuse, R9, RZ ;  /* 0x000000090b187223 */ /* 0x040fe200000100ff */
[----:B------:R-:W-:Y:S01]  /*3c50*/  HADD2.F32 R20, -RZ, R23.H1_H1 ;  /* 0x30000017ff147230 */ /* 0x000fe20000004100 */
[----:B------:R-:W-:Y:S01]  /*3c60*/  LOP3.LUT R23, R22, 0x64006400, RZ, 0xfc, !PT ;  /* 0x6400640016177812 */ /* 0x000fe200078efcff */
        /* <DEDUP_REMOVED lines=8> */
[----:B------:R-:W-:Y:S02]  /*3cf0*/  HADD2.F32 R11, -RZ, R33.H0_H0 ;  /* 0x20000021ff0b7230 */ /* 0x000fe40000004100 */
[----:B------:R-:W-:Y:S02]  /*3d00*/  HADD2.F32 R24, -RZ, R25.H0_H0 ;  /* 0x20000019ff187230 */ /* 0x000fe40000004100 */
[----:B------:R-:W-:Y:S02]  /*3d10*/  HFMA2 R27, R27, R4.H1_H1, -72, -72 ;  /* 0xd480d4801b1b7431 */ /* 0x000fe40000060004 */
[----:B------:R-:W-:Y:S02]  /*3d20*/  HADD2.F32 R22, -RZ, R23.H0_H0 ;  /* 0x20000017ff167230 */ /* 0x000fe40000004100 */
[----:B------:R-:W-:Y:S01]  /*3d30*/  FFMA.FTZ R30, R11, R31, R30 ;  /* 0x0000001f0b1e7223 */ /* 0x000fe2000001001e */
[----:B------:R-:W-:Y:S02]  /*3d40*/  HADD2.F32 R21, -RZ, R33.H1_H1 ;  /* 0x30000021ff157230 */ /* 0x000fe40000004100 */
[----:B------:R-:W-:-:S02]  /*3d50*/  HADD2.F32 R26, -RZ, R27.H0_H0 ;  /* 0x2000001bff1a7230 */ /* 0x000fc40000004100 */
[C---:B------:R-:W-:Y:S01]  /*3d60*/  FFMA.FTZ R33, R31.reuse, R22, R34 ;  /* 0x000000161f217223 */ /* 0x040fe20000010022 */
[----:B------:R-:W-:Y:S01]  /*3d70*/  FFMA.FTZ R34, R31, R24, R35 ;  /* 0x000000181f227223 */ /* 0x000fe20000010023 */
[----:B------:R-:W-:Y:S02]  /*3d80*/  HADD2.F32 R23, -RZ, R23.H1_H1 ;  /* 0x30000017ff177230 */ /* 0x000fe40000004100 */
[----:B------:R-:W-:Y:S01]  /*3d90*/  FFMA.FTZ R35, R21, R32, R30 ;  /* 0x0000002015237223 */ /* 0x000fe2000001001e */
[----:B------:R-:W-:Y:S02]  /*3da0*/  HADD2.F32 R25, -RZ, R25.H1_H1 ;  /* 0x30000019ff197230 */ /* 0x000fe40000004100 */
[----:B------:R-:W-:Y:S01]  /*3db0*/  FFMA.FTZ R36, R31, R26, R37 ;  /* 0x0000001a1f247223 */ /* 0x000fe20000010025 */
[----:B------:R-:W-:Y:S01]  /*3dc0*/  HADD2.F32 R27, -RZ, R27.H1_H1 ;  /* 0x3000001bff1b7230 */ /* 0x000fe20000004100 */
[----:B------:R-:W-:Y:S01]  /*3dd0*/  LOP3.LUT R30, R16, 0xf000f, RZ, 0xc0, !PT ;  /* 0x000f000f101e7812 */ /* 0x000fe200078ec0ff */
        /* <DEDUP_REMOVED lines=33> */
[----:B------:R-:W-:Y:S01]  /*3ff0*/  FFMA.FTZ R50, R34, R33, R36 ;  /* 0x0000002122327223 */ /* 0x000fe20000010024 */
[----:B------:R-:W-:Y:S01]  /*4000*/  LOP3.LUT R39, R28, 0x64006400, RZ, 0xfc, !PT ;  /* 0x640064001c277812 */ /* 0x000fe200078efcff */
[----:B------:R-:W-:-:S02]  /*4010*/  HFMA2 R51, R17, R4.H1_H1, -72, -72 ;  /* 0xd480d48011337431 */ /* 0x000fc40000060004 */
[----:B------:R-:W-:Y:S02]  /*4020*/  HADD2.F32 R34, -RZ, R38.H1_H1 ;  /* 0x30000026ff227230 */ /* 0x000fe40000004100 */
[-C--:B------:R-:W-:Y:S02]  /*4030*/  HFMA2 R53, R29, R4.reuse.H1_H1, -72, -72 ;  /* 0xd480d4801d357431 */ /* 0x080fe40000060004 */
[----:B------:R-:W-:Y:S02]  /*4040*/  HADD2.F32 R28, -RZ, R45.H1_H1 ;  /* 0x3000002dff1c7230 */ /* 0x000fe40000004100 */
[-C--:B------:R-:W-:Y:S02]  /*4050*/  HFMA2 R54, R37, R4.reuse.H1_H1, -72, -72 ;  /* 0xd480d48025367431 */ /* 0x080fe40000060004 */
[----:B------:R-:W-:Y:S02]  /*4060*/  HADD2.F32 R29, -RZ, R52.H1_H1 ;  /* 0x30000034ff1d7230 */ /* 0x000fe40000004100 */
[----:B------:R-:W-:-:S02]  /*4070*/  HFMA2 R56, R39, R4.H1_H1, -72, -72 ;  /* 0xd480d48027387431 */ /* 0x000fc40000060004 */
[----:B------:R-:W-:Y:S02]  /*4080*/  HADD2.F32 R36, -RZ, R51.H0_H0 ;  /* 0x20000033ff247230 */ /* 0x000fe40000004100 */
[----:B------:R-:W-:Y:S01]  /*4090*/  FFMA.FTZ R17, R35, R43, R44 ;  /* 0x0000002b23117223 */ /* 0x000fe2000001002c */
[----:B------:R-:W-:Y:S02]  /*40a0*/  HADD2.F32 R37, -RZ, R53.H0_H0 ;  /* 0x20000035ff257230 */ /* 0x000fe40000004100 */
[C---:B------:R-:W-:Y:S01]  /*40b0*/  FFMA.FTZ R45, R43.reuse, R34, R48 ;  /* 0x000000222b2d7223 */ /* 0x040fe20000010030 */
[----:B------:R-:W-:Y:S02]  /*40c0*/  HADD2.F32 R38, -RZ, R54.H0_H0 ;  /* 0x20000036ff267230 */ /* 0x000fe40000004100 */
[C---:B------:R-:W-:Y:S01]  /*40d0*/  FFMA.FTZ R47, R43.reuse, R28, R47 ;  /* 0x0000001c2b2f7223 */ /* 0x040fe2000001002f */
[----:B------:R-:W-:Y:S02]  /*40e0*/  HADD2.F32 R39, -RZ, R56.H0_H0 ;  /* 0x20000038ff277230 */ /* 0x000fe40000004100 */
[----:B------:R-:W-:Y:S01]  /*40f0*/  FFMA.FTZ R50, R43, R29, R50 ;  /* 0x0000001d2b327223 */ /* 0x000fe20000010032 */
[----:B------:R-:W-:Y:S01]  /*4100*/  FFMA.FTZ R14, R36, R46, R17 ;  /* 0x0000002e240e7223 */ /* 0x000fe20000010011 */
[C---:B------:R-:W-:Y:S01]  /*4110*/  FFMA.FTZ R16, R46.reuse, R37, R45 ;  /* 0x000000252e107223 */ /* 0x040fe2000001002d */
        /* <DEDUP_REMOVED lines=55> */
[--C-:B------:R-:W-:Y:S02]  /*4490*/  HADD2.F32 R54, -RZ, R17.reuse.H0_H0 ;  /* 0x20000011ff367230 */ /* 0x100fe40000004100 */
[----:B------:R-:W-:Y:S01]  /*44a0*/  FFMA.FTZ R60, R33, R52, R60 ;  /* 0x00000034213c7223 */ /* 0x000fe2000001003c */
        /* <DEDUP_REMOVED lines=80> */
.L_x_1913:
        /* <DEDUP_REMOVED lines=21> */
[----:B------:R-:W-:Y:S01]  /*4b00*/  LOP3.LUT R10, R10, 0x64006400, RZ, 0xfc, !PT ;  /* 0x640064000a0a7812 */ /* 0x000fe200078efcff */
[----:B------:R-:W-:Y:S01]  /*4b10*/  HADD2 R9, R9, -1032, -1032 ;  /* 0xe408e40809097430 */ /* 0x000fe20000000000 */
[----:B------:R-:W-:-:S02]  /*4b20*/  LOP3.LUT R11, R16, 0xf000f0, RZ, 0xc0, !PT ;  /* 0x00f000f0100b7812 */ /* 0x000fc400078ec0ff */
[----:B------:R-:W-:Y:S01]  /*4b30*/  LOP3.LUT R22, R17, 0xf000f0, RZ, 0xc0, !PT ;  /* 0x00f000f011167812 */ /* 0x000fe200078ec0ff */
[----:B------:R-:W-:Y:S01]  /*4b40*/  HADD2 R21, R10, -1032, -1032 ;  /* 0xe408e4080a157430 */ /* 0x000fe20000000000 */
[----:B------:R-:W-:Y:S01]  /*4b50*/  SHF.R.U32.HI R30, RZ, 0x8, R17 ;  /* 0x00000008ff1e7819 */ /* 0x000fe20000011611 */
[--C-:B------:R-:W-:Y:S01]  /*4b60*/  HADD2.F32 R10, -RZ, R9.reuse.H0_H0 ;  /* 0x20000009ff0a7230 */ /* 0x100fe20000004100 */
[----:B------:R-:W-:Y:S01]  /*4b70*/  LOP3.LUT R19, R14, 0x64006400, RZ, 0xfc, !PT ;  /* 0x640064000e137812 */ /* 0x000fe200078efcff */
[----:B------:R-:W-:Y:S01]  /*4b80*/  HADD2.F32 R20, -RZ, R9.H1_H1 ;  /* 0x30000009ff147230 */ /* 0x000fe20000004100 */
[----:B------:R-:W-:Y:S01]  /*4b90*/  LOP3.LUT R24, R18, 0xf000f0, RZ, 0xc0, !PT ;  /* 0x00f000f012187812 */ /* 0x000fe200078ec0ff */
[----:B------:R-:W-:Y:S01]  /*4ba0*/  HADD2.F32 R9, -RZ, R21.H0_H0 ;  /* 0x20000015ff097230 */ /* 0x000fe20000004100 */
[----:B------:R-:W-:Y:S01]  /*4bb0*/  SHF.R.U32.HI R17, RZ, 0x8, R18 ;  /* 0x00000008ff117819 */ /* 0x000fe20000011612 */
[----:B------:R-:W-:Y:S01]  /*4bc0*/  HADD2.F32 R18, -RZ, R15.H1_H1 ;  /* 0x3000000fff127230 */ /* 0x000fe20000004100 */
[----:B------:R-:W-:Y:S01]  /*4bd0*/  LOP3.LUT R23, R11, 0x64006400, RZ, 0xfc, !PT ;  /* 0x640064000b177812 */ /* 0x000fe200078efcff */
[----:B------:R-:W0:Y:S01]  /*4be0*/  LDS.64 R14, [UR4+-0x48] ;  /* 0xffffb804ff0e7984 */ /* 0x000e220008000a00 */
[----:B------:R-:W-:Y:S01]  /*4bf0*/  HADD2 R25, R19, -1032, -1032 ;  /* 0xe408e40813197430 */ /* 0x000fe20000000000 */
[----:B------:R-:W-:Y:S01]  /*4c00*/  LOP3.LUT R27, R24, 0x64006400, RZ, 0xfc, !PT ;  /* 0x64006400181b7812 */ /* 0x000fe200078efcff */
[----:B------:R-:W-:-:S02]  /*4c10*/  HADD2.F32 R19, -RZ, R21.H1_H1 ;  /* 0x30000015ff137230 */ /* 0x000fc40000004100 */
[-C--:B------:R-:W-:Y:S02]  /*4c20*/  HFMA2 R24, R23, R4.reuse.H1_H1, -72, -72 ;  /* 0xd480d48017187431 */ /* 0x080fe40000060004 */
[----:B------:R-:W-:Y:S01]  /*4c30*/  FFMA.FTZ R23, R2, R12, RZ ;  /* 0x0000000c02177223 */ /* 0x000fe200000100ff */
[--C-:B------:R-:W-:Y:S02]  /*4c40*/  HADD2.F32 R11, -RZ, R25.reuse.H0_H0 ;  /* 0x20000019ff0b7230 */ /* 0x100fe40000004100 */
[----:B------:R-:W-:Y:S01]  /*4c50*/  FFMA.FTZ R35, R12, R10, RZ ;  /* 0x0000000a0c237223 */ /* 0x000fe200000100ff */
[----:B------:R-:W-:Y:S01]  /*4c60*/  HADD2.F32 R21, -RZ, R25.H1_H1 ;  /* 0x30000019ff157230 */ /* 0x000fe20000004100 */
[----:B------:R-:W-:Y:S01]  /*4c70*/  LOP3.LUT R25, R22, 0x64006400, RZ, 0xfc, !PT ;  /* 0x6400640016197812 */ /* 0x000fe200078efcff */
[----:B------:R-:W-:Y:S01]  /*4c80*/  FFMA.FTZ R22, R12, R9, RZ ;  /* 0x000000090c167223 */ /* 0x000fe200000100ff */
[----:B------:R-:W-:Y:S01]  /*4c90*/  FFMA.FTZ R31, R18, R28, R23 ;  /* 0x0000001c121f7223 */ /* 0x000fe20000010017 */
[----:B------:R-:W-:Y:S01]  /*4ca0*/  FFMA.FTZ R12, R12, R11, RZ ;  /* 0x0000000b0c0c7223 */ /* 0x000fe200000100ff */
[----:B------:R-:W-:Y:S01]  /*4cb0*/  LOP3.LUT R23, R26, 0x64006400, RZ, 0xfc, !PT ;  /* 0x640064001a177812 */ /* 0x000fe200078efcff */
[----:B------:R-:W-:-:S02]  /*4cc0*/  HFMA2 R25, R25, R4.H1_H1, -72, -72 ;  /* 0xd480d48019197431 */ /* 0x000fc40000060004 */
[C---:B------:R-:W-:Y:S01]  /*4cd0*/  FFMA.FTZ R35, R28.reuse, R20, R35 ;  /* 0x000000141c237223 */ /* 0x040fe20000010023 */
[C---:B------:R-:W-:Y:S01]  /*4ce0*/  FFMA.FTZ R36, R28.reuse, R19, R22 ;  /* 0x000000131c247223 */ /* 0x040fe20000010016 */
[----:B------:R-:W-:Y:S01]  /*4cf0*/  FFMA.FTZ R38, R28, R21, R12 ;  /* 0x000000151c267223 */ /* 0x000fe2000001000c */
[-C--:B------:R-:W-:Y:S02]  /*4d00*/  HFMA2 R27, R27, R4.reuse.H1_H1, -72, -72 ;  /* 0xd480d4801b1b7431 */ /* 0x080fe40000060004 */
[--C-:B------:R-:W-:Y:S02]  /*4d10*/  HADD2.F32 R12, -RZ, R24.reuse.H0_H0 ;  /* 0x20000018ff0c7230 */ /* 0x100fe40000004100 */
[----:B------:R-:W-:Y:S02]  /*4d20*/  HFMA2 R28, R23, R4.H1_H1, -72, -72 ;  /* 0xd480d480171c7431 */ /* 0x000fe40000060004 */
[----:B------:R-:W-:Y:S01]  /*4d30*/  HADD2.F32 R22, -RZ, R24.H1_H1 ;  /* 0x30000018ff167230 */ /* 0x000fe20000004100 */
[----:B------:R-:W-:Y:S01]  /*4d40*/  SHF.R.U32.HI R16, RZ, 0x8, R16 ;  /* 0x00000008ff107819 */ /* 0x000fe20000011610 */
        /* <DEDUP_REMOVED lines=49> */
[----:B------:R-:W-:Y:S01]  /*5060*/  HFMA2 R14, R17, R4.H1_H1, -72, -72 ;  /* 0xd480d480110e7431 */ /* 0x000fe20000060004 */
[----:B------:R-:W-:Y:S01]  /*5070*/  LOP3.LUT R43, R29, 0x64006400, RZ, 0xfc, !PT ;  /* 0x640064001d2b7812 */ /* 0x000fe200078efcff */
[----:B------:R-:W-:-:S02]  /*5080*/  HADD2.F32 R29, -RZ, R51.H1_H1 ;  /* 0x30000033ff1d7230 */ /* 0x000fc40000004100 */
[-C--:B------:R-:W-:Y:S02]  /*5090*/  HFMA2 R51, R37, R4.reuse.H1_H1, -72, -72 ;  /* 0xd480d48025337431 */ /* 0x080fe40000060004 */
[----:B------:R-:W-:Y:S01]  /*50a0*/  FFMA.FTZ R46, R35, R44, R46 ;  /* 0x0000002c232e7223 */ /* 0x000fe2000001002e */
[-C--:B------:R-:W-:Y:S02]  /*50b0*/  HFMA2 R52, R39, R4.reuse.H1_H1, -72, -72 ;  /* 0xd480d48027347431 */ /* 0x080fe40000060004 */
[----:B------:R-:W-:Y:S02]  /*50c0*/  HADD2.F32 R37, -RZ, R14.H0_H0 ;  /* 0x2000000eff257230 */ /* 0x000fe40000004100 */
[----:B------:R-:W-:Y:S02]  /*50d0*/  HFMA2 R54, R43, R4.H1_H1, -72, -72 ;  /* 0xd480d4802b367431 */ /* 0x000fe40000060004 */
        /* <DEDUP_REMOVED lines=9> */
[C---:B------:R-:W-:Y:S01]  /*5170*/  FFMA.FTZ R53, R48.reuse, R39, R50 ;  /* 0x0000002730357223 */ /* 0x040fe20000010032 */
        /* <DEDUP_REMOVED lines=51> */
[--C-:B------:R-:W-:Y:S02]  /*54b0*/  HADD2.F32 R54, -RZ, R17.reuse.H0_H0 ;  /* 0x20000011ff367230 */ /* 0x100fe40000004100 */
[-C--:B------:R-:W-:Y:S01]  /*54c0*/  FFMA.FTZ R56, R33, R53.reuse, R56 ;  /* 0x0000003521387223 */ /* 0x080fe20000010038 */
[----:B------:R-:W-:Y:S01]  /*54d0*/  FFMA.FTZ R61, R34, R53, R61 ;  /* 0x00000035223d7223 */ /* 0x000fe2000001003d */
        /* <DEDUP_REMOVED lines=80> */
.L_x_1914:
        /* <DEDUP_REMOVED lines=257> */
.L_x_1915:
        /* <DEDUP_REMOVED lines=20> */
[----:B------:R-:W-:Y:S02]  /*6b30*/  LOP3.LUT R18, R18, 0xf000f, RZ, 0xc0, !PT ;  /* 0x000f000f12127812 */ /* 0x000fe400078ec0ff */
[C---:B------:R-:W-:Y:S02]  /*6b40*/  LOP3.LUT R26, R19.reuse, 0xf000f0, RZ, 0xc0, !PT ;  /* 0x00f000f0131a7812 */ /* 0x040fe400078ec0ff */
[----:B------:R-:W-:Y:S02]  /*6b50*/  SHF.R.U32.HI R17, RZ, 0x8, R19 ;  /* 0x00000008ff117819 */ /* 0x000fe40000011613 */
[----:B------:R-:W-:Y:S02]  /*6b60*/  LOP3.LUT R19, R19, 0xf000f, RZ, 0xc0, !PT ;  /* 0x000f000f13137812 */ /* 0x000fe400078ec0ff */
[----:B------:R-:W-:Y:S02]  /*6b70*/  LOP3.LUT R9, R9, 0x64006400, RZ, 0xfc, !PT ;  /* 0x6400640009097812 */ /* 0x000fe400078efcff */
[----:B------:R-:W-:Y:S01]  /*6b80*/  LOP3.LUT R10, R18, 0x64006400, RZ, 0xfc, !PT ;  /* 0x64006400120a7812 */ /* 0x000fe200078efcff */
[----:B------:R-:W-:Y:S01]  /*6b90*/  HADD2.F32 R18, -RZ, R14.H1_H1 ;  /* 0x3000000eff127230 */ /* 0x000fe20000004100 */
[----:B------:R-:W-:Y:S01]  /*6ba0*/  LOP3.LUT R19, R19, 0x64006400, RZ, 0xfc, !PT ;  /* 0x6400640013137812 */ /* 0x000fe200078efcff */
[----:B------:R-:W-:Y:S01]  /*6bb0*/  HADD2 R9, R9, -1032, -1032 ;  /* 0xe408e40809097430 */ /* 0x000fe20000000000 */
[----:B------:R-:W0:Y:S01]  /*6bc0*/  LDS.64 R14, [UR4+-0x28] ;  /* 0xffffd804ff0e7984 */ /* 0x000e220008000a00 */
[----:B------:R-:W-:Y:S01]  /*6bd0*/  HADD2 R21, R10, -1032, -1032 ;  /* 0xe408e4080a157430 */ /* 0x000fe20000000000 */
[----:B------:R-:W-:Y:S01]  /*6be0*/  LOP3.LUT R23, R11, 0x64006400, RZ, 0xfc, !PT ;  /* 0x640064000b177812 */ /* 0x000fe200078efcff */
[----:B------:R-:W-:-:S02]  /*6bf0*/  HADD2 R25, R19, -1032, -1032 ;  /* 0xe408e40813197430 */ /* 0x000fc40000000000 */
[--C-:B------:R-:W-:Y:S01]  /*6c00*/  HADD2.F32 R10, -RZ, R9.reuse.H0_H0 ;  /* 0x20000009ff0a7230 */ /* 0x100fe20000004100 */
[----:B------:R-:W-:Y:S01]  /*6c10*/  LOP3.LUT R27, R24, 0x64006400, RZ, 0xfc, !PT ;  /* 0x64006400181b7812 */ /* 0x000fe200078efcff */
[----:B------:R-:W-:Y:S02]  /*6c20*/  HADD2.F32 R20, -RZ, R9.H1_H1 ;  /* 0x30000009ff147230 */ /* 0x000fe40000004100 */
[----:B------:R-:W-:Y:S02]  /*6c30*/  HFMA2 R24, R23, R4.H1_H1, -72, -72 ;  /* 0xd480d48017187431 */ /* 0x000fe40000060004 */
        /* <DEDUP_REMOVED lines=12> */
[-C--:B------:R-:W-:Y:S02]  /*6d00*/  HFMA2 R25, R25, R4.reuse.H1_H1, -72, -72 ;  /* 0xd480d48019197431 */ /* 0x080fe40000060004 */
[C---:B------:R-:W-:Y:S01]  /*6d10*/  FFMA.FTZ R36, R28.reuse, R19, R22 ;  /* 0x000000131c247223 */ /* 0x040fe20000010016 */
[----:B------:R-:W-:Y:S01]  /*6d20*/  FFMA.FTZ R38, R28, R21, R12 ;  /* 0x000000151c267223 */ /* 0x000fe2000001000c */
[----:B------:R-:W-:-:S02]  /*6d30*/  HFMA2 R27, R27, R4.H1_H1, -72, -72 ;  /* 0xd480d4801b1b7431 */ /* 0x000fc40000060004 */
[--C-:B------:R-:W-:Y:S02]  /*6d40*/  HADD2.F32 R12, -RZ, R24.reuse.H0_H0 ;  /* 0x20000018ff0c7230 */ /* 0x100fe40000004100 */
[----:B------:R-:W-:Y:S02]  /*6d50*/  HFMA2 R28, R23, R4.H1_H1, -72, -72 ;  /* 0xd480d480171c7431 */ /* 0x000fe40000060004 */
[----:B------:R-:W-:Y:S02]  /*6d60*/  HADD2.F32 R22, -RZ, R24.H1_H1 ;  /* 0x30000018ff167230 */ /* 0x000fe40000004100 */
[--C-:B------:R-:W-:Y:S02]  /*6d70*/  HADD2.F32 R23, -RZ, R25.reuse.H0_H0 ;  /* 0x20000019ff177230 */ /* 0x100fe40000004100 */
[----:B------:R-:W-:Y:S01]  /*6d80*/  FFMA.FTZ R31, R12, R32, R31 ;  /* 0x000000200c1f7223 */ /* 0x000fe2000001001f */
[----:B------:R-:W-:Y:S02]  /*6d90*/  HADD2.F32 R24, -RZ, R25.H1_H1 ;  /* 0x30000019ff187230 */ /* 0x000fe40000004100 */
[----:B------:R-:W-:-:S02]  /*6da0*/  HADD2.F32 R25, -RZ, R27.H0_H0 ;  /* 0x2000001bff197230 */ /* 0x000fc40000004100 */
[C---:B------:R-:W-:Y:S01]  /*6db0*/  FFMA.FTZ R34, R32.reuse, R23, R35 ;  /* 0x0000001720227223 */ /* 0x040fe20000010023 */
[----:B------:R-:W-:Y:S02]  /*6dc0*/  HADD2.F32 R26, -RZ, R27.H1_H1 ;  /* 0x3000001bff1a7230 */ /* 0x000fe40000004100 */
[--C-:B------:R-:W-:Y:S02]  /*6dd0*/  HADD2.F32 R27, -RZ, R28.reuse.H0_H0 ;  /* 0x2000001cff1b7230 */ /* 0x100fe40000004100 */
[----:B------:R-:W-:Y:S01]  /*6de0*/  FFMA.FTZ R35, R32, R25, R36 ;  /* 0x0000001920237223 */ /* 0x000fe20000010024 */
[----:B------:R-:W-:Y:S02]  /*6df0*/  HADD2.F32 R28, -RZ, R28.H1_H1 ;  /* 0x3000001cff1c7230 */ /* 0x000fe40000004100 */
        /* <DEDUP_REMOVED lines=40> */
[----:B------:R-:W-:Y:S01]  /*7080*/  FFMA.FTZ R46, R35, R44, R46 ;  /* 0x0000002c232e7223 */ /* 0x000fe2000001002e */
[----:B------:R-:W-:Y:S01]  /*7090*/  LOP3.LUT R43, R14, 0x64006400, RZ, 0xfc, !PT ;  /* 0x640064000e2b7812 */ /* 0x000fe200078efcff */
[----:B------:R-:W-:-:S02]  /*70a0*/  HFMA2 R14, R17, R4.H1_H1, -72, -72 ;  /* 0xd480d480110e7431 */ /* 0x000fc40000060004 */
[C---:B------:R-:W-:Y:S01]  /*70b0*/  FFMA.FTZ R45, R44.reuse, R36, R45 ;  /* 0x000000242c2d7223 */ /* 0x040fe2000001002d */
[-C--:B------:R-:W-:Y:S02]  /*70c0*/  HFMA2 R51, R37, R4.reuse.H1_H1, -72, -72 ;  /* 0xd480d48025337431 */ /* 0x080fe40000060004 */
[----:B------:R-:W-:Y:S01]  /*70d0*/  FFMA.FTZ R50, R44, R29, R50 ;  /* 0x0000001d2c327223 */ /* 0x000fe20000010032 */
[-C--:B------:R-:W-:Y:S02]  /*70e0*/  HFMA2 R52, R39, R4.reuse.H1_H1, -72, -72 ;  /* 0xd480d48027347431 */ /* 0x080fe40000060004 */
[----:B------:R-:W-:Y:S02]  /*70f0*/  HADD2.F32 R37, -RZ, R14.H0_H0 ;  /* 0x2000000eff257230 */ /* 0x000fe40000004100 */
[----:B------:R-:W-:Y:S02]  /*7100*/  HFMA2 R54, R43, R4.H1_H1, -72, -72 ;  /* 0xd480d4802b367431 */ /* 0x000fe40000060004 */
        /* <DEDUP_REMOVED lines=143> */
.L_x_1916:
[----:B------:R-:W-:Y:S01]  /*7a00*/  IADD3 R8, PT, PT, R8, 0x20, RZ ;  /* 0x0000002008087810 */ /* 0x000fe20007ffe0ff */
[----:B------:R-:W-:Y:S01]  /*7a10*/  UIADD3 UR4, UPT, UPT, UR4, 0x40, URZ ;  /* 0x0000004004047890 */ /* 0x000fe2000fffe0ff */
[----:B------:R-:W-:Y:S02]  /*7a20*/  IMAD.WIDE R88, R3, 0x4, R88 ;  /* 0x0000000403587825 */ /* 0x000fe400078e0258 */
[----:B------:R-:W-:-:S13]  /*7a30*/  ISETP.GE.AND P0, PT, R8, R13, PT ;  /* 0x0000000d0800720c */ /* 0x000fda0003f06270 */
[----:B------:R-:W-:Y:S05]  /*7a40*/  @!P0 BRA `(.L_x_1917) ;  /* 0xffffffbc00d08947 */ /* 0x000fea000383ffff */
.L_x_1912:
        /* <DEDUP_REMOVED lines=8> */
[----:B0-----:R-:W-:Y:S01]  /*7ad0*/  LEA R0, R0, R5, 0x5 ;  /* 0x0000000500007211 */ /* 0x001fe200078e28ff */
        /* <DEDUP_REMOVED lines=11> */
.L_x_1921:
[----:B------:R-:W0:Y:S02]  /*7b90*/  LDS R4, [R0] ;  /* 0x0000000000047984 */ /* 0x000e240000000800 */
[----:B0-----:R-:W-:-:S05]  /*7ba0*/  HFMA2 R5, R4, 1, 1, R41 ;  /* 0x3c003c0004057831 */ /* 0x001fca0000000029 */
[----:B------:R-:W0:Y:S02]  /*7bb0*/  ATOMS.CAST.SPIN P0, [R0], R4, R5 ;  /* 0x000000040000758d */ /* 0x000e240001800005 */
[----:B0-----:R-:W-:Y:S05]  /*7bc0*/  @!P0 BRA `(.L_x_1921) ;  /* 0xfffffffc00f08947 */ /* 0x001fea000383ffff */
[----:B------:R-:W-:Y:S05]  /*7bd0*/  BRA `(.L_x_1919) ;  /* 0x00000000000c7947 */ /* 0x000fea0003800000 */
.L_x_1920:
[----:B------:R-:W2:Y:S02]  /*7be0*/  LD.E R0, desc[UR8][R6.64] ;  /* 0x0000000806007980 */ /* 0x000ea4000c101900 */
[----:B--2---:R-:W-:-:S05]  /*7bf0*/  IADD3 R5, PT, PT, R41, R0, RZ ;  /* 0x0000000029057210 */ /* 0x004fca0007ffe0ff */
[----:B------:R0:W-:Y:S02]  /*7c00*/  ST.E desc[UR8][R6.64], R5 ;  /* 0x0000000506007985 */ /* 0x0001e4000c101908 */
.L_x_1919:
[----:B------:R-:W-:Y:S05]  /*7c10*/  BSYNC.RECONVERGENT B0 ;  /* 0x0000000000007941 */ /* 0x000fea0003800200 */
.L_x_1918:
[----:B------:R1:W-:Y:S01]  /*7c20*/  ATOM.E.ADD.F16x2.RN.STRONG.GPU P0, RZ, desc[UR8][R6.64+0x4], R40 ;  /* 0x8000042806ff79a2 */ /* 0x0003e2000c10e108 */
[----:B------:R-:W-:Y:S04]  /*7c30*/  BSSY.RECONVERGENT B0, `(.L_x_1922) ;  /* 0x000000e000007945 */ /* 0x000fe80003800200 */
[----:B-1----:R-:W-:Y:S05]  /*7c40*/  @P0 BRA `(.L_x_1923) ;  /* 0x0000000000300947 */ /* 0x002fea0003800000 */
[----:B------:R-:W1:Y:S02]  /*7c50*/  QSPC.E.S P0, RZ, [R6+0x4] ;  /* 0x0000040006ff73aa */ /* 0x000e640000000500 */
[----:B-1----:R-:W-:Y:S05]  /*7c60*/  @!P0 BRA `(.L_x_1924) ;  /* 0x00000000001c8947 */ /* 0x002fea0003800000 */
[----:B------:R-:W-:-:S04]  /*7c70*/  MOV R4, R6 ;  /* 0x0000000600047202 */ /* 0x000fc80000000f00 */
[----:B------:R-:W-:-:S07]  /*7c80*/  MOV R0, R4 ;  /* 0x0000000400007202 */ /* 0x000fce0000000f00 */
.L_x_1925:
[----:B------:R-:W0:Y:S02]  /*7c90*/  LDS R4, [R0+0x4] ;  /* 0x0000040000047984 */ /* 0x000e240000000800 */
[----:B0-----:R-:W-:-:S05]  /*7ca0*/  HADD2 R5, R4, R40 ;  /* 0x0000002804057230 */ /* 0x001fca0000000000 */
[----:B------:R-:W0:Y:S02]  /*7cb0*/  ATOMS.CAST.SPIN P0, [R0+0x4], R4, R5 ;  /* 0x000004040000758d */ /* 0x000e240001800005 */
[----:B0-----:R-:W-:Y:S05]  /*7cc0*/  @!P0 BRA `(.L_x_1925) ;  /* 0xfffffffc00f08947 */ /* 0x001fea000383ffff */
[----:B------:R-:W-:Y:S05]  /*7cd0*/  BRA `(.L_x_1923) ;  /* 0x00000000000c7947 */ /* 0x000fea0003800000 */
.L_x_1924:
[----:B------:R-:W0:Y:S02]  /*7ce0*/  LD.E R0, desc[UR8][R6.64+0x4] ;  /* 0x0000040806007980 */ /* 0x000e24000c101900 */
[----:B0-----:R-:W-:-:S05]  /*7cf0*/  IADD3 R5, PT, PT, R40, R0, RZ ;  /* 0x0000000028057210 */ /* 0x001fca0007ffe0ff */
[----:B------:R1:W-:Y:S02]  /*7d00*/  ST.E desc[UR8][R6.64+0x4], R5 ;  /* 0x0000040506007985 */ /* 0x0003e4000c101908 */
.L_x_1923:
[----:B------:R-:W-:Y:S05]  /*7d10*/  BSYNC.RECONVERGENT B0 ;  /* 0x0000000000007941 */ /* 0x000fea0003800200 */
.L_x_1922:
        /* <DEDUP_REMOVED lines=10> */
.L_x_1929:
[----:B------:R-:W0:Y:S02]  /*7dc0*/  LDS R4, [R0] ;  /* 0x0000000000047984 */ /* 0x000e240000000800 */
[----:B0-----:R-:W-:-:S05]  /*7dd0*/  HFMA2 R5, R4, 1, 1, R49 ;  /* 0x3c003c0004057831 */ /* 0x001fca0000000031 */
[----:B------:R-:W0:Y:S02]  /*7de0*/  ATOMS.CAST.SPIN P0, [R0], R4, R5 ;  /* 0x000000040000758d */ /* 0x000e240001800005 */
[----:B0-----:R-:W-:Y:S05]  /*7df0*/  @!P0 BRA `(.L_x_1929) ;  /* 0xfffffffc00f08947 */ /* 0x001fea000383ffff */
[----:B------:R-:W-:Y:S05]  /*7e00*/  BRA `(.L_x_1927) ;  /* 0x00000000000c7947 */ /* 0x000fea0003800000 */
.L_x_1928:
[----:B------:R-:W2:Y:S02]  /*7e10*/  LD.E R0, desc[UR8][R6.64] ;  /* 0x0000000806007980 */ /* 0x000ea4000c101900 */
[----:B--2---:R-:W-:-:S05]  /*7e20*/  IADD3 R5, PT, PT, R49, R0, RZ ;  /* 0x0000000031057210 */ /* 0x004fca0007ffe0ff */
[----:B------:R0:W-:Y:S02]  /*7e30*/  ST.E desc[UR8][R6.64], R5 ;  /* 0x0000000506007985 */ /* 0x0001e4000c101908 */
.L_x_1927:
[----:B------:R-:W-:Y:S05]  /*7e40*/  BSYNC.RECONVERGENT B0 ;  /* 0x0000000000007941 */ /* 0x000fea0003800200 */
.L_x_1926:
[----:B------:R1:W-:Y:S01]  /*7e50*/  ATOM.E.ADD.F16x2.RN.STRONG.GPU P0, RZ, desc[UR8][R6.64+0x4], R42 ;  /* 0x8000042a06ff79a2 */ /* 0x0003e2000c10e108 */
[----:B------:R-:W-:Y:S04]  /*7e60*/  BSSY.RECONVERGENT B0, `(.L_x_1930) ;  /* 0x000000e000007945 */ /* 0x000fe80003800200 */
[----:B-1----:R-:W-:Y:S05]  /*7e70*/  @P0 BRA `(.L_x_1931) ;  /* 0x0000000000300947 */ /* 0x002fea0003800000 */
[----:B------:R-:W1:Y:S02]  /*7e80*/  QSPC.E.S P0, RZ, [R6+0x4] ;  /* 0x0000040006ff73aa */ /* 0x000e640000000500 */
[----:B-1----:R-:W-:Y:S05]  /*7e90*/  @!P0 BRA `(.L_x_1932) ;  /* 0x00000000001c8947 */ /* 0x002fea0003800000 */
[----:B------:R-:W-:-:S04]  /*7ea0*/  MOV R4, R6 ;  /* 0x0000000600047202 */ /* 0x000fc80000000f00 */
[----:B------:R-:W-:-:S07]  /*7eb0*/  MOV R0, R4 ;  /* 0x0000000400007202 */ /* 0x000fce0000000f00 */
.L_x_1933:
[----:B------:R-:W0:Y:S02]  /*7ec0*/  LDS R4, [R0+0x4] ;  /* 0x0000040000047984 */ /* 0x000e240000000800 */
[----:B0-----:R-:W-:-:S05]  /*7ed0*/  HADD2 R5, R4, R42 ;  /* 0x0000002a04057230 */ /* 0x001fca0000000000 */
[----:B------:R-:W0:Y:S02]  /*7ee0*/  ATOMS.CAST.SPIN P0, [R0+0x4], R4, R5 ;  /* 0x000004040000758d */ /* 0x000e240001800005 */
[----:B0-----:R-:W-:Y:S05]  /*7ef0*/  @!P0 BRA `(.L_x_1933) ;  /* 0xfffffffc00f08947 */ /* 0x001fea000383ffff */
[----:B------:R-:W-:Y:S05]  /*7f00*/  BRA `(.L_x_1931) ;  /* 0x00000000000c7947 */ /* 0x000fea0003800000 */
.L_x_1932:
[----:B------:R-:W0:Y:S02]  /*7f10*/  LD.E R0, desc[UR8][R6.64+0x4] ;  /* 0x0000040806007980 */ /* 0x000e24000c101900 */
[----:B0-----:R-:W-:-:S05]  /*7f20*/  IADD3 R5, PT, PT, R42, R0, RZ ;  /* 0x000000002a057210 */ /* 0x001fca0007ffe0ff */
[----:B------:R1:W-:Y:S02]  /*7f30*/  ST.E desc[UR8][R6.64+0x4], R5 ;  /* 0x0000040506007985 */ /* 0x0003e4000c101908 */
.L_x_1931:
[----:B------:R-:W-:Y:S05]  /*7f40*/  BSYNC.RECONVERGENT B0 ;  /* 0x0000000000007941 */ /* 0x000fea0003800200 */
.L_x_1930:
        /* <DEDUP_REMOVED lines=10> */
.L_x_1937:
[----:B------:R-:W0:Y:S02]  /*7ff0*/  LDS R2, [R0] ;  /* 0x0000000000027984 */ /* 0x000e240000000800 */
[----:B0-----:R-:W-:-:S05]  /*8000*/  HFMA2 R3, R2, 1, 1, R77 ;  /* 0x3c003c0002037831 */ /* 0x001fca000000004d */
[----:B------:R-:W0:Y:S02]  /*8010*/  ATOMS.CAST.SPIN P0, [R0], R2, R3 ;  /* 0x000000020000758d */ /* 0x000e240001800003 */
[----:B0-----:R-:W-:Y:S05]  /*8020*/  @!P0 BRA `(.L_x_1937) ;  /* 0xfffffffc00f08947 */ /* 0x001fea000383ffff */
[----:B------:R-:W-:Y:S05]  /*8030*/  BRA `(.L_x_1935) ;  /* 0x00000000000c7947 */ /* 0x000fea0003800000 */
.L_x_1936:
[----:B------:R-:W2:Y:S02]  /*8040*/  LD.E R0, desc[UR8][R6.64] ;  /* 0x0000000806007980 */ /* 0x000ea4000c101900 */
[----:B--2---:R-:W-:-:S05]  /*8050*/  IADD3 R3, PT, PT, R77, R0, RZ ;  /* 0x000000004d037210 */ /* 0x004fca0007ffe0ff */
[----:B------:R0:W-:Y:S02]  /*8060*/  ST.E desc[UR8][R6.64], R3 ;  /* 0x0000000306007985 */ /* 0x0001e4000c101908 */
.L_x_1935:
[----:B------:R-:W-:Y:S05]  /*8070*/  BSYNC.RECONVERGENT B0 ;  /* 0x0000000000007941 */ /* 0x000fea0003800200 */
.L_x_1934:
[----:B------:R1:W-:Y:S02]  /*8080*/  ATOM.E.ADD.F16x2.RN.STRONG.GPU P0, RZ, desc[UR8][R6.64+0x4], R76 ;  /* 0x8000044c06ff79a2 */ /* 0x0003e4000c10e108 */
[----:B-1----:R-:W-:Y:S05]  /*8090*/  @P0 EXIT ;  /* 0x000000000000094d */ /* 0x002fea0003800000 */
[----:B------:R-:W1:Y:S02]  /*80a0*/  QSPC.E.S P0, RZ, [R6+0x4] ;  /* 0x0000040006ff73aa */ /* 0x000e640000000500 */
[----:B-1----:R-:W-:Y:S05]  /*80b0*/  @!P0 BRA `(.L_x_1938) ;  /* 0x00000000001c8947 */ /* 0x002fea0003800000 */
[----:B------:R-:W-:-:S04]  /*80c0*/  MOV R2, R6 ;  /* 0x0000000600027202 */ /* 0x000fc80000000f00 */
[----:B------:R-:W-:-:S07]  /*80d0*/  MOV R0, R2 ;  /* 0x0000000200007202 */ /* 0x000fce0000000f00 */
.L_x_1939:
[----:B------:R-:W0:Y:S02]  /*80e0*/  LDS R2, [R0+0x4] ;  /* 0x0000040000027984 */ /* 0x000e240000000800 */
[----:B0-----:R-:W-:-:S05]  /*80f0*/  HADD2 R3, R2, R76 ;  /* 0x0000004c02037230 */ /* 0x001fca0000000000 */
[----:B------:R-:W0:Y:S02]  /*8100*/  ATOMS.CAST.SPIN P0, [R0+0x4], R2, R3 ;  /* 0x000004020000758d */ /* 0x000e240001800003 */
[----:B0-----:R-:W-:Y:S05]  /*8110*/  @!P0 BRA `(.L_x_1939) ;  /* 0xfffffffc00f08947 */ /* 0x001fea000383ffff */
[----:B------:R-:W-:Y:S05]  /*8120*/  EXIT ;  /* 0x000000000000794d */ /* 0x000fea0003800000 */
.L_x_1938:
[----:B------:R-:W0:Y:S02]  /*8130*/  LD.E R0, desc[UR8][R6.64+0x4] ;  /* 0x0000040806007980 */ /* 0x000e24000c101900 */
[----:B0-----:R-:W-:-:S05]  /*8140*/  IADD3 R3, PT, PT, R76, R0, RZ ;  /* 0x000000004c037210 */ /* 0x001fca0007ffe0ff */
[----:B------:R-:W-:Y:S01]  /*8150*/  ST.E desc[UR8][R6.64+0x4], R3 ;  /* 0x0000040306007985 */ /* 0x000fe2000c101908 */
[----:B------:R-:W-:Y:S05]  /*8160*/  EXIT ;  /* 0x000000000000794d */ /* 0x000fea0003800000 */
.L_x_1940:
        /* <DEDUP_REMOVED lines=9> */
.L_x_3597:


//--------------------- .text._Z23gemm_half_q_half_kernelILi3ELi8ELb0ELb0ELi32EEvPK6__halfPKjS4_S2_PS0_iiiiPKtS7_iiiiiibS2_i --------------------------
	.section	.text._Z23gemm_half_q_half_kernelILi3ELi8ELb0ELb0ELi32EEvPK6__halfPKjS4_S2_PS0_iiiiPKtS7_iiiiiibS2_i,"ax",@progbits
	.align	128
        .global         _Z23gemm_half_q_half_kernelILi3ELi8ELb0ELb0ELi32EEvPK6__halfPKjS4_S2_PS0_iiiiPKtS7_iiiiiibS2_i
        .type           _Z23gemm_half_q_half_kernelILi3ELi8ELb0ELb0ELi32EEvPK6__halfPKjS4_S2_PS0_iiiiPKtS7_iiiiiibS2_i,@function
        .size           _Z23gemm_half_q_half_kernelILi3ELi8ELb0ELb0ELi32EEvPK6__halfPKjS4_S2_PS0_iiiiPKtS7_iiiiiibS2_i,(.L_x_3598 - _Z23gemm_half_q_half_kernelILi3ELi8ELb0ELb0ELi32EEvPK6__halfPKjS4_S2_PS0_iiiiPKtS7_iiiiiibS2_i)
        .other          _Z23gemm_half_q_half_kernelILi3ELi8ELb0ELb0ELi32EEvPK6__halfPKjS4_S2_PS0_iiiiPKtS7_iiiiiibS2_i,@"STO_CUDA_ENTRY STV_DEFAULT"
_Z23gemm_half_q_half_kernelILi3ELi8ELb0ELb0ELi32EEvPK6__halfPKjS4_S2_PS0_iiiiPKtS7_iiiiiibS2_i:
.text._Z23gemm_half_q_half_kernelILi3ELi8ELb0ELb0ELi32EEvPK6__halfPKjS4_S2_PS0_iiiiPKtS7_iiiiiibS2_i:
        /* <DEDUP_REMOVED lines=53> */
.L_x_1946:
        /* <DEDUP_REMOVED lines=32> */
.L_x_1945:
        /* <DEDUP_REMOVED lines=20> */
.L_x_1947:
[----:B------:R-:W-:-:S13]  /*0690*/  ISETP.EQ.AND P1, PT, RZ, UR7, PT ;  /* 0x00000007ff007c0c */ /* 0x000fda000bf22270 */
[----:B------:R-:W-:Y:S05]  /*06a0*/  @!P0 BRA P1, `(.L_x_1942) ;  /* 0x00000004007c8947 */ /* 0x000fea0000800000 */
.L_x_1944:
        /* <DEDUP_REMOVED lines=12> */
.L_x_1943:
        /* <DEDUP_REMOVED lines=17> */
.L_x_1950:
        /* <DEDUP_REMOVED lines=32> */
.L_x_1949:
        /* <DEDUP_REMOVED lines=21> */
.L_x_1951:
[----:B------:R-:W-:-:S09]  /*0bd0*/  UISETP.NE.OR UP0, UPT, UR7, URZ, UP0 ;  /* 0x000000ff0700728c */ /* 0x000fd20008705670 */
[----:B------:R-:W-:Y:S05]  /*0be0*/  BRA.U !UP0, `(.L_x_1942) ;  /* 0x00000001082c7547 */ /* 0x000fea000b800000 */
.L_x_1948:
        /* <DEDUP_REMOVED lines=11> */
.L_x_1942:
[----:B------:R-:W-:Y:S05]  /*0ca0*/  BSYNC.RECONVERGENT B0 ;  /* 0x0000000000007941 */ /* 0x000fea0003800200 */
.L_x_1941:
        /* <DEDUP_REMOVED lines=23> */
.L_x_1955:
        /* <DEDUP_REMOVED lines=15> */
.L_x_1954:
        /* <DEDUP_REMOVED lines=12> */
.L_x_1956:
[----:B------:R-:W-:-:S09]  /*0fd0*/  UISETP.NE.OR UP0, UPT, UR7, URZ, UP0 ;  /* 0x000000ff0700728c */ /* 0x000fd20008705670 */
[----:B------:R-:W-:Y:S05]  /*0fe0*/  BRA.U !UP0, `(.L_x_1952) ;  /* 0x00000001081c7547 */ /* 0x000fea000b800000 */
.L_x_1953:
[----:B012---:R-:W0:Y:S02]  /*0ff0*/  LDC.64 R6, c[0x0][0x3a0] ;  /* 0x0000e800ff067b82 */ /* 0x007e240000000a00 */
.L_x_1957:
[C---:B0-----:R-:W-:Y:S01]  /*1000*/  IMAD.WIDE R8, R5.reuse, 0x2, R6 ;  /* 0x0000000205087825 */ /* 0x041fe200078e0206 */
[----:B------:R-:W-:Y:S01]  /*1010*/  UIADD3 UR7, UPT, UPT, UR7, 0x1, URZ ;  /* 0x0000000107077890 */ /* 0x000fe2000fffe0ff */
[----:B------:R-:W-:-:S03]  /*1020*/  IADD3 R5, PT, PT, R5, UR17, RZ ;  /* 0x0000001105057c10 */ /* 0x000fc6000fffe0ff */
[----:B------:R3:W-:Y:S01]  /*1030*/  STG.E.64 desc[UR14][R8.64], RZ ;  /* 0x000000ff08007986 */ /* 0x0007e2000c101b0e */
[----:B------:R-:W-:-:S09]  /*1040*/  UISETP.NE.AND UP0, UPT, UR7, URZ, UPT ;  /* 0x000000ff0700728c */ /* 0x000fd2000bf05270 */
[----:B---3--:R-:W-:Y:S05]  /*1050*/  BRA.U UP0, `(.L_x_1957) ;  /* 0xfffffffd00e87547 */ /* 0x008fea000b83ffff */
.L_x_1952:
        /* <DEDUP_REMOVED lines=31> */
.L_x_1959:
        /* <DEDUP_REMOVED lines=12> */
[----:B--2---:R-:W-:-:S05]  /*1310*/  IMAD.WIDE.U32 R6, R7, 0x2, R12 ;  /* 0x0000000207067825 */ /* 0x004fca00078e000c */
[----:B------:R0:W2:Y:S01]  /*1320*/  LDG.E.U16.CONSTANT R20, desc[UR14][R6.64] ;  /* 0x0000000e06147981 */ /* 0x0000a2000c1e9500 */
        /* <DEDUP_REMOVED lines=21> */
[----:B0-----:R-:W0:Y:S01]  /*1480*/  I2F.F16 R7, R18 ;  /* 0x0000001200077306 */ /* 0x001e220000200c00 */
[----:B--2---:R-:W-:-:S07]  /*1490*/  HMUL2 R6, R21.H0_H0, R20.H0_H0 ;  /* 0x2000001415067232 */ /* 0x004fce0000000800 */
[----:B------:R-:W1:Y:S01]  /*14a0*/  I2F.F16 R5, R5 ;  /* 0x0000000500057306 */ /* 0x000e620000200c00 */
[----:B0-----:R-:W-:-:S07]  /*14b0*/  HMUL2 R7, R7.H0_H0, R20.H0_H0 ;  /* 0x2000001407077232 */ /* 0x001fce0000000800 */
[----:B------:R-:W0:Y:S01]  /*14c0*/  I2F.F16 R9, R4 ;  /* 0x0000000400097306 */ /* 0x000e220000200c00 */
[-C--:B-1----:R-:W-:Y:S02]  /*14d0*/  HMUL2 R8, R5.H0_H0, R20.reuse.H0_H0 ;  /* 0x2000001405087232 */ /* 0x082fe40000000800 */
[----:B0-----:R-:W-:Y:S01]  /*14e0*/  HMUL2 R9, R9.H0_H0, R20.H0_H0 ;  /* 0x2000001409097232 */ /* 0x001fe20000000800 */
[----:B------:R-:W-:Y:S06]  /*14f0*/  @!P0 BRA `(.L_x_1959) ;  /* 0xfffffffc00548947 */ /* 0x000fec000383ffff */
.L_x_1958:
        /* <DEDUP_REMOVED lines=15> */
.L_x_1960:
        /* <DEDUP_REMOVED lines=8> */
.L_x_1961:
        /* <DEDUP_REMOVED lines=8> */
.L_x_1962:
        /* <DEDUP_REMOVED lines=8> */
.L_x_1963:
        /* <DEDUP_REMOVED lines=8> */
.L_x_1964:
        /* <DEDUP_REMOVED lines=13> */
[----:B------:R-:W-:-:S04]  /*18c0*/  IADD3 R3, P0, PT, R3, R2, RZ ;  /* 0x0000000203037210 */ /* 0x000fc80007f1e0ff */
[----:B------:R-:W-:Y:S02]  /*18d0*/  LEA.HI.X.SX32 R2, R2, R5, 0x1, P0 ;  /* 0x0000000502027211 */ /* 0x000fe400000f0eff */
[----:B------:R-:W-:Y:S02]  /*18e0*/  ISETP.GT.AND P0, PT, R0, UR8, PT ;  /* 0x0000000800007c0c */ /* 0x000fe4000bf04270 */
[----:B0-----:R-:W-:-:S04]  /*18f0*/  LEA R16, P1, R3, UR6, 0x2 ;  /* 0x0000000603107c11 */ /* 0x001fc8000f8210ff */
        /* <DEDUP_REMOVED lines=11> */
[----:B------:R-:W-:Y:S02]  /*19b0*/  UISETP.NE.AND UP0, UPT, UR5, 0x1, UPT ;  /* 0x000000010500788c */ /* 0x000fe4000bf05270 */
[----:B0-----:R-:W-:-:S09]  /*19c0*/  ULEA UR4, UR6, UR4, 0x18 ;  /* 0x0000000406047291 */ /* 0x001fd2000f8ec0ff */
[----:B------:R-:W0:Y:S02]  /*19d0*/  LDS.64 R10, [UR4] ;  /* 0x00000004ff0a7984 */ /* 0x000e240008000a00 */
        /* <DEDUP_REMOVED lines=22> */
[----:B------:R-:W-:Y:S01]  /*1b40*/  HADD2.F32 R13, -RZ, R11.H0_H0 ;  /* 0x2000000bff0d7230 */ /* 0x000fe20000004100 */
[----:B------:R-:W-:Y:S01]  /*1b50*/  LOP3.LUT R28, R15, 0xf000f0, RZ, 0xc0, !PT ;  /* 0x00f000f00f1c7812 */ /* 0x000fe200078ec0ff */
[--C-:B------:R-:W-:Y:S01]  /*1b60*/  HADD2.F32 R4, -RZ, R10.reuse.H0_H0 ;  /* 0x2000000aff047230 */ /* 0x100fe20000004100 */
[----:B------:R-:W-:Y:S01]  /*1b70*/  LOP3.LUT R27, R26, 0x64006400, RZ, 0xfc, !PT ;  /* 0x640064001a1b7812 */ /* 0x000fe200078efcff */
[----:B------:R-:W-:-:S02]  /*1b80*/  HADD2.F32 R23, -RZ, R10.H1_H1 ;  /* 0x3000000aff177230 */ /* 0x000fc40000004100 */
[----:B------:R-:W-:Y:S01]  /*1b90*/  FFMA.FTZ R26, R5, R3, RZ ;  /* 0x00000003051a7223 */ /* 0x000fe200000100ff */
[--C-:B------:R-:W-:Y:S01]  /*1ba0*/  HADD2.F32 R2, -RZ, R20.reuse.H0_H0 ;  /* 0x20000014ff027230 */ /* 0x100fe20000004100 */
[----:B------:R-:W0:Y:S01]  /*1bb0*/  LDS.64 R10, [UR4+0x8] ;  /* 0x00000804ff0a7984 */ /* 0x000e220008000a00 */
[--C-:B------:R-:W-:Y:S01]  /*1bc0*/  HADD2.F32 R0, -RZ, R25.reuse.H0_H0 ;  /* 0x20000019ff007230 */ /* 0x100fe20000004100 */
[----:B------:R-:W-:Y:S01]  /*1bd0*/  LOP3.LUT R19, R19, 0x64006400, RZ, 0xfc, !PT ;  /* 0x6400640013137812 */ /* 0x000fe200078efcff */
[----:B------:R-:W-:Y:S02]  /*1be0*/  HADD2.F32 R21, -RZ, R20.H1_H1 ;  /* 0x30000014ff157230 */ /* 0x000fe40000004100 */
[C---:B------:R-:W-:Y:S01]  /*1bf0*/  FFMA.FTZ R30, R5.reuse, R2, RZ ;  /* 0x00000002051e7223 */ /* 0x040fe200000100ff */
[----:B------:R-:W-:Y:S01]  /*1c00*/  HADD2.F32 R20, -RZ, R25.H1_H1 ;  /* 0x30000019ff147230 */ /* 0x000fe20000004100 */
[----:B------:R-:W-:Y:S01]  /*1c10*/  LOP3.LUT R25, R24, 0x64006400, RZ, 0xfc, !PT ;  /* 0x6400640018197812 */ /* 0x000fe200078efcff */
[----:B------:R-:W-:Y:S01]  /*1c20*/  FFMA.FTZ R24, R4, R5, RZ ;  /* 0x0000000504187223 */ /* 0x000fe200000100ff */
[----:B------:R-:W-:Y:S01]  /*1c30*/  FFMA.FTZ R5, R5, R0, RZ ;  /* 0x0000000005057223 */ /* 0x000fe200000100ff */
[----:B------:R-:W-:-:S02]  /*1c40*/  HFMA2 R34, R19, R6.H1_H1, -72, -72 ;  /* 0xd480d48013227431 */ /* 0x000fc40000060006 */
[----:B------:R-:W-:Y:S01]  /*1c50*/  FFMA.FTZ R31, R29, R21, R30 ;  /* 0x000000151d1f7223 */ /* 0x000fe2000001001e */
[----:B------:R-:W-:Y:S01]  /*1c60*/  FFMA.FTZ R19, R23, R29, R24 ;  /* 0x0000001d17137223 */ /* 0x000fe20000010018 */
[C---:B------:R-:W-:Y:S01]  /*1c70*/  FFMA.FTZ R33, R29.reuse, R20, R5 ;  /* 0x000000141d217223 */ /* 0x040fe20000010005 */
[----:B------:R-:W-:Y:S01]  /*1c80*/  LOP3.LUT R5, R28, 0x64006400, RZ, 0xfc, !PT ;  /* 0x640064001c057812 */ /* 0x000fe200078efcff */
[-C--:B------:R-:W-:Y:S02]  /*1c90*/  HFMA2 R25, R25, R6.reuse.H1_H1, -72, -72 ;  /* 0xd480d48019197431 */ /* 0x080fe40000060006 */
[----:B------:R-:W-:Y:S01]  /*1ca0*/  FFMA.FTZ R36, R29, R22, R26 ;  /* 0x000000161d247223 */ /* 0x000fe2000001001a */
[-C--:B------:R-:W-:Y:S02]  /*1cb0*/  HFMA2 R24, R27, R6.reuse.H1_H1, -72, -72 ;  /* 0xd480d4801b187431 */ /* 0x080fe40000060006 */
[----:B------:R-:W-:Y:S02]  /*1cc0*/  HADD2.F32 R30, -RZ, R34.H0_H0 ;  /* 0x20000022ff1e7230 */ /* 0x000fe40000004100 */
[----:B------:R-:W-:-:S02]  /*1cd0*/  HFMA2 R5, R5, R6.H1_H1, -72, -72 ;  /* 0xd480d48005057431 */ /* 0x000fc40000060006 */
[--C-:B------:R-:W-:Y:S01]  /*1ce0*/  HADD2.F32 R28, -RZ, R25.reuse.H0_H0 ;  /* 0x20000019ff1c7230 */ /* 0x100fe20000004100 */
[----:B------:R-:W-:Y:S01]  /*1cf0*/  SHF.R.U32.HI R14, RZ, 0x8, R14 ;  /* 0x00000008ff0e7819 */ /* 0x000fe2000001160e */
[----:B------:R-:W-:Y:S01]  /*1d00*/  HADD2.F32 R27, -RZ, R25.H1_H1 ;  /* 0x30000019ff1b7230 */ /* 0x000fe20000004100 */
[----:B------:R-:W-:Y:S01]  /*1d10*/  SHF.R.U32.HI R15, RZ, 0x8, R15 ;  /* 0x00000008ff0f7819 */ /* 0x000fe2000001160f */
[--C-:B------:R-:W-:Y:S02]  /*1d20*/  HADD2.F32 R26, -RZ, R24.reuse.H0_H0 ;  /* 0x20000018ff1a7230 */ /* 0x100fe40000004100 */
[----:B------:R-:W-:Y:S02]  /*1d30*/  HADD2.F32 R25, -RZ, R24.H1_H1 ;  /* 0x30000018ff197230 */ /* 0x000fe40000004100 */
[----:B------:R-:W-:Y:S02]  /*1d40*/  HADD2.F32 R24, -RZ, R5.H0_H0 ;  /* 0x20000005ff187230 */ /* 0x000fe40000004100 */
[----:B------:R-:W-:-:S02]  /*1d50*/  HADD2.F32 R29, -RZ, R34.H1_H1 ;  /* 0x30000022ff1d7230 */ /* 0x000fc40000004100 */
[----:B------:R-:W-:Y:S01]  /*1d60*/  FFMA.FTZ R34, R30, R13, R19 ;  /* 0x0000000d1e227223 */ /* 0x000fe20000010013 */
[----:B------:R-:W-:Y:S02]  /*1d70*/  HADD2.F32 R5, -RZ, R5.H1_H1 ;  /* 0x30000005ff057230 */ /* 0x000fe40000004100 */
[C---:B------:R-:W-:Y:S01]  /*1d80*/  FFMA.FTZ R19, R13.reuse, R28, R36 ;  /* 0x0000001c0d137223 */ /* 0x040fe20000010024 */
[C---:B------:R-:W-:Y:S01]  /*1d90*/  FFMA.FTZ R36, R13.reuse, R26, R31 ;  /* 0x0000001a0d247223 */ /* 0x040fe2000001001f */
[----:B------:R-:W-:Y:S01]  /*1da0*/  FFMA.FTZ R38, R13, R24, R33 ;  /* 0x000000180d267223 */ /* 0x000fe20000010021 */
[----:B------:R-:W-:Y:S01]  /*1db0*/  LOP3.LUT R31, R14, 0xf000f, RZ, 0xc0, !PT ;  /* 0x000f000f0e1f7812 */ /* 0x000fe200078ec0ff */
        /* <DEDUP_REMOVED lines=23> */
[--C-:B------:R-:W-:Y:S01]  /*1f30*/  HADD2.F32 R33, -RZ, R41.reuse.H0_H0 ;  /* 0x20000029ff217230 */ /* 0x100fe20000004100 */
[----:B------:R-:W-:Y:S01]  /*1f40*/  LOP3.LUT R37, R15, 0xf000f0, RZ, 0xc0, !PT ;  /* 0x00f000f00f257812 */ /* 0x000fe200078ec0ff */
[----:B------:R-:W-:Y:S01]  /*1f50*/  FFMA.FTZ R19, R34, R36, R35 ;  /* 0x0000002422137223 */ /* 0x000fe20000010023 */
[----:B------:R-:W-:Y:S01]  /*1f60*/  LOP3.LUT R12, R12, 0xf000f0, RZ, 0xc0, !PT ;  /* 0x00f000f00c0c7812 */ /* 0x000fe200078ec0ff */
[----:B------:R-:W-:-:S02]  /*1f70*/  HADD2.F32 R35, -RZ, R41.H1_H1 ;  /* 0x30000029ff237230 */ /* 0x000fc40000004100 */
[C---:B------:R-:W-:Y:S01]  /*1f80*/  FFMA.FTZ R43, R36.reuse, R33, R43 ;  /* 0x00000021242b7223 */ /* 0x040fe2000001002b */
[----:B------:R-:W-:Y:S01]  /*1f90*/  FFMA.FTZ R45, R36, R31, R40 ;  /* 0x0000001f242d7223 */ /* 0x000fe20000010028 */
[----:B------:R-:W-:Y:S01]  /*1fa0*/  LOP3.LUT R41, R14, 0x64006400, RZ, 0xfc, !PT ;  /* 0x640064000e297812 */ /* 0x000fe200078efcff */
[----:B------:R-:W-:Y:S01]  /*1fb0*/  HADD2.F32 R36, -RZ, R39.H1_H1 ;  /* 0x30000027ff247230 */ /* 0x000fe20000004100 */
[----:B------:R-:W-:Y:S01]  /*1fc0*/  LOP3.LUT R47, R37, 0x64006400, RZ, 0xfc, !PT ;  /* 0x64006400252f7812 */ /* 0x000fe200078efcff */
[----:B------:R-:W-:Y:S01]  /*1fd0*/  HADD2.F32 R37, -RZ, R42.H1_H1 ;  /* 0x3000002aff257230 */ /* 0x000fe20000004100 */
[----:B------:R-:W-:Y:S01]  /*1fe0*/  LOP3.LUT R15, R18, 0x64006400, RZ, 0xfc, !PT ;  /* 0x64006400120f7812 */ /* 0x000fe200078efcff */
[-C--:B------:R-:W-:Y:S01]  /*1ff0*/  HFMA2 R48, R41, R6.reuse.H1_H1, -72, -72 ;  /* 0xd480d48029307431 */ /* 0x080fe20000060006 */
[----:B------:R-:W-:Y:S01]  /*2000*/  LOP3.LUT R39, R12, 0x64006400, RZ, 0xfc, !PT ;  /* 0x640064000c277812 */ /* 0x000fe200078efcff */
[----:B------:R-:W-:Y:S02]  /*2010*/  HFMA2 R49, R47, R6.H1_H1, -72, -72 ;  /* 0xd480d4802f317431 */ /* 0x000fe40000060006 */
[----:B------:R-:W-:-:S02]  /*2020*/  HADD2.F32 R38, -RZ, R38.H1_H1 ;  /* 0x30000026ff267230 */ /* 0x000fc40000004100 */
[-C--:B------:R-:W-:Y:S02]  /*2030*/  HFMA2 R18, R15, R6.reuse.H1_H1, -72, -72 ;  /* 0xd480d4800f127431 */ /* 0x080fe40000060006 */
[----:B------:R-:W-:Y:S02]  /*2040*/  HADD2.F32 R13, -RZ, R11.H0_H0 ;  /* 0x2000000bff0d7230 */ /* 0x000fe40000004100 */
[----:B------:R-:W-:Y:S02]  /*2050*/  HFMA2 R46, R39, R6.H1_H1, -72, -72 ;  /* 0xd480d480272e7431 */ /* 0x000fe40000060006 */
        /* <DEDUP_REMOVED lines=17> */
[----:B------:R-:W-:Y:S01]  /*2170*/  FFMA.FTZ R13, R11, R47, R10 ;  /* 0x0000002f0b0d7223 */ /* 0x000fe2000001000a */
[----:B------:R-:W-:Y:S02]  /*2180*/  HADD2.F32 R49, -RZ, R6.H0_H0 ;  /* 0x20000006ff317230 */ /* 0x000fe40000004100 */
[----:B------:R-:W-:Y:S01]  /*2190*/  FFMA.FTZ R12, R45, R11, R12 ;  /* 0x0000000b2d0c7223 */ /* 0x000fe2000001000c */
[----:B------:R-:W-:-:S02]  /*21a0*/  HADD2.F32 R43, -RZ, R7.H0_H0 ;  /* 0x20000007ff2b7230 */ /* 0x000fc40000004100 */
[C---:B------:R-:W-:Y:S01]  /*21b0*/  FFMA.FTZ R10, R11.reuse, R46, R15 ;  /* 0x0000002e0b0a7223 */ /* 0x040fe2000001000f */
[----:B------:R-:W-:Y:S02]  /*21c0*/  HADD2.F32 R44, -RZ, R9.H0_H0 ;  /* 0x20000009ff2c7230 */ /* 0x000fe40000004100 */
[----:B------:R-:W-:Y:S01]  /*21d0*/  FFMA.FTZ R19, R11, R48, R19 ;  /* 0x000000300b137223 */ /* 0x000fe20000010013 */
[----:B------:R-:W-:Y:S01]  /*21e0*/  FMUL.FTZ R13, R50, R13 ;  /* 0x0000000d320d7220 */ /* 0x000fe20000410000 */
[----:B------:R-:W-:Y:S01]  /*21f0*/  FMUL.FTZ R12, R49, R12 ;  /* 0x0000000c310c7220 */ /* 0x000fe20000410000 */
[----:B------:R-:W-:Y:S01]  /*2200*/  FMUL.FTZ R11, R43, R10 ;  /* 0x0000000a2b0b7220 */ /* 0x000fe20000410000 */
[----:B------:R-:W-:Y:S01]  /*2210*/  FMUL.FTZ R19, R44, R19 ;  /* 0x000000132c137220 */ /* 0x000fe20000410000 */
[----:B------:R-:W-:Y:S02]  /*2220*/  PRMT R15, RZ, 0x5410, RZ ;  /* 0x00005410ff0f7816 */ /* 0x000fe400000000ff */
[----:B------:R-:W-:-:S02]  /*2230*/  F2FP.F16.F32.PACK_AB R14, RZ, R13 ;  /* 0x0000000dff0e723e */ /* 0x000fc400000000ff */
[----:B------:R-:W-:Y:S02]  /*2240*/  F2FP.F16.F32.PACK_AB R10, RZ, R12 ;  /* 0x0000000cff0a723e */ /* 0x000fe400000000ff */
[----:B------:R-:W-:Y:S02]  /*2250*/  F2FP.F16.F32.PACK_AB R11, RZ, R11 ;  /* 0x0000000bff0b723e */ /* 0x000fe400000000ff */
[----:B------:R-:W-:Y:S02]  /*2260*/  F2FP.F16.F32.PACK_AB R19, RZ, R19 ;  /* 0x00000013ff13723e */ /* 0x000fe400000000ff */
[----:B------:R-:W-:Y:S02]  /*2270*/  PRMT R14, R14, 0x5410, RZ ;  /* 0x000054100e0e7816 */ /* 0x000fe400000000ff */
[----:B------:R-:W-:Y:S02]  /*2280*/  PRMT R10, R10, 0x5410, R11 ;  /* 0x000054100a0a7816 */ /* 0x000fe4000000000b */
[----:B------:R-:W-:-:S02]  /*2290*/  PRMT R18, R14, 0x5410, R19 ;  /* 0x000054100e127816 */ /* 0x000fc40000000013 */
[----:B------:R-:W-:Y:S01]  /*22a0*/  PRMT R12, RZ, 0x5410, RZ ;  /* 0x00005410ff0c7816 */ /* 0x000fe200000000ff */
[----:B------:R-:W-:Y:S01]  /*22b0*/  HFMA2 R10, R10, 1, 1, RZ ;  /* 0x3c003c000a0a7831 */ /* 0x000fe200000000ff */
[----:B------:R-:W-:Y:S01]  /*22c0*/  PRMT R13, RZ, 0x5410, RZ ;  /* 0x00005410ff0d7816 */ /* 0x000fe200000000ff */
[----:B------:R-:W-:Y:S01]  /*22d0*/  HADD2 R11, R18, RZ.H0_H0 ;  /* 0x200000ff120b7230 */ /* 0x000fe20000000000 */
[----:B------:R-:W-:Y:S01]  /*22e0*/  PRMT R14, RZ, 0x7610, R14 ;  /* 0x00007610ff0e7816 */ /* 0x000fe2000000000e */
        /* <DEDUP_REMOVED lines=112> */
.L_x_1966:
        /* <DEDUP_REMOVED lines=10> */
[----:B------:R-:W0:Y:S02]  /*2a90*/  LDS.64 R2, [UR4+0x10] ;  /* 0x00001004ff027984 */ /* 0x000e240008000a00 */
[----:B0-----:R-:W-:Y:S02]  /*2aa0*/  HADD2.F32 R32, -RZ, R2.H1_H1 ;  /* 0x30000002ff207230 */ /* 0x001fe40000004100 */
[----:B------:R-:W-:Y:S01]  /*2ab0*/  HADD2.F32 R33, -RZ, R3.H1_H1 ;  /* 0x30000003ff217230 */ /* 0x000fe20000004100 */
[----:B--2---:R-:W-:Y:S02]  /*2ac0*/  LOP3.LUT R0, R20, 0xf000f, RZ, 0xc0, !PT ;  /* 0x000f000f14007812 */ /* 0x004fe400078ec0ff */
[----:B------:R-:W-:Y:S02]  /*2ad0*/  LOP3.LUT R5, R21, 0xf000f, RZ, 0xc0, !PT ;  /* 0x000f000f15057812 */ /* 0x000fe400078ec0ff */
[C---:B------:R-:W-:Y:S02]  /*2ae0*/  LOP3.LUT R19, R22.reuse, 0xf000f, RZ, 0xc0, !PT ;  /* 0x000f000f16137812 */ /* 0x040fe400078ec0ff */
        /* <DEDUP_REMOVED lines=8> */
[----:B------:R-:W-:-:S02]  /*2b70*/  HADD2.F32 R5, -RZ, R2.H0_H0 ;  /* 0x20000002ff057230 */ /* 0x000fc40000004100 */
[----:B------:R-:W-:Y:S01]  /*2b80*/  HADD2 R2, R0, -1032, -1032 ;  /* 0xe408e40800027430 */ /* 0x000fe20000000000 */
[----:B------:R-:W-:Y:S02]  /*2b90*/  LOP3.LUT R19, R19, 0x64006400, RZ, 0xfc, !PT ;  /* 0x6400640013137812 */ /* 0x000fe400078efcff */
[----:B------:R-:W-:Y:S01]  /*2ba0*/  LOP3.LUT R3, R22, 0x64006400, RZ, 0xfc, !PT ;  /* 0x6400640016037812 */ /* 0x000fe200078efcff */
[----:B------:R-:W-:Y:S01]  /*2bb0*/  HADD2 R18, R18, -1032, -1032 ;  /* 0xe408e40812127430 */ /* 0x000fe20000000000 */
[----:B------:R-:W-:Y:S01]  /*2bc0*/  LOP3.LUT R27, R4, 0x64006400, RZ, 0xfc, !PT ;  /* 0x64006400041b7812 */ /* 0x000fe200078efcff */
[--C-:B------:R-:W-:Y:S02]  /*2bd0*/  HADD2.F32 R0, -RZ, R2.reuse.H0_H0 ;  /* 0x20000002ff007230 */ /* 0x100fe40000004100 */
[----:B------:R-:W-:Y:S01]  /*2be0*/  HADD2 R24, R19, -1032, -1032 ;  /* 0xe408e40813187430 */ /* 0x000fe20000000000 */
[----:B------:R-:W-:Y:S01]  /*2bf0*/  LOP3.LUT R26, R23, 0xf000f0, RZ, 0xc0, !PT ;  /* 0x00f000f0171a7812 */ /* 0x000fe200078ec0ff */
[----:B------:R-:W-:Y:S01]  /*2c00*/  HADD2 R25, R3, -1032, -1032 ;  /* 0xe408e40803197430 */ /* 0x000fe20000000000 */
[----:B------:R-:W-:Y:S01]  /*2c10*/  SHF.R.U32.HI R41, RZ, 0x8, R23 ;  /* 0x00000008ff297819 */ /* 0x000fe20000011617 */
[----:B------:R-:W-:Y:S01]  /*2c20*/  HADD2.F32 R22, -RZ, R2.H1_H1 ;  /* 0x30000002ff167230 */ /* 0x000fe20000004100 */
[----:B------:R-:W-:Y:S01]  /*2c30*/  LOP3.LUT R31, R30, 0x64006400, RZ, 0xfc, !PT ;  /* 0x640064001e1f7812 */ /* 0x000fe200078efcff */
[--C-:B------:R-:W-:Y:S01]  /*2c40*/  HADD2.F32 R2, -RZ, R18.reuse.H0_H0 ;  /* 0x20000012ff027230 */ /* 0x100fe20000004100 */
[----:B------:R-:W-:Y:S01]  /*2c50*/  LOP3.LUT R28, R21, 0xf000f0, RZ, 0xc0, !PT ;  /* 0x00f000f0151c7812 */ /* 0x000fe200078ec0ff */
[----:B------:R-:W-:-:S02]  /*2c60*/  HADD2.F32 R23, -RZ, R18.H1_H1 ;  /* 0x30000012ff177230 */ /* 0x000fc40000004100 */
[----:B------:R-:W-:Y:S01]  /*2c70*/  HFMA2 R30, R27, R6.H1_H1, -72, -72 ;  /* 0xd480d4801b1e7431 */ /* 0x000fe20000060006 */
[----:B------:R-:W0:Y:S01]  /*2c80*/  LDS.64 R18, [UR4+0x18] ;  /* 0x00001804ff127984 */ /* 0x000e220008000a00 */
[--C-:B------:R-:W-:Y:S02]  /*2c90*/  HADD2.F32 R3, -RZ, R24.reuse.H0_H0 ;  /* 0x20000018ff037230 */ /* 0x100fe40000004100 */
[----:B------:R-:W-:Y:S01]  /*2ca0*/  FFMA.FTZ R27, R0, R5, RZ ;  /* 0x00000005001b7223 */ /* 0x000fe200000100ff */
[--C-:B------:R-:W-:Y:S01]  /*2cb0*/  HADD2.F32 R4, -RZ, R25.reuse.H0_H0 ;  /* 0x20000019ff047230 */ /* 0x100fe20000004100 */
[----:B------:R-:W-:Y:S01]  /*2cc0*/  LOP3.LUT R29, R28, 0x64006400, RZ, 0xfc, !PT ;  /* 0x640064001c1d7812 */ /* 0x000fe200078efcff */
[----:B------:R-:W-:Y:S02]  /*2cd0*/  HADD2.F32 R24, -RZ, R24.H1_H1 ;  /* 0x30000018ff187230 */ /* 0x000fe40000004100 */
[----:B------:R-:W-:Y:S01]  /*2ce0*/  FFMA.FTZ R34, R22, R32, R27 ;  /* 0x0000002016227223 */ /* 0x000fe2000001001b */
[----:B------:R-:W-:-:S02]  /*2cf0*/  HADD2.F32 R25, -RZ, R25.H1_H1 ;  /* 0x30000019ff197230 */ /* 0x000fc40000004100 */
[C---:B------:R-:W-:Y:S01]  /*2d00*/  FFMA.FTZ R35, R5.reuse, R2, RZ ;  /* 0x0000000205237223 */ /* 0x040fe200000100ff */
[C---:B------:R-:W-:Y:S01]  /*2d10*/  FFMA.FTZ R37, R5.reuse, R3, RZ ;  /* 0x0000000305257223 */ /* 0x040fe200000100ff */
[----:B------:R-:W-:Y:S01]  /*2d20*/  FFMA.FTZ R28, R5, R4, RZ ;  /* 0x00000004051c7223 */ /* 0x000fe200000100ff */
[----:B------:R-:W-:Y:S01]  /*2d30*/  LOP3.LUT R27, R26, 0x64006400, RZ, 0xfc, !PT ;  /* 0x640064001a1b7812 */ /* 0x000fe200078efcff */
[-C--:B------:R-:W-:Y:S02]  /*2d40*/  HFMA2 R29, R29, R6.reuse.H1_H1, -72, -72 ;  /* 0xd480d4801d1d7431 */ /* 0x080fe40000060006 */
[C---:B------:R-:W-:Y:S01]  /*2d50*/  FFMA.FTZ R35, R32.reuse, R23, R35 ;  /* 0x0000001720237223 */ /* 0x040fe20000010023 */
[C---:B------:R-:W-:Y:S01]  /*2d60*/  FFMA.FTZ R36, R32.reuse, R24, R37 ;  /* 0x0000001820247223 */ /* 0x040fe20000010025 */
[----:B------:R-:W-:Y:S01]  /*2d70*/  FFMA.FTZ R42, R32, R25, R28 ;  /* 0x00000019202a7223 */ /* 0x000fe2000001001c */
[----:B------:R-:W-:Y:S02]  /*2d80*/  HFMA2 R31, R31, R6.H1_H1, -72, -72 ;  /* 0xd480d4801f1f7431 */ /* 0x000fe40000060006 */
[----:B------:R-:W-:-:S02]  /*2d90*/  HADD2.F32 R5, -RZ, R30.H0_H0 ;  /* 0x2000001eff057230 */ /* 0x000fc40000004100 */
[----:B------:R-:W-:Y:S02]  /*2da0*/  HFMA2 R32, R27, R6.H1_H1, -72, -72 ;  /* 0xd480d4801b207431 */ /* 0x000fe40000060006 */
[----:B------:R-:W-:Y:S01]  /*2db0*/  HADD2.F32 R26, -RZ, R30.H1_H1 ;  /* 0x3000001eff1a7230 */ /* 0x000fe20000004100 */
[----:B------:R-:W-:Y:S01]  /*2dc0*/  SHF.R.U32.HI R21, RZ, 0x8, R21 ;  /* 0x00000008ff157819 */ /* 0x000fe20000011615 */
[--C-:B------:R-:W-:Y:S02]  /*2dd0*/  HADD2.F32 R27, -RZ, R29.reuse.H0_H0 ;  /* 0x2000001dff1b7230 */ /* 0x100fe40000004100 */
[----:B------:R-:W-:Y:S01]  /*2de0*/  FFMA.FTZ R45, R5, R20, R34 ;  /* 0x00000014052d7223 */ /* 0x000fe20000010022 */
[----:B------:R-:W-:Y:S01]  /*2df0*/  HADD2.F32 R28, -RZ, R29.H1_H1 ;  /* 0x3000001dff1c7230 */ /* 0x000fe20000004100 */
[----:B------:R-:W-:Y:S01]  /*2e00*/  LOP3.LUT R34, R40, 0xf000f, RZ, 0xc0, !PT ;  /* 0x000f000f28227812 */ /* 0x000fe200078ec0ff */
[--C-:B------:R-:W-:Y:S02]  /*2e10*/  HADD2.F32 R29, -RZ, R31.reuse.H0_H0 ;  /* 0x2000001fff1d7230 */ /* 0x100fe40000004100 */
[----:B------:R-:W-:Y:S01]  /*2e20*/  FFMA.FTZ R38, R20, R27, R35 ;  /* 0x0000001b14267223 */ /* 0x000fe20000010023 */
[----:B------:R-:W-:-:S02]  /*2e30*/  HADD2.F32 R30, -RZ, R31.H1_H1 ;  /* 0x3000001fff1e7230 */ /* 0x000fc40000004100 */
[----:B------:R-:W-:Y:S01]  /*2e40*/  FFMA.FTZ R45, R26, R33, R45 ;  /* 0x000000211a2d7223 */ /* 0x000fe2000001002d */
[--C-:B------:R-:W-:Y:S02]  /*2e50*/  HADD2.F32 R31, -RZ, R32.reuse.H0_H0 ;  /* 0x20000020ff1f7230 */ /* 0x100fe40000004100 */
[----:B------:R-:W-:Y:S01]  /*2e60*/  FFMA.FTZ R37, R20, R29, R36 ;  /* 0x0000001d14257223 */ /* 0x000fe20000010024 */
[----:B------:R-:W-:Y:S02]  /*2e70*/  HADD2.F32 R32, -RZ, R32.H1_H1 ;  /* 0x30000020ff207230 */ /* 0x000fe40000004100 */
[C---:B------:R-:W-:Y:S01]  /*2e80*/  FFMA.FTZ R38, R33.reuse, R28, R38 ;  /* 0x0000001c21267223 */ /* 0x040fe20000010026 */
[----:B------:R-:W-:Y:S01]  /*2e90*/  LOP3.LUT R34, R34, 0x64006400, RZ, 0xfc, !PT ;  /* 0x6400640022227812 */ /* 0x000fe200078efcff */
[----:B------:R-:W-:Y:S01]  /*2ea0*/  FFMA.FTZ R35, R20, R31, R42 ;  /* 0x0000001f14237223 */ /* 0x000fe2000001002a */
[----:B------:R-:W-:Y:S01]  /*2eb0*/  FFMA.FTZ R37, R33, R30, R37 ;  /* 0x0000001e21257223 */ /* 0x000fe20000010025 */
[----:B------:R-:W-:-:S02]  /*2ec0*/  LOP3.LUT R20, R39, 0xf000f, RZ, 0xc0, !PT ;  /* 0x000f000f27147812 */ /* 0x000fc400078ec0ff */
[----:B------:R-:W-:Y:S01]  /*2ed0*/  FFMA.FTZ R44, R33, R32, R35 ;  /* 0x00000020212c7223 */ /* 0x000fe20000010023 */
[----:B------:R-:W-:Y:S01]  /*2ee0*/  LOP3.LUT R33, R21, 0xf000f, RZ, 0xc0, !PT ;  /* 0x000f000f15217812 */ /* 0x000fe200078ec0ff */
[----:B------:R-:W-:Y:S01]  /*2ef0*/  HADD2 R43, R34, -1032, -1032 ;  /* 0xe408e408222b7430 */ /* 0x000fe20000000000 */
[----:B------:R-:W-:Y:S01]  /*2f00*/  LOP3.LUT R35, R41, 0xf000f, RZ, 0xc0, !PT ;  /* 0x000f000f29237812 */ /* 0x000fe200078ec0ff */
[--C-:B0-----:R-:W-:Y:S01]  /*2f10*/  HADD2.F32 R49, -RZ, R18.reuse.H0_H0 ;  /* 0x20000012ff317230 */ /* 0x101fe20000004100 */
[----:B------:R-:W-:Y:S01]  /*2f20*/  LOP3.LUT R20, R20, 0x64006400, RZ, 0xfc, !PT ;  /* 0x6400640014147812 */ /* 0x000fe200078efcff */
[----:B------:R-:W-:Y:S01]  /*2f30*/  HADD2.F32 R18, -RZ, R18.H1_H1 ;  /* 0x30000012ff127230 */ /* 0x000fe20000004100 */
[----:B------:R-:W-:Y:S01]  /*2f40*/  LOP3.LUT R33, R33, 0x64006400, RZ, 0xfc, !PT ;  /* 0x6400640021217812 */ /* 0x000fe200078efcff */
[----:B------:R-:W-:Y:S01]  /*2f50*/  HADD2.F32 R34, -RZ, R43.H0_H0 ;  /* 0x2000002bff227230 */ /* 0x000fe20000004100 */
[----:B------:R-:W-:Y:S01]  /*2f60*/  LOP3.LUT R35, R35, 0x64006400, RZ, 0xfc, !PT ;  /* 0x6400640023237812 */ /* 0x000fe200078efcff */
[----:B------:R-:W-:Y:S01]  /*2f70*/  HADD2 R48, R20, -1032, -1032 ;  /* 0xe408e40814307430 */ /* 0x000fe20000000000 */
[----:B------:R-:W-:Y:S01]  /*2f80*/  LOP3.LUT R40, R40, 0xf000f0, RZ, 0xc0, !PT ;  /* 0x00f000f028287812 */ /* 0x000fe200078ec0ff */
[----:B------:R-:W-:-:S02]  /*2f90*/  HADD2 R50, R33, -1032, -1032 ;  /* 0xe408e40821327430 */ /* 0x000fc40000000000 */
[----:B------:R-:W-:Y:S01]  /*2fa0*/  FFMA.FTZ R46, R49, R34, R37 ;  /* 0x00000022312e7223 */ /* 0x000fe20000010025 */
[----:B------:R-:W-:Y:S02]  /*2fb0*/  HADD2 R42, R35, -1032, -1032 ;  /* 0xe408e408232a7430 */ /* 0x000fe40000000000 */
[----:B------:R-:W-:Y:S01]  /*2fc0*/  HADD2.F32 R36, -RZ, R48.H0_H0 ;  /* 0x20000030ff247230 */ /* 0x000fe20000004100 */
[----:B------:R-:W-:Y:S01]  /*2fd0*/  LOP3.LUT R39, R39, 0xf000f0, RZ, 0xc0, !PT ;  /* 0x00f000f027277812 */ /* 0x000fe200078ec0ff */
[----:B------:R-:W-:Y:S01]  /*2fe0*/  HADD2.F32 R35, -RZ, R50.H0_H0 ;  /* 0x20000032ff237230 */ /* 0x000fe20000004100 */
[----:B------:R-:W-:Y:S01]  /*2ff0*/  LOP3.LUT R51, R40, 0x64006400, RZ, 0xfc, !PT ;  /* 0x6400640028337812 */ /* 0x000fe200078efcff */
[----:B------:R-:W-:Y:S02]  /*3000*/  HADD2.F32 R33, -RZ, R42.H0_H0 ;  /* 0x2000002aff217230 */ /* 0x000fe40000004100 */
[----:B------:R-:W-:Y:S01]  /*3010*/  FFMA.FTZ R45, R36, R49, R45 ;  /* 0x00000031242d7223 */ /* 0x000fe2000001002d */
[----:B------:R-:W-:-:S02]  /*3020*/  HADD2.F32 R37, -RZ, R50.H1_H1 ;  /* 0x30000032ff257230 */ /* 0x000fc40000004100 */
[C---:B------:R-:W-:Y:S01]  /*3030*/  FFMA.FTZ R47, R49.reuse, R35, R38 ;  /* 0x00000023312f7223 */ /* 0x040fe20000010026 */
[----:B------:R-:W-:Y:S02]  /*3040*/  HADD2.F32 R38, -RZ, R48.H1_H1 ;  /* 0x30000030ff267230 */ /* 0x000fe40000004100 */
[----:B------:R-:W-:Y:S01]  /*3050*/  FFMA.FTZ R49, R49, R33, R44 ;  /* 0x0000002131317223 */ /* 0x000fe2000001002c */
[----:B------:R-:W-:Y:S01]  /*3060*/  LOP3.LUT R44, R21, 0xf000f0, RZ, 0xc0, !PT ;  /* 0x00f000f0152c7812 */ /* 0x000fe200078ec0ff */
[-C--:B------:R-:W-:Y:S01]  /*3070*/  HFMA2 R50, R51, R6.reuse.H1_H1, -72, -72 ;  /* 0xd480d48033327431 */ /* 0x080fe20000060006 */
[----:B------:R-:W-:Y:S01]  /*3080*/  LOP3.LUT R48, R41, 0xf000f0, RZ, 0xc0, !PT ;  /* 0x00f000f029307812 */ /* 0x000fe200078ec0ff */
[----:B------:R-:W-:Y:S01]  /*3090*/  HADD2.F32 R20, -RZ, R19.H0_H0 ;  /* 0x20000013ff147230 */ /* 0x000fe20000004100 */
[----:B------:R-:W-:Y:S01]  /*30a0*/  LOP3.LUT R21, R39, 0x64006400, RZ, 0xfc, !PT ;  /* 0x6400640027157812 */ /* 0x000fe200078efcff */
[----:B------:R-:W-:Y:S01]  /*30b0*/  HADD2.F32 R39, -RZ, R43.H1_H1 ;  /* 0x3000002bff277230 */ /* 0x000fe20000004100 */
[----:B------:R-:W-:Y:S01]  /*30c0*/  LOP3.LUT R41, R44, 0x64006400, RZ, 0xfc, !PT ;  /* 0x640064002c297812 */ /* 0x000fe200078efcff */
[----:B------:R-:W-:Y:S01]  /*30d0*/  HADD2.F32 R44, -RZ, R42.H1_H1 ;  /* 0x3000002aff2c7230 */ /* 0x000fe20000004100 */
[----:B------:R-:W-:Y:S01]  /*30e0*/  LOP3.LUT R53, R48, 0x64006400, RZ, 0xfc, !PT ;  /* 0x6400640030357812 */ /* 0x000fe200078efcff */
[----:B------:R-:W-:-:S02]  /*30f0*/  HFMA2 R48, R21, R6.H1_H1, -72, -72 ;  /* 0xd480d48015307431 */ /* 0x000fc40000060006 */
        /* <DEDUP_REMOVED lines=10> */
[----:B------:R-:W-:Y:S01]  /*31a0*/  FFMA.FTZ R49, R18, R44, R49 ;  /* 0x0000002c12317223 */ /* 0x000fe20000010031 */
[----:B------:R-:W-:Y:S02]  /*31b0*/  HADD2.F32 R46, -RZ, R48.H1_H1 ;  /* 0x30000030ff2e7230 */ /* 0x000fe40000004100 */
        /* <DEDUP_REMOVED lines=138> */
.L_x_1967:
        /* <DEDUP_REMOVED lines=263> */
.L_x_1968:
[----:B------:R-:W-:Y:S05]  /*4ad0*/  BRA.U !UP1, `(.L_x_1965) ;  /* 0x0000001109187547 */ /* 0x000fea000b800000 */
[----:B------:R-:W-:-:S05]  /*4ae0*/  MOV R3, UR17 ;  /* 0x0000001100037c02 */ /* 0x000fca0008000f00 */
[----:B------:R-:W-:-:S06]  /*4af0*/  IMAD.WIDE R16, R3, 0x4, R16 ;  /* 0x0000000403107825 */ /* 0x000fcc00078e0210 */
        /* <DEDUP_REMOVED lines=8> */
[--C-:B0-----:R-:W-:Y:S02]  /*4b80*/  HADD2.F32 R5, -RZ, R2.reuse.H0_H0 ;  /* 0x20000002ff057230 */ /* 0x101fe40000004100 */
[----:B------:R-:W-:Y:S02]  /*4b90*/  HADD2.F32 R28, -RZ, R2.H1_H1 ;  /* 0x30000002ff1c7230 */ /* 0x000fe40000004100 */
[--C-:B------:R-:W-:Y:S02]  /*4ba0*/  HADD2.F32 R30, -RZ, R3.reuse.H0_H0 ;  /* 0x20000003ff1e7230 */ /* 0x100fe40000004100 */
[----:B------:R-:W-:Y:S01]  /*4bb0*/  HADD2.F32 R29, -RZ, R3.H1_H1 ;  /* 0x30000003ff1d7230 */ /* 0x000fe20000004100 */
[----:B--2---:R-:W-:Y:S02]  /*4bc0*/  LOP3.LUT R0, R16, 0xf000f, RZ, 0xc0, !PT ;  /* 0x000f000f10007812 */ /* 0x004fe400078ec0ff */
[----:B------:R-:W-:-:S02]  /*4bd0*/  LOP3.LUT R22, R17, 0xf000f0, RZ, 0xc0, !PT ;  /* 0x00f000f011167812 */ /* 0x000fc400078ec0ff */
[----:B------:R-:W-:Y:S02]  /*4be0*/  SHF.R.U32.HI R34, RZ, 0x8, R17 ;  /* 0x00000008ff227819 */ /* 0x000fe40000011611 */
[----:B------:R-:W-:Y:S02]  /*4bf0*/  LOP3.LUT R17, R17, 0xf000f, RZ, 0xc0, !PT ;  /* 0x000f000f11117812 */ /* 0x000fe400078ec0ff */
[----:B------:R-:W-:Y:S02]  /*4c00*/  LOP3.LUT R24, R18, 0xf000f0, RZ, 0xc0, !PT ;  /* 0x00f000f012187812 */ /* 0x000fe400078ec0ff */
[----:B------:R-:W-:Y:S02]  /*4c10*/  SHF.R.U32.HI R35, RZ, 0x8, R18 ;  /* 0x00000008ff237819 */ /* 0x000fe40000011612 */
[----:B------:R-:W-:Y:S02]  /*4c20*/  LOP3.LUT R26, R19, 0xf000f0, RZ, 0xc0, !PT ;  /* 0x00f000f0131a7812 */ /* 0x000fe400078ec0ff */
[----:B------:R-:W-:-:S02]  /*4c30*/  SHF.R.U32.HI R36, RZ, 0x8, R19 ;  /* 0x00000008ff247819 */ /* 0x000fc40000011613 */
        /* <DEDUP_REMOVED lines=9> */
[----:B------:R-:W-:Y:S01]  /*4cd0*/  HADD2 R3, R17, -1032, -1032 ;  /* 0xe408e40811037430 */ /* 0x000fe20000000000 */
[----:B------:R-:W-:Y:S01]  /*4ce0*/  LOP3.LUT R23, R4, 0x64006400, RZ, 0xfc, !PT ;  /* 0x6400640004177812 */ /* 0x000fe200078efcff */
[--C-:B------:R-:W-:Y:S02]  /*4cf0*/  HADD2.F32 R0, -RZ, R16.reuse.H0_H0 ;  /* 0x20000010ff007230 */ /* 0x100fe40000004100 */
[----:B------:R-:W-:Y:S02]  /*4d00*/  HADD2 R20, R2, -1032, -1032 ;  /* 0xe408e40802147430 */ /* 0x000fe40000000000 */
[----:B------:R-:W-:Y:S02]  /*4d10*/  HADD2.F32 R18, -RZ, R16.H1_H1 ;  /* 0x30000010ff127230 */ /* 0x000fe40000004100 */
[----:B------:R-:W-:Y:S01]  /*4d20*/  HADD2 R21, R19, -1032, -1032 ;  /* 0xe408e40813157430 */ /* 0x000fe20000000000 */
[----:B------:R-:W-:Y:S01]  /*4d30*/  LOP3.LUT R27, R24, 0x64006400, RZ, 0xfc, !PT ;  /* 0x64006400181b7812 */ /* 0x000fe200078efcff */
[----:B------:R-:W0:Y:S01]  /*4d40*/  LDS.64 R16, [UR4+0x38] ;  /* 0x00003804ff107984 */ /* 0x000e220008000a00 */
[----:B------:R-:W-:-:S02]  /*4d50*/  HADD2.F32 R2, -RZ, R3.H0_H0 ;  /* 0x20000003ff027230 */ /* 0x000fc40000004100 */
[----:B------:R-:W-:Y:S02]  /*4d60*/  HFMA2 R24, R23, R6.H1_H1, -72, -72 ;  /* 0xd480d48017187431 */ /* 0x000fe40000060006 */
[----:B------:R-:W-:Y:S02]  /*4d70*/  HADD2.F32 R19, -RZ, R3.H1_H1 ;  /* 0x30000003ff137230 */ /* 0x000fe40000004100 */
[----:B------:R-:W-:Y:S01]  /*4d80*/  FFMA.FTZ R23, R0, R5, RZ ;  /* 0x0000000500177223 */ /* 0x000fe200000100ff */
[--C-:B------:R-:W-:Y:S01]  /*4d90*/  HADD2.F32 R3, -RZ, R20.reuse.H0_H0 ;  /* 0x20000014ff037230 */ /* 0x100fe20000004100 */
[----:B------:R-:W-:Y:S01]  /*4da0*/  LOP3.LUT R25, R22, 0x64006400, RZ, 0xfc, !PT ;  /* 0x6400640016197812 */ /* 0x000fe200078efcff */
[----:B------:R-:W-:Y:S02]  /*4db0*/  HADD2.F32 R4, -RZ, R21.H0_H0 ;  /* 0x20000015ff047230 */ /* 0x000fe40000004100 */
[----:B------:R-:W-:Y:S01]  /*4dc0*/  FFMA.FTZ R32, R18, R28, R23 ;  /* 0x0000001c12207223 */ /* 0x000fe20000010017 */
[----:B------:R-:W-:-:S02]  /*4dd0*/  HADD2.F32 R20, -RZ, R20.H1_H1 ;  /* 0x30000014ff147230 */ /* 0x000fc40000004100 */
[C---:B------:R-:W-:Y:S01]  /*4de0*/  FFMA.FTZ R31, R5.reuse, R2, RZ ;  /* 0x00000002051f7223 */ /* 0x040fe200000100ff */
[----:B------:R-:W-:Y:S02]  /*4df0*/  HADD2.F32 R21, -RZ, R21.H1_H1 ;  /* 0x30000015ff157230 */ /* 0x000fe40000004100 */
[C---:B------:R-:W-:Y:S01]  /*4e00*/  FFMA.FTZ R39, R5.reuse, R3, RZ ;  /* 0x0000000305277223 */ /* 0x040fe200000100ff */
[----:B------:R-:W-:Y:S01]  /*4e10*/  FFMA.FTZ R22, R5, R4, RZ ;  /* 0x0000000405167223 */ /* 0x000fe200000100ff */
[----:B------:R-:W-:Y:S01]  /*4e20*/  LOP3.LUT R23, R26, 0x64006400, RZ, 0xfc, !PT ;  /* 0x640064001a177812 */ /* 0x000fe200078efcff */
[-C--:B------:R-:W-:Y:S02]  /*4e30*/  HFMA2 R25, R25, R6.reuse.H1_H1, -72, -72 ;  /* 0xd480d48019197431 */ /* 0x080fe40000060006 */
[C---:B------:R-:W-:Y:S01]  /*4e40*/  FFMA.FTZ R37, R28.reuse, R19, R31 ;  /* 0x000000131c257223 */ /* 0x040fe2000001001f */
        /* <DEDUP_REMOVED lines=20> */
[----:B------:R-:W-:Y:S01]  /*4f90*/  LOP3.LUT R30, R34, 0xf000f, RZ, 0xc0, !PT ;  /* 0x000f000f221e7812 */ /* 0x000fe200078ec0ff */
[----:B0-----:R-:W-:-:S02]  /*4fa0*/  HADD2.F32 R45, -RZ, R16.H0_H0 ;  /* 0x20000010ff2d7230 */ /* 0x001fc40000004100 */
[----:B------:R-:W-:Y:S01]  /*4fb0*/  FFMA.FTZ R49, R29, R28, R39 ;  /* 0x0000001c1d317223 */ /* 0x000fe20000010027 */
[----:B------:R-:W-:Y:S01]  /*4fc0*/  LOP3.LUT R29, R33, 0xf000f, RZ, 0xc0, !PT ;  /* 0x000f000f211d7812 */ /* 0x000fe200078ec0ff */
[----:B------:R-:W-:Y:S01]  /*4fd0*/  HADD2.F32 R40, -RZ, R16.H1_H1 ;  /* 0x30000010ff287230 */ /* 0x000fe20000004100 */
[----:B------:R-:W-:Y:S01]  /*4fe0*/  LOP3.LUT R32, R36, 0xf000f, RZ, 0xc0, !PT ;  /* 0x000f000f24207812 */ /* 0x000fe200078ec0ff */
[--C-:B------:R-:W-:Y:S01]  /*4ff0*/  HADD2.F32 R41, -RZ, R17.reuse.H0_H0 ;  /* 0x20000011ff297230 */ /* 0x100fe20000004100 */
[----:B------:R-:W-:Y:S01]  /*5000*/  LOP3.LUT R29, R29, 0x64006400, RZ, 0xfc, !PT ;  /* 0x640064001d1d7812 */ /* 0x000fe200078efcff */
[----:B------:R-:W-:Y:S01]  /*5010*/  HADD2.F32 R39, -RZ, R17.H1_H1 ;  /* 0x30000011ff277230 */ /* 0x000fe20000004100 */
        /* <DEDUP_REMOVED lines=16> */
[C---:B------:R-:W-:Y:S01]  /*5120*/  FFMA.FTZ R42, R45.reuse, R29, R46 ;  /* 0x0000001d2d2a7223 */ /* 0x040fe2000001002e */
[----:B------:R-:W-:Y:S01]  /*5130*/  LOP3.LUT R36, R36, 0xf000f0, RZ, 0xc0, !PT ;  /* 0x00f000f024247812 */ /* 0x000fe200078ec0ff */
        /* <DEDUP_REMOVED lines=18> */
[C---:B------:R-:W-:Y:S01]  /*5260*/  FFMA.FTZ R42, R40.reuse, R33, R42 ;  /* 0x00000021282a7223 */ /* 0x040fe2000001002a */
[----:B------:R-:W-:Y:S02]  /*5270*/  HADD2.F32 R34, -RZ, R49.H0_H0 ;  /* 0x20000031ff227230 */ /* 0x000fe40000004100 */
[----:B------:R-:W-:Y:S01]  /*5280*/  FFMA.FTZ R43, R40, R38, R45 ;  /* 0x00000026282b7223 */ /* 0x000fe2000001002d */
[----:B------:R-:W-:Y:S02]  /*5290*/  HADD2.F32 R44, -RZ, R44.H1_H1 ;  /* 0x3000002cff2c7230 */ /* 0x000fe40000004100 */
[----:B------:R-:W-:Y:S01]  /*52a0*/  FFMA.FTZ R45, R37, R41, R50 ;  /* 0x00000029252d7223 */ /* 0x000fe20000010032 */
[----:B------:R-:W-:-:S02]  /*52b0*/  HADD2.F32 R46, -RZ, R46.H1_H1 ;  /* 0x3000002eff2e7230 */ /* 0x000fc40000004100 */
[C---:B------:R-:W-:Y:S01]  /*52c0*/  FFMA.FTZ R52, R41.reuse, R36, R52 ;  /* 0x0000002429347223 */ /* 0x040fe20000010034 */
[----:B------:R-:W-:Y:S02]  /*52d0*/  HADD2.F32 R48, -RZ, R48.H1_H1 ;  /* 0x30000030ff307230 */ /* 0x000fe40000004100 */
[C---:B------:R-:W-:Y:S01]  /*52e0*/  FFMA.FTZ R47, R41.reuse, R35, R42 ;  /* 0x00000023292f7223 */ /* 0x040fe2000001002a */
[----:B------:R-:W-:Y:S02]  /*52f0*/  HADD2.F32 R50, -RZ, R49.H1_H1 ;  /* 0x30000031ff327230 */ /* 0x000fe40000004100 */
[----:B------:R-:W-:Y:S01]  /*5300*/  FFMA.FTZ R51, R41, R34, R43 ;  /* 0x0000002229337223 */ /* 0x000fe2000001002b */
        /* <DEDUP_REMOVED lines=131> */
.L_x_1965:
[----:B------:R-:W-:-:S13]  /*5b40*/  ISETP.LT.AND P0, PT, RZ, UR5, PT ;  /* 0x00000005ff007c0c */ /* 0x000fda000bf01270 */
[----:B------:R-:W-:Y:S05]  /*5b50*/  @!P0 EXIT ;  /* 0x000000000000894d */ /* 0x000fea0003800000 */
[----:B------:R-:W0:Y:S01]  /*5b60*/  S2R R0, SR_TID.X ;  /* 0x0000000000007919 */ /* 0x000e220000002100 */
[----:B------:R-:W1:Y:S01]  /*5b70*/  LDC.64 R2, c[0x0][0x3a0] ;  /* 0x0000e800ff027b82 */ /* 0x000e620000000a00 */
[----:B------:R-:W-:Y:S01]  /*5b80*/  MOV R5, UR16 ;  /* 0x0000001000057c02 */ /* 0x000fe20008000f00 */
[----:B------:R-:W-:-:S03]  /*5b90*/  UIMAD UR4, UR13, UR17, URZ ;  /* 0x000000110d0472a4 */ /* 0x000fc6000f8e02ff */
        /* <DEDUP_REMOVED lines=12> */
.L_x_1972:
[----:B------:R-:W0:Y:S02]  /*5c60*/  LDS R6, [R4] ;  /* 0x0000000004067984 */ /* 0x000e240000000800 */
[----:B0-----:R-:W-:-:S05]  /*5c70*/  HFMA2 R7, R6, 1, 1, R10 ;  /* 0x3c003c0006077831 */ /* 0x001fca000000000a */
[----:B------:R-:W0:Y:S02]  /*5c80*/  ATOMS.CAST.SPIN P0, [R4], R6, R7 ;  /* 0x000000060400758d */ /* 0x000e240001800007 */
[----:B0-----:R-:W-:Y:S05]  /*5c90*/  @!P0 BRA `(.L_x_1972) ;  /* 0xfffffffc00f08947 */ /* 0x001fea000383ffff */
[----:B------:R-:W-:Y:S05]  /*5ca0*/  BRA `(.L_x_1970) ;  /* 0x00000000000c7947 */ /* 0x000fea0003800000 */
.L_x_1971:
[----:B------:R-:W2:Y:S02]  /*5cb0*/  LD.E R0, desc[UR14][R2.64] ;  /* 0x0000000e02007980 */ /* 0x000ea4000c101900 */
[----:B--2---:R-:W-:-:S05]  /*5cc0*/  IADD3 R5, PT, PT, R10, R0, RZ ;  /* 0x000000000a057210 */ /* 0x004fca0007ffe0ff */
[----:B------:R0:W-:Y:S02]  /*5cd0*/  ST.E desc[UR14][R2.64], R5 ;  /* 0x0000000502007985 */ /* 0x0001e4000c10190e */
.L_x_1970:
[----:B------:R-:W-:Y:S05]  /*5ce0*/  BSYNC.RECONVERGENT B0 ;  /* 0x0000000000007941 */ /* 0x000fea0003800200 */
.L_x_1969:
[----:B------:R1:W-:Y:S01]  /*5cf0*/  ATOM.E.ADD.F16x2.RN.STRONG.GPU P0, RZ, desc[UR14][R2.64+0x4], R11 ;  /* 0x8000040b02ff79a2 */ /* 0x0003e2000c10e10e */
[----:B------:R-:W-:Y:S04]  /*5d00*/  BSSY.RECONVERGENT B0, `(.L_x_1973) ;  /* 0x000000e000007945 */ /* 0x000fe80003800200 */
[----:B-1----:R-:W-:Y:S05]  /*5d10*/  @P0 BRA `(.L_x_1974) ;  /* 0x0000000000300947 */ /* 0x002fea0003800000 */
[----:B------:R-:W1:Y:S02]  /*5d20*/  QSPC.E.S P0, RZ, [R2+0x4] ;  /* 0x0000040002ff73aa */ /* 0x000e640000000500 */
[----:B-1----:R-:W-:Y:S05]  /*5d30*/  @!P0 BRA `(.L_x_1975) ;  /* 0x00000000001c8947 */ /* 0x002fea0003800000 */
[----:B------:R-:W-:-:S04]  /*5d40*/  MOV R4, R2 ;  /* 0x0000000200047202 */ /* 0x000fc80000000f00 */
[----:B------:R-:W-:-:S07]  /*5d50*/  MOV R4, R4 ;  /* 0x0000000400047202 */ /* 0x000fce0000000f00 */
.L_x_1976:
[----:B------:R-:W1:Y:S02]  /*5d60*/  LDS R6, [R4+0x4] ;  /* 0x0000040004067984 */ /* 0x000e640000000800 */
[----:B-1----:R-:W-:-:S05]  /*5d70*/  HADD2 R7, R6, R11 ;  /* 0x0000000b06077230 */ /* 0x002fca0000000000 */
[----:B------:R-:W1:Y:S02]  /*5d80*/  ATOMS.CAST.SPIN P0, [R4+0x4], R6, R7 ;  /* 0x000004060400758d */ /* 0x000e640001800007 */
[----:B-1----:R-:W-:Y:S05]  /*5d90*/  @!P0 BRA `(.L_x_1976) ;  /* 0xfffffffc00f08947 */ /* 0x002fea000383ffff */
[----:B------:R-:W-:Y:S05]  /*5da0*/  BRA `(.L_x_1974) ;  /* 0x00000000000c7947 */ /* 0x000fea0003800000 */
.L_x_1975:
[----:B------:R-:W0:Y:S02]  /*5db0*/  LD.E R0, desc[UR14][R2.64+0x4] ;  /* 0x0000040e02007980 */ /* 0x000e24000c101900 */
[----:B0-----:R-:W-:-:S05]  /*5dc0*/  IADD3 R5, PT, PT, R11, R0, RZ ;  /* 0x000000000b057210 */ /* 0x001fca0007ffe0ff */
[----:B------:R1:W-:Y:S02]  /*5dd0*/  ST.E desc[UR14][R2.64+0x4], R5 ;  /* 0x0000040502007985 */ /* 0x0003e4000c10190e */
.L_x_1974:
[----:B------:R-:W-:Y:S05]  /*5de0*/  BSYNC.RECONVERGENT B0 ;  /* 0x0000000000007941 */ /* 0x000fea0003800200 */
.L_x_1973:
        /* <DEDUP_REMOVED lines=12> */
.L_x_1980:
[----:B------:R-:W0:Y:S02]  /*5eb0*/  LDS R6, [R4] ;  /* 0x0000000004067984 */ /* 0x000e240000000800 */
[----:B0-----:R-:W-:-:S05]  /*5ec0*/  HFMA2 R7, R6, 1, 1, R15 ;  /* 0x3c003c0006077831 */ /* 0x001fca000000000f */
[----:B------:R-:W0:Y:S02]  /*5ed0*/  ATOMS.CAST.SPIN P0, [R4], R6, R7 ;  /* 0x000000060400758d */ /* 0x000e240001800007 */
[----:B0-----:R-:W-:Y:S05]  /*5ee0*/  @!P0 BRA `(.L_x_1980) ;  /* 0xfffffffc00f08947 */ /* 0x001fea000383ffff */
[----:B------:R-:W-:Y:S05]  /*5ef0*/  BRA `(.L_x_1978) ;  /* 0x00000000000c7947 */ /* 0x000fea0003800000 */
.L_x_1979:
[----:B------:R-:W2:Y:S02]  /*5f00*/  LD.E R0, desc[UR14][R2.64] ;  /* 0x0000000e02007980 */ /* 0x000ea4000c101900 */
[----:B--2---:R-:W-:-:S05]  /*5f10*/  IADD3 R5, PT, PT, R15, R0, RZ ;  /* 0x000000000f057210 */ /* 0x004fca0007ffe0ff */
[----:B------:R0:W-:Y:S02]  /*5f20*/  ST.E desc[UR14][R2.64], R5 ;  /* 0x0000000502007985 */ /* 0x0001e4000c10190e */
.L_x_1978:
[----:B------:R-:W-:Y:S05]  /*5f30*/  BSYNC.RECONVERGENT B0 ;  /* 0x0000000000007941 */ /* 0x000fea0003800200 */
.L_x_1977:
[----:B------:R1:W-:Y:S01]  /*5f40*/  ATOM.E.ADD.F16x2.RN.STRONG.GPU P0, RZ, desc[UR14][R2.64+0x4], R14 ;  /* 0x8000040e02ff79a2 */ /* 0x0003e2000c10e10e */
[----:B------:R-:W-:Y:S04]  /*5f50*/  BSSY.RECONVERGENT B0, `(.L_x_1981) ;  /* 0x000000e000007945 */ /* 0x000fe80003800200 */
[----:B-1----:R-:W-:Y:S05]  /*5f60*/  @P0 BRA `(.L_x_1982) ;  /* 0x0000000000300947 */ /* 0x002fea0003800000 */
[----:B------:R-:W1:Y:S02]  /*5f70*/  QSPC.E.S P0, RZ, [R2+0x4] ;  /* 0x0000040002ff73aa */ /* 0x000e640000000500 */
[----:B-1----:R-:W-:Y:S05]  /*5f80*/  @!P0 BRA `(.L_x_1983) ;  /* 0x00000000001c8947 */ /* 0x002fea0003800000 */
[----:B------:R-:W-:-:S04]  /*5f90*/  MOV R4, R2 ;  /* 0x0000000200047202 */ /* 0x000fc80000000f00 */
[----:B------:R-:W-:-:S07]  /*5fa0*/  MOV R4, R4 ;  /* 0x0000000400047202 */ /* 0x000fce0000000f00 */
.L_x_1984:
[----:B------:R-:W1:Y:S02]  /*5fb0*/  LDS R6, [R4+0x4] ;  /* 0x0000040004067984 */ /* 0x000e640000000800 */
[----:B-1----:R-:W-:-:S05]  /*5fc0*/  HADD2 R7, R6, R14 ;  /* 0x0000000e06077230 */ /* 0x002fca0000000000 */
[----:B------:R-:W1:Y:S02]  /*5fd0*/  ATOMS.CAST.SPIN P0, [R4+0x4], R6, R7 ;  /* 0x000004060400758d */ /* 0x000e640001800007 */
[----:B-1----:R-:W-:Y:S05]  /*5fe0*/  @!P0 BRA `(.L_x_1984) ;  /* 0xfffffffc00f08947 */ /* 0x002fea000383ffff */
[----:B------:R-:W-:Y:S05]  /*5ff0*/  BRA `(.L_x_1982) ;  /* 0x00000000000c7947 */ /* 0x000fea0003800000 */
.L_x_1983:
[----:B------:R-:W0:Y:S02]  /*6000*/  LD.E R0, desc[UR14][R2.64+0x4] ;  /* 0x0000040e02007980 */ /* 0x000e24000c101900 */
[----:B0-----:R-:W-:-:S05]  /*6010*/  IADD3 R5, PT, PT, R14, R0, RZ ;  /* 0x000000000e057210 */ /* 0x001fca0007ffe0ff */
[----:B------:R1:W-:Y:S02]  /*6020*/  ST.E desc[UR14][R2.64+0x4], R5 ;  /* 0x0000040502007985 */ /* 0x0003e4000c10190e */
.L_x_1982:
[----:B------:R-:W-:Y:S05]  /*6030*/  BSYNC.RECONVERGENT B0 ;  /* 0x0000000000007941 */ /* 0x000fea0003800200 */
.L_x_1981:
        /* <DEDUP_REMOVED lines=12> */
.L_x_1988:
[----:B------:R-:W0:Y:S02]  /*6100*/  LDS R6, [R4] ;  /* 0x0000000004067984 */ /* 0x000e240000000800 */
[----:B0-----:R-:W-:-:S05]  /*6110*/  HFMA2 R7, R6, 1, 1, R13 ;  /* 0x3c003c0006077831 */ /* 0x001fca000000000d */
[----:B------:R-:W0:Y:S02]  /*6120*/  ATOMS.CAST.SPIN P0, [R4], R6, R7 ;  /* 0x000000060400758d */ /* 0x000e240001800007 */
[----:B0-----:R-:W-:Y:S05]  /*6130*/  @!P0 BRA `(.L_x_1988) ;  /* 0xfffffffc00f08947 */ /* 0x001fea000383ffff */
[----:B------:R-:W-:Y:S05]  /*6140*/  BRA `(.L_x_1986) ;  /* 0x00000000000c7947 */ /* 0x000fea0003800000 */
.L_x_1987:
[----:B------:R-:W2:Y:S02]  /*6150*/  LD.E R0, desc[UR14][R2.64] ;  /* 0x0000000e02007980 */ /* 0x000ea4000c101900 */
[----:B--2---:R-:W-:-:S05]  /*6160*/  IADD3 R5, PT, PT, R13, R0, RZ ;  /* 0x000000000d057210 */ /* 0x004fca0007ffe0ff */
[----:B------:R0:W-:Y:S02]  /*6170*/  ST.E desc[UR14][R2.64], R5 ;  /* 0x0000000502007985 */ /* 0x0001e4000c10190e */
.L_x_1986:
[----:B------:R-:W-:Y:S05]  /*6180*/  BSYNC.RECONVERGENT B0 ;  /* 0x0000000000007941 */ /* 0x000fea0003800200 */
.L_x_1985:
[----:B------:R1:W-:Y:S02]  /*6190*/  ATOM.E.ADD.F16x2.RN.STRONG.GPU P0, RZ, desc[UR14][R2.64+0x4], R12 ;  /* 0x8000040c02ff79a2 */ /* 0x0003e4000c10e10e */
[----:B-1----:R-:W-:Y:S05]  /*61a0*/  @P0 EXIT ;  /* 0x000000000000094d */ /* 0x002fea0003800000 */
[----:B------:R-:W1:Y:S02]  /*61b0*/  QSPC.E.S P0, RZ, [R2+0x4] ;  /* 0x0000040002ff73aa */ /* 0x000e640000000500 */
[----:B-1----:R-:W-:Y:S05]  /*61c0*/  @!P0 BRA `(.L_x_1989) ;  /* 0x0000000000188947 */ /* 0x002fea0003800000 */
[----:B0-----:R-:W-:-:S07]  /*61d0*/  MOV R2, R2 ;  /* 0x0000000200027202 */ /* 0x001fce0000000f00 */
.L_x_1990:
[----:B------:R-:W0:Y:S02]  /*61e0*/  LDS R4, [R2+0x4] ;  /* 0x0000040002047984 */ /* 0x000e240000000800 */
[----:B0-----:R-:W-:-:S05]  /*61f0*/  HADD2 R5, R4, R12 ;  /* 0x0000000c04057230 */ /* 0x001fca0000000000 */
[----:B------:R-:W0:Y:S02]  /*6200*/  ATOMS.CAST.SPIN P0, [R2+0x4], R4, R5 ;  /* 0x000004040200758d */ /* 0x000e240001800005 */
[----:B0-----:R-:W-:Y:S05]  /*6210*/  @!P0 BRA `(.L_x_1990) ;  /* 0xfffffffc00f08947 */ /* 0x001fea000383ffff */
[----:B------:R-:W-:Y:S05]  /*6220*/  EXIT ;  /* 0x000000000000794d */ /* 0x000fea0003800000 */
.L_x_1989:
[----:B------:R-:W0:Y:S02]  /*6230*/  LD.E R0, desc[UR14][R2.64+0x4] ;  /* 0x0000040e02007980 */ /* 0x000e24000c101900 */
[----:B0-----:R-:W-:-:S05]  /*6240*/  IADD3 R5, PT, PT, R12, R0, RZ ;  /* 0x000000000c057210 */ /* 0x001fca0007ffe0ff */
[----:B------:R-:W-:Y:S01]  /*6250*/  ST.E desc[UR14][R2.64+0x4], R5 ;  /* 0x0000040502007985 */ /* 0x000fe2000c10190e */
[----:B------:R-:W-:Y:S05]  /*6260*/  EXIT ;  /* 0x000000000000794d */ /* 0x000fea0003800000 */
.L_x_1991:
        /* <DEDUP_REMOVED lines=9> */
.L_x_3598:


//--------------------- .text._Z23gemm_half_q_half_kernelILi3ELi12ELb0ELb0ELi32EEvPK6__halfPKjS4_S2_PS0_iiiiPKtS7_iiiiiibS2_i --------------------------
	.section	.text._Z23gemm_half_q_half_kernelILi3ELi12ELb0ELb0ELi32EEvPK6__halfPKjS4_S2_PS0_iiiiPKtS7_iiiiiibS2_i,"ax",@progbits
	.align	128
        .global         _Z23gemm_half_q_half_kernelILi3ELi12ELb0ELb0ELi32EEvPK6__halfPKjS4_S2_PS0_iiiiPKtS7_iiiiiibS2_i
        .type           _Z23gemm_half_q_half_kernelILi3ELi12ELb0ELb0ELi32EEvPK6__halfPKjS4_S2_PS0_iiiiPKtS7_iiiiiibS2_i,@function
        .size           _Z23gemm_half_q_half_kernelILi3ELi12ELb0ELb0ELi32EEvPK6__halfPKjS4_S2_PS0_iiiiPKtS7_iiiiiibS2_i,(.L_x_3599 - _Z23gemm_half_q_half_kernelILi3ELi12ELb0ELb0ELi32EEvPK6__halfPKjS4_S2_PS0_iiiiPKtS7_iiiiiibS2_i)
        .other          _Z23gemm_half_q_half_kernelILi3ELi12ELb0ELb0ELi32EEvPK6__halfPKjS4_S2_PS0_iiiiPKtS7_iiiiiibS2_i,@"STO_CUDA_ENTRY STV_DEFAULT"
_Z23gemm_half_q_half_kernelILi3ELi12ELb0ELb0ELi32EEvPK6__halfPKjS4_S2_PS0_iiiiPKtS7_iiiiiibS2_i:
.text._Z23gemm_half_q_half_kernelILi3ELi12ELb0ELb0ELi32EEvPK6__halfPKjS4_S2_PS0_iiiiPKtS7_iiiiiibS2_i:
        /* <DEDUP_REMOVED lines=10> */
[----:B-1----:R-:W-:-:S03]  /*00a0*/  IMAD R6, R28, -0x3, R7 ;  /* 0xfffffffd1c067824 */ /* 0x002fc600078e0207 */
[C---:B------:R-:W-:Y:S02]  /*00b0*/  IADD3 R12, PT, PT, R5.reuse, 0x20, RZ ;  /* 0x00000020050c7810 */ /* 0x040fe40007ffe0ff */
[----:B----4-:R-:W-:Y:S02]  /*00c0*/  IADD3 R4, PT, PT, R5, R2, RZ ;  /* 0x0000000205047210 */ /* 0x010fe40007ffe0ff */
[----:B------:R-:W-:Y:S02]  /*00d0*/  ISETP.GE.AND P1, PT, R6, 0x1, PT ;  /* 0x000000010600780c */ /* 0x000fe40003f26270 */
[----:B--2---:R-:W-:Y:S02]  /*00e0*/  VIMNMX R11, PT, PT, R12, UR6, PT ;  /* 0x000000060c0b7c48 */ /* 0x004fe4000bfe0100 */
[----:B-----5:R-:W-:Y:S02]  /*00f0*/  SHF.L.U32 R13, R13, 0x7, RZ ;  /* 0x000000070d0d7819 */ /* 0x020fe400000006ff */
[----:B------:R-:W-:-:S02]  /*0100*/  ISETP.GE.OR P0, PT, R4, R11, !P1 ;  /* 0x0000000b0400720c */ /* 0x000fc40004f06670 */
[----:B------:R-:W-:Y:S02]  /*0110*/  LEA R0, R2, R13, 0x2 ;  /* 0x0000000d02007211 */ /* 0x000fe400078e10ff */
[----:B------:R-:W-:-:S09]  /*0120*/  VIMNMX R23, PT, PT, R6, 0x3, PT ;  /* 0x0000000306177848 */ /* 0x000fd20003fe0100 */
        /* <DEDUP_REMOVED lines=24> */
[----:B0-----:R-:W-:-:S09]  /*02b0*/  IADD3 R7, PT, PT, R15, UR6, RZ ;  /* 0x000000060f077c10 */ /* 0x001fd2000fffe0ff */
[----:B------:R-:W-:Y:S05]  /*02c0*/  @P0 BRA `(.L_x_1995) ;  /* 0x0000000000ec0947 */ /* 0x000fea0003800000 */
[----:B------:R-:W-:Y:S02]  /*02d0*/  IADD3 R8, PT, PT, RZ, -R10, RZ ;  /* 0x8000000aff087210 */ /* 0x000fe40007ffe0ff */
[----:B------:R-:W-:Y:S02]  /*02e0*/  PLOP3.LUT P0, PT, PT, PT, PT, 0x80, 0x8 ;  /* 0x000000000008781c */ /* 0x000fe40003f0f070 */
[----:B------:R-:W-:-:S13]  /*02f0*/  ISETP.GT.AND P2, PT, R8, 0x3, PT ;  /* 0x000000030800780c */ /* 0x000fda0003f44270 */
[----:B------:R-:W-:Y:S05]  /*0300*/  @!P2 BRA `(.L_x_1996) ;  /* 0x000000000084a947 */ /* 0x000fea0003800000 */
[----:B------:R-:W-:-:S13]  /*0310*/  PLOP3.LUT P0, PT, PT, PT, PT, 0x8, 0x80 ;  /* 0x000000000080781c */ /* 0x000fda0003f0e170 */
.L_x_1997:
[C---:B------:R-:W-:Y:S02]  /*0320*/  IADD3 R9, P2, PT, R4.reuse, R7, RZ ;  /* 0x0000000704097210 */ /* 0x040fe40007f5e0ff */
[C---:B------:R-:W-:Y:S02]  /*0330*/  IADD3 R15, PT, PT, R7.reuse, UR6, RZ ;  /* 0x00000006070f7c10 */ /* 0x040fe4000fffe0ff */
[----:B------:R-:W-:Y:S02]  /*0340*/  LEA.HI.X.SX32 R14, R7, RZ, 0x1, P2 ;  /* 0x000000ff070e7211 */ /* 0x000fe400010f0eff */
[----:B------:R-:W-:Y:S02]  /*0350*/  IADD3 R7, PT, PT, R15, UR6, RZ ;  /* 0x000000060f077c10 */ /* 0x000fe4000fffe0ff */
[----:B------:R-:W-:Y:S02]  /*0360*/  LEA R8, P2, R9, UR4, 0x1 ;  /* 0x0000000409087c11 */ /* 0x000fe4000f8408ff */
[----:B------:R-:W-:-:S02]  /*0370*/  IADD3 R18, P3, PT, R4, R15, RZ ;  /* 0x0000000f04127210 */ /* 0x000fc40007f7e0ff */
[----:B------:R-:W-:Y:S02]  /*0380*/  IADD3 R21, PT, PT, R7, UR6, RZ ;  /* 0x0000000607157c10 */ /* 0x000fe4000fffe0ff */
        /* <DEDUP_REMOVED lines=18> */
[----:B------:R-:W-:Y:S01]  /*04b0*/  IADD3 R7, PT, PT, R21, UR6, RZ ;  /* 0x0000000615077c10 */ /* 0x000fe2000fffe0ff */
[----:B--2---:R-:W-:Y:S04]  /*04c0*/  STS.U16 [R20], R9 ;  /* 0x0000000914007388 */ /* 0x004fe80000000400 */
[----:B---3--:R-:W-:Y:S04]  /*04d0*/  STS.U16 [R20+0x40], R15 ;  /* 0x0000400f14007388 */ /* 0x008fe80000000400 */
[----:B----4-:R-:W-:Y:S04]  /*04e0*/  STS.U16 [R20+0x80], R17 ;  /* 0x0000801114007388 */ /* 0x010fe80000000400 */
[----:B-----5:R0:W-:Y:S02]  /*04f0*/  STS.U16 [R20+0xc0], R19 ;  /* 0x0000c01314007388 */ /* 0x0201e40000000400 */
[----:B0-----:R-:W-:Y:S01]  /*0500*/  IADD3 R20, PT, PT, R20, 0x100, RZ ;  /* 0x0000010014147810 */ /* 0x001fe20007ffe0ff */
[----:B------:R-:W-:Y:S06]  /*0510*/  @!P2 BRA `(.L_x_1997) ;  /* 0xfffffffc0080a947 */ /* 0x000fec000383ffff */
.L_x_1996:
[----:B------:R-:W-:-:S04]  /*0520*/  IADD3 R8, PT, PT, RZ, -R10, RZ ;  /* 0x8000000aff087210 */ /* 0x000fc80007ffe0ff */
[----:B------:R-:W-:-:S13]  /*0530*/  ISETP.GT.AND P2, PT, R8, 0x1, PT ;  /* 0x000000010800780c */ /* 0x000fda0003f44270 */
[----:B------:R-:W-:Y:S05]  /*0540*/  @!P2 BRA `(.L_x_1998) ;  /* 0x000000000044a947 */ /* 0x000fea0003800000 */
[C---:B------:R-:W-:Y:S02]  /*0550*/  IADD3 R17, PT, PT, R7.reuse, UR6, RZ ;  /* 0x0000000607117c10 */ /* 0x040fe4000fffe0ff */
        /* <DEDUP_REMOVED lines=12> */
[----:B------:R-:W-:Y:S01]  /*0620*/  IADD3 R7, PT, PT, R17, UR6, RZ ;  /* 0x0000000611077c10 */ /* 0x000fe2000fffe0ff */
[----:B--2---:R-:W-:Y:S04]  /*0630*/  STS.U16 [R20], R9 ;  /* 0x0000000914007388 */ /* 0x004fe80000000400 */
[----:B---3--:R0:W-:Y:S02]  /*0640*/  STS.U16 [R20+0x40], R15 ;  /* 0x0000400f14007388 */ /* 0x0081e40000000400 */
[----:B0-----:R-:W-:-:S07]  /*0650*/  IADD3 R20, PT, PT, R20, 0x80, RZ ;  /* 0x0000008014147810 */ /* 0x001fce0007ffe0ff */
.L_x_1998:
[----:B------:R-:W-:-:S13]  /*0660*/  ISETP.EQ.AND P2, PT, R10, RZ, PT ;  /* 0x000000ff0a00720c */ /* 0x000fda0003f42270 */
[----:B------:R-:W-:Y:S05]  /*0670*/  @!P0 BRA P2, `(.L_x_1993) ;  /* 0x00000004007c8947 */ /* 0x000fea0001000000 */
.L_x_1995:
[----:B------:R-:W-:-:S04]  /*0680*/  IADD3 R9, P0, PT, R4, R7, RZ ;  /* 0x0000000704097210 */ /* 0x000fc80007f1e0ff */
[----:B------:R-:W-:Y:S02]  /*0690*/  LEA.HI.X.SX32 R14, R7, RZ, 0x1, P0 ;  /* 0x000000ff070e7211 */ /* 0x000fe400000f0eff */
[----:B------:R-:W-:-:S04]  /*06a0*/  LEA R8, P0, R9, UR4, 0x1 ;  /* 0x0000000409087c11 */ /* 0x000fc8000f8008ff */
[----:B------:R-:W-:-:S06]  /*06b0*/  LEA.HI.X R9, R9, UR5, R14, 0x1, P0 ;  /* 0x0000000509097c11 */ /* 0x000fcc00080f0c0e */
[----:B------:R-:W2:Y:S01]  /*06c0*/  LDG.E.U16.CONSTANT R9, desc[UR10][R8.64] ;  /* 0x0000000a08097981 */ /* 0x000ea2000c1e9500 */
[----:B------:R-:W-:Y:S02]  /*06d0*/  IADD3 R10, PT, PT, R10, 0x1, RZ ;  /* 0x000000010a0a7810 */ /* 0x000fe40007ffe0ff */
[----:B------:R-:W-:Y:S02]  /*06e0*/  IADD3 R7, PT, PT, R7, UR6, RZ ;  /* 0x0000000607077c10 */ /* 0x000fe4000fffe0ff */
[----:B------:R-:W-:Y:S01]  /*06f0*/  ISETP.NE.AND P0, PT, R10, RZ, PT ;  /* 0x000000ff0a00720c */ /* 0x000fe20003f05270 */
[----:B--2---:R0:W-:Y:S02]  /*0700*/  STS.U16 [R20], R9 ;  /* 0x0000000914007388 */ /* 0x0041e40000000400 */
[----:B0-----:R-:W-:-:S10]  /*0710*/  IADD3 R20, PT, PT, R20, 0x40, RZ ;  /* 0x0000004014147810 */ /* 0x001fd40007ffe0ff */
[----:B------:R-:W-:Y:S05]  /*0720*/  @P0 BRA `(.L_x_1995) ;  /* 0xfffffffc00d40947 */ /* 0x000fea000383ffff */
[----:B------:R-:W-:Y:S05]  /*0730*/  BRA `(.L_x_1993) ;  /* 0x00000004004c7947 */ /* 0x000fea0003800000 */
.L_x_1994:
[----:B------:R-:W-:-:S04]  /*0740*/  LEA R8, P0, R4, UR8, 0x1 ;  /* 0x0000000804087c11 */ /* 0x000fc8000f8008ff */
[----:B------:R-:W-:Y:S02]  /*0750*/  LEA.HI.X R9, R4, UR9, RZ, 0x1, P0 ;  /* 0x0000000904097c11 */ /* 0x000fe400080f0cff */
[----:B------:R-:W-:Y:S01]  /*0760*/  VIMNMX R10, PT, PT, R23, 0x1, !PT ;  /* 0x00000001170a7848 */ /* 0x000fe20007fe0100 */
[----:B------:R-:W-:Y:S01]  /*0770*/  IMAD R21, R28, UR6, RZ ;  /* 0x000000061c157c24 */ /* 0x000fe2000f8e02ff */
        /* <DEDUP_REMOVED lines=13> */
.L_x_2001:
[----:B------:R-:W-:Y:S02]  /*0850*/  IADD3 R15, PT, PT, R21, UR6, RZ ;  /* 0x00000006150f7c10 */ /* 0x000fe4000fffe0ff */
[C---:B-----5:R-:W-:Y:S02]  /*0860*/  IADD3 R9, P2, PT, R4.reuse, R21, RZ ;  /* 0x0000001504097210 */ /* 0x060fe40007f5e0ff */
[----:B------:R-:W-:Y:S02]  /*0870*/  IADD3 R17, PT, PT, R15, UR6, RZ ;  /* 0x000000060f117c10 */ /* 0x000fe4000fffe0ff */
[----:B------:R-:W-:Y:S02]  /*0880*/  LEA.HI.X.SX32 R14, R21, RZ, 0x1, P2 ;  /* 0x000000ff150e7211 */ /* 0x000fe400010f0eff */
[----:B0-----:R-:W-:Y:S02]  /*0890*/  LEA R8, P2, R9, UR4, 0x1 ;  /* 0x0000000409087c11 */ /* 0x001fe4000f8408ff */
[----:B------:R-:W-:-:S02]  /*08a0*/  IADD3 R18, P3, PT, R4, R15, RZ ;  /* 0x0000000f04127210 */ /* 0x000fc40007f7e0ff */
[----:B------:R-:W-:Y:S02]  /*08b0*/  IADD3 R21, PT, PT, R17, UR6, RZ ;  /* 0x0000000611157c10 */ /* 0x000fe4000fffe0ff */
        /* <DEDUP_REMOVED lines=16> */
[----:B------:R-:W-:-:S04]  /*09c0*/  IADD3 R10, PT, PT, R10, 0x4, RZ ;  /* 0x000000040a0a7810 */ /* 0x000fc80007ffe0ff */
[----:B------:R-:W-:Y:S02]  /*09d0*/  ISETP.GE.AND P2, PT, R10, -0x3, PT ;  /* 0xfffffffd0a00780c */ /* 0x000fe40003f46270 */
[----:B------:R-:W-:Y:S01]  /*09e0*/  IADD3 R21, PT, PT, R21, UR6, RZ ;  /* 0x0000000615157c10 */ /* 0x000fe2000fffe0ff */
[----:B--2---:R-:W-:Y:S04]  /*09f0*/  STS.U16 [R7], R8 ;  /* 0x0000000807007388 */ /* 0x004fe80000000400 */
[----:B---3--:R-:W-:Y:S04]  /*0a00*/  STS.U16 [R7+0x40], R14 ;  /* 0x0000400e07007388 */ /* 0x008fe80000000400 */
[----:B----4-:R-:W-:Y:S04]  /*0a10*/  STS.U16 [R7+0x80], R16 ;  /* 0x0000801007007388 */ /* 0x010fe80000000400 */
[----:B------:R0:W-:Y:S02]  /*0a20*/  STS.U16 [R7+0xc0], R18 ;  /* 0x0000c01207007388 */ /* 0x0001e40000000400 */
[----:B0-----:R-:W-:Y:S01]  /*0a30*/  IADD3 R7, PT, PT, R7, 0x100, RZ ;  /* 0x0000010007077810 */ /* 0x001fe20007ffe0ff */
[----:B------:R-:W-:Y:S06]  /*0a40*/  @!P2 BRA `(.L_x_2001) ;  /* 0xfffffffc0080a947 */ /* 0x000fec000383ffff */
.L_x_2000:
[----:B------:R-:W-:-:S04]  /*0a50*/  IADD3 R8, PT, PT, RZ, -R10, RZ ;  /* 0x8000000aff087210 */ /* 0x000fc80007ffe0ff */
[----:B------:R-:W-:-:S13]  /*0a60*/  ISETP.GT.AND P2, PT, R8, 0x1, PT ;  /* 0x000000010800780c */ /* 0x000fda0003f44270 */
[----:B------:R-:W-:Y:S05]  /*0a70*/  @!P2 BRA `(.L_x_2002) ;  /* 0x000000000048a947 */ /* 0x000fea0003800000 */
[----:B------:R-:W0:Y:S01]  /*0a80*/  LDCU.64 UR4, c[0x0][0x380] ;  /* 0x00007000ff0477ac */ /* 0x000e220008000a00 */
[C---:B------:R-:W-:Y:S02]  /*0a90*/  IADD3 R17, PT, PT, R21.reuse, UR6, RZ ;  /* 0x0000000615117c10 */ /* 0x040fe4000fffe0ff */
        /* <DEDUP_REMOVED lines=16> */
.L_x_2002:
[----:B------:R-:W-:-:S13]  /*0ba0*/  ISETP.NE.OR P0, PT, R10, RZ, P0 ;  /* 0x000000ff0a00720c */ /* 0x000fda0000705670 */
[----:B------:R-:W-:Y:S05]  /*0bb0*/  @!P0 BRA `(.L_x_1993) ;  /* 0x00000000002c8947 */ /* 0x000fea0003800000 */
.L_x_1999:
[----:B-----5:R-:W-:-:S04]  /*0bc0*/  IADD3 R9, P0, PT, R4, R21, RZ ;  /* 0x0000001504097210 */ /* 0x020fc80007f1e0ff */
[----:B------:R-:W-:Y:S02]  /*0bd0*/  LEA.HI.X.SX32 R14, R21, RZ, 0x1, P0 ;  /* 0x000000ff150e7211 */ /* 0x000fe400000f0eff */
[----:B------:R-:W-:-:S04]  /*0be0*/  LEA R8, P0, R9, UR8, 0x1 ;  /* 0x0000000809087c11 */ /* 0x000fc8000f8008ff */
[----:B------:R-:W-:-:S05]  /*0bf0*/  LEA.HI.X R9, R9, UR9, R14, 0x1, P0 ;  /* 0x0000000909097c11 */ /* 0x000fca00080f0c0e */
[----:B------:R-:W2:Y:S01]  /*0c00*/  LDG.E.U16.CONSTANT R8, desc[UR10][R8.64] ;  /* 0x0000000a08087981 */ /* 0x000ea2000c1e9500 */
[----:B------:R-:W-:Y:S02]  /*0c10*/  IADD3 R10, PT, PT, R10, 0x1, RZ ;  /* 0x000000010a0a7810 */ /* 0x000fe40007ffe0ff */
[----:B------:R-:W-:Y:S02]  /*0c20*/  IADD3 R21, PT, PT, R21, UR6, RZ ;  /* 0x0000000615157c10 */ /* 0x000fe4000fffe0ff */
[----:B------:R-:W-:Y:S01]  /*0c30*/  ISETP.NE.AND P0, PT, R10, RZ, PT ;  /* 0x000000ff0a00720c */ /* 0x000fe20003f05270 */
[----:B--2---:R0:W-:Y:S02]  /*0c40*/  STS.U16 [R7], R8 ;  /* 0x0000000807007388 */ /* 0x0041e40000000400 */
[----:B0-----:R-:W-:-:S10]  /*0c50*/  IADD3 R7, PT, PT, R7, 0x40, RZ ;  /* 0x0000004007077810 */ /* 0x001fd40007ffe0ff */
[----:B------:R-:W-:Y:S05]  /*0c60*/  @P0 BRA `(.L_x_1999) ;  /* 0xfffffffc00d40947 */ /* 0x000fea000383ffff */
.L_x_1993:
[----:B------:R-:W-:Y:S05]  /*0c70*/  BSYNC.RECONVERGENT B0 ;  /* 0x0000000000007941 */ /* 0x000fea0003800200 */
.L_x_1992:
        /* <DEDUP_REMOVED lines=22> */
.L_x_2006:
        /* <DEDUP_REMOVED lines=15> */
.L_x_2005:
[----:B------:R-:W-:-:S04]  /*0ed0*/  IADD3 R4, PT, PT, RZ, -R10, RZ ;  /* 0x8000000aff047210 */ /* 0x000fc80007ffe0ff */
[----:B------:R-:W-:-:S13]  /*0ee0*/  ISETP.GT.AND P2, PT, R4, 0x1, PT ;  /* 0x000000010400780c */ /* 0x000fda0003f44270 */
[----:B------:R-:W-:Y:S05]  /*0ef0*/  @!P2 BRA `(.L_x_2007) ;  /* 0x000000000024a947 */ /* 0x000fea0003800000 */
[----:B-1----:R-:W0:Y:S01]  /*0f00*/  LDC.64 R14, c[0x0][0x3a0] ;  /* 0x0000e800ff0e7b82 */ /* 0x002e220000000a00 */
        /* <DEDUP_REMOVED lines=8> */
.L_x_2007:
[----:B------:R-:W-:-:S13]  /*0f90*/  ISETP.NE.OR P0, PT, R10, RZ, P0 ;  /* 0x000000ff0a00720c */ /* 0x000fda0000705670 */
[----:B------:R-:W-:Y:S05]  /*0fa0*/  @!P0 BRA `(.L_x_2003) ;  /* 0x00000000001c8947 */ /* 0x000fea0003800000 */
.L_x_2004:
[----:B01----:R-:W0:Y:S02]  /*0fb0*/  LDC.64 R8, c[0x0][0x3a0] ;  /* 0x0000e800ff087b82 */ /* 0x003e240000000a00 */
.L_x_2008:
[C---:B0-----:R-:W-:Y:S01]  /*0fc0*/  IMAD.WIDE R14, R13.reuse, 0x2, R8 ;  /* 0x000000020d0e7825 */ /* 0x041fe200078e0208 */
[----:B------:R-:W-:Y:S02]  /*0fd0*/  IADD3 R10, PT, PT, R10, 0x1, RZ ;  /* 0x000000010a0a7810 */ /* 0x000fe40007ffe0ff */
[----:B------:R-:W-:Y:S02]  /*0fe0*/  IADD3 R13, PT, PT, R13, R7, RZ ;  /* 0x000000070d0d7210 */ /* 0x000fe40007ffe0ff */
[----:B------:R2:W-:Y:S01]  /*0ff0*/  STG.E.64 desc[UR10][R14.64], RZ ;  /* 0x000000ff0e007986 */ /* 0x0005e2000c101b0a */
[----:B------:R-:W-:-:S13]  /*1000*/  ISETP.NE.AND P0, PT, R10, RZ, PT ;  /* 0x000000ff0a00720c */ /* 0x000fda0003f05270 */
[----:B--2---:R-:W-:Y:S05]  /*1010*/  @P0 BRA `(.L_x_2008) ;  /* 0xfffffffc00e80947 */ /* 0x004fea000383ffff */
.L_x_2003:
[----:B------:R-:W2:Y:S01]  /*1020*/  LDCU UR7, c[0x0][0x3c8] ;  /* 0x00007900ff0777ac */ /* 0x000ea20008000800 */
[----:B------:R-:W-:Y:S01]  /*1030*/  BAR.SYNC.DEFER_BLOCKING 0x0 ;  /* 0x0000000000007b1d */ /* 0x000fe20000010000 */
[----:B------:R-:W-:-:S05]  /*1040*/  ISETP.GE.AND P0, PT, R5, UR6, PT ;  /* 0x0000000605007c0c */ /* 0x000fca000bf06270 */
[----:B------:R-:W3:Y:S01]  /*1050*/  LDCU UR8, c[0x0][0x3cc] ;  /* 0x00007980ff0877ac */ /* 0x000ee20008000800 */
[----:B------:R-:W4:Y:S01]  /*1060*/  LDCU UR9, c[0x0][0x3d0] ;  /* 0x00007a00ff0977ac */ /* 0x000f220008000800 */
[----:B------:R-:W0:Y:S01]  /*1070*/  LDCU UR5, c[0x0][0x3d4] ;  /* 0x00007a80ff0577ac */ /* 0x000e220008000800 */
[----:B--2---:R-:W-:Y:S01]  /*1080*/  VIMNMX R22, PT, PT, R5, UR7, PT ;  /* 0x0000000705167c48 */ /* 0x004fe2000bfe0100 */
[----:B------:R-:W2:Y:S04]  /*1090*/  LDCU UR14, c[0x0][0x3d8] ;  /* 0x00007b00ff0e77ac */ /* 0x000ea80008000800 */
[----:B------:R-:W-:Y:S05]  /*10a0*/  @P0 BRA `(.L_x_2009) ;  /* 0x0000000000d40947 */ /* 0x000fea0003800000 */
[----:B-1----:R-:W1:Y:S01]  /*10b0*/  LDC.64 R16, c[0x0][0x3b8] ;  /* 0x0000ee00ff107b82 */ /* 0x002e620000000a00 */
[----:B0-----:R-:W-:-:S05]  /*10c0*/  SHF.L.U32 R9, R3, 0x6, RZ ;  /* 0x0000000603097819 */ /* 0x001fca00000006ff */
[----:B-1----:R-:W-:-:S05]  /*10d0*/  IMAD.WIDE.U32 R8, R9, 0x2, R16 ;  /* 0x0000000209087825 */ /* 0x002fca00078e0010 */
        /* <DEDUP_REMOVED lines=8> */
.L_x_2010:
        /* <DEDUP_REMOVED lines=29> */
[----:B---3--:R-:W-:Y:S01]  /*1330*/  IADD3 R18, PT, PT, R29, R18, RZ ;  /* 0x000000121d127210 */ /* 0x008fe20007ffe0ff */
[----:B------:R-:W4:Y:S01]  /*1340*/  I2F.F16 R27, R23 ;  /* 0x00000017001b7306 */ /* 0x000f220000200c00 */
[----:B------:R-:W-:Y:S02]  /*1350*/  IADD3 R20, PT, PT, R21, 0x1, R20 ;  /* 0x0000000115147810 */ /* 0x000fe40007ffe014 */
[----:B------:R-:W-:-:S02]  /*1360*/  IADD3 R2, PT, PT, R19, 0x1, R2 ;  /* 0x0000000113027810 */ /* 0x000fc40007ffe002 */
[----:B------:R-:W-:-:S03]  /*1370*/  ISETP.GE.AND P0, PT, R18, R11, PT ;  /* 0x0000000b1200720c */ /* 0x000fc60003f06270 */
        /* <DEDUP_REMOVED lines=8> */
.L_x_2009:
[C---:B------:R-:W-:Y:S01]  /*1400*/  ISETP.GT.AND P0, PT, R5.reuse, UR7, PT ;  /* 0x0000000705007c0c */ /* 0x040fe2000bf04270 */
[----:B------:R-:W-:Y:S01]  /*1410*/  HFMA2 R4, -RZ, RZ, 0, 0 ;  /* 0x00000000ff047431 */ /* 0x000fe200000001ff */
[----:B------:R-:W-:Y:S01]  /*1420*/  SHF.R.S32.HI R3, RZ, 0x1f, R22 ;  /* 0x0000001fff037819 */ /* 0x000fe20000011416 */
[----:B------:R-:W-:Y:S01]  /*1430*/  HFMA2 R10, -RZ, RZ, 0, 0 ;  /* 0x00000000ff0a7431 */ /* 0x000fe200000001ff */
[----:B---3--:R-:W-:Y:S01]  /*1440*/  ISETP.GT.AND P2, PT, R5, UR8, PT ;  /* 0x0000000805007c0c */ /* 0x008fe2000bf44270 */
[----:B------:R-:W-:Y:S01]  /*1450*/  HFMA2 R2, -RZ, RZ, 0, 0 ;  /* 0x00000000ff027431 */ /* 0x000fe200000001ff */
[----:B------:R-:W-:Y:S02]  /*1460*/  LEA.HI R3, R3, R22, RZ, 0x5 ;  /* 0x0000001603037211 */ /* 0x000fe400078f28ff */
[C---:B----4-:R-:W-:Y:S02]  /*1470*/  ISETP.GT.AND P3, PT, R5.reuse, UR9, PT ;  /* 0x0000000905007c0c */ /* 0x050fe4000bf64270 */
[----:B0-----:R-:W-:-:S02]  /*1480*/  ISETP.GT.AND P4, PT, R5, UR5, PT ;  /* 0x0000000505007c0c */ /* 0x001fc4000bf84270 */
[----:B--2---:R-:W-:Y:S02]  /*1490*/  ISETP.GT.AND P5, PT, R5, UR14, PT ;  /* 0x0000000e05007c0c */ /* 0x004fe4000bfa4270 */
[----:B-1----:R-:W-:Y:S02]  /*14a0*/  MOV R9, RZ ;  /* 0x000000ff00097202 */ /* 0x002fe40000000f00 */
[----:B------:R-:W-:Y:S02]  /*14b0*/  MOV R13, RZ ;  /* 0x000000ff000d7202 */ /* 0x000fe40000000f00 */
[----:B------:R-:W-:Y:S01]  /*14c0*/  SHF.R.S32.HI R15, RZ, 0x5, R3 ;  /* 0x00000005ff0f7819 */ /* 0x000fe20000011403 */
        /* <DEDUP_REMOVED lines=8> */
.L_x_2011:
        /* <DEDUP_REMOVED lines=8> */
.L_x_2012:
        /* <DEDUP_REMOVED lines=8> */
.L_x_2013:
        /* <DEDUP_REMOVED lines=8> */
.L_x_2014:
        /* <DEDUP_REMOVED lines=8> */
.L_x_2015:
[----:B------:R-:W-:Y:S01]  /*1750*/  LEA R2, R15, R2, 0x3 ;  /* 0x000000020f027211 */ /* 0x000fe200078e18ff */
[----:B------:R-:W0:Y:S01]  /*1760*/  LDCU.64 UR12, c[0x0][0x388] ;  /* 0x00007100ff0c77ac */ /* 0x000e220008000a00 */
[----:B------:R-:W1:Y:S01]  /*1770*/  S2UR UR8, SR_CgaCtaId ;  /* 0x00000000000879c3 */ /* 0x000e620000008800 */
[----:B------:R-:W-:Y:S02]  /*1780*/  PRMT R34, RZ, 0x5410, RZ ;  /* 0x00005410ff227816 */ /* 0x000fe400000000ff */
        /* <DEDUP_REMOVED lines=14> */
[----:B0-----:R-:W-:Y:S01]  /*1870*/  LEA R8, P0, R0, UR12, 0x2 ;  /* 0x0000000c00087c11 */ /* 0x001fe2000f8010ff */
[----:B-1----:R-:W-:-:S03]  /*1880*/  ULEA UR7, UR8, UR7, 0x18 ;  /* 0x0000000708077291 */ /* 0x002fc6000f8ec0ff */
[----:B------:R-:W-:Y:S02]  /*1890*/  LEA.HI.X R9, R0, UR13, R3, 0x2, P0 ;  /* 0x0000000d00097c11 */ /* 0x000fe400080f1403 */
[----:B------:R-:W-:Y:S02]  /*18a0*/  ISETP.LT.AND P0, PT, R5, UR4, PT ;  /* 0x0000000405007c0c */ /* 0x000fe4000bf01270 */
[----:B------:R-:W-:-:S11]  /*18b0*/  UMOV UR4, UR7 ;  /* 0x0000000700047c82 */ /* 0x000fd60008000000 */
[----:B------:R-:W-:Y:S05]  /*18c0*/  @!P0 BRA `(.L_x_2016) ;  /* 0x0000004000488947 */ /* 0x000fea0003800000 */
[----:B------:R-:W-:Y:S01]  /*18d0*/  ISETP.GT.AND P0, PT, R6, RZ, PT ;  /* 0x000000ff0600720c */ /* 0x000fe20003f04270 */
[----:B------:R-:W-:Y:S01]  /*18e0*/  HFMA2 R10, -RZ, RZ, 0, 0.0625 ;  /* 0x00002c00ff0a7431 */ /* 0x000fe200000001ff */
[----:B------:R-:W-:-:S11]  /*18f0*/  PRMT R34, RZ, 0x7610, R34 ;  /* 0x00007610ff227816 */ /* 0x000fd60000000022 */
[----:B------:R-:W-:Y:S05]  /*1900*/  @!P0 BRA `(.L_x_2017) ;  /* 0x0000001000148947 */ /* 0x000fea0003800000 */
        /* <DEDUP_REMOVED lines=18> */
[----:B------:R-:W-:Y:S01]  /*1a30*/  LOP3.LUT R16, R13, 0x64006400, RZ, 0xfc, !PT ;  /* 0x640064000d107812 */ /* 0x000fe200078efcff */
        /* <DEDUP_REMOVED lines=20> */
[----:B------:R-:W-:Y:S01]  /*1b80*/  HADD2.F32 R18, -RZ, R21.H1_H1 ;  /* 0x30000015ff127230 */ /* 0x000fe20000004100 */
[----:B------:R-:W-:Y:S01]  /*1b90*/  LOP3.LUT R21, R20, 0x64006400, RZ, 0xfc, !PT ;  /* 0x6400640014157812 */ /* 0x000fe200078efcff */
[----:B------:R-:W-:Y:S01]  /*1ba0*/  FFMA.FTZ R20, R0, R5, RZ ;  /* 0x0000000500147223 */ /* 0x000fe200000100ff */
[C---:B------:R-:W-:Y:S01]  /*1bb0*/  FFMA.FTZ R19, R5.reuse, R2, RZ ;  /* 0x0000000205137223 */ /* 0x040fe200000100ff */
[C---:B------:R-:W-:Y:S01]  /*1bc0*/  FFMA.FTZ R22, R5.reuse, R3, RZ ;  /* 0x0000000305167223 */ /* 0x040fe200000100ff */
[----:B------:R-:W-:Y:S01]  /*1bd0*/  FFMA.FTZ R5, R5, R4, RZ ;  /* 0x0000000405057223 */ /* 0x000fe200000100ff */
[-C--:B------:R-:W-:Y:S02]  /*1be0*/  HFMA2 R21, R21, R10.reuse.H0_H0, -72, -72 ;  /* 0xd480d48015157431 */ /* 0x080fe4000004000a */
[----:B------:R-:W-:Y:S01]  /*1bf0*/  FFMA.FTZ R34, R13, R32, R20 ;  /* 0x000000200d227223 */ /* 0x000fe20000010014 */
[----:B------:R-:W-:-:S02]  /*1c00*/  HFMA2 R23, R23, R10.H0_H0, -72, -72 ;  /* 0xd480d48017177431 */ /* 0x000fc4000004000a */
[C---:B------:R-:W-:Y:S01]  /*1c10*/  FFMA.FTZ R40, R32.reuse, R16, R19 ;  /* 0x0000001020287223 */ /* 0x040fe20000010013 */
[----:B------:R-:W-:Y:S02]  /*1c20*/  HFMA2 R30, R35, R10.H0_H0, -72, -72 ;  /* 0xd480d480231e7431 */ /* 0x000fe4000004000a */
[C---:B------:R-:W-:Y:S01]  /*1c30*/  FFMA.FTZ R41, R32.reuse, R17, R22 ;  /* 0x0000001120297223 */ /* 0x040fe20000010016 */
[----:B------:R-:W-:Y:S01]  /*1c40*/  FFMA.FTZ R32, R32, R18, R5 ;  /* 0x0000001220207223 */ /* 0x000fe20000010005 */
[----:B------:R-:W-:Y:S02]  /*1c50*/  HADD2.F32 R5, -RZ, R36.H0_H0 ;  /* 0x20000024ff057230 */ /* 0x000fe40000004100 */
[----:B------:R-:W-:Y:S02]  /*1c60*/  HADD2.F32 R20, -RZ, R21.H0_H0 ;  /* 0x20000015ff147230 */ /* 0x000fe40000004100 */
[----:B------:R-:W-:Y:S02]  /*1c70*/  HADD2.F32 R22, -RZ, R23.H0_H0 ;  /* 0x20000017ff167230 */ /* 0x000fe40000004100 */
[----:B------:R-:W-:Y:S01]  /*1c80*/  FFMA.FTZ R34, R5, R37, R34 ;  /* 0x0000002505227223 */ /* 0x000fe20000010022 */
[----:B------:R-:W-:-:S02]  /*1c90*/  HADD2.F32 R35, -RZ, R30.H0_H0 ;  /* 0x2000001eff237230 */ /* 0x000fc40000004100 */
[C---:B------:R-:W-:Y:S01]  /*1ca0*/  FFMA.FTZ R39, R37.reuse, R20, R40 ;  /* 0x0000001425277223 */ /* 0x040fe20000010028 */
[----:B------:R-:W-:Y:S02]  /*1cb0*/  HADD2.F32 R19, -RZ, R36.H1_H1 ;  /* 0x30000024ff137230 */ /* 0x000fe40000004100 */
[----:B------:R-:W-:Y:S02]  /*1cc0*/  HADD2.F32 R36, -RZ, R30.H1_H1 ;  /* 0x3000001eff247230 */ /* 0x000fe40000004100 */
[C---:B------:R-:W-:Y:S01]  /*1cd0*/  FFMA.FTZ R30, R37.reuse, R22, R41 ;  /* 0x00000016251e7223 */ /* 0x040fe20000010029 */
[----:B------:R-:W-:Y:S02]  /*1ce0*/  HADD2.F32 R23, -RZ, R23.H1_H1 ;  /* 0x30000017ff177230 */ /* 0x000fe40000004100 */
[----:B------:R-:W-:Y:S01]  /*1cf0*/  FFMA.FTZ R37, R37, R35, R32 ;  /* 0x0000002325257223 */ /* 0x000fe20000010020 */
[----:B------:R-:W-:Y:S01]  /*1d00*/  FFMA.FTZ R42, R19, R38, R34 ;  /* 0x00000026132a7223 */ /* 0x000fe20000010022 */
[----:B------:R-:W-:Y:S01]  /*1d10*/  LOP3.LUT R32, R31, 0xf000f, RZ, 0xc0, !PT ;  /* 0x000f000f1f207812 */ /* 0x000fe200078ec0ff */
[----:B------:R-:W-:-:S02]  /*1d20*/  HADD2.F32 R21, -RZ, R21.H1_H1 ;  /* 0x30000015ff157230 */ /* 0x000fc40000004100 */
[C---:B------:R-:W-:Y:S01]  /*1d30*/  FFMA.FTZ R46, R38.reuse, R23, R30 ;  /* 0x00000017262e7223 */ /* 0x040fe2000001001e */
[C---:B------:R-:W-:Y:S01]  /*1d40*/  FFMA.FTZ R45, R38.reuse, R36, R37 ;  /* 0x00000024262d7223 */ /* 0x040fe20000010025 */
[----:B------:R-:W-:Y:S01]  /*1d50*/  LOP3.LUT R30, R29, 0xf000f, RZ, 0xc0, !PT ;  /* 0x000f000f1d1e7812 */ /* 0x000fe200078ec0ff */
[----:B0-----:R-:W-:Y:S01]  /*1d60*/  HADD2.F32 R49, -RZ, R15.H0_H0 ;  /* 0x2000000fff317230 */ /* 0x001fe20000004100 */
[----:B------:R-:W-:Y:S01]  /*1d70*/  LOP3.LUT R34, R33, 0xf000f, RZ, 0xc0, !PT ;  /* 0x000f000f21227812 */ /* 0x000fe200078ec0ff */
[----:B------:R-:W-:Y:S01]  /*1d80*/  FFMA.FTZ R44, R38, R21, R39 ;  /* 0x00000015262c7223 */ /* 0x000fe20000010027 */
        /* <DEDUP_REMOVED lines=14> */
[----:B------:R-:W-:Y:S01]  /*1e70*/  HADD2.F32 R32, -RZ, R15.H1_H1 ;  /* 0x3000000fff207230 */ /* 0x000fe20000004100 */
[----:B------:R-:W-:Y:S01]  /*1e80*/  LOP3.LUT R33, R33, 0xf000f0, RZ, 0xc0, !PT ;  /* 0x00f000f021217812 */ /* 0x000fe200078ec0ff */
[----:B------:R-:W-:Y:S01]  /*1e90*/  HADD2.F32 R37, -RZ, R47.H0_H0 ;  /* 0x2000002fff257230 */ /* 0x000fe20000004100 */
[----:B------:R-:W-:Y:S01]  /*1ea0*/  LOP3.LUT R29, R29, 0x64006400, RZ, 0xfc, !PT ;  /* 0x640064001d1d7812 */ /* 0x000fe200078efcff */
        /* <DEDUP_REMOVED lines=10> */
[----:B------:R-:W-:-:S02]  /*1f50*/  HFMA2 R52, R29, R10.H0_H0, -72, -72 ;  /* 0xd480d4801d347431 */ /* 0x000fc4000004000a */
[----:B------:R-:W-:Y:S02]  /*1f60*/  HADD2.F32 R41, -RZ, R47.H1_H1 ;  /* 0x3000002fff297230 */ /* 0x000fe40000004100 */
[-C--:B------:R-:W-:Y:S02]  /*1f70*/  HFMA2 R31, R31, R10.reuse.H0_H0, -72, -72 ;  /* 0xd480d4801f1f7431 */ /* 0x080fe4000004000a */
[----:B------:R-:W-:Y:S02]  /*1f80*/  HADD2.F32 R42, -RZ, R48.H1_H1 ;  /* 0x30000030ff2a7230 */ /* 0x000fe40000004100 */
[-C--:B------:R-:W-:Y:S02]  /*1f90*/  HFMA2 R57, R15, R10.reuse.H0_H0, -72, -72 ;  /* 0xd480d4800f397431 */ /* 0x080fe4000004000a */
[----:B------:R-:W-:Y:S02]  /*1fa0*/  HADD2.F32 R44, -RZ, R54.H1_H1 ;  /* 0x30000036ff2c7230 */ /* 0x000fe40000004100 */
[----:B------:R-:W-:-:S02]  /*1fb0*/  HFMA2 R33, R33, R10.H0_H0, -72, -72 ;  /* 0xd480d48021217431 */ /* 0x000fc4000004000a */
[----:B------:R-:W-:Y:S02]  /*1fc0*/  HADD2.F32 R43, -RZ, R34.H1_H1 ;  /* 0x30000022ff2b7230 */ /* 0x000fe40000004100 */
[----:B------:R-:W-:Y:S01]  /*1fd0*/  FFMA.FTZ R30, R41, R14, R30 ;  /* 0x0000000e291e7223 */ /* 0x000fe2000001001e */
[----:B------:R-:W-:Y:S02]  /*1fe0*/  HADD2.F32 R45, -RZ, R52.H0_H0 ;  /* 0x20000034ff2d7230 */ /* 0x000fe40000004100 */
[C---:B------:R-:W-:Y:S01]  /*1ff0*/  FFMA.FTZ R34, R14.reuse, R42, R51 ;  /* 0x0000002a0e227223 */ /* 0x040fe20000010033 */
[----:B------:R-:W-:Y:S02]  /*2000*/  HADD2.F32 R46, -RZ, R31.H0_H0 ;  /* 0x2000001fff2e7230 */ /* 0x000fe40000004100 */
[C---:B------:R-:W-:Y:S01]  /*2010*/  FFMA.FTZ R53, R14.reuse, R44, R53 ;  /* 0x0000002c0e357223 */ /* 0x040fe20000010035 */
[----:B------:R-:W-:Y:S02]  /*2020*/  HADD2.F32 R48, -RZ, R57.H0_H0 ;  /* 0x20000039ff307230 */ /* 0x000fe40000004100 */
[----:B------:R-:W-:Y:S01]  /*2030*/  FFMA.FTZ R50, R14, R43, R50 ;  /* 0x0000002b0e327223 */ /* 0x000fe20000010032 */
[----:B------:R-:W-:-:S02]  /*2040*/  HADD2.F32 R47, -RZ, R33.H0_H0 ;  /* 0x20000021ff2f7230 */ /* 0x000fc40000004100 */
[----:B------:R-:W-:Y:S01]  /*2050*/  FFMA.FTZ R15, R45, R49, R30 ;  /* 0x000000312d0f7223 */ /* 0x000fe2000001001e */
[----:B------:R-:W-:Y:S02]  /*2060*/  HADD2.F32 R56, -RZ, R52.H1_H1 ;  /* 0x30000034ff387230 */ /* 0x000fe40000004100 */
[C---:B------:R-:W-:Y:S01]  /*2070*/  FFMA.FTZ R34, R49.reuse, R46, R34 ;  /* 0x0000002e31227223 */ /* 0x040fe20000010022 */
[----:B------:R-:W-:Y:S02]  /*2080*/  HADD2.F32 R55, -RZ, R31.H1_H1 ;  /* 0x3000001fff377230 */ /* 0x000fe40000004100 */
[C---:B------:R-:W-:Y:S01]  /*2090*/  FFMA.FTZ R14, R49.reuse, R48, R53 ;  /* 0x00000030310e7223 */ /* 0x040fe20000010035 */
[----:B------:R-:W-:Y:S02]  /*20a0*/  HADD2.F32 R54, -RZ, R33.H1_H1 ;  /* 0x30000021ff367230 */ /* 0x000fe40000004100 */
[----:B------:R-:W-:Y:S01]  /*20b0*/  FFMA.FTZ R29, R49, R47, R50 ;  /* 0x0000002f311d7223 */ /* 0x000fe20000010032 */
[----:B------:R-:W-:-:S02]  /*20c0*/  HADD2.F32 R53, -RZ, R57.H1_H1 ;  /* 0x30000039ff357230 */ /* 0x000fc40000004100 */
        /* <DEDUP_REMOVED lines=8> */
[----:B------:R-:W-:Y:S01]  /*2150*/  FMUL.FTZ R15, R52, R15 ;  /* 0x0000000f340f7220 */ /* 0x000fe20000410000 */
[----:B------:R-:W-:Y:S01]  /*2160*/  FMUL.FTZ R34, R51, R34 ;  /* 0x0000002233227220 */ /* 0x000fe20000410000 */
[----:B------:R-:W-:Y:S01]  /*2170*/  FMUL.FTZ R29, R50, R29 ;  /* 0x0000001d321d7220 */ /* 0x000fe20000410000 */
[----:B------:R-:W-:Y:S01]  /*2180*/  PRMT R32, RZ, 0x5410, RZ ;  /* 0x00005410ff207816 */ /* 0x000fe200000000ff */
[----:B------:R-:W-:Y:S01]  /*2190*/  FMUL.FTZ R14, R49, R14 ;  /* 0x0000000e310e7220 */ /* 0x000fe20000410000 */
[----:B------:R-:W-:Y:S02]  /*21a0*/  F2FP.F16.F32.PACK_AB R15, RZ, R15 ;  /* 0x0000000fff0f723e */ /* 0x000fe400000000ff */
[----:B------:R-:W-:Y:S02]  /*21b0*/  F2FP.F16.F32.PACK_AB R34, RZ, R34 ;  /* 0x00000022ff22723e */ /* 0x000fe400000000ff */
[----:B------:R-:W-:Y:S02]  /*21c0*/  F2FP.F16.F32.PACK_AB R29, RZ, R29 ;  /* 0x0000001dff1d723e */ /* 0x000fe400000000ff */
[----:B------:R-:W-:-:S02]  /*21d0*/  F2FP.F16.F32.PACK_AB R14, RZ, R14 ;  /* 0x0000000eff0e723e */ /* 0x000fc400000000ff */
[----:B------:R-:W-:Y:S02]  /*21e0*/  PRMT R15, R15, 0x5410, R34 ;  /* 0x000054100f0f7816 */ /* 0x000fe40000000022 */
[----:B------:R-:W-:Y:S02]  /*21f0*/  PRMT R33, R29, 0x5410, R14 ;  /* 0x000054101d217816 */ /* 0x000fe4000000000e */
[----:B------:R-:W-:Y:S01]  /*2200*/  PRMT R31, RZ, 0x5410, RZ ;  /* 0x00005410ff1f7816 */ /* 0x000fe200000000ff */
[----:B------:R-:W-:Y:S01]  /*2210*/  HFMA2 R34, R15, 1, 1, RZ ;  /* 0x3c003c000f227831 */ /* 0x000fe200000000ff */
[----:B------:R-:W-:Y:S01]  /*2220*/  PRMT R30, RZ, 0x5410, RZ ;  /* 0x00005410ff1e7816 */ /* 0x000fe200000000ff */
[----:B------:R-:W-:Y:S01]  /*2230*/  HADD2 R33, R33, RZ.H0_H0 ;  /* 0x200000ff21217230 */ /* 0x000fe20000000000 */
[----:B------:R-:W-:Y:S01]  /*2240*/  PRMT R29, RZ, 0x5410, RZ ;  /* 0x00005410ff1d7816 */ /* 0x000fe200000000ff */
        /* <DEDUP_REMOVED lines=113> */
.L_x_2017:
        /* <DEDUP_REMOVED lines=37> */
[----:B------:R-:W-:Y:S01]  /*2bb0*/  HADD2.F32 R4, -RZ, R21.H0_H0 ;  /* 0x20000015ff047230 */ /* 0x000fe20000004100 */
[----:B------:R-:W-:Y:S01]  /*2bc0*/  LOP3.LUT R35, R35, 0x64006400, RZ, 0xfc, !PT ;  /* 0x6400640023237812 */ /* 0x000fe200078efcff */
[----:B------:R-:W-:-:S02]  /*2bd0*/  HADD2.F32 R17, -RZ, R18.H1_H1 ;  /* 0x30000012ff117230 */ /* 0x000fc40000004100 */
[-C--:B------:R-:W-:Y:S02]  /*2be0*/  HFMA2 R39, R19, R10.reuse.H0_H0, -72, -72 ;  /* 0xd480d48013277431 */ /* 0x080fe4000004000a */
        /* <DEDUP_REMOVED lines=59> */
[----:B------:R-:W-:Y:S02]  /*2fa0*/  LOP3.LUT R49, R46, 0x64006400, RZ, 0xfc, !PT ;  /* 0x640064002e317812 */ /* 0x000fe400078efcff */
        /* <DEDUP_REMOVED lines=19> */
[----:B------:R-:W-:Y:S01]  /*30e0*/  FFMA.FTZ R15, R45, R51, R52 ;  /* 0x000000332d0f7223 */ /* 0x000fe20000010034 */
[----:B------:R-:W-:Y:S02]  /*30f0*/  HADD2.F32 R55, -RZ, R60.H1_H1 ;  /* 0x3000003cff377230 */ /* 0x000fe40000004100 */
[C---:B------:R-:W-:Y:S01]  /*3100*/  FFMA.FTZ R14, R51.reuse, R46, R14 ;  /* 0x0000002e330e7223 */ /* 0x040fe2000001000e */
[----:B------:R-:W-:Y:S01]  /*3110*/  FFMA.FTZ R59, R51, R47, R54 ;  /* 0x0000002f333b7223 */ /* 0x000fe20000010036 */
[----:B------:R-:W-:Y:S02]  /*3120*/  HADD2.F32 R54, -RZ, R61.H1_H1 ;  /* 0x3000003dff367230 */ /* 0x000fe40000004100 */
[----:B------:R-:W-:Y:S01]  /*3130*/  FFMA.FTZ R15, R56, R57, R15 ;  /* 0x00000039380f7223 */ /* 0x000fe2000001000f */
[----:B------:R-:W-:-:S02]  /*3140*/  HADD2.F32 R53, -RZ, R49.H1_H1 ;  /* 0x30000031ff357230 */ /* 0x000fc40000004100 */
[C---:B------:R-:W-:Y:S01]  /*3150*/  FFMA.FTZ R14, R57.reuse, R55, R14 ;  /* 0x00000037390e7223 */ /* 0x040fe2000001000e */
[----:B------:R-:W-:Y:S02]  /*3160*/  HADD2.F32 R52, -RZ, R27.H0_H0 ;  /* 0x2000001bff347230 */ /* 0x000fe40000004100 */
[C---:B------:R-:W-:Y:S01]  /*3170*/  FFMA.FTZ R59, R57.reuse, R54, R59 ;  /* 0x00000036393b7223 */ /* 0x040fe2000001003b */
[----:B------:R-:W-:Y:S02]  /*3180*/  HADD2.F32 R51, -RZ, R26.H0_H0 ;  /* 0x2000001aff337230 */ /* 0x000fe40000004100 */
        /* <DEDUP_REMOVED lines=126> */
.L_x_2018:
        /* <DEDUP_REMOVED lines=257> */
.L_x_2019:
[----:B------:R-:W-:-:S05]  /*4980*/  IMAD.WIDE R8, R7, 0x4, R8 ;  /* 0x0000000407087825 */ /* 0x000fca00078e0208 */
[----:B------:R0:W2:Y:S01]  /*4990*/  LDG.E.128.CONSTANT R16, desc[UR10][R8.64] ;  /* 0x0000000a08107981 */ /* 0x0000a2000c1e9d00 */
[----:B------:R-:W-:Y:S01]  /*49a0*/  UIADD3 UR4, UPT, UPT, UR7, 0x40, URZ ;  /* 0x0000004007047890 */ /* 0x000fe2000fffe0ff */
[----:B0-----:R-:W-:Y:S01]  /*49b0*/  IMAD.WIDE R8, R7, 0x4, R8 ;  /* 0x0000000407087825 */ /* 0x001fe200078e0208 */
[----:B--2---:R-:W-:Y:S02]  /*49c0*/  LOP3.LUT R0, R16, 0xf000f0, RZ, 0xc0, !PT ;  /* 0x00f000f010007812 */ /* 0x004fe400078ec0ff */
[----:B------:R-:W-:Y:S02]  /*49d0*/  LOP3.LUT R2, R17, 0xf000f0, RZ, 0xc0, !PT ;  /* 0x00f000f011027812 */ /* 0x000fe400078ec0ff */
[----:B------:R-:W-:Y:S02]  /*49e0*/  LOP3.LUT R4, R18, 0xf000f0, RZ, 0xc0, !PT ;  /* 0x00f000f012047812 */ /* 0x000fe400078ec0ff */
[----:B------:R-:W-:Y:S02]  /*49f0*/  SHF.R.U32.HI R37, RZ, 0x8, R16 ;  /* 0x00000008ff257819 */ /* 0x000fe40000011610 */
[----:B------:R-:W-:-:S02]  /*4a00*/  SHF.R.U32.HI R38, RZ, 0x8, R17 ;  /* 0x00000008ff267819 */ /* 0x000fc40000011611 */
[----:B------:R-:W-:Y:S02]  /*4a10*/  SHF.R.U32.HI R39, RZ, 0x8, R18 ;  /* 0x00000008ff277819 */ /* 0x000fe40000011612 */
        /* <DEDUP_REMOVED lines=20> */
[----:B------:R-:W-:Y:S01]  /*4b60*/  MOV R5, R12 ;  /* 0x0000000c00057202 */ /* 0x000fe20000000f00 */
[----:B------:R-:W-:-:S02]  /*4b70*/  HFMA2 R51, R51, R10.H0_H0, -72, -72 ;  /* 0xd480d48033337431 */ /* 0x000fc4000004000a */
[----:B------:R-:W-:Y:S01]  /*4b80*/  HFMA2 R52, R23, R10.H0_H0, -72, -72 ;  /* 0xd480d48017347431 */ /* 0x000fe2000004000a */
[----:B------:R-:W-:Y:S06]  /*4b90*/  @!P1 BRA `(.L_x_2016) ;  /* 0x0000000c00949947 */ /* 0x000fec0003800000 */
[----:B------:R-:W0:Y:S01]  /*4ba0*/  LDS.64 R2, [UR7+0x30] ;  /* 0x00003007ff027984 */ /* 0x000e220008000a00 */
[----:B------:R-:W-:Y:S02]  /*4bb0*/  LOP3.LUT R16, R16, 0xf000f, RZ, 0xc0, !PT ;  /* 0x000f000f10107812 */ /* 0x000fe400078ec0ff */
        /* <DEDUP_REMOVED lines=14> */
[----:B------:R-:W-:Y:S01]  /*4ca0*/  HADD2.F32 R4, -RZ, R19.H0_H0 ;  /* 0x20000013ff047230 */ /* 0x000fe20000004100 */
[----:B------:R-:W-:Y:S01]  /*4cb0*/  LOP3.LUT R38, R38, 0xf000f, RZ, 0xc0, !PT ;  /* 0x000f000f26267812 */ /* 0x000fe200078ec0ff */
[----:B------:R-:W-:Y:S01]  /*4cc0*/  HADD2.F32 R10, -RZ, R16.H1_H1 ;  /* 0x30000010ff0a7230 */ /* 0x000fe20000004100 */
[----:B------:R-:W-:Y:S01]  /*4cd0*/  LOP3.LUT R39, R39, 0xf000f, RZ, 0xc0, !PT ;  /* 0x000f000f27277812 */ /* 0x000fe200078ec0ff */
[----:B------:R-:W-:Y:S01]  /*4ce0*/  HADD2.F32 R13, -RZ, R17.H1_H1 ;  /* 0x30000011ff0d7230 */ /* 0x000fe20000004100 */
[----:B------:R-:W-:Y:S01]  /*4cf0*/  LOP3.LUT R40, R40, 0xf000f, RZ, 0xc0, !PT ;  /* 0x000f000f28287812 */ /* 0x000fe200078ec0ff */
[----:B------:R-:W-:Y:S01]  /*4d00*/  HADD2.F32 R16, -RZ, R18.H1_H1 ;  /* 0x30000012ff107230 */ /* 0x000fe20000004100 */
[----:B------:R-:W-:-:S02]  /*4d10*/  LOP3.LUT R37, R37, 0x64006400, RZ, 0xfc, !PT ;  /* 0x6400640025257812 */ /* 0x000fc400078efcff */
[----:B------:R-:W-:Y:S02]  /*4d20*/  LOP3.LUT R38, R38, 0x64006400, RZ, 0xfc, !PT ;  /* 0x6400640026267812 */ /* 0x000fe400078efcff */
[----:B------:R-:W-:Y:S02]  /*4d30*/  LOP3.LUT R39, R39, 0x64006400, RZ, 0xfc, !PT ;  /* 0x6400640027277812 */ /* 0x000fe400078efcff */
[----:B------:R-:W-:Y:S02]  /*4d40*/  LOP3.LUT R40, R40, 0x64006400, RZ, 0xfc, !PT ;  /* 0x6400640028287812 */ /* 0x000fe400078efcff */
[----:B------:R-:W-:Y:S01]  /*4d50*/  ISETP.NE.AND P0, PT, R6, 0x1, PT ;  /* 0x000000010600780c */ /* 0x000fe20003f05270 */
[----:B------:R-:W-:Y:S02]  /*4d60*/  HADD2 R45, R39, -1032, -1032 ;  /* 0xe408e408272d7430 */ /* 0x000fe40000000000 */
[----:B------:R-:W-:Y:S02]  /*4d70*/  HADD2 R47, R40, -1032, -1032 ;  /* 0xe408e408282f7430 */ /* 0x000fe40000000000 */
[----:B0-----:R-:W-:-:S02]  /*4d80*/  HADD2.F32 R5, -RZ, R2.H0_H0 ;  /* 0x20000002ff057230 */ /* 0x001fc40000004100 */
[----:B------:R-:W-:Y:S02]  /*4d90*/  HADD2.F32 R20, -RZ, R2.H1_H1 ;  /* 0x30000002ff147230 */ /* 0x000fe40000004100 */
[--C-:B------:R-:W-:Y:S02]  /*4da0*/  HADD2.F32 R41, -RZ, R3.reuse.H0_H0 ;  /* 0x20000003ff297230 */ /* 0x100fe40000004100 */
[----:B------:R-:W-:Y:S02]  /*4db0*/  HADD2.F32 R42, -RZ, R3.H1_H1 ;  /* 0x30000003ff2a7230 */ /* 0x000fe40000004100 */
[----:B------:R-:W-:Y:S02]  /*4dc0*/  HADD2.F32 R2, -RZ, R17.H0_H0 ;  /* 0x20000011ff027230 */ /* 0x000fe40000004100 */
[----:B------:R-:W-:Y:S02]  /*4dd0*/  HADD2.F32 R3, -RZ, R18.H0_H0 ;  /* 0x20000012ff037230 */ /* 0x000fe40000004100 */
[----:B------:R-:W-:Y:S01]  /*4de0*/  FFMA.FTZ R18, R5, R4, RZ ;  /* 0x0000000405127223 */ /* 0x000fe200000100ff */
[----:B------:R-:W-:-:S02]  /*4df0*/  HADD2.F32 R17, -RZ, R19.H1_H1 ;  /* 0x30000013ff117230 */ /* 0x000fc40000004100 */
[----:B------:R-:W-:Y:S01]  /*4e00*/  FFMA.FTZ R19, R0, R5, RZ ;  /* 0x0000000500137223 */ /* 0x000fe200000100ff */
[C---:B------:R-:W-:Y:S01]  /*4e10*/  FFMA.FTZ R21, R5.reuse, R2, RZ ;  /* 0x0000000205157223 */ /* 0x040fe200000100ff */
[----:B------:R-:W-:Y:S01]  /*4e20*/  FFMA.FTZ R23, R5, R3, RZ ;  /* 0x0000000305177223 */ /* 0x000fe200000100ff */
[----:B------:R-:W-:Y:S02]  /*4e30*/  HADD2.F32 R39, -RZ, R45.H0_H0 ;  /* 0x2000002dff277230 */ /* 0x000fe40000004100 */
[----:B------:R-:W-:Y:S01]  /*4e40*/  FFMA.FTZ R5, R10, R20, R19 ;  /* 0x000000140a057223 */ /* 0x000fe20000010013 */
[C---:B------:R-:W-:Y:S01]  /*4e50*/  FFMA.FTZ R54, R20.reuse, R17, R18 ;  /* 0x0000001114367223 */ /* 0x040fe20000010012 */
[C---:B------:R-:W-:Y:S01]  /*4e60*/  FFMA.FTZ R46, R20.reuse, R13, R21 ;  /* 0x0000000d142e7223 */ /* 0x040fe20000010015 */
[----:B------:R-:W-:Y:S01]  /*4e70*/  FFMA.FTZ R43, R20, R16, R23 ;  /* 0x00000010142b7223 */ /* 0x000fe20000010017 */
[--C-:B------:R-:W-:Y:S02]  /*4e80*/  HADD2.F32 R18, -RZ, R22.reuse.H0_H0 ;  /* 0x20000016ff127230 */ /* 0x100fe40000004100 */
[----:B------:R-:W-:-:S02]  /*4e90*/  HADD2.F32 R19, -RZ, R22.H1_H1 ;  /* 0x30000016ff137230 */ /* 0x000fc40000004100 */
[--C-:B------:R-:W-:Y:S02]  /*4ea0*/  HADD2.F32 R20, -RZ, R35.reuse.H0_H0 ;  /* 0x20000023ff147230 */ /* 0x100fe40000004100 */
[----:B------:R-:W-:Y:S02]  /*4eb0*/  HADD2.F32 R21, -RZ, R35.H1_H1 ;  /* 0x30000023ff157230 */ /* 0x000fe40000004100 */
[----:B------:R-:W-:Y:S02]  /*4ec0*/  HADD2.F32 R22, -RZ, R36.H0_H0 ;  /* 0x20000024ff167230 */ /* 0x000fe40000004100 */
[----:B------:R-:W-:Y:S02]  /*4ed0*/  HADD2.F32 R35, -RZ, R44.H0_H0 ;  /* 0x2000002cff237230 */ /* 0x000fe40000004100 */
[----:B------:R-:W-:Y:S02]  /*4ee0*/  HADD2.F32 R23, -RZ, R36.H1_H1 ;  /* 0x30000024ff177230 */ /* 0x000fe40000004100 */
[----:B------:R-:W-:Y:S01]  /*4ef0*/  FFMA.FTZ R48, R41, R22, R43 ;  /* 0x0000001629307223 */ /* 0x000fe2000001002b */
[----:B------:R-:W-:-:S02]  /*4f00*/  HADD2.F32 R36, -RZ, R44.H1_H1 ;  /* 0x3000002cff247230 */ /* 0x000fc40000004100 */
[----:B------:R-:W-:Y:S01]  /*4f10*/  FFMA.FTZ R44, R18, R41, R5 ;  /* 0x00000029122c7223 */ /* 0x000fe20000010005 */
[C---:B------:R-:W-:Y:S01]  /*4f20*/  FFMA.FTZ R5, R41.reuse, R20, R46 ;  /* 0x0000001429057223 */ /* 0x040fe2000001002e */
[----:B------:R-:W-:Y:S01]  /*4f30*/  FFMA.FTZ R41, R41, R35, R54 ;  /* 0x0000002329297223 */ /* 0x000fe20000010036 */
[C---:B------:R-:W-:Y:S01]  /*4f40*/  FFMA.FTZ R48, R42.reuse, R23, R48 ;  /* 0x000000172a307223 */ /* 0x040fe20000010030 */
[----:B------:R-:W-:Y:S01]  /*4f50*/  FFMA.FTZ R44, R19, R42, R44 ;  /* 0x0000002a132c7223 */ /* 0x000fe2000001002c */
[C---:B------:R-:W-:Y:S01]  /*4f60*/  FFMA.FTZ R46, R42.reuse, R21, R5 ;  /* 0x000000152a2e7223 */ /* 0x040fe20000010005 */
[----:B------:R-:W-:Y:S01]  /*4f70*/  FFMA.FTZ R41, R42, R36, R41 ;  /* 0x000000242a297223 */ /* 0x000fe20000010029 */
[----:B------:R-:W-:Y:S02]  /*4f80*/  HADD2 R42, R37, -1032, -1032 ;  /* 0xe408e408252a7430 */ /* 0x000fe40000000000 */
[----:B-1----:R-:W-:Y:S02]  /*4f90*/  HADD2.F32 R5, -RZ, R14.H0_H0 ;  /* 0x2000000eff057230 */ /* 0x002fe40000004100 */
[----:B------:R-:W-:-:S02]  /*4fa0*/  HADD2 R43, R38, -1032, -1032 ;  /* 0xe408e408262b7430 */ /* 0x000fc40000000000 */
[----:B------:R-:W-:Y:S02]  /*4fb0*/  HADD2.F32 R40, -RZ, R47.H0_H0 ;  /* 0x2000002fff287230 */ /* 0x000fe40000004100 */
[----:B------:R-:W-:Y:S02]  /*4fc0*/  HADD2.F32 R37, -RZ, R42.H0_H0 ;  /* 0x2000002aff257230 */ /* 0x000fe40000004100 */
[----:B------:R-:W-:Y:S01]  /*4fd0*/  FFMA.FTZ R58, R5, R39, R48 ;  /* 0x00000027053a7223 */ /* 0x000fe20000010030 */
[----:B------:R-:W-:Y:S02]  /*4fe0*/  HADD2.F32 R38, -RZ, R43.H0_H0 ;  /* 0x2000002bff267230 */ /* 0x000fe40000004100 */
[----:B------:R-:W-:Y:S02]  /*4ff0*/  HADD2.F32 R14, -RZ, R14.H1_H1 ;  /* 0x3000000eff0e7230 */ /* 0x000fe40000004100 */
[----:B------:R-:W-:Y:S01]  /*5000*/  FFMA.FTZ R54, R37, R5, R44 ;  /* 0x0000000525367223 */ /* 0x000fe2000001002c */
[----:B------:R-:W-:-:S02]  /*5010*/  HADD2.F32 R44, -RZ, R47.H1_H1 ;  /* 0x3000002fff2c7230 */ /* 0x000fc40000004100 */
[C---:B------:R-:W-:Y:S01]  /*5020*/  FFMA.FTZ R55, R5.reuse, R38, R46 ;  /* 0x0000002605377223 */ /* 0x040fe2000001002e */
        /* <DEDUP_REMOVED lines=39> */
[----:B------:R-:W-:Y:S02]  /*52a0*/  PRMT R60, R60, 0x5410, R57 ;  /* 0x000054103c3c7816 */ /* 0x000fe40000000039 */
[----:B------:R-:W-:Y:S01]  /*52b0*/  MOV R5, R12 ;  /* 0x0000000c00057202 */ /* 0x000fe20000000f00 */
[----:B------:R-:W-:-:S02]  /*52c0*/  HFMA2 R34, R14, 1, 1, R34 ;  /* 0x3c003c000e227831 */ /* 0x000fc40000000022 */
        /* <DEDUP_REMOVED lines=114> */
.L_x_2016:
[----:B------:R-:W-:-:S04]  /*59f0*/  VIMNMX R0, PT, PT, R11, UR14, PT ;  /* 0x0000000e0b007c48 */ /* 0x000fc8000bfe0100 */
[----:B------:R-:W-:-:S13]  /*5a00*/  ISETP.GT.AND P0, PT, R0, R5, PT ;  /* 0x000000050000720c */ /* 0x000fda0003f04270 */
[----:B------:R-:W-:Y:S05]  /*5a10*/  @!P0 BRA `(.L_x_2020) ;  /* 0x0000001c00708947 */ /* 0x000fea0003800000 */
[----:B------:R-:W-:Y:S01]  /*5a20*/  VIMNMX.U32 R0, PT, PT, R11, UR14, PT ;  /* 0x0000000e0b007c48 */ /* 0x000fe2000bfe0000 */
[----:B------:R-:W-:-:S12]  /*5a30*/  UIADD3 UR4, UPT, UPT, UR4, 0x60, URZ ;  /* 0x0000006004047890 */ /* 0x000fd8000fffe0ff */
.L_x_2022:
[----:B------:R-:W0:Y:S01]  /*5a40*/  LDC.64 R6, c[0x0][0x3a8] ;  /* 0x0000ea00ff067b82 */ /* 0x000e220000000a00 */
[----:B-----5:R1:W5:Y:S01]  /*5a50*/  LDG.E.128.CONSTANT R16, desc[UR10][R8.64] ;  /* 0x0000000a08107981 */ /* 0x020362000c1e9d00 */
[----:B0-----:R-:W-:-:S05]  /*5a60*/  IMAD.WIDE R10, R7, 0x4, R8 ;  /* 0x00000004070a7825 */ /* 0x001fca00078e0208 */
[----:B------:R1:W5:Y:S01]  /*5a70*/  LDG.E.128.CONSTANT R12, desc[UR10][R10.64] ;  /* 0x0000000a0a0c7981 */ /* 0x000362000c1e9d00 */
[----:B------:R-:W-:-:S05]  /*5a80*/  IMAD R6, R28, -0x3, R6 ;  /* 0xfffffffd1c067824 */ /* 0x000fca00078e0206 */
[----:B------:R-:W-:Y:S01]  /*5a90*/  ISETP.GE.AND P0, PT, R6, 0x1, PT ;  /* 0x000000010600780c */ /* 0x000fe20003f06270 */
[----:B------:R-:W-:-:S12]  /*5aa0*/  IMAD.WIDE R2, R7, 0x4, R10 ;  /* 0x0000000407027825 */ /* 0x000fd800078e020a */
[----:B-1----:R-:W-:Y:S05]  /*5ab0*/  @!P0 BRA `(.L_x_2021) ;  /* 0x0000001c00348947 */ /* 0x002fea0003800000 */
[----:B------:R-:W2:Y:S01]  /*5ac0*/  LDG.E.128.CONSTANT R8, desc[UR10][R2.64] ;  /* 0x0000000a02087981 */ /* 0x000ea2000c1e9d00 */
[----:B-----5:R-:W-:Y:S01]  /*5ad0*/  SHF.R.U32.HI R21, RZ, 0xf, R17 ;  /* 0x0000000fff157819 */ /* 0x020fe20000011611 */
[----:B------:R-:W-:Y:S01]  /*5ae0*/  HFMA2 R35, -RZ, RZ, 0, 0.015625 ;  /* 0x00002400ff237431 */ /* 0x000fe200000001ff */
[----:B------:R-:W-:Y:S02]  /*5af0*/  SHF.R.U32.HI R22, RZ, 0xf, R18 ;  /* 0x0000000fff167819 */ /* 0x000fe40000011612 */
[--C-:B------:R-:W-:Y:S02]  /*5b00*/  SHF.R.U32.HI R20, RZ, 0xf, R16.reuse ;  /* 0x0000000fff147819 */ /* 0x100fe40000011610 */
[C---:B------:R-:W-:Y:S02]  /*5b10*/  LOP3.LUT R4, R16.reuse, 0x380038, RZ, 0xc0, !PT ;  /* 0x0038003810047812 */ /* 0x040fe400078ec0ff */
[----:B------:R-:W-:Y:S02]  /*5b20*/  SHF.R.U32.HI R69, RZ, 0x6, R16 ;  /* 0x00000006ff457819 */ /* 0x000fe40000011610 */
[----:B------:R-:W-:-:S02]  /*5b30*/  LOP3.LUT R75, R16, 0x70007, RZ, 0xc0, !PT ;  /* 0x00070007104b7812 */ /* 0x000fc400078ec0ff */
[C---:B------:R-:W-:Y:S02]  /*5b40*/  LOP3.LUT R36, R17.reuse, 0x380038, RZ, 0xc0, !PT ;  /* 0x0038003811247812 */ /* 0x040fe400078ec0ff */
[----:B------:R-:W-:Y:S02]  /*5b50*/  SHF.R.U32.HI R67, RZ, 0x6, R17 ;  /* 0x00000006ff437819 */ /* 0x000fe40000011611 */
[----:B------:R-:W-:Y:S02]  /*5b60*/  LOP3.LUT R77, R17, 0x70007, RZ, 0xc0, !PT ;  /* 0x00070007114d7812 */ /* 0x000fe400078ec0ff */
[----:B------:R-:W-:Y:S02]  /*5b70*/  SHF.R.U32.HI R38, RZ, 0xf, R19 ;  /* 0x0000000fff267819 */ /* 0x000fe40000011613 */
[----:B------:R-:W-:Y:S02]  /*5b80*/  SHF.R.U32.HI R17, RZ, 0xe, R12 ;  /* 0x0000000eff117819 */ /* 0x000fe4000001160c */
[----:B------:R-:W-:-:S02]  /*5b90*/  LOP3.LUT R16, R12, 0x380038, RZ, 0xc0, !PT ;  /* 0x003800380c107812 */ /* 0x000fc400078ec0ff */
[----:B------:R-:W-:Y:S02]  /*5ba0*/  SHF.R.U32.HI R82, RZ, 0x6, R12 ;  /* 0x00000006ff527819 */ /* 0x000fe4000001160c */
[----:B------:R-:W-:Y:S02]  /*5bb0*/  LOP3.LUT R74, R12, 0x70007, RZ, 0xc0, !PT ;  /* 0x000700070c4a7812 */ /* 0x000fe400078ec0ff */
[----:B------:R-:W-:Y:S02]  /*5bc0*/  SHF.R.U32.HI R12, RZ, 0xe, R13 ;  /* 0x0000000eff0c7819 */ /* 0x000fe4000001160d */
[----:B------:R-:W-:Y:S02]  /*5bd0*/  LOP3.LUT R21, R21, 0x10001, RZ, 0xc0, !PT ;  /* 0x0001000115157812 */ /* 0x000fe400078ec0ff */
[----:B------:R-:W-:Y:S02]  /*5be0*/  SHF.R.U32.HI R23, RZ, 0xe, R14 ;  /* 0x0000000eff177819 */ /* 0x000fe4000001160e */
[----:B------:R-:W-:-:S02]  /*5bf0*/  LOP3.LUT R22, R22, 0x10001, RZ, 0xc0, !PT ;  /* 0x0001000116167812 */ /* 0x000fc400078ec0ff */
[C---:B------:R-:W-:Y:S02]  /*5c00*/  LOP3.LUT R37, R18.reuse, 0x380038, RZ, 0xc0, !PT ;  /* 0x0038003812257812 */ /* 0x040fe400078ec0ff */
[----:B------:R-:W-:Y:S02]  /*5c10*/  SHF.R.U32.HI R71, RZ, 0x6, R18 ;  /* 0x00000006ff477819 */ /* 0x000fe40000011612 */
[----:B------:R-:W-:Y:S02]  /*5c20*/  LOP3.LUT R79, R18, 0x70007, RZ, 0xc0, !PT ;  /* 0x00070007124f7812 */ /* 0x000fe400078ec0ff */
[C---:B------:R-:W-:Y:S02]  /*5c30*/  LOP3.LUT R39, R19.reuse, 0x380038, RZ, 0xc0, !PT ;  /* 0x0038003813277812 */ /* 0x040fe400078ec0ff */
[----:B------:R-:W-:Y:S02]  /*5c40*/  SHF.R.U32.HI R73, RZ, 0x6, R19 ;  /* 0x00000006ff497819 */ /* 0x000fe40000011613 */
[----:B------:R-:W-:-:S02]  /*5c50*/  LOP3.LUT R81, R19, 0x70007, RZ, 0xc0, !PT ;  /* 0x0007000713517812 */ /* 0x000fc400078ec0ff */
[C---:B------:R-:W-:Y:S02]  /*5c60*/  LOP3.LUT R18, R13.reuse, 0x380038, RZ, 0xc0, !PT ;  /* 0x003800380d127812 */ /* 0x040fe400078ec0ff */
[----:B------:R-:W-:Y:S02]  /*5c70*/  SHF.R.U32.HI R84, RZ, 0x6, R13 ;  /* 0x00000006ff547819 */ /* 0x000fe4000001160d */
[----:B------:R-:W-:Y:S02]  /*5c80*/  LOP3.LUT R76, R13, 0x70007, RZ, 0xc0, !PT ;  /* 0x000700070d4c7812 */ /* 0x000fe400078ec0ff */
[----:B------:R-:W-:Y:S02]  /*5c90*/  SHF.R.U32.HI R41, RZ, 0xe, R15 ;  /* 0x0000000eff297819 */ /* 0x000fe4000001160f */
[----:B------:R-:W-:Y:S02]  /*5ca0*/  LOP3.LUT R38, R38, 0x10001, RZ, 0xc0, !PT ;  /* 0x0001000126267812 */ /* 0x000fe400078ec0ff */
[----:B------:R-:W-:-:S02]  /*5cb0*/  LOP3.LUT R19, R14, 0x380038, RZ, 0xc0, !PT ;  /* 0x003800380e137812 */ /* 0x000fc400078ec0ff */
[----:B------:R-:W-:Y:S02]  /*5cc0*/  SHF.R.U32.HI R86, RZ, 0x6, R14 ;  /* 0x00000006ff567819 */ /* 0x000fe4000001160e */
[----:B------:R-:W-:Y:S02]  /*5cd0*/  LOP3.LUT R78, R14, 0x70007, RZ, 0xc0, !PT ;  /* 0x000700070e4e7812 */ /* 0x000fe400078ec0ff */
[----:B------:R-:W-:Y:S02]  /*5ce0*/  LOP3.LUT R13, R21, 0x20002, R12, 0xf8, !PT ;  /* 0x00020002150d7812 */ /* 0x000fe400078ef80c */
[C---:B------:R-:W-:Y:S02]  /*5cf0*/  LOP3.LUT R14, R15.reuse, 0x380038, RZ, 0xc0, !PT ;  /* 0x003800380f0e7812 */ /* 0x040fe400078ec0ff */
[----:B------:R-:W-:Y:S02]  /*5d00*/  SHF.R.U32.HI R88, RZ, 0x6, R15 ;  /* 0x00000006ff587819 */ /* 0x000fe4000001160f */
[----:B------:R-:W-:-:S02]  /*5d10*/  LOP3.LUT R80, R15, 0x70007, RZ, 0xc0, !PT ;  /* 0x000700070f507812 */ /* 0x000fc400078ec0ff */
[----:B------:R-:W-:Y:S02]  /*5d20*/  LOP3.LUT R23, R22, 0x20002, R23, 0xf8, !PT ;  /* 0x0002000216177812 */ /* 0x000fe400078ef817 */
[----:B------:R-:W-:Y:S02]  /*5d30*/  LOP3.LUT R20, R20, 0x10001, RZ, 0xc0, !PT ;  /* 0x0001000114147812 */ /* 0x000fe400078ec0ff */
[----:B------:R-:W-:Y:S02]  /*5d40*/  LOP3.LUT R40, R38, 0x20002, R41, 0xf8, !PT ;  /* 0x0002000226287812 */ /* 0x000fe400078ef829 */
[----:B------:R-:W-:Y:S02]  /*5d50*/  LOP3.LUT R20, R20, 0x20002, R17, 0xf8, !PT ;  /* 0x0002000214147812 */ /* 0x000fe400078ef811 */
[----:B------:R-:W-:Y:S02]  /*5d60*/  MOV R42, 0x3000 ;  /* 0x00003000002a7802 */ /* 0x000fe40000000f00 */
        /* <DEDUP_REMOVED lines=25> */
[----:B------:R-:W-:Y:S01]  /*5f00*/  LOP3.LUT R81, R81, 0x64006400, RZ, 0xfc, !PT ;  /* 0x6400640051517812 */ /* 0x000fe200078efcff */
[----:B------:R-:W-:Y:S01]  /*5f10*/  HADD2 R77, R77, -1028, -1028 ;  /* 0xe404e4044d4d7430 */ /* 0x000fe20000000000 */
[----:B------:R-:W-:Y:S01]  /*5f20*/  LOP3.LUT R76, R76, 0x64006400, RZ, 0xfc, !PT ;  /* 0x640064004c4c7812 */ /* 0x000fe200078efcff */
[----:B------:R-:W-:Y:S01]  /*5f30*/  HFMA2 R43, R14, R35.H0_H0, -20, -20 ;  /* 0xcd00cd000e2b7431 */ /* 0x000fe20000040023 */
[----:B------:R-:W-:-:S02]  /*5f40*/  LOP3.LUT R74, R74, 0x64006400, RZ, 0xfc, !PT ;  /* 0x640064004a4a7812 */ /* 0x000fc400078efcff */
[----:B------:R-:W-:Y:S02]  /*5f50*/  ISETP.NE.AND P0, PT, R6, 0x1, PT ;  /* 0x000000010600780c */ /* 0x000fe40003f05270 */
[----:B------:R-:W-:Y:S02]  /*5f60*/  PRMT R27, R27, 0x5410, R26 ;  /* 0x000054101b1b7816 */ /* 0x000fe4000000001a */
[----:B------:R-:W-:Y:S02]  /*5f70*/  PRMT R25, R25, 0x5410, R24 ;  /* 0x0000541019197816 */ /* 0x000fe40000000018 */
[--C-:B--2---:R-:W-:Y:S02]  /*5f80*/  SHF.R.U32.HI R21, RZ, 0xd, R8.reuse ;  /* 0x0000000dff157819 */ /* 0x104fe40000011608 */
[----:B------:R-:W-:Y:S02]  /*5f90*/  LOP3.LUT R12, R8, 0x380038, RZ, 0xc0, !PT ;  /* 0x00380038080c7812 */ /* 0x000fe400078ec0ff */
[----:B------:R-:W-:-:S02]  /*5fa0*/  SHF.R.U32.HI R90, RZ, 0x6, R8 ;  /* 0x00000006ff5a7819 */ /* 0x000fc40000011608 */
[----:B------:R-:W-:Y:S02]  /*5fb0*/  LOP3.LUT R83, R8, 0x70007, RZ, 0xc0, !PT ;  /* 0x0007000708537812 */ /* 0x000fe400078ec0ff */
[--C-:B------:R-:W-:Y:S02]  /*5fc0*/  SHF.R.U32.HI R8, RZ, 0xd, R9.reuse ;  /* 0x0000000dff087819 */ /* 0x100fe40000011609 */
[C---:B------:R-:W-:Y:S02]  /*5fd0*/  LOP3.LUT R15, R9.reuse, 0x380038, RZ, 0xc0, !PT ;  /* 0x00380038090f7812 */ /* 0x040fe400078ec0ff */
[----:B------:R-:W-:Y:S02]  /*5fe0*/  SHF.R.U32.HI R91, RZ, 0x6, R9 ;  /* 0x00000006ff5b7819 */ /* 0x000fe40000011609 */
[----:B------:R-:W-:Y:S02]  /*5ff0*/  LOP3.LUT R85, R9, 0x70007, RZ, 0xc0, !PT ;  /* 0x0007000709557812 */ /* 0x000fe400078ec0ff */
[----:B------:R-:W-:-:S02]  /*6000*/  SHF.R.U32.HI R22, RZ, 0xd, R10 ;  /* 0x0000000dff167819 */ /* 0x000fc4000001160a */
[----:B------:R-:W-:Y:S02]  /*6010*/  SHF.R.U32.HI R9, RZ, 0xd, R11 ;  /* 0x0000000dff097819 */ /* 0x000fe4000001160b */
[----:B------:R-:W-:Y:S02]  /*6020*/  LOP3.LUT R22, R23, 0x40004, R22, 0xf8, !PT ;  /* 0x0004000417167812 */ /* 0x000fe400078ef816 */
[----:B------:R-:W-:Y:S02]  /*6030*/  LOP3.LUT R23, R40, 0x40004, R9, 0xf8, !PT ;  /* 0x0004000428177812 */ /* 0x000fe400078ef809 */
[C---:B------:R-:W-:Y:S02]  /*6040*/  LOP3.LUT R41, R11.reuse, 0x380038, RZ, 0xc0, !PT ;  /* 0x003800380b297812 */ /* 0x040fe400078ec0ff */
[----:B------:R-:W-:Y:S02]  /*6050*/  SHF.R.U32.HI R93, RZ, 0x6, R11 ;  /* 0x00000006ff5d7819 */ /* 0x000fe4000001160b */
[----:B------:R-:W-:-:S02]  /*6060*/  LOP3.LUT R89, R11, 0x70007, RZ, 0xc0, !PT ;  /* 0x000700070b597812 */ /* 0x000fc400078ec0ff */
[----:B------:R-:W-:Y:S02]  /*6070*/  LOP3.LUT R9, R4, 0x64006400, RZ, 0xfc, !PT ;  /* 0x6400640004097812 */ /* 0x000fe400078efcff */
[----:B------:R-:W-:Y:S02]  /*6080*/  LOP3.LUT R11, R36, 0x64006400, RZ, 0xfc, !PT ;  /* 0x64006400240b7812 */ /* 0x000fe400078efcff */
[----:B------:R-:W-:Y:S01]  /*6090*/  LOP3.LUT R21, R20, 0x40004, R21, 0xf8, !PT ;  /* 0x0004000414157812 */ /* 0x000fe200078ef815 */
[-C--:B------:R-:W-:Y:S01]  /*60a0*/  HFMA2 R72, R9, R42.reuse.H0_H0, -132, -132 ;  /* 0xd820d82009487431 */ /* 0x080fe2000004002a */
[----:B------:R-:W-:Y:S01]  /*60b0*/  LOP3.LUT R4, R69, 0x380038, RZ, 0xc0, !PT ;  /* 0x0038003845047812 */ /* 0x000fe200078ec0ff */
[----:B------:R-:W-:Y:S01]  /*60c0*/  HFMA2 R70, R11, R42.H0_H0, -132, -132 ;  /* 0xd820d8200b467431 */ /* 0x000fe2000004002a */
[----:B------:R-:W-:Y:S02]  /*60d0*/  LOP3.LUT R20, R13, 0x40004, R8, 0xf8, !PT ;  /* 0x000400040d147812 */ /* 0x000fe400078ef808 */
        /* <DEDUP_REMOVED lines=10> */
[----:B------:R-:W-:-:S02]  /*6180*/  SHF.R.U32.HI R92, RZ, 0x6, R10 ;  /* 0x00000006ff5c7819 */ /* 0x000fc4000001160a */
[----:B------:R-:W-:Y:S02]  /*6190*/  LOP3.LUT R87, R10, 0x70007, RZ, 0xc0, !PT ;  /* 0x000700070a577812 */ /* 0x000fe400078ec0ff */
[----:B------:R-:W-:Y:S02]  /*61a0*/  LOP3.LUT R19, R38, 0x64006400, RZ, 0xfc, !PT ;  /* 0x6400640026137812 */ /* 0x000fe400078efcff */
[C---:B------:R-:W-:Y:S02]  /*61b0*/  LOP3.LUT R10, R67.reuse, 0x380038, RZ, 0xc0, !PT ;  /* 0x00380038430a7812 */ /* 0x040fe400078ec0ff */
[----:B------:R-:W-:Y:S01]  /*61c0*/  LOP3.LUT R9, R4, 0x64006400, RZ, 0xfc, !PT ;  /* 0x6400640004097812 */ /* 0x000fe200078efcff */
[-C--:B------:R-:W-:Y:S01]  /*61d0*/  HFMA2 R52, R19, R42.reuse.H0_H0, -132, -132 ;  /* 0xd820d82013347431 */ /* 0x080fe2000004002a */
        /* <DEDUP_REMOVED lines=33> */
[----:B------:R-:W-:Y:S01]  /*63f0*/  HFMA2 R39, R10, R35.H0_H0, -20, -20 ;  /* 0xcd00cd000a277431 */ /* 0x000fe20000040023 */
[----:B------:R-:W-:Y:S01]  /*6400*/  LOP3.LUT R12, R71, 0x1c001c0, RZ, 0xc0, !PT ;  /* 0x01c001c0470c7812 */ /* 0x000fe200078ec0ff */
[----:B------:R-:W1:Y:S01]  /*6410*/  LDS.128 R8, [UR4+-0x50] ;  /* 0xffffb004ff087984 */ /* 0x000e620008000c00 */
[----:B------:R-:W-:Y:S02]  /*6420*/  LOP3.LUT R13, R86, 0x1c001c0, RZ, 0xc0, !PT ;  /* 0x01c001c0560d7812 */ /* 0x000fe400078ec0ff */
[----:B------:R-:W-:Y:S02]  /*6430*/  LOP3.LUT R37, R36, 0x64006400, RZ, 0xfc, !PT ;  /* 0x6400640024257812 */ /* 0x000fe400078efcff */
[----:B------:R-:W-:-:S02]  /*6440*/  LOP3.LUT R12, R12, 0x64006400, RZ, 0xfc, !PT ;  /* 0x640064000c0c7812 */ /* 0x000fc400078efcff */
        /* <DEDUP_REMOVED lines=89> */
[-C--:B0-----:R-:W-:Y:S02]  /*69e0*/  HFMA2 R94, R57, R12.reuse, R94 ;  /* 0x0000000c395e7231 */ /* 0x081fe4000000005e */
[----:B------:R-:W-:-:S02]  /*69f0*/  HFMA2 R95, R55, R12, R95 ;  /* 0x0000000c375f7231 */ /* 0x000fc4000000005f */
[-C--:B------:R-:W-:Y:S02]  /*6a00*/  HFMA2 R96, R53, R12.reuse, R96 ;  /* 0x0000000c35607231 */ /* 0x080fe40000000060 */
[----:B------:R-:W-:Y:S01]  /*6a10*/  HFMA2 R10, R51, R12, R10 ;  /* 0x0000000c330a7231 */ /* 0x000fe2000000000a */
[----:B------:R-:W-:Y:S01]  /*6a20*/  LOP3.LUT R90, R90, 0x70007, RZ, 0xc0, !PT ;  /* 0x000700075a5a7812 */ /* 0x000fe200078ec0ff */
[----:B------:R-:W-:Y:S01]  /*6a30*/  HADD2 R87, R85, -1028, -1028 ;  /* 0xe404e40455577430 */ /* 0x000fe20000000000 */
[----:B------:R-:W-:Y:S01]  /*6a40*/  LOP3.LUT R91, R91, 0x70007, RZ, 0xc0, !PT ;  /* 0x000700075b5b7812 */ /* 0x000fe200078ec0ff */
        /* <DEDUP_REMOVED lines=9> */
[----:B------:R-:W-:Y:S01]  /*6ae0*/  HADD2 R83, R9, -1028, -1028 ;  /* 0xe404e40409537430 */ /* 0x000fe20000000000 */
[----:B------:R-:W-:Y:S01]  /*6af0*/  LOP3.LUT R93, R91, 0x64006400, RZ, 0xfc, !PT ;  /* 0x640064005b5d7812 */ /* 0x000fe200078efcff */
        /* <DEDUP_REMOVED lines=21> */
[----:B------:R-:W-:Y:S02]  /*6c50*/  HFMA2 R10, R97, R16, R10 ;  /* 0x00000010610a7231 */ /* 0x000fe4000000000a */
        /* <DEDUP_REMOVED lines=179> */
.L_x_2021:
[----:B------:R-:W-:Y:S01]  /*7790*/  IADD3 R5, PT, PT, R5, 0x20, RZ ;  /* 0x0000002005057810 */ /* 0x000fe20007ffe0ff */
[----:B------:R-:W-:Y:S01]  /*77a0*/  UIADD3 UR4, UPT, UPT, UR4, 0x40, URZ ;  /* 0x0000004004047890 */ /* 0x000fe2000fffe0ff */
[----:B------:R-:W-:Y:S02]  /*77b0*/  IMAD.WIDE R8, R7, 0x4, R2 ;  /* 0x0000000407087825 */ /* 0x000fe400078e0202 */
[----:B------:R-:W-:-:S13]  /*77c0*/  ISETP.GE.AND P0, PT, R5, R0, PT ;  /* 0x000000000500720c */ /* 0x000fda0003f06270 */
[----:B------:R-:W-:Y:S05]  /*77d0*/  @!P0 BRA `(.L_x_2022) ;  /* 0xffffffe000988947 */ /* 0x000fea000383ffff */
.L_x_2020:
        /* <DEDUP_REMOVED lines=18> */
.L_x_2026:
[----:B------:R-:W0:Y:S02]  /*7900*/  LDS R2, [R0] ;  /* 0x0000000000027984 */ /* 0x000e240000000800 */
[----:B0-----:R-:W-:-:S05]  /*7910*/  HADD2 R3, R2, R34 ;  /* 0x0000002202037230 */ /* 0x001fca0000000000 */
[----:B------:R-:W0:Y:S02]  /*7920*/  ATOMS.CAST.SPIN P0, [R0], R2, R3 ;  /* 0x000000020000758d */ /* 0x000e240001800003 */
[----:B0-----:R-:W-:Y:S05]  /*7930*/  @!P0 BRA `(.L_x_2026) ;  /* 0xfffffffc00f08947 */ /* 0x001fea000383ffff */
[----:B------:R-:W-:Y:S05]  /*7940*/  BRA `(.L_x_2024) ;  /* 0x00000000000c7947 */ /* 0x000fea0003800000 */
.L_x_2025:
[----:B------:R-:W2:Y:S02]  /*7950*/  LD.E R0, desc[UR10][R4.64] ;  /* 0x0000000a04007980 */ /* 0x000ea4000c101900 */
[----:B--2---:R-:W-:-:S05]  /*7960*/  IADD3 R3, PT, PT, R34, R0, RZ ;  /* 0x0000000022037210 */ /* 0x004fca0007ffe0ff */
[----:B------:R0:W-:Y:S02]  /*7970*/  ST.E desc[UR10][R4.64], R3 ;  /* 0x0000000304007985 */ /* 0x0001e4000c10190a */
.L_x_2024:
[----:B------:R-:W-:Y:S05]  /*7980*/  BSYNC.RECONVERGENT B0 ;  /* 0x0000000000007941 */ /* 0x000fea0003800200 */
.L_x_2023:
[----:B------:R1:W-:Y:S01]  /*7990*/  ATOM.E.ADD.F16x2.RN.STRONG.GPU P0, RZ, desc[UR10][R4.64+0x4], R33 ;  /* 0x8000042104ff79a2 */ /* 0x0003e2000c10e10a */
[----:B------:R-:W-:Y:S04]  /*79a0*/  BSSY.RECONVERGENT B0, `(.L_x_2027) ;  /* 0x000000e000007945 */ /* 0x000fe80003800200 */
[----:B-1----:R-:W-:Y:S05]  /*79b0*/  @P0 BRA `(.L_x_2028) ;  /* 0x0000000000300947 */ /* 0x002fea0003800000 */
[----:B------:R-:W1:Y:S02]  /*79c0*/  QSPC.E.S P0, RZ, [R4+0x4] ;  /* 0x0000040004ff73aa */ /* 0x000e640000000500 */
[----:B-1----:R-:W-:Y:S05]  /*79d0*/  @!P0 BRA `(.L_x_2029) ;  /* 0x00000000001c8947 */ /* 0x002fea0003800000 */
[----:B------:R-:W-:-:S04]  /*79e0*/  MOV R2, R4 ;  /* 0x0000000400027202 */ /* 0x000fc80000000f00 */
[----:B------:R-:W-:-:S07]  /*79f0*/  MOV R0, R2 ;  /* 0x0000000200007202 */ /* 0x000fce0000000f00 */
.L_x_2030:
[----:B------:R-:W0:Y:S02]  /*7a00*/  LDS R2, [R0+0x4] ;  /* 0x0000040000027984 */ /* 0x000e240000000800 */
[----:B0-----:R-:W-:-:S05]  /*7a10*/  HFMA2 R3, R2, 1, 1, R33 ;  /* 0x3c003c0002037831 */ /* 0x001fca0000000021 */
[----:B------:R-:W0:Y:S02]  /*7a20*/  ATOMS.CAST.SPIN P0, [R0+0x4], R2, R3 ;  /* 0x000004020000758d */ /* 0x000e240001800003 */
[----:B0-----:R-:W-:Y:S05]  /*7a30*/  @!P0 BRA `(.L_x_2030) ;  /* 0xfffffffc00f08947 */ /* 0x001fea000383ffff */
[----:B------:R-:W-:Y:S05]  /*7a40*/  BRA `(.L_x_2028) ;  /* 0x00000000000c7947 */ /* 0x000fea0003800000 */
.L_x_2029:
[----:B------:R-:W0:Y:S02]  /*7a50*/  LD.E R0, desc[UR10][R4.64+0x4] ;  /* 0x0000040a04007980 */ /* 0x000e24000c101900 */
[----:B0-----:R-:W-:-:S05]  /*7a60*/  IADD3 R3, PT, PT, R33, R0, RZ ;  /* 0x0000000021037210 */ /* 0x001fca0007ffe0ff */
[----:B------:R1:W-:Y:S02]  /*7a70*/  ST.E desc[UR10][R4.64+0x4], R3 ;  /* 0x0000040304007985 */ /* 0x0003e4000c10190a */
.L_x_2028:
[----:B------:R-:W-:Y:S05]  /*7a80*/  BSYNC.RECONVERGENT B0 ;  /* 0x0000000000007941 */ /* 0x000fea0003800200 */
.L_x_2027:
        /* <DEDUP_REMOVED lines=10> */
.L_x_2034:
[----:B------:R-:W0:Y:S02]  /*7b30*/  LDS R2, [R0] ;  /* 0x0000000000027984 */ /* 0x000e240000000800 */
[----:B0-----:R-:W-:-:S05]  /*7b40*/  HADD2 R3, R2, R32 ;  /* 0x0000002002037230 */ /* 0x001fca0000000000 */
[----:B------:R-:W0:Y:S02]  /*7b50*/  ATOMS.CAST.SPIN P0, [R0], R2, R3 ;  /* 0x000000020000758d */ /* 0x000e240001800003 */
[----:B0-----:R-:W-:Y:S05]  /*7b60*/  @!P0 BRA `(.L_x_2034) ;  /* 0xfffffffc00f08947 */ /* 0x001fea000383ffff */
[----:B------:R-:W-:Y:S05]  /*7b70*/  BRA `(.L_x_2032) ;  /* 0x00000000000c7947 */ /* 0x000fea0003800000 */
.L_x_2033:
[----:B------:R-:W2:Y:S02]  /*7b80*/  LD.E R0, desc[UR10][R4.64] ;  /* 0x0000000a04007980 */ /* 0x000ea4000c101900 */
[----:B--2---:R-:W-:-:S05]  /*7b90*/  IADD3 R3, PT, PT, R32, R0, RZ ;  /* 0x0000000020037210 */ /* 0x004fca0007ffe0ff */
[----:B------:R0:W-:Y:S02]  /*7ba0*/  ST.E desc[UR10][R4.64], R3 ;  /* 0x0000000304007985 */ /* 0x0001e4000c10190a */
.L_x_2032:
[----:B------:R-:W-:Y:S05]  /*7bb0*/  BSYNC.RECONVERGENT B0 ;  /* 0x0000000000007941 */ /* 0x000fea0003800200 */
.L_x_2031:
[----:B------:R1:W-:Y:S01]  /*7bc0*/  ATOM.E.ADD.F16x2.RN.STRONG.GPU P0, RZ, desc[UR10][R4.64+0x4], R31 ;  /* 0x8000041f04ff79a2 */ /* 0x0003e2000c10e10a */
[----:B------:R-:W-:Y:S04]  /*7bd0*/  BSSY.RECONVERGENT B0, `(.L_x_2035) ;  /* 0x000000e000007945 */ /* 0x000fe80003800200 */
[----:B-1----:R-:W-:Y:S05]  /*7be0*/  @P0 BRA `(.L_x_2036) ;  /* 0x0000000000300947 */ /* 0x002fea0003800000 */
[----:B------:R-:W1:Y:S02]  /*7bf0*/  QSPC.E.S P0, RZ, [R4+0x4] ;  /* 0x0000040004ff73aa */ /* 0x000e640000000500 */
[----:B-1----:R-:W-:Y:S05]  /*7c00*/  @!P0 BRA `(.L_x_2037) ;  /* 0x00000000001c8947 */ /* 0x002fea0003800000 */
[----:B------:R-:W-:-:S04]  /*7c10*/  MOV R2, R4 ;  /* 0x0000000400027202 */ /* 0x000fc80000000f00 */
[----:B------:R-:W-:-:S07]  /*7c20*/  MOV R0, R2 ;  /* 0x0000000200007202 */ /* 0x000fce0000000f00 */
.L_x_2038:
[----:B------:R-:W0:Y:S02]  /*7c30*/  LDS R2, [R0+0x4] ;  /* 0x0000040000027984 */ /* 0x000e240000000800 */
[----:B0-----:R-:W-:-:S05]  /*7c40*/  HFMA2 R3, R2, 1, 1, R31 ;  /* 0x3c003c0002037831 */ /* 0x001fca000000001f */
[----:B------:R-:W0:Y:S02]  /*7c50*/  ATOMS.CAST.SPIN P0, [R0+0x4], R2, R3 ;  /* 0x000004020000758d */ /* 0x000e240001800003 */
[----:B0-----:R-:W-:Y:S05]  /*7c60*/  @!P0 BRA `(.L_x_2038) ;  /* 0xfffffffc00f08947 */ /* 0x001fea000383ffff */
[----:B------:R-:W-:Y:S05]  /*7c70*/  BRA `(.L_x_2036) ;  /* 0x00000000000c7947 */ /* 0x000fea0003800000 */
.L_x_2037:
[----:B------:R-:W0:Y:S02]  /*7c80*/  LD.E R0, desc[UR10][R4.64+0x4] ;  /* 0x0000040a04007980 */ /* 0x000e24000c101900 */
[----:B0-----:R-:W-:-:S05]  /*7c90*/  IADD3 R3, PT, PT, R31, R0, RZ ;  /* 0x000000001f037210 */ /* 0x001fca0007ffe0ff */
[----:B------:R1:W-:Y:S02]  /*7ca0*/  ST.E desc[UR10][R4.64+0x4], R3 ;  /* 0x0000040304007985 */ /* 0x0003e4000c10190a */
.L_x_2036:
[----:B------:R-:W-:Y:S05]  /*7cb0*/  BSYNC.RECONVERGENT B0 ;  /* 0x0000000000007941 */ /* 0x000fea0003800200 */
.L_x_2035:
        /* <DEDUP_REMOVED lines=10> */
.L_x_2042:
[----:B------:R-:W0:Y:S02]  /*7d60*/  LDS R2, [R0] ;  /* 0x0000000000027984 */ /* 0x000e240000000800 */
[----:B0-----:R-:W-:-:S05]  /*7d70*/  HADD2 R3, R2, R30 ;  /* 0x0000001e02037230 */ /* 0x001fca0000000000 */
[----:B------:R-:W0:Y:S02]  /*7d80*/  ATOMS.CAST.SPIN P0, [R0], R2, R3 ;  /* 0x000000020000758d */ /* 0x000e240001800003 */
[----:B0-----:R-:W-:Y:S05]  /*7d90*/  @!P0 BRA `(.L_x_2042) ;  /* 0xfffffffc00f08947 */ /* 0x001fea000383ffff */
[----:B------:R-:W-:Y:S05]  /*7da0*/  BRA `(.L_x_2040) ;  /* 0x00000000000c7947 */ /* 0x000fea0003800000 */
.L_x_2041:
[----:B------:R-:W2:Y:S02]  /*7db0*/  LD.E R0, desc[UR10][R4.64] ;  /* 0x0000000a04007980 */ /* 0x000ea4000c101900 */
[----:B--2---:R-:W-:-:S05]  /*7dc0*/  IADD3 R3, PT, PT, R30, R0, RZ ;  /* 0x000000001e037210 */ /* 0x004fca0007ffe0ff */
[----:B------:R0:W-:Y:S02]  /*7dd0*/  ST.E desc[UR10][R4.64], R3 ;  /* 0x0000000304007985 */ /* 0x0001e4000c10190a */
.L_x_2040:
[----:B------:R-:W-:Y:S05]  /*7de0*/  BSYNC.RECONVERGENT B0 ;  /* 0x0000000000007941 */ /* 0x000fea0003800200 */
.L_x_2039:
[----:B------:R1:W-:Y:S02]  /*7df0*/  ATOM.E.ADD.F16x2.RN.STRONG.GPU P0, RZ, desc[UR10][R4.64+0x4], R29 ;  /* 0x8000041d04ff79a2 */ /* 0x0003e4000c10e10a */
[----:B-1----:R-:W-:Y:S05]  /*7e00*/  @P0 EXIT ;  /* 0x000000000000094d */ /* 0x002fea0003800000 */
[----:B------:R-:W1:Y:S02]  /*7e10*/  QSPC.E.S P0, RZ, [R4+0x4] ;  /* 0x0000040004ff73aa */ /* 0x000e640000000500 */
[----:B-1----:R-:W-:Y:S05]  /*7e20*/  @!P0 BRA `(.L_x_2043) ;  /* 0x00000000001c8947 */ /* 0x002fea0003800000 */
[----:B------:R-:W-:-:S04]  /*7e30*/  MOV R2, R4 ;  /* 0x0000000400027202 */ /* 0x000fc80000000f00 */
[----:B------:R-:W-:-:S07]  /*7e40*/  MOV R0, R2 ;  /* 0x0000000200007202 */ /* 0x000fce0000000f00 */
.L_x_2044:
[----:B------:R-:W0:Y:S02]  /*7e50*/  LDS R2, [R0+0x4] ;  /* 0x0000040000027984 */ /* 0x000e240000000800 */
[----:B0-----:R-:W-:-:S05]  /*7e60*/  HFMA2 R3, R2, 1, 1, R29 ;  /* 0x3c003c0002037831 */ /* 0x001fca000000001d */
[----:B------:R-:W0:Y:S02]  /*7e70*/  ATOMS.CAST.SPIN P0, [R0+0x4], R2, R3 ;  /* 0x000004020000758d */ /* 0x000e240001800003 */
[----:B0-----:R-:W-:Y:S05]  /*7e80*/  @!P0 BRA `(.L_x_2044) ;  /* 0xfffffffc00f08947 */ /* 0x001fea000383ffff */
[----:B------:R-:W-:Y:S05]  /*7e90*/  EXIT ;  /* 0x000000000000794d */ /* 0x000fea0003800000 */
.L_x_2043:
[----:B------:R-:W0:Y:S02]  /*7ea0*/  LD.E R0, desc[UR10][R4.64+0x4] ;  /* 0x0000040a04007980 */ /* 0x000e24000c101900 */
[----:B0-----:R-:W-:-:S05]  /*7eb0*/  IADD3 R3, PT, PT, R29, R0, RZ ;  /* 0x000000001d037210 */ /* 0x001fca0007ffe0ff */
[----:B------:R-:W-:Y:S01]  /*7ec0*/  ST.E desc[UR10][R4.64+0x4], R3 ;  /* 0x0000040304007985 */ /* 0x000fe2000c10190a */
[----:B------:R-:W-:Y:S05]  /*7ed0*/  EXIT ;  /* 0x000000000000794d */ /* 0x000fea0003800000 */
.L_x_2045:
        /* <DEDUP_REMOVED lines=10> */
.L_x_3599:


//--------------------- .text._Z23gemm_half_q_half_kernelILi3ELi14ELb0ELb0ELi32EEvPK6__halfPKjS4_S2_PS0_iiiiPKtS7_iiiiiibS2_i --------------------------
	.section	.text._Z23gemm_half_q_half_kernelILi3ELi14ELb0ELb0ELi32EEvPK6__halfPKjS4_S2_PS0_iiiiPKtS7_iiiiiibS2_i,"ax",@progbits
	.align	128
        .global         _Z23gemm_half_q_half_kernelILi3ELi14ELb0ELb0ELi32EEvPK6__halfPKjS4_S2_PS0_iiiiPKtS7_iiiiiibS2_i
        .type           _Z23gemm_half_q_half_kernelILi3ELi14ELb0ELb0ELi32EEvPK6__halfPKjS4_S2_PS0_iiiiPKtS7_iiiiiibS2_i,@function
        .size           _Z23gemm_half_q_half_kernelILi3ELi14ELb0ELb0ELi32EEvPK6__halfPKjS4_S2_PS0_iiiiPKtS7_iiiiiibS2_i,(.L_x_3600 - _Z23gemm_half_q_half_kernelILi3ELi14ELb0ELb0ELi32EEvPK6__halfPKjS4_S2_PS0_iiiiPKtS7_iiiiiibS2_i)
        .other          _Z23gemm_half_q_half_kernelILi3ELi14ELb0ELb0ELi32EEvPK6__halfPKjS4_S2_PS0_iiiiPKtS7_iiiiiibS2_i,@"STO_CUDA_ENTRY STV_DEFAULT"
_Z23gemm_half_q_half_kernelILi3ELi14ELb0ELb0ELi32EEvPK6__halfPKjS4_S2_PS0_iiiiPKtS7_iiiiiibS2_i:
.text._Z23gemm_half_q_half_kernelILi3ELi14ELb0ELb0ELi32EEvPK6__halfPKjS4_S2_PS0_iiiiPKtS7_iiiiiibS2_i:
        /* <DEDUP_REMOVED lines=50> */
.L_x_2051:
[----:B------:R-:W-:Y:S02]  /*0320*/  IADD3 R5, P2, PT, R7, R16, RZ ;  /* 0x0000001007057210 */ /* 0x000fe40007f5e0ff */
[C---:B------:R-:W-:Y:S02]  /*0330*/  IADD3 R8, PT, PT, R16.reuse, UR6, RZ ;  /* 0x0000000610087c10 */ /* 0x040fe4000fffe0ff */
[----:B------:R-:W-:Y:S02]  /*0340*/  LEA.HI.X.SX32 R16, R16, RZ, 0x1, P2 ;  /* 0x000000ff10107211 */ /* 0x000fe400010f0eff */
[----:B------:R-:W-:Y:S02]  /*0350*/  LEA R4, P2, R5, UR4, 0x1 ;  /* 0x0000000405047c11 */ /* 0x000fe4000f8408ff */
[----:B------:R-:W-:Y:S02]  /*0360*/  IADD3 R12, PT, PT, R8, UR6, RZ ;  /* 0x00000006080c7c10 */ /* 0x000fe4000fffe0ff */
[----:B------:R-:W-:-:S02]  /*0370*/  IADD3 R9, P3, PT, R7, R8, RZ ;  /* 0x0000000807097210 */ /* 0x000fc40007f7e0ff */
[----:B------:R-:W-:Y:S02]  /*0380*/  LEA.HI.X R5, R5, UR5, R16, 0x1, P2 ;  /* 0x0000000505057c11 */ /* 0x000fe400090f0c10 */
[----:B------:R-:W-:Y:S02]  /*0390*/  IADD3 R16, PT, PT, R12, UR6, RZ ;  /* 0x000000060c107c10 */ /* 0x000fe4000fffe0ff */
        /* <DEDUP_REMOVED lines=24> */
.L_x_2050:
        /* <DEDUP_REMOVED lines=20> */
.L_x_2052:
[----:B------:R-:W-:-:S13]  /*0660*/  ISETP.EQ.AND P2, PT, R17, RZ, PT ;  /* 0x000000ff1100720c */ /* 0x000fda0003f42270 */
[----:B------:R-:W-:Y:S05]  /*0670*/  @!P0 BRA P2, `(.L_x_2047) ;  /* 0x00000004007c8947 */ /* 0x000fea0001000000 */
.L_x_2049:
        /* <DEDUP_REMOVED lines=12> */
.L_x_2048:
        /* <DEDUP_REMOVED lines=17> */
.L_x_2055:
[----:B-----5:R-:W-:Y:S02]  /*0850*/  IADD3 R5, P2, PT, R7, R18, RZ ;  /* 0x0000001207057210 */ /* 0x020fe40007f5e0ff */
[C---:B------:R-:W-:Y:S02]  /*0860*/  IADD3 R8, PT, PT, R18.reuse, UR6, RZ ;  /* 0x0000000612087c10 */ /* 0x040fe4000fffe0ff */
[----:B------:R-:W-:Y:S02]  /*0870*/  LEA.HI.X.SX32 R18, R18, RZ, 0x1, P2 ;  /* 0x000000ff12127211 */ /* 0x000fe400010f0eff */
[----:B0-----:R-:W-:Y:S02]  /*0880*/  LEA R4, P2, R5, UR4, 0x1 ;  /* 0x0000000405047c11 */ /* 0x001fe4000f8408ff */
        /* <DEDUP_REMOVED lines=28> */
.L_x_2054:
        /* <DEDUP_REMOVED lines=21> */
.L_x_2056:
[----:B------:R-:W-:-:S13]  /*0ba0*/  ISETP.NE.OR P0, PT, R17, RZ, P0 ;  /* 0x000000ff1100720c */ /* 0x000fda0000705670 */
[----:B------:R-:W-:Y:S05]  /*0bb0*/  @!P0 BRA `(.L_x_2047) ;  /* 0x00000000002c8947 */ /* 0x000fea0003800000 */
.L_x_2053:
[----:B-----5:R-:W-:-:S04]  /*0bc0*/  IADD3 R5, P0, PT, R7, R18, RZ ;  /* 0x0000001207057210 */ /* 0x020fc80007f1e0ff */
        /* <DEDUP_REMOVED lines=10> */
.L_x_2047:
[----:B------:R-:W-:Y:S05]  /*0c70*/  BSYNC.RECONVERGENT B0 ;  /* 0x0000000000007941 */ /* 0x000fea0003800200 */
.L_x_2046:
        /* <DEDUP_REMOVED lines=9> */
[----:B------:R-:W-:Y:S01]  /*0d10*/  VIMNMX R18, PT, PT, R19, 0x1, !PT ;  /* 0x0000000113127848 */ /* 0x000fe20007fe0100 */
[----:B0-----:R-:W-:-:S03]  /*0d20*/  IMAD R5, R29, R7, RZ ;  /* 0x000000071d057224 */ /* 0x001fc600078e02ff */
        /* <DEDUP_REMOVED lines=11> */
.L_x_2060:
        /* <DEDUP_REMOVED lines=15> */
.L_x_2059:
        /* <DEDUP_REMOVED lines=12> */
.L_x_2061:
[----:B------:R-:W-:-:S13]  /*0f90*/  ISETP.NE.OR P0, PT, R18, RZ, P0 ;  /* 0x000000ff1200720c */ /* 0x000fda0000705670 */
[----:B------:R-:W-:Y:S05]  /*0fa0*/  @!P0 BRA `(.L_x_2057) ;  /* 0x00000000001c8947 */ /* 0x000fea0003800000 */
.L_x_2058:
[----:B0-----:R-:W0:Y:S02]  /*0fb0*/  LDC.64 R4, c[0x0][0x3a0] ;  /* 0x0000e800ff047b82 */ /* 0x001e240000000a00 */
.L_x_2062:
[----:B0-----:R-:W-:Y:S01]  /*0fc0*/  IMAD.WIDE R8, R10, 0x2, R4 ;  /* 0x000000020a087825 */ /* 0x001fe200078e0204 */
[----:B------:R-:W-:Y:S02]  /*0fd0*/  IADD3 R18, PT, PT, R18, 0x1, RZ ;  /* 0x0000000112127810 */ /* 0x000fe40007ffe0ff */
[----:B------:R-:W-:Y:S02]  /*0fe0*/  IADD3 R10, PT, PT, R10, R7, RZ ;  /* 0x000000070a0a7210 */ /* 0x000fe40007ffe0ff */
[----:B------:R1:W-:Y:S01]  /*0ff0*/  STG.E.64 desc[UR10][R8.64], RZ ;  /* 0x000000ff08007986 */ /* 0x0003e2000c101b0a */
[----:B------:R-:W-:-:S13]  /*1000*/  ISETP.NE.AND P0, PT, R18, RZ, PT ;  /* 0x000000ff1200720c */ /* 0x000fda0003f05270 */
[----:B-1----:R-:W-:Y:S05]  /*1010*/  @P0 BRA `(.L_x_2062) ;  /* 0xfffffffc00e80947 */ /* 0x002fea000383ffff */
.L_x_2057:
        /* <DEDUP_REMOVED lines=9> */
[----:B------:R-:W2:Y:S01]  /*10b0*/  LDC.64 R12, c[0x0][0x3b8] ;  /* 0x0000ee00ff0c7b82 */ /* 0x000ea20000000a00 */
[----:B0-----:R-:W-:-:S05]  /*10c0*/  SHF.L.U32 R5, R2, 0x6, RZ ;  /* 0x0000000602057819 */ /* 0x001fca00000006ff */
[----:B--2---:R-:W-:-:S05]  /*10d0*/  IMAD.WIDE.U32 R4, R5, 0x2, R12 ;  /* 0x0000000205047825 */ /* 0x004fca00078e000c */
        /* <DEDUP_REMOVED lines=8> */
.L_x_2064:
        /* <DEDUP_REMOVED lines=25> */
[----:B------:R-:W-:Y:S02]  /*12f0*/  IADD3 R2, PT, PT, R2, 0x1, R3 ;  /* 0x0000000102027810 */ /* 0x000fe40007ffe003 */
[----:B------:R-:W-:Y:S01]  /*1300*/  IADD3 R21, PT, PT, R18, 0x1, R21 ;  /* 0x0000000112157810 */ /* 0x000fe20007ffe015 */
[----:B------:R-:W-:Y:S01]  /*1310*/  IMAD R3, R16, R16, R16 ;  /* 0x0000001010037224 */ /* 0x000fe200078e0210 */
[----:B---3--:R-:W-:Y:S01]  /*1320*/  IADD3 R17, PT, PT, R8, R17, RZ ;  /* 0x0000001108117210 */ /* 0x008fe20007ffe0ff */
[----:B------:R-:W-:Y:S01]  /*1330*/  IMAD R18, R19, R19, R19 ;  /* 0x0000001313127224 */ /* 0x000fe200078e0213 */
[----:B------:R-:W4:Y:S02]  /*1340*/  I2F.F16 R27, R21 ;  /* 0x00000015001b7306 */ /* 0x000f240000200c00 */
[----:B------:R-:W-:-:S02]  /*1350*/  IADD3 R3, PT, PT, R16, 0x1, R3 ;  /* 0x0000000110037810 */ /* 0x000fc40007ffe003 */
[----:B------:R-:W-:Y:S02]  /*1360*/  IADD3 R18, PT, PT, R19, 0x1, R18 ;  /* 0x0000000113127810 */ /* 0x000fe40007ffe012 */
[----:B------:R-:W-:Y:S02]  /*1370*/  ISETP.GE.AND P0, PT, R17, R28, PT ;  /* 0x0000001c1100720c */ /* 0x000fe40003f06270 */
[----:B0-----:R-:W0:Y:S01]  /*1380*/  I2F.F16 R5, R18 ;  /* 0x0000001200057306 */ /* 0x001e220000200c00 */
[----:B----4-:R-:W-:-:S07]  /*1390*/  HMUL2 R27, R27.H0_H0, R4.H0_H0 ;  /* 0x200000041b1b7232 */ /* 0x010fce0000000800 */
[----:B------:R-:W2:Y:S01]  /*13a0*/  I2F.F16 R25, R2 ;  /* 0x0000000200197306 */ /* 0x000ea20000200c00 */
[----:B0-----:R-:W-:-:S07]  /*13b0*/  HMUL2 R26, R5.H0_H0, R4.H0_H0 ;  /* 0x20000004051a7232 */ /* 0x001fce0000000800 */
[----:B------:R-:W0:Y:S01]  /*13c0*/  I2F.F16 R3, R3 ;  /* 0x0000000300037306 */ /* 0x000e220000200c00 */
[-C--:B--2---:R-:W-:Y:S02]  /*13d0*/  HMUL2 R25, R25.H0_H0, R4.reuse.H0_H0 ;  /* 0x2000000419197232 */ /* 0x084fe40000000800 */
[----:B0-----:R-:W-:Y:S01]  /*13e0*/  HMUL2 R24, R3.H0_H0, R4.H0_H0 ;  /* 0x2000000403187232 */ /* 0x001fe20000000800 */
[----:B------:R-:W-:Y:S06]  /*13f0*/  @!P0 BRA `(.L_x_2064) ;  /* 0xfffffffc00588947 */ /* 0x000fec000383ffff */
.L_x_2063:
        /* <DEDUP_REMOVED lines=20> */
.L_x_2065:
        /* <DEDUP_REMOVED lines=8> */
.L_x_2066:
        /* <DEDUP_REMOVED lines=8> */
.L_x_2067:
        /* <DEDUP_REMOVED lines=8> */
.L_x_2068:
        /* <DEDUP_REMOVED lines=8> */
.L_x_2069:
        /* <DEDUP_REMOVED lines=43> */
[----:B------:R-:W-:Y:S01]  /*19f0*/  SHF.R.U32.HI R32, RZ, 0x8, R13 ;  /* 0x00000008ff207819 */ /* 0x000fe2000001160d */
[----:B------:R-:W-:Y:S01]  /*1a00*/  HADD2 R13, R0, -1032, -1032 ;  /* 0xe408e408000d7430 */ /* 0x000fe20000000000 */
[----:B------:R-:W-:Y:S02]  /*1a10*/  LOP3.LUT R22, R15, 0xf000f0, RZ, 0xc0, !PT ;  /* 0x00f000f00f167812 */ /* 0x000fe400078ec0ff */
[----:B------:R-:W-:Y:S02]  /*1a20*/  SHF.R.U32.HI R43, RZ, 0x8, R15 ;  /* 0x00000008ff2b7819 */ /* 0x000fe4000001160f */
[----:B------:R-:W-:Y:S01]  /*1a30*/  LOP3.LUT R2, R2, 0x64006400, RZ, 0xfc, !PT ;  /* 0x6400640002027812 */ /* 0x000fe200078efcff */
[--C-:B------:R-:W-:Y:S01]  /*1a40*/  HADD2.F32 R0, -RZ, R13.reuse.H0_H0 ;  /* 0x2000000dff007230 */ /* 0x100fe20000004100 */
        /* <DEDUP_REMOVED lines=8> */
[----:B------:R-:W-:-:S02]  /*1ad0*/  HADD2.F32 R14, -RZ, R13.H1_H1 ;  /* 0x3000000dff0e7230 */ /* 0x000fc40000004100 */
[----:B------:R-:W-:Y:S01]  /*1ae0*/  HFMA2 R36, R19, R10.H0_H0, -72, -72 ;  /* 0xd480d48013247431 */ /* 0x000fe2000004000a */
[----:B------:R-:W0:Y:S01]  /*1af0*/  LDS.64 R12, [UR7+0x8] ;  /* 0x00000807ff0c7984 */ /* 0x000e220008000a00 */
[--C-:B------:R-:W-:Y:S02]  /*1b00*/  HADD2.F32 R2, -RZ, R16.reuse.H0_H0 ;  /* 0x20000010ff027230 */ /* 0x100fe40000004100 */
[----:B------:R-:W-:Y:S01]  /*1b10*/  FFMA.FTZ R19, R0, R5, RZ ;  /* 0x0000000500137223 */ /* 0x000fe200000100ff */
[----:B------:R-:W-:Y:S01]  /*1b20*/  HADD2.F32 R15, -RZ, R16.H1_H1 ;  /* 0x30000010ff0f7230 */ /* 0x000fe20000004100 */
[----:B------:R-:W-:Y:S01]  /*1b30*/  LOP3.LUT R23, R20, 0x64006400, RZ, 0xfc, !PT ;  /* 0x6400640014177812 */ /* 0x000fe200078efcff */
[----:B------:R-:W-:Y:S02]  /*1b40*/  HADD2.F32 R3, -RZ, R17.H0_H0 ;  /* 0x20000011ff037230 */ /* 0x000fe40000004100 */
[----:B------:R-:W-:Y:S01]  /*1b50*/  FFMA.FTZ R38, R14, R31, R19 ;  /* 0x0000001f0e267223 */ /* 0x000fe20000010013 */
[----:B------:R-:W-:Y:S01]  /*1b60*/  HADD2.F32 R4, -RZ, R21.H0_H0 ;  /* 0x20000015ff047230 */ /* 0x000fe20000004100 */
[----:B------:R-:W-:Y:S01]  /*1b70*/  LOP3.LUT R19, R22, 0x64006400, RZ, 0xfc, !PT ;  /* 0x6400640016137812 */ /* 0x000fe200078efcff */
[----:B------:R-:W-:-:S02]  /*1b80*/  HADD2.F32 R16, -RZ, R17.H1_H1 ;  /* 0x30000011ff107230 */ /* 0x000fc40000004100 */
[C---:B------:R-:W-:Y:S01]  /*1b90*/  FFMA.FTZ R37, R5.reuse, R3, RZ ;  /* 0x0000000305257223 */ /* 0x040fe200000100ff */
[----:B------:R-:W-:Y:S01]  /*1ba0*/  HADD2.F32 R17, -RZ, R21.H1_H1 ;  /* 0x30000015ff117230 */ /* 0x000fe20000004100 */
[----:B------:R-:W-:Y:S01]  /*1bb0*/  LOP3.LUT R21, R18, 0x64006400, RZ, 0xfc, !PT ;  /* 0x6400640012157812 */ /* 0x000fe200078efcff */
[C---:B------:R-:W-:Y:S01]  /*1bc0*/  FFMA.FTZ R18, R5.reuse, R2, RZ ;  /* 0x0000000205127223 */ /* 0x040fe200000100ff */
[----:B------:R-:W-:Y:S01]  /*1bd0*/  FFMA.FTZ R20, R5, R4, RZ ;  /* 0x0000000405147223 */ /* 0x000fe200000100ff */
[C---:B------:R-:W-:Y:S01]  /*1be0*/  FFMA.FTZ R42, R31.reuse, R16, R37 ;  /* 0x000000101f2a7223 */ /* 0x040fe20000010025 */
[-C--:B------:R-:W-:Y:S02]  /*1bf0*/  HFMA2 R23, R23, R10.reuse.H0_H0, -72, -72 ;  /* 0xd480d48017177431 */ /* 0x080fe4000004000a */
[C---:B------:R-:W-:Y:S01]  /*1c00*/  FFMA.FTZ R35, R31.reuse, R15, R18 ;  /* 0x0000000f1f237223 */ /* 0x040fe20000010012 */
[-C--:B------:R-:W-:Y:S02]  /*1c10*/  HFMA2 R21, R21, R10.reuse.H0_H0, -72, -72 ;  /* 0xd480d48015157431 */ /* 0x080fe4000004000a */
[----:B------:R-:W-:Y:S01]  /*1c20*/  FFMA.FTZ R44, R31, R17, R20 ;  /* 0x000000111f2c7223 */ /* 0x000fe20000010014 */
[----:B------:R-:W-:-:S02]  /*1c30*/  HFMA2 R31, R19, R10.H0_H0, -72, -72 ;  /* 0xd480d480131f7431 */ /* 0x000fc4000004000a */
[----:B------:R-:W-:Y:S02]  /*1c40*/  HADD2.F32 R5, -RZ, R36.H0_H0 ;  /* 0x20000024ff057230 */ /* 0x000fe40000004100 */
[--C-:B------:R-:W-:Y:S02]  /*1c50*/  HADD2.F32 R19, -RZ, R21.reuse.H0_H0 ;  /* 0x20000015ff137230 */ /* 0x100fe40000004100 */
[----:B------:R-:W-:Y:S02]  /*1c60*/  HADD2.F32 R20, -RZ, R21.H1_H1 ;  /* 0x30000015ff147230 */ /* 0x000fe40000004100 */
[--C-:B------:R-:W-:Y:S02]  /*1c70*/  HADD2.F32 R21, -RZ, R23.reuse.H0_H0 ;  /* 0x20000017ff157230 */ /* 0x100fe40000004100 */
[----:B------:R-:W-:Y:S02]  /*1c80*/  HADD2.F32 R22, -RZ, R23.H1_H1 ;  /* 0x30000017ff167230 */ /* 0x000fe40000004100 */
[----:B------:R-:W-:-:S02]  /*1c90*/  HADD2.F32 R23, -RZ, R31.H0_H0 ;  /* 0x2000001fff177230 */ /* 0x000fc40000004100 */
[----:B------:R-:W-:Y:S02]  /*1ca0*/  HADD2.F32 R18, -RZ, R36.H1_H1 ;  /* 0x30000024ff127230 */ /* 0x000fe40000004100 */
[----:B------:R-:W-:Y:S02]  /*1cb0*/  HADD2.F32 R36, -RZ, R31.H1_H1 ;  /* 0x3000001fff247230 */ /* 0x000fe40000004100 */
[----:B------:R-:W-:Y:S01]  /*1cc0*/  FFMA.FTZ R31, R5, R40, R38 ;  /* 0x00000028051f7223 */ /* 0x000fe20000010026 */
        /* <DEDUP_REMOVED lines=46> */
[----:B------:R-:W-:Y:S02]  /*1fb0*/  HADD2.F32 R45, -RZ, R34.H0_H0 ;  /* 0x20000022ff2d7230 */ /* 0x000fe40000004100 */
[----:B------:R-:W-:-:S02]  /*1fc0*/  HFMA2 R33, R33, R10.H0_H0, -72, -72 ;  /* 0xd480d48021217431 */ /* 0x000fc4000004000a */
[----:B------:R-:W-:Y:S02]  /*1fd0*/  HADD2.F32 R46, -RZ, R31.H0_H0 ;  /* 0x2000001fff2e7230 */ /* 0x000fe40000004100 */
[----:B------:R-:W-:Y:S01]  /*1fe0*/  FFMA.FTZ R50, R41, R12, R50 ;  /* 0x0000000c29327223 */ /* 0x000fe20000010032 */
[----:B------:R-:W-:Y:S02]  /*1ff0*/  HADD2.F32 R48, -RZ, R35.H0_H0 ;  /* 0x20000023ff307230 */ /* 0x000fe40000004100 */
[C---:B------:R-:W-:Y:S01]  /*2000*/  FFMA.FTZ R30, R12.reuse, R42, R51 ;  /* 0x0000002a0c1e7223 */ /* 0x040fe20000010033 */
[C---:B------:R-:W-:Y:S01]  /*2010*/  FFMA.FTZ R53, R12.reuse, R44, R53 ;  /* 0x0000002c0c357223 */ /* 0x040fe20000010035 */
[----:B------:R-:W-:Y:S02]  /*2020*/  HADD2.F32 R47, -RZ, R33.H0_H0 ;  /* 0x20000021ff2f7230 */ /* 0x000fe40000004100 */
[----:B------:R-:W-:Y:S01]  /*2030*/  FFMA.FTZ R52, R12, R43, R52 ;  /* 0x0000002b0c347223 */ /* 0x000fe20000010034 */
[----:B------:R-:W-:-:S02]  /*2040*/  HADD2.F32 R56, -RZ, R34.H1_H1 ;  /* 0x30000022ff387230 */ /* 0x000fc40000004100 */
[----:B------:R-:W-:Y:S01]  /*2050*/  FFMA.FTZ R13, R45, R49, R50 ;  /* 0x000000312d0d7223 */ /* 0x000fe20000010032 */
[----:B------:R-:W-:Y:S02]  /*2060*/  HADD2.F32 R55, -RZ, R31.H1_H1 ;  /* 0x3000001fff377230 */ /* 0x000fe40000004100 */
[C---:B------:R-:W-:Y:S01]  /*2070*/  FFMA.FTZ R30, R49.reuse, R46, R30 ;  /* 0x0000002e311e7223 */ /* 0x040fe2000001001e */
        /* <DEDUP_REMOVED lines=15> */
[----:B------:R-:W-:Y:S01]  /*2170*/  PRMT R33, RZ, 0x5410, RZ ;  /* 0x00005410ff217816 */ /* 0x000fe200000000ff */
[----:B------:R-:W-:Y:S01]  /*2180*/  FMUL.FTZ R32, R49, R32 ;  /* 0x0000002031207220 */ /* 0x000fe20000410000 */
[----:B------:R-:W-:-:S02]  /*2190*/  F2FP.F16.F32.PACK_AB R13, RZ, R13 ;  /* 0x0000000dff0d723e */ /* 0x000fc400000000ff */
[----:B------:R-:W-:Y:S02]  /*21a0*/  F2FP.F16.F32.PACK_AB R30, RZ, R30 ;  /* 0x0000001eff1e723e */ /* 0x000fe400000000ff */
        /* <DEDUP_REMOVED lines=122> */
.L_x_2071:
        /* <DEDUP_REMOVED lines=13> */
[C---:B------:R-:W-:Y:S02]  /*2a20*/  LOP3.LUT R2, R13.reuse, 0xf000f, RZ, 0xc0, !PT ;  /* 0x000f000f0d027812 */ /* 0x040fe400078ec0ff */
[----:B------:R-:W-:Y:S02]  /*2a30*/  LOP3.LUT R18, R13, 0xf000f0, RZ, 0xc0, !PT ;  /* 0x00f000f00d127812 */ /* 0x000fe400078ec0ff */
[----:B------:R-:W-:Y:S01]  /*2a40*/  SHF.R.U32.HI R44, RZ, 0x8, R13 ;  /* 0x00000008ff2c7819 */ /* 0x000fe2000001160d */
[----:B------:R-:W-:Y:S01]  /*2a50*/  HADD2 R13, R0, -1032, -1032 ;  /* 0xe408e408000d7430 */ /* 0x000fe20000000000 */
[----:B------:R-:W-:-:S02]  /*2a60*/  LOP3.LUT R3, R14, 0xf000f, RZ, 0xc0, !PT ;  /* 0x000f000f0e037812 */ /* 0x000fc400078ec0ff */
[C---:B------:R-:W-:Y:S02]  /*2a70*/  LOP3.LUT R12, R15.reuse, 0xf000f, RZ, 0xc0, !PT ;  /* 0x000f000f0f0c7812 */ /* 0x040fe400078ec0ff */
[----:B------:R-:W-:Y:S01]  /*2a80*/  LOP3.LUT R22, R15, 0xf000f0, RZ, 0xc0, !PT ;  /* 0x00f000f00f167812 */ /* 0x000fe200078ec0ff */
[--C-:B------:R-:W-:Y:S01]  /*2a90*/  HADD2.F32 R0, -RZ, R13.reuse.H0_H0 ;  /* 0x2000000dff007230 */ /* 0x100fe20000004100 */
[----:B------:R-:W-:Y:S02]  /*2aa0*/  SHF.R.U32.HI R46, RZ, 0x8, R15 ;  /* 0x00000008ff2e7819 */ /* 0x000fe4000001160f */
[----:B------:R-:W-:Y:S02]  /*2ab0*/  LOP3.LUT R2, R2, 0x64006400, RZ, 0xfc, !PT ;  /* 0x6400640002027812 */ /* 0x000fe400078efcff */
[----:B------:R-:W-:Y:S02]  /*2ac0*/  LOP3.LUT R3, R3, 0x64006400, RZ, 0xfc, !PT ;  /* 0x6400640003037812 */ /* 0x000fe400078efcff */
[----:B------:R-:W-:Y:S01]  /*2ad0*/  LOP3.LUT R15, R12, 0x64006400, RZ, 0xfc, !PT ;  /* 0x640064000c0f7812 */ /* 0x000fe200078efcff */
[----:B------:R-:W-:Y:S01]  /*2ae0*/  HADD2 R16, R2, -1032, -1032 ;  /* 0xe408e40802107430 */ /* 0x000fe20000000000 */
[----:B------:R-:W-:Y:S01]  /*2af0*/  LOP3.LUT R20, R14, 0xf000f0, RZ, 0xc0, !PT ;  /* 0x00f000f00e147812 */ /* 0x000fe200078ec0ff */
[----:B------:R-:W-:Y:S01]  /*2b00*/  HADD2 R17, R3, -1032, -1032 ;  /* 0xe408e40803117430 */ /* 0x000fe20000000000 */
[----:B------:R-:W-:Y:S01]  /*2b10*/  SHF.R.U32.HI R45, RZ, 0x8, R14 ;  /* 0x00000008ff2d7819 */ /* 0x000fe2000001160e */
[----:B------:R-:W-:Y:S01]  /*2b20*/  HADD2.F32 R14, -RZ, R13.H1_H1 ;  /* 0x3000000dff0e7230 */ /* 0x000fe20000004100 */
[----:B------:R-:W-:Y:S01]  /*2b30*/  LOP3.LUT R19, R4, 0x64006400, RZ, 0xfc, !PT ;  /* 0x6400640004137812 */ /* 0x000fe200078efcff */
[----:B------:R-:W0:Y:S01]  /*2b40*/  LDS.64 R12, [UR7+0x18] ;  /* 0x00001807ff0c7984 */ /* 0x000e220008000a00 */
[----:B------:R-:W-:Y:S01]  /*2b50*/  HADD2 R21, R15, -1032, -1032 ;  /* 0xe408e4080f157430 */ /* 0x000fe20000000000 */
[----:B------:R-:W-:Y:S01]  /*2b60*/  LOP3.LUT R23, R20, 0x64006400, RZ, 0xfc, !PT ;  /* 0x6400640014177812 */ /* 0x000fe200078efcff */
[----:B------:R-:W-:-:S02]  /*2b70*/  HADD2.F32 R2, -RZ, R16.H0_H0 ;  /* 0x20000010ff027230 */ /* 0x000fc40000004100 */
[----:B------:R-:W-:Y:S02]  /*2b80*/  HFMA2 R20, R19, R10.H0_H0, -72, -72 ;  /* 0xd480d48013147431 */ /* 0x000fe4000004000a */
[----:B------:R-:W-:Y:S02]  /*2b90*/  HADD2.F32 R15, -RZ, R16.H1_H1 ;  /* 0x30000010ff0f7230 */ /* 0x000fe40000004100 */
[----:B------:R-:W-:Y:S01]  /*2ba0*/  FFMA.FTZ R19, R0, R5, RZ ;  /* 0x0000000500137223 */ /* 0x000fe200000100ff */
[----:B------:R-:W-:Y:S02]  /*2bb0*/  HADD2.F32 R3, -RZ, R17.H0_H0 ;  /* 0x20000011ff037230 */ /* 0x000fe40000004100 */
[----:B------:R-:W-:Y:S01]  /*2bc0*/  FFMA.FTZ R39, R5, R2, RZ ;  /* 0x0000000205277223 */ /* 0x000fe200000100ff */
[----:B------:R-:W-:Y:S02]  /*2bd0*/  HADD2.F32 R4, -RZ, R21.H0_H0 ;  /* 0x20000015ff047230 */ /* 0x000fe40000004100 */
[----:B------:R-:W-:Y:S01]  /*2be0*/  FFMA.FTZ R38, R14, R36, R19 ;  /* 0x000000240e267223 */ /* 0x000fe20000010013 */
[----:B------:R-:W-:-:S02]  /*2bf0*/  HADD2.F32 R16, -RZ, R17.H1_H1 ;  /* 0x30000011ff107230 */ /* 0x000fc40000004100 */
[C---:B------:R-:W-:Y:S01]  /*2c00*/  FFMA.FTZ R47, R5.reuse, R3, RZ ;  /* 0x00000003052f7223 */ /* 0x040fe200000100ff */
[----:B------:R-:W-:Y:S01]  /*2c10*/  HADD2.F32 R17, -RZ, R21.H1_H1 ;  /* 0x30000015ff117230 */ /* 0x000fe20000004100 */
[----:B------:R-:W-:Y:S01]  /*2c20*/  LOP3.LUT R21, R18, 0x64006400, RZ, 0xfc, !PT ;  /* 0x6400640012157812 */ /* 0x000fe200078efcff */
[----:B------:R-:W-:Y:S01]  /*2c30*/  FFMA.FTZ R18, R5, R4, RZ ;  /* 0x0000000405127223 */ /* 0x000fe200000100ff */
[----:B------:R-:W-:Y:S01]  /*2c40*/  LOP3.LUT R19, R22, 0x64006400, RZ, 0xfc, !PT ;  /* 0x6400640016137812 */ /* 0x000fe200078efcff */
[C---:B------:R-:W-:Y:S01]  /*2c50*/  FFMA.FTZ R41, R36.reuse, R15, R39 ;  /* 0x0000000f24297223 */ /* 0x040fe20000010027 */
[C---:B------:R-:W-:Y:S01]  /*2c60*/  FFMA.FTZ R42, R36.reuse, R16, R47 ;  /* 0x00000010242a7223 */ /* 0x040fe2000001002f */
[-C--:B------:R-:W-:Y:S02]  /*2c70*/  HFMA2 R21, R21, R10.reuse.H0_H0, -72, -72 ;  /* 0xd480d48015157431 */ /* 0x080fe4000004000a */
[----:B------:R-:W-:Y:S01]  /*2c80*/  FFMA.FTZ R48, R36, R17, R18 ;  /* 0x0000001124307223 */ /* 0x000fe20000010012 */
[----:B------:R-:W-:-:S02]  /*2c90*/  HFMA2 R23, R23, R10.H0_H0, -72, -72 ;  /* 0xd480d48017177431 */ /* 0x000fc4000004000a */
[--C-:B------:R-:W-:Y:S02]  /*2ca0*/  HADD2.F32 R5, -RZ, R20.reuse.H0_H0 ;  /* 0x20000014ff057230 */ /* 0x100fe40000004100 */
[----:B------:R-:W-:Y:S02]  /*2cb0*/  HFMA2 R36, R19, R10.H0_H0, -72, -72 ;  /* 0xd480d48013247431 */ /* 0x000fe4000004000a */
        /* <DEDUP_REMOVED lines=45> */
[----:B------:R-:W-:Y:S02]  /*2f90*/  LOP3.LUT R49, R46, 0x64006400, RZ, 0xfc, !PT ;  /* 0x640064002e317812 */ /* 0x000fe400078efcff */
[----:B------:R-:W-:Y:S01]  /*2fa0*/  LOP3.LUT R13, R43, 0x64006400, RZ, 0xfc, !PT ;  /* 0x640064002b0d7812 */ /* 0x000fe200078efcff */
[----:B------:R-:W-:Y:S01]  /*2fb0*/  HADD2.F32 R43, -RZ, R56.H1_H1 ;  /* 0x30000038ff2b7230 */ /* 0x000fe20000004100 */
[----:B------:R-:W-:Y:S01]  /*2fc0*/  LOP3.LUT R45, R44, 0x64006400, RZ, 0xfc, !PT ;  /* 0x640064002c2d7812 */ /* 0x000fe200078efcff */
[----:B------:R-:W-:Y:S01]  /*2fd0*/  HFMA2 R49, R49, R10.H0_H0, -72, -72 ;  /* 0xd480d48031317431 */ /* 0x000fe2000004000a */
[----:B------:R-:W-:Y:S01]  /*2fe0*/  LOP3.LUT R47, R12, 0x64006400, RZ, 0xfc, !PT ;  /* 0x640064000c2f7812 */ /* 0x000fe200078efcff */
[----:B------:R-:W-:-:S02]  /*2ff0*/  HADD2.F32 R44, -RZ, R58.H1_H1 ;  /* 0x3000003aff2c7230 */ /* 0x000fc40000004100 */
[-C--:B------:R-:W-:Y:S02]  /*3000*/  HFMA2 R56, R13, R10.reuse.H0_H0, -72, -72 ;  /* 0xd480d4800d387431 */ /* 0x080fe4000004000a */
[----:B------:R-:W-:Y:S01]  /*3010*/  FFMA.FTZ R52, R41, R50, R52 ;  /* 0x0000003229347223 */ /* 0x000fe20000010034 */
[-C--:B------:R-:W-:Y:S02]  /*3020*/  HFMA2 R60, R45, R10.reuse.H0_H0, -72, -72 ;  /* 0xd480d4802d3c7431 */ /* 0x080fe4000004000a */
[----:B------:R-:W-:Y:S02]  /*3030*/  HADD2.F32 R48, -RZ, R49.H0_H0 ;  /* 0x20000031ff307230 */ /* 0x000fe40000004100 */
[----:B------:R-:W-:Y:S02]  /*3040*/  HFMA2 R61, R47, R10.H0_H0, -72, -72 ;  /* 0xd480d4802f3d7431 */ /* 0x000fe4000004000a */
        /* <DEDUP_REMOVED lines=145> */
.L_x_2072:
        /* <DEDUP_REMOVED lines=257> */
.L_x_2073:
        /* <DEDUP_REMOVED lines=38> */
[----:B------:R-:W-:Y:S01]  /*4bd0*/  HADD2.F32 R23, -RZ, R48.H1_H1 ;  /* 0x30000030ff177230 */ /* 0x000fe20000004100 */
[----:B------:R-:W-:Y:S02]  /*4be0*/  LOP3.LUT R12, R12, 0x64006400, RZ, 0xfc, !PT ;  /* 0x640064000c0c7812 */ /* 0x000fe400078efcff */
        /* <DEDUP_REMOVED lines=10> */
[----:B------:R-:W-:Y:S01]  /*4c90*/  HADD2.F32 R15, -RZ, R4.H1_H1 ;  /* 0x30000004ff0f7230 */ /* 0x000fe20000004100 */
[----:B------:R-:W-:-:S02]  /*4ca0*/  LOP3.LUT R40, R40, 0xf000f, RZ, 0xc0, !PT ;  /* 0x000f000f28287812 */ /* 0x000fc400078ec0ff */
[----:B------:R-:W-:Y:S02]  /*4cb0*/  LOP3.LUT R37, R37, 0x64006400, RZ, 0xfc, !PT ;  /* 0x6400640025257812 */ /* 0x000fe400078efcff */
[----:B------:R-:W-:Y:S02]  /*4cc0*/  LOP3.LUT R38, R38, 0x64006400, RZ, 0xfc, !PT ;  /* 0x6400640026267812 */ /* 0x000fe400078efcff */
[----:B------:R-:W-:Y:S02]  /*4cd0*/  LOP3.LUT R39, R39, 0x64006400, RZ, 0xfc, !PT ;  /* 0x6400640027277812 */ /* 0x000fe400078efcff */
[----:B------:R-:W-:Y:S02]  /*4ce0*/  LOP3.LUT R40, R40, 0x64006400, RZ, 0xfc, !PT ;  /* 0x6400640028287812 */ /* 0x000fe400078efcff */
[----:B------:R-:W-:Y:S01]  /*4cf0*/  ISETP.NE.AND P0, PT, R6, 0x1, PT ;  /* 0x000000010600780c */ /* 0x000fe20003f05270 */
[--C-:B0-----:R-:W-:Y:S02]  /*4d00*/  HADD2.F32 R5, -RZ, R2.reuse.H0_H0 ;  /* 0x20000002ff057230 */ /* 0x101fe40000004100 */
[----:B------:R-:W-:-:S02]  /*4d10*/  HADD2.F32 R17, -RZ, R2.H1_H1 ;  /* 0x30000002ff117230 */ /* 0x000fc40000004100 */
[----:B------:R-:W-:Y:S02]  /*4d20*/  HADD2 R2, R12, -1032, -1032 ;  /* 0xe408e4080c027430 */ /* 0x000fe40000000000 */
[--C-:B------:R-:W-:Y:S01]  /*4d30*/  HADD2.F32 R41, -RZ, R3.reuse.H0_H0 ;  /* 0x20000003ff297230 */ /* 0x100fe20000004100 */
[----:B------:R-:W0:Y:S01]  /*4d40*/  LDS.64 R12, [UR7+0x38] ;  /* 0x00003807ff0c7984 */ /* 0x000e220008000a00 */
[----:B------:R-:W-:Y:S02]  /*4d50*/  HADD2.F32 R42, -RZ, R3.H1_H1 ;  /* 0x30000003ff2a7230 */ /* 0x000fe40000004100 */
[----:B------:R-:W-:Y:S02]  /*4d60*/  HADD2 R3, R0, -1032, -1032 ;  /* 0xe408e40800037430 */ /* 0x000fe40000000000 */
[--C-:B------:R-:W-:Y:S02]  /*4d70*/  HADD2.F32 R0, -RZ, R2.reuse.H0_H0 ;  /* 0x20000002ff007230 */ /* 0x100fe40000004100 */
[----:B------:R-:W-:-:S02]  /*4d80*/  HADD2.F32 R10, -RZ, R2.H1_H1 ;  /* 0x30000002ff0a7230 */ /* 0x000fc40000004100 */
[--C-:B------:R-:W-:Y:S02]  /*4d90*/  HADD2.F32 R2, -RZ, R3.reuse.H0_H0 ;  /* 0x20000003ff027230 */ /* 0x100fe40000004100 */
[----:B------:R-:W-:Y:S01]  /*4da0*/  FFMA.FTZ R19, R0, R5, RZ ;  /* 0x0000000500137223 */ /* 0x000fe200000100ff */
[----:B------:R-:W-:Y:S02]  /*4db0*/  HADD2.F32 R14, -RZ, R3.H1_H1 ;  /* 0x30000003ff0e7230 */ /* 0x000fe40000004100 */
[----:B------:R-:W-:Y:S02]  /*4dc0*/  HADD2.F32 R3, -RZ, R4.H0_H0 ;  /* 0x20000004ff037230 */ /* 0x000fe40000004100 */
[----:B------:R-:W-:Y:S01]  /*4dd0*/  FFMA.FTZ R18, R5, R2, RZ ;  /* 0x0000000205127223 */ /* 0x000fe200000100ff */
[--C-:B------:R-:W-:Y:S02]  /*4de0*/  HADD2.F32 R4, -RZ, R16.reuse.H0_H0 ;  /* 0x20000010ff047230 */ /* 0x100fe40000004100 */
[----:B------:R-:W-:Y:S01]  /*4df0*/  FFMA.FTZ R36, R10, R17, R19 ;  /* 0x000000110a247223 */ /* 0x000fe20000010013 */
[----:B------:R-:W-:-:S02]  /*4e00*/  HADD2.F32 R16, -RZ, R16.H1_H1 ;  /* 0x30000010ff107230 */ /* 0x000fc40000004100 */
[----:B------:R-:W-:Y:S01]  /*4e10*/  FFMA.FTZ R20, R5, R3, RZ ;  /* 0x0000000305147223 */ /* 0x000fe200000100ff */
[----:B------:R-:W-:Y:S01]  /*4e20*/  FFMA.FTZ R44, R17, R14, R18 ;  /* 0x0000000e112c7223 */ /* 0x000fe20000010012 */
[----:B------:R-:W-:Y:S01]  /*4e30*/  FFMA.FTZ R5, R5, R4, RZ ;  /* 0x0000000405057223 */ /* 0x000fe200000100ff */
[----:B------:R-:W-:Y:S02]  /*4e40*/  HADD2.F32 R18, -RZ, R43.H0_H0 ;  /* 0x2000002bff127230 */ /* 0x000fe40000004100 */
[C---:B------:R-:W-:Y:S01]  /*4e50*/  FFMA.FTZ R45, R17.reuse, R15, R20 ;  /* 0x0000000f112d7223 */ /* 0x040fe20000010014 */
[----:B------:R-:W-:Y:S02]  /*4e60*/  HADD2.F32 R20, -RZ, R46.H0_H0 ;  /* 0x2000002eff147230 */ /* 0x000fe40000004100 */
[----:B------:R-:W-:Y:S01]  /*4e70*/  FFMA.FTZ R47, R17, R16, R5 ;  /* 0x00000010112f7223 */ /* 0x000fe20000010005 */
[--C-:B------:R-:W-:Y:S02]  /*4e80*/  HADD2.F32 R5, -RZ, R22.reuse.H0_H0 ;  /* 0x20000016ff057230 */ /* 0x100fe40000004100 */
[----:B------:R-:W-:-:S02]  /*4e90*/  HADD2.F32 R17, -RZ, R22.H1_H1 ;  /* 0x30000016ff117230 */ /* 0x000fc40000004100 */
[----:B------:R-:W-:Y:S01]  /*4ea0*/  FFMA.FTZ R46, R41, R20, R45 ;  /* 0x00000014292e7223 */ /* 0x000fe2000001002d */
[----:B------:R-:W-:Y:S02]  /*4eb0*/  HADD2.F32 R22, -RZ, R48.H0_H0 ;  /* 0x20000030ff167230 */ /* 0x000fe40000004100 */
[----:B------:R-:W-:Y:S01]  /*4ec0*/  FFMA.FTZ R36, R5, R41, R36 ;  /* 0x0000002905247223 */ /* 0x000fe20000010024 */
[----:B------:R-:W-:Y:S02]  /*4ed0*/  HADD2.F32 R19, -RZ, R43.H1_H1 ;  /* 0x3000002bff137230 */ /* 0x000fe40000004100 */
[C---:B------:R-:W-:Y:S01]  /*4ee0*/  FFMA.FTZ R43, R41.reuse, R18, R44 ;  /* 0x00000012292b7223 */ /* 0x040fe2000001002c */
[C---:B------:R-:W-:Y:S01]  /*4ef0*/  FFMA.FTZ R46, R42.reuse, R21, R46 ;  /* 0x000000152a2e7223 */ /* 0x040fe2000001002e */
[----:B------:R-:W-:Y:S01]  /*4f00*/  FFMA.FTZ R48, R41, R22, R47 ;  /* 0x0000001629307223 */ /* 0x000fe2000001002f */
[----:B------:R-:W-:Y:S01]  /*4f10*/  FFMA.FTZ R36, R17, R42, R36 ;  /* 0x0000002a11247223 */ /* 0x000fe20000010024 */
[----:B------:R-:W-:Y:S01]  /*4f20*/  FFMA.FTZ R44, R42, R19, R43 ;  /* 0x000000132a2c7223 */ /* 0x000fe2000001002b */
[----:B------:R-:W-:-:S02]  /*4f30*/  HADD2 R45, R38, -1032, -1032 ;  /* 0xe408e408262d7430 */ /* 0x000fc40000000000 */
[----:B------:R-:W-:Y:S01]  /*4f40*/  FFMA.FTZ R43, R42, R23, R48 ;  /* 0x000000172a2b7223 */ /* 0x000fe20000010030 */
[----:B------:R-:W-:Y:S02]  /*4f50*/  HADD2 R42, R37, -1032, -1032 ;  /* 0xe408e408252a7430 */ /* 0x000fe40000000000 */
[----:B------:R-:W-:Y:S02]  /*4f60*/  HADD2 R47, R39, -1032, -1032 ;  /* 0xe408e408272f7430 */ /* 0x000fe40000000000 */
[----:B0-----:R-:W-:Y:S02]  /*4f70*/  HADD2.F32 R41, -RZ, R12.H0_H0 ;  /* 0x2000000cff297230 */ /* 0x001fe40000004100 */
[----:B------:R-:W-:Y:S02]  /*4f80*/  HADD2 R48, R40, -1032, -1032 ;  /* 0xe408e40828307430 */ /* 0x000fe40000000000 */
[----:B------:R-:W-:Y:S02]  /*4f90*/  HADD2.F32 R37, -RZ, R42.H0_H0 ;  /* 0x2000002aff257230 */ /* 0x000fe40000004100 */
[----:B------:R-:W-:-:S02]  /*4fa0*/  HADD2.F32 R38, -RZ, R45.H0_H0 ;  /* 0x2000002dff267230 */ /* 0x000fc40000004100 */
[----:B------:R-:W-:Y:S02]  /*4fb0*/  HADD2.F32 R39, -RZ, R47.H0_H0 ;  /* 0x2000002fff277230 */ /* 0x000fe40000004100 */
        /* <DEDUP_REMOVED lines=9> */
[C---:B------:R-:W-:Y:S01]  /*5050*/  FFMA.FTZ R57, R12.reuse, R44, R57 ;  /* 0x0000002c0c397223 */ /* 0x040fe20000010039 */
[----:B------:R-:W-:Y:S02]  /*5060*/  HADD2.F32 R42, -RZ, R45.H1_H1 ;  /* 0x3000002dff2a7230 */ /* 0x000fe40000004100 */
[----:B------:R-:W-:Y:S01]  /*5070*/  FFMA.FTZ R36, R41, R12, R36 ;  /* 0x0000000c29247223 */ /* 0x000fe20000010024 */
[----:B------:R-:W-:Y:S02]  /*5080*/  HADD2.F32 R53, -RZ, R13.H0_H0 ;  /* 0x2000000dff357230 */ /* 0x000fe40000004100 */
[C---:B------:R-:W-:Y:S01]  /*5090*/  FFMA.FTZ R56, R12.reuse, R43, R56 ;  /* 0x0000002b0c387223 */ /* 0x040fe20000010038 */
[----:B------:R-:W-:Y:S02]  /*50a0*/  HADD2.F32 R47, -RZ, R51.H0_H0 ;  /* 0x20000033ff2f7230 */ /* 0x000fe40000004100 */
[----:B------:R-:W-:Y:S01]  /*50b0*/  FFMA.FTZ R54, R12, R42, R55 ;  /* 0x0000002a0c367223 */ /* 0x000fe20000010037 */
        /* <DEDUP_REMOVED lines=30> */
[----:B------:R-:W-:Y:S01]  /*52a0*/  HFMA2 R35, R36, 1, 1, R35 ;  /* 0x3c003c0024237831 */ /* 0x000fe20000000023 */
[----:B------:R-:W-:Y:S01]  /*52b0*/  MOV R36, R11 ;  /* 0x0000000b00247202 */ /* 0x000fe20000000f00 */
        /* <DEDUP_REMOVED lines=55> */
[----:B------:R-:W-:Y:S01]  /*5630*/  HFMA2 R33, R36, 1, 1, R33 ;  /* 0x3c003c0024217831 */ /* 0x000fe20000000021 */
[----:B------:R-:W-:Y:S01]  /*5640*/  MOV R36, R11 ;  /* 0x0000000b00247202 */ /* 0x000fe20000000f00 */
        /* <DEDUP_REMOVED lines=57> */
.L_x_2070:
[----:B------:R-:W-:-:S04]  /*59e0*/  VIMNMX R3, PT, PT, R28, UR14, PT ;  /* 0x0000000e1c037c48 */ /* 0x000fc8000bfe0100 */
[----:B------:R-:W-:-:S13]  /*59f0*/  ISETP.GT.AND P0, PT, R3, R36, PT ;  /* 0x000000240300720c */ /* 0x000fda0003f04270 */
[----:B------:R-:W-:Y:S05]  /*5a00*/  @!P0 BRA `(.L_x_2074) ;  /* 0x0000001c00788947 */ /* 0x000fea0003800000 */
[----:B------:R-:W-:-:S07]  /*5a10*/  VIMNMX.U32 R37, PT, PT, R28, UR14, PT ;  /* 0x0000000e1c257c48 */ /* 0x000fce000bfe0000 */
.L_x_2076:
[----:B------:R-:W0:Y:S01]  /*5a20*/  LDC.64 R6, c[0x0][0x3a8] ;  /* 0x0000ea00ff067b82 */ /* 0x000e220000000a00 */
[----:B-----5:R1:W5:Y:S01]  /*5a30*/  LDG.E.128.CONSTANT R16, desc[UR10][R8.64] ;  /* 0x0000000a08107981 */ /* 0x020362000c1e9d00 */
[----:B0-----:R-:W-:-:S05]  /*5a40*/  IMAD.WIDE R10, R7, 0x4, R8 ;  /* 0x00000004070a7825 */ /* 0x001fca00078e0208 */
[----:B------:R1:W5:Y:S01]  /*5a50*/  LDG.E.128.CONSTANT R12, desc[UR10][R10.64] ;  /* 0x0000000a0a0c7981 */ /* 0x000362000c1e9d00 */
[----:B------:R-:W-:-:S05]  /*5a60*/  IMAD R6, R29, -0x3, R6 ;  /* 0xfffffffd1d067824 */ /* 0x000fca00078e0206 */
[----:B------:R-:W-:Y:S01]  /*5a70*/  ISETP.GE.AND P0, PT, R6, 0x1, PT ;  /* 0x000000010600780c */ /* 0x000fe20003f06270 */
[----:B------:R-:W-:Y:S01]  /*5a80*/  IMAD.WIDE R2, R7, 0x4, R10 ;  /* 0x0000000407027825 */ /* 0x000fe200078e020a */
[----:B------:R-:W-:Y:S02]  /*5a90*/  MOV R4, R8 ;  /* 0x0000000800047202 */ /* 0x000fe40000000f00 */
[----:B------:R-:W-:-:S09]  /*5aa0*/  MOV R5, R9 ;  /* 0x0000000900057202 */ /* 0x000fd20000000f00 */
[----:B-1----:R-:W-:Y:S05]  /*5ab0*/  @!P0 BRA `(.L_x_2075) ;  /* 0x0000001c00348947 */ /* 0x002fea0003800000 */
        /* <DEDUP_REMOVED lines=63> */
[----:B------:R-:W-:-:S02]  /*5eb0*/  PRMT R27, R27, 0x5410, R26 ;  /* 0x000054101b1b7816 */ /* 0x000fc4000000001a */
[----:B------:R-:W-:Y:S02]  /*5ec0*/  PRMT R25, R25, 0x5410, R24 ;  /* 0x0000541019197816 */ /* 0x000fe40000000018 */
        /* <DEDUP_REMOVED lines=41> */
[----:B------:R-:W0:Y:S01]  /*6160*/  LDS.128 R16, [UR4] ;  /* 0x00000004ff107984 */ /* 0x000e220008000c00 */
        /* <DEDUP_REMOVED lines=35> */
[----:B------:R-:W1:Y:S01]  /*63a0*/  LDS.128 R8, [UR4+0x10] ;  /* 0x00001004ff087984 */ /* 0x000e620008000c00 */
        /* <DEDUP_REMOVED lines=59> */
[----:B------:R-:W0:Y:S01]  /*6760*/  LDS.128 R12, [UR4+0x20] ;  /* 0x00002004ff0c7984 */ /* 0x000e220008000c00 */
        /* <DEDUP_REMOVED lines=258> */
.L_x_2075:
[----:B------:R-:W-:Y:S01]  /*7790*/  IADD3 R36, PT, PT, R36, 0x20, RZ ;  /* 0x0000002024247810 */ /* 0x000fe20007ffe0ff */
[----:B------:R-:W-:Y:S01]  /*77a0*/  UIADD3 UR4, UPT, UPT, UR4, 0x40, URZ ;  /* 0x0000004004047890 */ /* 0x000fe2000fffe0ff */
[----:B------:R-:W-:Y:S02]  /*77b0*/  IMAD.WIDE R8, R7, 0x4, R2 ;  /* 0x0000000407087825 */ /* 0x000fe400078e0202 */
[----:B------:R-:W-:-:S13]  /*77c0*/  ISETP.GE.AND P0, PT, R36, R37, PT ;  /* 0x000000252400720c */ /* 0x000fda0003f06270 */
[----:B------:R-:W-:Y:S05]  /*77d0*/  @!P0 BRA `(.L_x_2076) ;  /* 0xffffffe000908947 */ /* 0x000fea000383ffff */
[----:B------:R-:W-:-:S07]  /*77e0*/  IMAD.WIDE R8, R7, 0xc, R4 ;  /* 0x0000000c07087825 */ /* 0x000fce00078e0204 */
.L_x_2074:
[----:B------:R-:W0:Y:S02]  /*77f0*/  LDCU UR5, c[0x0][0x3dc] ;  /* 0x00007b80ff0577ac */ /* 0x000e240008000800 */
[----:B0-----:R-:W-:-:S04]  /*7800*/  VIMNMX R3, PT, PT, R28, UR5, PT ;  /* 0x000000051c037c48 */ /* 0x001fc8000bfe0100 */
[----:B------:R-:W-:-:S13]  /*7810*/  ISETP.GT.AND P0, PT, R3, R36, PT ;  /* 0x000000240300720c */ /* 0x000fda0003f04270 */
[----:B------:R-:W-:Y:S05]  /*7820*/  @!P0 BRA `(.L_x_2077) ;  /* 0x0000000c00e88947 */ /* 0x000fea0003800000 */
[----:B------:R-:W0:Y:S01]  /*7830*/  S2R R6, SR_CTAID.Y ;  /* 0x0000000000067919 */ /* 0x000e220000002600 */
[----:B------:R-:W0:Y:S01]  /*7840*/  LDC R5, c[0x0][0x3a8] ;  /* 0x0000ea00ff057b82 */ /* 0x000e220000000800 */
[----:B------:R-:W-:Y:S01]  /*7850*/  UIADD3 UR4, UPT, UPT, UR4, 0x50, URZ ;  /* 0x0000005004047890 */ /* 0x000fe2000fffe0ff */
[----:B0-----:R-:W-:-:S11]  /*7860*/  IMAD R6, R6, -0x3, R5 ;  /* 0xfffffffd06067824 */ /* 0x001fd600078e0205 */
.L_x_2079:
[----:B------:R-:W-:-:S13]  /*7870*/  ISETP.GE.AND P0, PT, R6, 0x1, PT ;  /* 0x000000010600780c */ /* 0x000fda0003f06270 */
[----:B------:R-:W-:Y:S05]  /*7880*/  @!P0 BRA `(.L_x_2078) ;  /* 0x0000000c00b88947 */ /* 0x000fea0003800000 */
[----:B-----5:R-:W2:Y:S01]  /*7890*/  LDG.E.128.CONSTANT R12, desc[UR10][R8.64] ;  /* 0x0000000a080c7981 */ /* 0x020ea2000c1e9d00 */
        /* <DEDUP_REMOVED lines=13> */
[----:B------:R-:W-:Y:S02]  /*7970*/  LOP3.LUT R10, R14, 0xc000c, RZ, 0xc0, !PT ;  /* 0x000c000c0e0a7812 */ /* 0x000fe400078ec0ff */
[----:B------:R-:W-:Y:S02]  /*7980*/  LOP3.LUT R12, R15, 0xc000c, RZ, 0xc0, !PT ;  /* 0x000c000c0f0c7812 */ /* 0x000fe400078ec0ff */
[----:B------:R-:W-:Y:S02]  /*7990*/  SHF.R.U32.HI R44, RZ, 0x8, R13 ;  /* 0x00000008ff2c7819 */ /* 0x000fe4000001160d */
[----:B------:R-:W-:Y:S02]  /*79a0*/  SHF.R.U32.HI R41, RZ, 0x8, R14 ;  /* 0x00000008ff297819 */ /* 0x000fe4000001160e */
[----:B------:R-:W-:Y:S02]  /*79b0*/  SHF.R.U32.HI R43, RZ, 0x8, R15 ;  /* 0x00000008ff2b7819 */ /* 0x000fe4000001160f */
[----:B------:R-:W-:-:S02]  /*79c0*/  LOP3.LUT R7, R13, 0x300030, RZ, 0xc0, !PT ;  /* 0x003000300d077812 */ /* 0x000fc400078ec0ff */
[C---:B------:R-:W-:Y:S02]  /*79d0*/  LOP3.LUT R48, R13.reuse, 0xc000c0, RZ, 0xc0, !PT ;  /* 0x00c000c00d307812 */ /* 0x040fe400078ec0ff */
[----:B------:R-:W-:Y:S02]  /*79e0*/  LOP3.LUT R46, R13, 0x30003, RZ, 0xc0, !PT ;  /* 0x000300030d2e7812 */ /* 0x000fe400078ec0ff */
[----:B------:R-:W-:Y:S02]  /*79f0*/  LOP3.LUT R4, R2, 0x64006400, RZ, 0xfc, !PT ;  /* 0x6400640002047812 */ /* 0x000fe400078efcff */
[----:B------:R-:W-:Y:S02]  /*7a00*/  LOP3.LUT R11, R10, 0x64006400, RZ, 0xfc, !PT ;  /* 0x640064000a0b7812 */ /* 0x000fe400078efcff */
[----:B------:R-:W-:Y:S02]  /*7a10*/  LOP3.LUT R13, R12, 0x64006400, RZ, 0xfc, !PT ;  /* 0x640064000c0d7812 */ /* 0x000fe400078efcff */
[----:B------:R-:W-:-:S02]  /*7a20*/  LOP3.LUT R16, R14, 0x300030, RZ, 0xc0, !PT ;  /* 0x003000300e107812 */ /* 0x000fc400078ec0ff */
[C---:B------:R-:W-:Y:S02]  /*7a30*/  LOP3.LUT R51, R14.reuse, 0xc000c0, RZ, 0xc0, !PT ;  /* 0x00c000c00e337812 */ /* 0x040fe400078ec0ff */
        /* <DEDUP_REMOVED lines=17> */
[-C--:B------:R-:W-:Y:S01]  /*7b50*/  HFMA2 R22, R22, R38.reuse.H1_H1, -258, -258 ;  /* 0xdc08dc0816167431 */ /* 0x080fe20000060026 */
[----:B------:R-:W-:Y:S01]  /*7b60*/  LOP3.LUT R54, R15, 0x30003, RZ, 0xc0, !PT ;  /* 0x000300030f367812 */ /* 0x000fe200078ec0ff */
[-C--:B------:R-:W-:Y:S01]  /*7b70*/  HFMA2 R28, R12, R38.reuse.H1_H1, -258, -258 ;  /* 0xdc08dc080c1c7431 */ /* 0x080fe20000060026 */
[----:B------:R-:W-:Y:S01]  /*7b80*/  LOP3.LUT R11, R7, 0x64006400, RZ, 0xfc, !PT ;  /* 0x64006400070b7812 */ /* 0x000fe200078efcff */
[----:B------:R-:W-:Y:S01]  /*7b90*/  HFMA2 R38, R14, R38.H1_H1, -258, -258 ;  /* 0xdc08dc080e267431 */ /* 0x000fe20000060026 */
[----:B------:R-:W-:Y:S01]  /*7ba0*/  LOP3.LUT R17, R16, 0x64006400, RZ, 0xfc, !PT ;  /* 0x6400640010117812 */ /* 0x000fe200078efcff */
[----:B------:R-:W0:Y:S01]  /*7bb0*/  LDS.128 R12, [UR4+-0x50] ;  /* 0xffffb004ff0c7984 */ /* 0x000e220008000c00 */
        /* <DEDUP_REMOVED lines=26> */
[----:B------:R-:W-:Y:S02]  /*7d60*/  LOP3.LUT R42, R42, 0x64006400, RZ, 0xfc, !PT ;  /* 0x640064002a2a7812 */ /* 0x000fe400078efcff */
[----:B------:R-:W-:Y:S02]  /*7d70*/  LOP3.LUT R47, R40, 0x64006400, RZ, 0xfc, !PT ;  /* 0x64006400282f7812 */ /* 0x000fe400078efcff */
[----:B------:R-:W-:Y:S01]  /*7d80*/  LOP3.LUT R53, R50, 0x64006400, RZ, 0xfc, !PT ;  /* 0x6400640032357812 */ /* 0x000fe200078efcff */
[----:B------:R-:W-:Y:S01]  /*7d90*/  HFMA2 R40, R42, R25.H1_H1, -18, -18 ;  /* 0xcc80cc802a287431 */ /* 0x000fe20000060019 */
[----:B------:R-:W-:Y:S01]  /*7da0*/  LOP3.LUT R56, R55, 0x64006400, RZ, 0xfc, !PT ;  /* 0x6400640037387812 */ /* 0x000fe200078efcff */
[----:B------:R-:W-:Y:S01]  /*7db0*/  HADD2 R47, R47, -1026, -1026 ;  /* 0xe402e4022f2f7430 */ /* 0x000fe20000000000 */
[----:B------:R-:W-:Y:S02]  /*7dc0*/  LOP3.LUT R48, R48, 0x64006400, RZ, 0xfc, !PT ;  /* 0x6400640030307812 */ /* 0x000fe400078efcff */
[----:B------:R-:W-:-:S02]  /*7dd0*/  LOP3.LUT R55, R54, 0x64006400, RZ, 0xfc, !PT ;  /* 0x6400640036377812 */ /* 0x000fc400078efcff */
        /* <DEDUP_REMOVED lines=9> */
[----:B------:R-:W-:Y:S02]  /*7e70*/  HADD2 R53, R55, -1026, -1026 ;  /* 0xe402e40237357430 */ /* 0x000fe40000000000 */
[----:B0-----:R-:W-:-:S02]  /*7e80*/  HFMA2 R55, R47, R12, RZ ;  /* 0x0000000c2f377231 */ /* 0x001fc400000000ff */
[-C--:B------:R-:W-:Y:S02]  /*7e90*/  HFMA2 R48, R56, R25.reuse.H1_H1, -18, -18 ;  /* 0xcc80cc8038307431 */ /* 0x080fe40000060019 */
[-C--:B------:R-:W-:Y:S02]  /*7ea0*/  HFMA2 R58, R51, R12.reuse, RZ ;  /* 0x0000000c333a7231 */ /* 0x080fe400000000ff */
[----:B------:R-:W-:Y:S02]  /*7eb0*/  HFMA2 R56, R57, R25.H1_H1, -18, -18 ;  /* 0xcc80cc8039387431 */ /* 0x000fe40000060019 */
[-C--:B------:R-:W-:Y:S02]  /*7ec0*/  HFMA2 R55, R0, R13.reuse, R55 ;  /* 0x0000000d00377231 */ /* 0x080fe40000000037 */
[----:B------:R-:W-:Y:S02]  /*7ed0*/  HFMA2 R57, R49, R12, RZ.H0_H0 ;  /* 0x0000000c31397231 */ /* 0x000fe400000400ff */
[----:B------:R-:W-:-:S02]  /*7ee0*/  HFMA2 R58, R4, R13, R58 ;  /* 0x0000000d043a7231 */ /* 0x000fc4000000003a */
[----:B------:R-:W-:Y:S02]  /*7ef0*/  HFMA2 R12, R53, R12, RZ.H0_H0 ;  /* 0x0000000c350c7231 */ /* 0x000fe400000400ff */
[-C--:B------:R-:W-:Y:S02]  /*7f00*/  HFMA2 R55, R5, R14.reuse, R55 ;  /* 0x0000000e05377231 */ /* 0x080fe40000000037 */
[-C--:B------:R-:W-:Y:S02]  /*7f10*/  HFMA2 R57, R2, R13.reuse, R57 ;  /* 0x0000000d02397231 */ /* 0x080fe40000000039 */
[-C--:B------:R-:W-:Y:S02]  /*7f20*/  HFMA2 R58, R11, R14.reuse, R58 ;  /* 0x0000000e0b3a7231 */ /* 0x080fe4000000003a */
[----:B------:R-:W-:Y:S01]  /*7f30*/  HFMA2 R12, R10, R13, R12 ;  /* 0x0000000d0a0c7231 */ /* 0x000fe2000000000c */
        /* <DEDUP_REMOVED lines=12> */
[-C--:B------:R-:W-:Y:S02]  /*8000*/  HFMA2 R58, R46, R15.reuse, R58 ;  /* 0x0000000f2e3a7231 */ /* 0x080fe4000000003a */
[----:B------:R-:W-:Y:S01]  /*8010*/  HFMA2 R59, R48, R15, R59 ;  /* 0x0000000f303b7231 */ /* 0x000fe2000000003b */
[----:B------:R-:W-:Y:S01]  /*8020*/  LOP3.LUT R54, R54, 0x64006400, RZ, 0xfc, !PT ;  /* 0x6400640036367812 */ /* 0x000fe200078efcff */
        /* <DEDUP_REMOVED lines=11> */
[-C--:B------:R-:W-:Y:S02]  /*80e0*/  HFMA2 R50, R50, R25.reuse.H1_H1, -18, -18 ;  /* 0xcc80cc8032327431 */ /* 0x080fe40000060019 */
[-C--:B------:R-:W-:Y:S02]  /*80f0*/  HFMA2 R58, R37, R18.reuse, R58 ;  /* 0x00000012253a7231 */ /* 0x080fe4000000003a */
[----:B------:R-:W-:Y:S02]  /*8100*/  HFMA2 R57, R29, R18, R57 ;  /* 0x000000121d397231 */ /* 0x000fe40000000039 */
[----:B------:R-:W-:Y:S02]  /*8110*/  HFMA2 R54, R54, R25.H1_H1, -18, -18 ;  /* 0xcc80cc8036367431 */ /* 0x000fe40000060019 */
[----:B------:R-:W-:-:S02]  /*8120*/  HFMA2 R14, R50, R19, R14 ;  /* 0x00000013320e7231 */ /* 0x000fc4000000000e */
[----:B------:R-:W-:Y:S01]  /*8130*/  HFMA2 R59, R39, R18, R59 ;  /* 0x00000012273b7231 */ /* 0x000fe2000000003b */
[----:B------:R-:W-:Y:S01]  /*8140*/  PRMT R25, R25, 0x5410, R24 ;  /* 0x0000541019197816 */ /* 0x000fe20000000018 */
        /* <DEDUP_REMOVED lines=98> */
.L_x_2078:
[----:B------:R-:W0:Y:S01]  /*8770*/  LDC R7, c[0x0][0x3ac] ;  /* 0x0000eb00ff077b82 */ /* 0x000e220000000800 */
[----:B------:R-:W-:Y:S01]  /*8780*/  IADD3 R36, PT, PT, R36, 0x10, RZ ;  /* 0x0000001024247810 */ /* 0x000fe20007ffe0ff */
[----:B------:R-:W-:-:S03]  /*8790*/  UIADD3 UR4, UPT, UPT, UR4, 0x20, URZ ;  /* 0x0000002004047890 */ /* 0x000fc6000fffe0ff */
[----:B------:R-:W-:Y:S01]  /*87a0*/  ISETP.GE.AND P0, PT, R36, R3, PT ;  /* 0x000000032400720c */ /* 0x000fe20003f06270 */
[----:B0-----:R-:W-:-:S12]  /*87b0*/  IMAD.WIDE R8, R7, 0x4, R8 ;  /* 0x0000000407087825 */ /* 0x001fd800078e0208 */
[----:B------:R-:W-:Y:S05]  /*87c0*/  @!P0 BRA `(.L_x_2079) ;  /* 0xfffffff000288947 */ /* 0x000fea000383ffff */
.L_x_2077:
        /* <DEDUP_REMOVED lines=18> */
.L_x_2083:
[----:B------:R-:W0:Y:S02]  /*88f0*/  LDS R2, [R0] ;  /* 0x0000000000027984 */ /* 0x000e240000000800 */
[----:B0-----:R-:W-:-:S05]  /*8900*/  HADD2 R3, R2, R35 ;  /* 0x0000002302037230 */ /* 0x001fca0000000000 */
[----:B------:R-:W0:Y:S02]  /*8910*/  ATOMS.CAST.SPIN P0, [R0], R2, R3 ;  /* 0x000000020000758d */ /* 0x000e240001800003 */
[----:B0-----:R-:W-:Y:S05]  /*8920*/  @!P0 BRA `(.L_x_2083) ;  /* 0xfffffffc00f08947 */ /* 0x001fea000383ffff */
[----:B------:R-:W-:Y:S05]  /*8930*/  BRA `(.L_x_2081) ;  /* 0x00000000000c7947 */ /* 0x000fea0003800000 */
.L_x_2082:
[----:B------:R-:W2:Y:S02]  /*8940*/  LD.E R0, desc[UR10][R4.64] ;  /* 0x0000000a04007980 */ /* 0x000ea4000c101900 */
[----:B--2---:R-:W-:-:S05]  /*8950*/  IADD3 R3, PT, PT, R35, R0, RZ ;  /* 0x0000000023037210 */ /* 0x004fca0007ffe0ff */
[----:B------:R0:W-:Y:S02]  /*8960*/  ST.E desc[UR10][R4.64], R3 ;  /* 0x0000000304007985 */ /* 0x0001e4000c10190a */
.L_x_2081:
[----:B------:R-:W-:Y:S05]  /*8970*/  BSYNC.RECONVERGENT B0 ;  /* 0x0000000000007941 */ /* 0x000fea0003800200 */
.L_x_2080:
[----:B------:R1:W-:Y:S01]  /*8980*/  ATOM.E.ADD.F16x2.RN.STRONG.GPU P0, RZ, desc[UR10][R4.64+0x4], R34 ;  /* 0x8000042204ff79a2 */ /* 0x0003e2000c10e10a */
[----:B------:R-:W-:Y:S04]  /*8990*/  BSSY.RECONVERGENT B0, `(.L_x_2084) ;  /* 0x000000e000007945 */ /* 0x000fe80003800200 */
[----:B-1----:R-:W-:Y:S05]  /*89a0*/  @P0 BRA `(.L_x_2085) ;  /* 0x0000000000300947 */ /* 0x002fea0003800000 */
[----:B------:R-:W1:Y:S02]  /*89b0*/  QSPC.E.S P0, RZ, [R4+0x4] ;  /* 0x0000040004ff73aa */ /* 0x000e640000000500 */
[----:B-1----:R-:W-:Y:S05]  /*89c0*/  @!P0 BRA `(.L_x_2086) ;  /* 0x00000000001c8947 */ /* 0x002fea0003800000 */
[----:B------:R-:W-:-:S04]  /*89d0*/  MOV R2, R4 ;  /* 0x0000000400027202 */ /* 0x000fc80000000f00 */
[----:B------:R-:W-:-:S07]  /*89e0*/  MOV R0, R2 ;  /* 0x0000000200007202 */ /* 0x000fce0000000f00 */
.L_x_2087:
[----:B------:R-:W0:Y:S02]  /*89f0*/  LDS R2, [R0+0x4] ;  /* 0x0000040000027984 */ /* 0x000e240000000800 */
[----:B0-----:R-:W-:-:S05]  /*8a00*/  HFMA2 R3, R2, 1, 1, R34 ;  /* 0x3c003c0002037831 */ /* 0x001fca0000000022 */
[----:B------:R-:W0:Y:S02]  /*8a10*/  ATOMS.CAST.SPIN P0, [R0+0x4], R2, R3 ;  /* 0x000004020000758d */ /* 0x000e240001800003 */
[----:B0-----:R-:W-:Y:S05]  /*8a20*/  @!P0 BRA `(.L_x_2087) ;  /* 0xfffffffc00f08947 */ /* 0x001fea000383ffff */
[----:B------:R-:W-:Y:S05]  /*8a30*/  BRA `(.L_x_2085) ;  /* 0x00000000000c7947 */ /* 0x000fea0003800000 */
.L_x_2086:
[----:B------:R-:W0:Y:S02]  /*8a40*/  LD.E R0, desc[UR10][R4.64+0x4] ;  /* 0x0000040a04007980 */ /* 0x000e24000c101900 */
[----:B0-----:R-:W-:-:S05]  /*8a50*/  IADD3 R3, PT, PT, R34, R0, RZ ;  /* 0x0000000022037210 */ /* 0x001fca0007ffe0ff */
[----:B------:R1:W-:Y:S02]  /*8a60*/  ST.E desc[UR10][R4.64+0x4], R3 ;  /* 0x0000040304007985 */ /* 0x0003e4000c10190a */
.L_x_2085:
[----:B------:R-:W-:Y:S05]  /*8a70*/  BSYNC.RECONVERGENT B0 ;  /* 0x0000000000007941 */ /* 0x000fea0003800200 */
.L_x_2084:
        /* <DEDUP_REMOVED lines=10> */
.L_x_2091:
[----:B------:R-:W0:Y:S02]  /*8b20*/  LDS R2, [R0] ;  /* 0x0000000000027984 */ /* 0x000e240000000800 */
[----:B0-----:R-:W-:-:S05]  /*8b30*/  HADD2 R3, R2, R33 ;  /* 0x0000002102037230 */ /* 0x001fca0000000000 */
[----:B------:R-:W0:Y:S02]  /*8b40*/  ATOMS.CAST.SPIN P0, [R0], R2, R3 ;  /* 0x000000020000758d */ /* 0x000e240001800003 */
[----:B0-----:R-:W-:Y:S05]  /*8b50*/  @!P0 BRA `(.L_x_2091) ;  /* 0xfffffffc00f08947 */ /* 0x001fea000383ffff */
[----:B------:R-:W-:Y:S05]  /*8b60*/  BRA `(.L_x_2089) ;  /* 0x00000000000c7947 */ /* 0x000fea0003800000 */
.L_x_2090:
[----:B------:R-:W2:Y:S02]  /*8b70*/  LD.E R0, desc[UR10][R4.64] ;  /* 0x0000000a04007980 */ /* 0x000ea4000c101900 */
[----:B--2---:R-:W-:-:S05]  /*8b80*/  IADD3 R3, PT, PT, R33, R0, RZ ;  /* 0x0000000021037210 */ /* 0x004fca0007ffe0ff */
[----:B------:R0:W-:Y:S02]  /*8b90*/  ST.E desc[UR10][R4.64], R3 ;  /* 0x0000000304007985 */ /* 0x0001e4000c10190a */
.L_x_2089:
[----:B------:R-:W-:Y:S05]  /*8ba0*/  BSYNC.RECONVERGENT B0 ;  /* 0x0000000000007941 */ /* 0x000fea0003800200 */
.L_x_2088:
[----:B------:R1:W-:Y:S01]  /*8bb0*/  ATOM.E.ADD.F16x2.RN.STRONG.GPU P0, RZ, desc[UR10][R4.64+0x4], R32 ;  /* 0x8000042004ff79a2 */ /* 0x0003e2000c10e10a */
[----:B------:R-:W-:Y:S04]  /*8bc0*/  BSSY.RECONVERGENT B0, `(.L_x_2092) ;  /* 0x000000e000007945 */ /* 0x000fe80003800200 */
[----:B-1----:R-:W-:Y:S05]  /*8bd0*/  @P0 BRA `(.L_x_2093) ;  /* 0x0000000000300947 */ /* 0x002fea0003800000 */
[----:B------:R-:W1:Y:S02]  /*8be0*/  QSPC.E.S P0, RZ, [R4+0x4] ;  /* 0x0000040004ff73aa */ /* 0x000e640000000500 */
[----:B-1----:R-:W-:Y:S05]  /*8bf0*/  @!P0 BRA `(.L_x_2094) ;  /* 0x00000000001c8947 */ /* 0x002fea0003800000 */
[----:B------:R-:W-:-:S04]  /*8c00*/  MOV R2, R4 ;  /* 0x0000000400027202 */ /* 0x000fc80000000f00 */
[----:B------:R-:W-:-:S07]  /*8c10*/  MOV R0, R2 ;  /* 0x0000000200007202 */ /* 0x000fce0000000f00 */
.L_x_2095:
[----:B------:R-:W0:Y:S02]  /*8c20*/  LDS R2, [R0+0x4] ;  /* 0x0000040000027984 */ /* 0x000e240000000800 */
[----:B0-----:R-:W-:-:S05]  /*8c30*/  HFMA2 R3, R2, 1, 1, R32 ;  /* 0x3c003c0002037831 */ /* 0x001fca0000000020 */
[----:B------:R-:W0:Y:S02]  /*8c40*/  ATOMS.CAST.SPIN P0, [R0+0x4], R2, R3 ;  /* 0x000004020000758d */ /* 0x000e240001800003 */
[----:B0-----:R-:W-:Y:S05]  /*8c50*/  @!P0 BRA `(.L_x_2095) ;  /* 0xfffffffc00f08947 */ /* 0x001fea000383ffff */
[----:B------:R-:W-:Y:S05]  /*8c60*/  BRA `(.L_x_2093) ;  /* 0x00000000000c7947 */ /* 0x000fea0003800000 */
.L_x_2094:
[----:B------:R-:W0:Y:S02]  /*8c70*/  LD.E R0, desc[UR10][R4.64+0x4] ;  /* 0x0000040a04007980 */ /* 0x000e24000c101900 */
[----:B0-----:R-:W-:-:S05]  /*8c80*/  IADD3 R3, PT, PT, R32, R0, RZ ;  /* 0x0000000020037210 */ /* 0x001fca0007ffe0ff */
[----:B------:R1:W-:Y:S02]  /*8c90*/  ST.E desc[UR10][R4.64+0x4], R3 ;  /* 0x0000040304007985 */ /* 0x0003e4000c10190a */
.L_x_2093:
[----:B------:R-:W-:Y:S05]  /*8ca0*/  BSYNC.RECONVERGENT B0 ;  /* 0x0000000000007941 */ /* 0x000fea0003800200 */
.L_x_2092:
        /* <DEDUP_REMOVED lines=10> */
.L_x_2099:
[----:B------:R-:W0:Y:S02]  /*8d50*/  LDS R2, [R0] ;  /* 0x0000000000027984 */ /* 0x000e240000000800 */
[----:B0-----:R-:W-:-:S05]  /*8d60*/  HADD2 R3, R2, R31 ;  /* 0x0000001f02037230 */ /* 0x001fca0000000000 */
[----:B------:R-:W0:Y:S02]  /*8d70*/  ATOMS.CAST.SPIN P0, [R0], R2, R3 ;  /* 0x000000020000758d */ /* 0x000e240001800003 */
[----:B0-----:R-:W-:Y:S05]  /*8d80*/  @!P0 BRA `(.L_x_2099) ;  /* 0xfffffffc00f08947 */ /* 0x001fea000383ffff */
[----:B------:R-:W-:Y:S05]  /*8d90*/  BRA `(.L_x_2097) ;  /* 0x00000000000c7947 */ /* 0x000fea0003800000 */
.L_x_2098:
[----:B------:R-:W2:Y:S02]  /*8da0*/  LD.E R0, desc[UR10][R4.64] ;  /* 0x0000000a04007980 */ /* 0x000ea4000c101900 */
[----:B--2---:R-:W-:-:S05]  /*8db0*/  IADD3 R3, PT, PT, R31, R0, RZ ;  /* 0x000000001f037210 */ /* 0x004fca0007ffe0ff */
[----:B------:R0:W-:Y:S02]  /*8dc0*/  ST.E desc[UR10][R4.64], R3 ;  /* 0x0000000304007985 */ /* 0x0001e4000c10190a */
.L_x_2097:
[----:B------:R-:W-:Y:S05]  /*8dd0*/  BSYNC.RECONVERGENT B0 ;  /* 0x0000000000007941 */ /* 0x000fea0003800200 */
.L_x_2096:
[----:B------:R1:W-:Y:S02]  /*8de0*/  ATOM.E.ADD.F16x2.RN.STRONG.GPU P0, RZ, desc[UR10][R4.64+0x4], R30 ;  /* 0x8000041e04ff79a2 */ /* 0x0003e4000c10e10a */
[----:B-1----:R-:W-:Y:S05]  /*8df0*/  @P0 EXIT ;  /* 0x000000000000094d */ /* 0x002fea0003800000 */
[----:B------:R-:W1:Y:S02]  /*8e00*/  QSPC.E.S P0, RZ, [R4+0x4] ;  /* 0x0000040004ff73aa */ /* 0x000e640000000500 */
[----:B-1----:R-:W-:Y:S05]  /*8e10*/  @!P0 BRA `(.L_x_2100) ;  /* 0x00000000001c8947 */ /* 0x002fea0003800000 */
[----:B------:R-:W-:-:S04]  /*8e20*/  MOV R2, R4 ;  /* 0x0000000400027202 */ /* 0x000fc80000000f00 */
[----:B------:R-:W-:-:S07]  /*8e30*/  MOV R0, R2 ;  /* 0x0000000200007202 */ /* 0x000fce0000000f00 */
.L_x_2101:
[----:B------:R-:W0:Y:S02]  /*8e40*/  LDS R2, [R0+0x4] ;  /* 0x0000040000027984 */ /* 0x000e240000000800 */
[----:B0-----:R-:W-:-:S05]  /*8e50*/  HFMA2 R3, R2, 1, 1, R30 ;  /* 0x3c003c0002037831 */ /* 0x001fca000000001e */
[----:B------:R-:W0:Y:S02]  /*8e60*/  ATOMS.CAST.SPIN P0, [R0+0x4], R2, R3 ;  /* 0x000004020000758d */ /* 0x000e240001800003 */
[----:B0-----:R-:W-:Y:S05]  /*8e70*/  @!P0 BRA `(.L_x_2101) ;  /* 0xfffffffc00f08947 */ /* 0x001fea000383ffff */
[----:B------:R-:W-:Y:S05]  /*8e80*/  EXIT ;  /* 0x000000000000794d */ /* 0x000fea0003800000 */
.L_x_2100:
[----:B------:R-:W0:Y:S02]  /*8e90*/  LD.E R0, desc[UR10][R4.64+0x4] ;  /* 0x0000040a04007980 */ /* 0x000e24000c101900 */
[----:B0-----:R-:W-:-:S05]  /*8ea0*/  IADD3 R3, PT, PT, R30, R0, RZ ;  /* 0x000000001e037210 */ /* 0x001fca0007ffe0ff */
[----:B------:R-:W-:Y:S01]  /*8eb0*/  ST.E desc[UR10][R4.64+0x4], R3 ;  /* 0x0000040304007985 */ /* 0x000fe2000c10190a */
[----:B------:R-:W-:Y:S05]  /*8ec0*/  EXIT ;  /* 0x000000000000794d */ /* 0x000fea0003800000 */
.L_x_2102:
        /* <DEDUP_REMOVED lines=11> */
.L_x_3600:


//--------------------- .text._Z23gemm_half_q_half_kernelILi3ELi4ELb0ELb0ELi32EEvPK6__halfPKjS4_S2_PS0_iiiiPKtS7_iiiiiibS2_i --------------------------
	.section	.text._Z23gemm_half_q_half_kernelILi3ELi4ELb0ELb0ELi32EEvPK6__halfPKjS4_S2_PS0_iiiiPKtS7_iiiiiibS2_i,"ax",@progbits
	.align	128
        .global         _Z23gemm_half_q_half_kernelILi3ELi4ELb0ELb0ELi32EEvPK6__halfPKjS4_S2_PS0_iiiiPKtS7_iiiiiibS2_i
        .type           _Z23gemm_half_q_half_kernelILi3ELi4ELb0ELb0ELi32EEvPK6__halfPKjS4_S2_PS0_iiiiPKtS7_iiiiiibS2_i,@function
        .size           _Z23gemm_half_q_half_kernelILi3ELi4ELb0ELb0ELi32EEvPK6__halfPKjS4_S2_PS0_iiiiPKtS7_iiiiiibS2_i,(.L_x_3601 - _Z23gemm_half_q_half_kernelILi3ELi4ELb0ELb0ELi32EEvPK6__halfPKjS4_S2_PS0_iiiiPKtS7_iiiiiibS2_i)
        .other          _Z23gemm_half_q_half_kernelILi3ELi4ELb0ELb0ELi32EEvPK6__halfPKjS4_S2_PS0_iiiiPKtS7_iiiiiibS2_i,@"STO_CUDA_ENTRY STV_DEFAULT"
_Z23gemm_half_q_half_kernelILi3ELi4ELb0ELb0ELi32EEvPK6__halfPKjS4_S2_PS0_iiiiPKtS7_iiiiiibS2_i:
.text._Z23gemm_half_q_half_kernelILi3ELi4ELb0ELb0ELi32EEvPK6__halfPKjS4_S2_PS0_iiiiPKtS7_iiiiiibS2_i:
        /* <DEDUP_REMOVED lines=16> */
[----:B------:R-:W-:-:S04]  /*0100*/  ISETP.GE.OR P0, PT, R0, R9, !P0 ;  /* 0x000000090000720c */ /* 0x000fc80004706670 */
[----:B------:R-:W-:-:S09]  /*0110*/  LEA R7, R11, R8, 0x2 ;  /* 0x000000080b077211 */ /* 0x000fd200078e10ff */
        /* <DEDUP_REMOVED lines=31> */
.L_x_2108:
        /* <DEDUP_REMOVED lines=32> */
.L_x_2107:
        /* <DEDUP_REMOVED lines=20> */
.L_x_2109:
[----:B------:R-:W-:-:S13]  /*0650*/  ISETP.EQ.AND P1, PT, R22, RZ, PT ;  /* 0x000000ff1600720c */ /* 0x000fda0003f22270 */
[----:B------:R-:W-:Y:S05]  /*0660*/  @!P0 BRA P1, `(.L_x_2104) ;  /* 0x00000004007c8947 */ /* 0x000fea0000800000 */
.L_x_2106:
        /* <DEDUP_REMOVED lines=12> */
.L_x_2105:
        /* <DEDUP_REMOVED lines=17> */
.L_x_2112:
        /* <DEDUP_REMOVED lines=15> */
[----:B------:R-:W-:Y:S01]  /*0930*/  LEA R18, P2, R25, UR4, 0x1 ;  /* 0x0000000419127c11 */ /* 0x000fe2000f8408ff */
[----:B------:R-:W3:Y:S01]  /*0940*/  LDG.E.U16.CONSTANT R16, desc[UR6][R16.64] ;  /* 0x0000000610107981 */ /* 0x000ee2000c1e9500 */
[----:B------:R-:W-:Y:S02]  /*0950*/  LEA.HI.X.SX32 R24, R23, RZ, 0x1, P4 ;  /* 0x000000ff17187211 */ /* 0x000fe400020f0eff */
[----:B------:R-:W-:Y:S02]  /*0960*/  LEA R20, P1, R21, UR4, 0x1 ;  /* 0x0000000415147c11 */ /* 0x000fe4000f8208ff */
[----:B------:R-:W-:Y:S02]  /*0970*/  LEA.HI.X R19, R25, UR5, R26, 0x1, P2 ;  /* 0x0000000519137c11 */ /* 0x000fe400090f0c1a */
[----:B------:R-:W-:-:S03]  /*0980*/  LEA.HI.X R21, R21, UR5, R24, 0x1, P1 ;  /* 0x0000000515157c11 */ /* 0x000fc600088f0c18 */
        /* <DEDUP_REMOVED lines=11> */
.L_x_2111:
[----:B------:R-:W-:-:S05]  /*0a40*/  IMAD.MOV R14, RZ, RZ, -R22 ;  /* 0x000000ffff0e7224 */ /* 0x000fca00078e0a16 */
        /* <DEDUP_REMOVED lines=20> */
.L_x_2113:
[----:B------:R-:W-:-:S13]  /*0b90*/  ISETP.NE.OR P0, PT, R22, RZ, P0 ;  /* 0x000000ff1600720c */ /* 0x000fda0000705670 */
[----:B------:R-:W-:Y:S05]  /*0ba0*/  @!P0 BRA `(.L_x_2104) ;  /* 0x00000000002c8947 */ /* 0x000fea0003800000 */
.L_x_2110:
        /* <DEDUP_REMOVED lines=11> */
.L_x_2104:
[----:B------:R-:W-:Y:S05]  /*0c60*/  BSYNC.RECONVERGENT B0 ;  /* 0x0000000000007941 */ /* 0x000fea0003800200 */
.L_x_2103:
        /* <DEDUP_REMOVED lines=13> */
[----:B------:R-:W-:Y:S02]  /*0d40*/  ISETP.GE.AND P0, PT, R10, RZ, PT ;  /* 0x000000ff0a00720c */ /* 0x000fe40003f06270 */
[----:B------:R-:W-:-:S11]  /*0d50*/  LEA R13, R11, R8, 0x2 ;  /* 0x000000080b0d7211 */ /* 0x000fd600078e10ff */
[----:B------:R-:W-:Y:S05]  /*0d60*/  @P0 BRA `(.L_x_2115) ;  /* 0x00000000008c0947 */ /* 0x000fea0003800000 */
[----:B------:R-:W-:Y:S01]  /*0d70*/  IMAD.MOV R8, RZ, RZ, -R10 ;  /* 0x000000ffff087224 */ /* 0x000fe200078e0a0a */
[----:B------:R-:W-:-:S04]  /*0d80*/  PLOP3.LUT P0, PT, PT, PT, PT, 0x80, 0x8 ;  /* 0x000000000008781c */ /* 0x000fc80003f0f070 */
[----:B------:R-:W-:-:S13]  /*0d90*/  ISETP.GT.AND P1, PT, R8, 0x3, PT ;  /* 0x000000030800780c */ /* 0x000fda0003f24270 */
[----:B------:R-:W-:Y:S05]  /*0da0*/  @!P1 BRA `(.L_x_2116) ;  /* 0x0000000000449947 */ /* 0x000fea0003800000 */
[----:B------:R-:W0:Y:S01]  /*0db0*/  LDC.64 R22, c[0x0][0x3a0] ;  /* 0x0000e800ff167b82 */ /* 0x000e220000000a00 */
[----:B------:R-:W-:-:S13]  /*0dc0*/  PLOP3.LUT P0, PT, PT, PT, PT, 0x8, 0x80 ;  /* 0x000000000080781c */ /* 0x000fda0003f0e170 */
.L_x_2117:
[C---:B------:R-:W-:Y:S02]  /*0dd0*/  IMAD.IADD R17, R13.reuse, 0x1, R0 ;  /* 0x000000010d117824 */ /* 0x040fe400078e0200 */
[----:B0-----:R-:W-:-:S03]  /*0de0*/  IMAD.WIDE R14, R13, 0x2, R22 ;  /* 0x000000020d0e7825 */ /* 0x001fc600078e0216 */
[C---:B------:R-:W-:Y:S01]  /*0df0*/  IADD3 R19, PT, PT, R17.reuse, R0, RZ ;  /* 0x0000000011137210 */ /* 0x040fe20007ffe0ff */
[----:B------:R-:W-:Y:S01]  /*0e00*/  IMAD.WIDE R16, R17, 0x2, R22 ;  /* 0x0000000211107825 */ /* 0x000fe200078e0216 */
[----:B------:R1:W-:Y:S03]  /*0e10*/  STG.E.64 desc[UR6][R14.64], RZ ;  /* 0x000000ff0e007986 */ /* 0x0003e6000c101b06 */
        /* <DEDUP_REMOVED lines=10> */
.L_x_2116:
[----:B------:R-:W-:-:S05]  /*0ec0*/  IMAD.MOV R8, RZ, RZ, -R10 ;  /* 0x000000ffff087224 */ /* 0x000fca00078e0a0a */
[----:B------:R-:W-:-:S13]  /*0ed0*/  ISETP.GT.AND P1, PT, R8, 0x1, PT ;  /* 0x000000010800780c */ /* 0x000fda0003f24270 */
[----:B------:R-:W-:Y:S05]  /*0ee0*/  @!P1 BRA `(.L_x_2118) ;  /* 0x0000000000249947 */ /* 0x000fea0003800000 */
[----:B------:R-:W0:Y:S01]  /*0ef0*/  LDC.64 R16, c[0x0][0x3a0] ;  /* 0x0000e800ff107b82 */ /* 0x000e220000000a00 */
[C---:B------:R-:W-:Y:S01]  /*0f00*/  IMAD.IADD R19, R13.reuse, 0x1, R0 ;  /* 0x000000010d137824 */ /* 0x040fe200078e0200 */
[----:B------:R-:W-:Y:S02]  /*0f10*/  PLOP3.LUT P0, PT, PT, PT, PT, 0x8, 0x80 ;  /* 0x000000000080781c */ /* 0x000fe40003f0e170 */
[----:B------:R-:W-:Y:S01]  /*0f20*/  IADD3 R10, PT, PT, R10, 0x2, RZ ;  /* 0x000000020a0a7810 */ /* 0x000fe20007ffe0ff */
[----:B0-----:R-:W-:-:S04]  /*0f30*/  IMAD.WIDE R14, R13, 0x2, R16 ;  /* 0x000000020d0e7825 */ /* 0x001fc800078e0210 */
[C---:B------:R-:W-:Y:S01]  /*0f40*/  IMAD.WIDE R16, R19.reuse, 0x2, R16 ;  /* 0x0000000213107825 */ /* 0x040fe200078e0210 */
[----:B------:R0:W-:Y:S03]  /*0f50*/  STG.E.64 desc[UR6][R14.64], RZ ;  /* 0x000000ff0e007986 */ /* 0x0001e6000c101b06 */
[----:B------:R-:W-:Y:S01]  /*0f60*/  IMAD.IADD R13, R19, 0x1, R0 ;  /* 0x00000001130d7824 */ /* 0x000fe200078e0200 */
[----:B------:R0:W-:Y:S06]  /*0f70*/  STG.E.64 desc[UR6][R16.64], RZ ;  /* 0x000000ff10007986 */ /* 0x0001ec000c101b06 */
.L_x_2118:
[----:B------:R-:W-:-:S13]  /*0f80*/  ISETP.NE.OR P0, PT, R10, RZ, P0 ;  /* 0x000000ff0a00720c */ /* 0x000fda0000705670 */
[----:B------:R-:W-:Y:S05]  /*0f90*/  @!P0 BRA `(.L_x_2114) ;  /* 0x00000000001c8947 */ /* 0x000fea0003800000 */
.L_x_2115:
[----:B0-----:R-:W0:Y:S02]  /*0fa0*/  LDC.64 R14, c[0x0][0x3a0] ;  /* 0x0000e800ff0e7b82 */ /* 0x001e240000000a00 */
.L_x_2119:
[C---:B0-----:R-:W-:Y:S01]  /*0fb0*/  IMAD.WIDE R16, R13.reuse, 0x2, R14 ;  /* 0x000000020d107825 */ /* 0x041fe200078e020e */
[----:B------:R-:W-:-:S03]  /*0fc0*/  IADD3 R13, PT, PT, R13, R0, RZ ;  /* 0x000000000d0d7210 */ /* 0x000fc60007ffe0ff */
[----:B------:R-:W-:Y:S01]  /*0fd0*/  VIADD R10, R10, 0x1 ;  /* 0x000000010a0a7836 */ /* 0x000fe20000000000 */
[----:B------:R1:W-:Y:S04]  /*0fe0*/  STG.E.64 desc[UR6][R16.64], RZ ;  /* 0x000000ff10007986 */ /* 0x0003e8000c101b06 */
[----:B------:R-:W-:-:S13]  /*0ff0*/  ISETP.NE.AND P0, PT, R10, RZ, PT ;  /* 0x000000ff0a00720c */ /* 0x000fda0003f05270 */
[----:B-1----:R-:W-:Y:S05]  /*1000*/  @P0 BRA `(.L_x_2119) ;  /* 0xfffffffc00e80947 */ /* 0x002fea000383ffff */
.L_x_2114:
        /* <DEDUP_REMOVED lines=20> */
.L_x_2121:
        /* <DEDUP_REMOVED lines=26> */
[----:B------:R-:W-:Y:S01]  /*12f0*/  IMAD R8, R23, R23, R23 ;  /* 0x0000001717087224 */ /* 0x000fe200078e0217 */
[----:B-1----:R-:W-:Y:S01]  /*1300*/  IADD3 R18, PT, PT, R10, 0x1, R11 ;  /* 0x000000010a127810 */ /* 0x002fe20007ffe00b */
[C---:B------:R-:W-:Y:S01]  /*1310*/  IMAD R11, R6.reuse, R6, R6 ;  /* 0x00000006060b7224 */ /* 0x040fe200078e0206 */
        /* <DEDUP_REMOVED lines=13> */
.L_x_2120:
        /* <DEDUP_REMOVED lines=20> */
.L_x_2122:
        /* <DEDUP_REMOVED lines=8> */
.L_x_2123:
        /* <DEDUP_REMOVED lines=8> */
.L_x_2124:
        /* <DEDUP_REMOVED lines=8> */
.L_x_2125:
        /* <DEDUP_REMOVED lines=8> */
.L_x_2126:
[----:B------:R-:W-:Y:S01]  /*1730*/  IMAD R9, R20, 0x8, R9 ;  /* 0x0000000814097824 */ /* 0x000fe200078e0209 */
[----:B------:R-:W0:Y:S01]  /*1740*/  LDCU.64 UR4, c[0x0][0x388] ;  /* 0x00007100ff0477ac */ /* 0x000e220008000a00 */
[----:B------:R-:W-:Y:S02]  /*1750*/  PRMT R50, RZ, 0x5410, RZ ;  /* 0x00005410ff327816 */ /* 0x000fe400000000ff */
[----:B------:R-:W-:Y:S02]  /*1760*/  PRMT R49, RZ, 0x5410, RZ ;  /* 0x00005410ff317816 */ /* 0x000fe400000000ff */
[----:B------:R-:W-:Y:S02]  /*1770*/  IADD3 R9, PT, PT, R16, R9, R13 ;  /* 0x0000000910097210 */ /* 0x000fe40007ffe00d */
[----:B------:R-:W-:Y:S02]  /*1780*/  PRMT R25, RZ, 0x5410, RZ ;  /* 0x00005410ff197816 */ /* 0x000fe400000000ff */
[----:B------:R-:W-:-:S02]  /*1790*/  IADD3 R9, PT, PT, R18, R9, R17 ;  /* 0x0000000912097210 */ /* 0x000fc40007ffe011 */
[----:B------:R-:W-:Y:S02]  /*17a0*/  PRMT R24, RZ, 0x5410, RZ ;  /* 0x00005410ff187816 */ /* 0x000fe400000000ff */
[----:B------:R-:W-:Y:S01]  /*17b0*/  PRMT R21, RZ, 0x5410, RZ ;  /* 0x00005410ff157816 */ /* 0x000fe200000000ff */
[----:B------:R-:W-:Y:S01]  /*17c0*/  IMAD R14, R9, R0, RZ ;  /* 0x00000000090e7224 */ /* 0x000fe200078e02ff */
[----:B------:R-:W-:Y:S02]  /*17d0*/  SHF.R.S32.HI R9, RZ, 0x1f, R7 ;  /* 0x0000001fff097819 */ /* 0x000fe40000011407 */
[----:B------:R-:W-:Y:S02]  /*17e0*/  PRMT R20, RZ, 0x5410, RZ ;  /* 0x00005410ff147816 */ /* 0x000fe400000000ff */
[----:B------:R-:W-:Y:S02]  /*17f0*/  IADD3 R13, P0, PT, R7, R14, RZ ;  /* 0x0000000e070d7210 */ /* 0x000fe40007f1e0ff */
[----:B------:R-:W-:-:S02]  /*1800*/  VIMNMX R7, PT, PT, R12, UR11, PT ;  /* 0x0000000b0c077c48 */ /* 0x000fc4000bfe0100 */
[----:B------:R-:W-:Y:S02]  /*1810*/  LEA.HI.X.SX32 R14, R14, R9, 0x1, P0 ;  /* 0x000000090e0e7211 */ /* 0x000fe400000f0eff */
[----:B------:R-:W-:Y:S02]  /*1820*/  ISETP.GT.AND P0, PT, R7, R4, PT ;  /* 0x000000040700720c */ /* 0x000fe40003f04270 */
[----:B0-----:R-:W-:-:S04]  /*1830*/  LEA R18, P1, R13, UR4, 0x2 ;  /* 0x000000040d127c11 */ /* 0x001fc8000f8210ff */
[----:B------:R-:W-:-:S07]  /*1840*/  LEA.HI.X R19, R13, UR5, R14, 0x2, P1 ;  /* 0x000000050d137c11 */ /* 0x000fce00088f140e */
        /* <DEDUP_REMOVED lines=10> */
[----:B------:R-:W-:Y:S01]  /*18f0*/  MOV R65, 0x3000 ;  /* 0x0000300000417802 */ /* 0x000fe20000000f00 */
[----:B------:R-:W-:Y:S01]  /*1900*/  IMAD.MOV.U32 R59, RZ, RZ, 0x2400 ;  /* 0x00002400ff3b7424 */ /* 0x000fe200078e00ff */
[----:B------:R-:W-:Y:S02]  /*1910*/  ISETP.NE.AND P0, PT, R2, 0x1, PT ;  /* 0x000000010200780c */ /* 0x000fe40003f05270 */
[----:B------:R-:W-:Y:S02]  /*1920*/  PRMT R11, R11, 0x5410, R10 ;  /* 0x000054100b0b7816 */ /* 0x000fe4000000000a */
[----:B------:R-:W-:Y:S01]  /*1930*/  PRMT R8, R8, 0x5410, R6 ;  /* 0x0000541008087816 */ /* 0x000fe20000000006 */
[----:B-1----:R-:W-:-:S09]  /*1940*/  ULEA UR4, UR5, UR4, 0x18 ;  /* 0x0000000405047291 */ /* 0x002fd2000f8ec0ff */
[----:B------:R-:W1:Y:S04]  /*1950*/  LDS.128 R28, [UR4] ;  /* 0x00000004ff1c7984 */ /* 0x000e680008000c00 */
[----:B------:R-:W5:Y:S01]  /*1960*/  LDS.128 R32, [UR4+0x10] ;  /* 0x00001004ff207984 */ /* 0x000f620008000c00 */
[----:B--2---:R-:W-:Y:S02]  /*1970*/  LOP3.LUT R9, R13, 0x70007, RZ, 0xc0, !PT ;  /* 0x000700070d097812 */ /* 0x004fe400078ec0ff */
[C---:B------:R-:W-:Y:S02]  /*1980*/  LOP3.LUT R7, R12.reuse, 0x380038, RZ, 0xc0, !PT ;  /* 0x003800380c077812 */ /* 0x040fe400078ec0ff */
[----:B------:R-:W-:Y:S02]  /*1990*/  LOP3.LUT R4, R12, 0x70007, RZ, 0xc0, !PT ;  /* 0x000700070c047812 */ /* 0x000fe400078ec0ff */
[----:B------:R-:W-:-:S02]  /*19a0*/  SHF.R.U32.HI R38, RZ, 0x6, R12 ;  /* 0x00000006ff267819 */ /* 0x000fc4000001160c */
[----:B------:R-:W-:Y:S02]  /*19b0*/  SHF.R.U32.HI R42, RZ, 0xf, R12 ;  /* 0x0000000fff2a7819 */ /* 0x000fe4000001160c */
[----:B------:R-:W-:Y:S02]  /*19c0*/  LOP3.LUT R12, R13, 0x380038, RZ, 0xc0, !PT ;  /* 0x003800380d0c7812 */ /* 0x000fe400078ec0ff */
[----:B------:R-:W-:Y:S02]  /*19d0*/  LOP3.LUT R9, R9, 0x64006400, RZ, 0xfc, !PT ;  /* 0x6400640009097812 */ /* 0x000fe400078efcff */
[----:B------:R-:W-:Y:S02]  /*19e0*/  LOP3.LUT R12, R12, 0x64006400, RZ, 0xfc, !PT ;  /* 0x640064000c0c7812 */ /* 0x000fe400078efcff */
[--C-:B------:R-:W-:Y:S01]  /*19f0*/  SHF.R.U32.HI R37, RZ, 0x6, R13.reuse ;  /* 0x00000006ff257819 */ /* 0x100fe2000001160d */
[----:B0-----:R-:W-:Y:S01]  /*1a00*/  HADD2 R17, R9, -1028, -1028 ;  /* 0xe404e40409117430 */ /* 0x001fe20000000000 */
[----:B------:R-:W-:Y:S01]  /*1a10*/  SHF.R.U32.HI R41, RZ, 0xf, R13 ;  /* 0x0000000fff297819 */ /* 0x000fe2000001160d */
[----:B------:R-:W-:Y:S01]  /*1a20*/  HFMA2 R16, R12, R65.H0_H0, -132, -132 ;  /* 0xd820d8200c107431 */ /* 0x000fe20000040041 */
[----:B------:R-:W-:Y:S01]  /*1a30*/  LOP3.LUT R13, R14, 0x70007, RZ, 0xc0, !PT ;  /* 0x000700070e0d7812 */ /* 0x000fe200078ec0ff */
[----:B-1----:R-:W-:Y:S01]  /*1a40*/  HFMA2 R12, R17, R28, RZ ;  /* 0x0000001c110c7231 */ /* 0x002fe200000000ff */
[----:B------:R-:W-:-:S02]  /*1a50*/  LOP3.LUT R9, R15, 0x70007, RZ, 0xc0, !PT ;  /* 0x000700070f097812 */ /* 0x000fc400078ec0ff */
[----:B------:R-:W-:Y:S01]  /*1a60*/  LOP3.LUT R13, R13, 0x64006400, RZ, 0xfc, !PT ;  /* 0x640064000d0d7812 */ /* 0x000fe200078efcff */
[----:B------:R-:W-:Y:S01]  /*1a70*/  HFMA2 R46, R16, R29, R12 ;  /* 0x0000001d102e7231 */ /* 0x000fe2000000000c */
[----:B------:R-:W-:Y:S02]  /*1a80*/  LOP3.LUT R12, R7, 0x64006400, RZ, 0xfc, !PT ;  /* 0x64006400070c7812 */ /* 0x000fe400078efcff */
[----:B------:R-:W-:Y:S02]  /*1a90*/  LOP3.LUT R9, R9, 0x64006400, RZ, 0xfc, !PT ;  /* 0x6400640009097812 */ /* 0x000fe400078efcff */
[----:B------:R-:W-:Y:S02]  /*1aa0*/  LOP3.LUT R18, R14, 0x380038, RZ, 0xc0, !PT ;  /* 0x003800380e127812 */ /* 0x000fe400078ec0ff */
[----:B------:R-:W-:Y:S01]  /*1ab0*/  LOP3.LUT R7, R4, 0x64006400, RZ, 0xfc, !PT ;  /* 0x6400640004077812 */ /* 0x000fe200078efcff */
[----:B------:R-:W-:Y:S01]  /*1ac0*/  HFMA2 R4, R12, R65.H0_H0, -132, -132 ;  /* 0xd820d8200c047431 */ /* 0x000fe20000040041 */
[----:B------:R-:W-:-:S02]  /*1ad0*/  LOP3.LUT R19, R15, 0x380038, RZ, 0xc0, !PT ;  /* 0x003800380f137812 */ /* 0x000fc400078ec0ff */
[--C-:B------:R-:W-:Y:S01]  /*1ae0*/  SHF.R.U32.HI R40, RZ, 0x6, R15.reuse ;  /* 0x00000006ff287819 */ /* 0x100fe2000001160f */
[----:B------:R-:W-:Y:S01]  /*1af0*/  HADD2 R7, R7, -1028, -1028 ;  /* 0xe404e40407077430 */ /* 0x000fe20000000000 */
[----:B------:R-:W-:Y:S01]  /*1b00*/  SHF.R.U32.HI R45, RZ, 0xf, R15 ;  /* 0x0000000fff2d7819 */ /* 0x000fe2000001160f */
[----:B------:R-:W-:Y:S01]  /*1b10*/  HADD2 R15, R13, -1028, -1028 ;  /* 0xe404e4040d0f7430 */ /* 0x000fe20000000000 */
[--C-:B------:R-:W-:Y:S01]  /*1b20*/  SHF.R.U32.HI R39, RZ, 0x6, R14.reuse ;  /* 0x00000006ff277819 */ /* 0x100fe2000001160e */
[----:B------:R-:W-:Y:S01]  /*1b30*/  HADD2 R13, R9, -1028, -1028 ;  /* 0xe404e404090d7430 */ /* 0x000fe20000000000 */
[----:B------:R-:W-:Y:S01]  /*1b40*/  SHF.R.U32.HI R44, RZ, 0xf, R14 ;  /* 0x0000000fff2c7819 */ /* 0x000fe2000001160e */
[-C--:B------:R-:W-:Y:S01]  /*1b50*/  HFMA2 R9, R15, R28.reuse, RZ ;  /* 0x0000001c0f097231 */ /* 0x080fe200000000ff */
[----:B------:R-:W-:Y:S02]  /*1b60*/  LOP3.LUT R14, R18, 0x64006400, RZ, 0xfc, !PT ;  /* 0x64006400120e7812 */ /* 0x000fe400078efcff */
[----:B------:R-:W-:Y:S01]  /*1b70*/  LOP3.LUT R18, R19, 0x64006400, RZ, 0xfc, !PT ;  /* 0x6400640013127812 */ /* 0x000fe200078efcff */
[----:B------:R-:W-:-:S02]  /*1b80*/  HFMA2 R19, R13, R28, RZ.H0_H0 ;  /* 0x0000001c0d137231 */ /* 0x000fc400000400ff */
[----:B------:R-:W-:Y:S02]  /*1b90*/  HFMA2 R28, R7, R28, RZ ;  /* 0x0000001c071c7231 */ /* 0x000fe400000000ff */
[-C--:B------:R-:W-:Y:S01]  /*1ba0*/  HFMA2 R14, R14, R65.reuse.H0_H0, -132, -132 ;  /* 0xd820d8200e0e7431 */ /* 0x080fe20000040041 */
[----:B------:R-:W-:Y:S01]  /*1bb0*/  LOP3.LUT R43, R39, 0x380038, RZ, 0xc0, !PT ;  /* 0x00380038272b7812 */ /* 0x000fe200078ec0ff */
[----:B------:R-:W-:Y:S01]  /*1bc0*/  HFMA2 R12, R18, R65.H0_H0, -132, -132 ;  /* 0xd820d820120c7431 */ /* 0x000fe20000040041 */
[----:B------:R-:W-:Y:S01]  /*1bd0*/  LOP3.LUT R18, R37, 0x70007, RZ, 0xc0, !PT ;  /* 0x0007000725127812 */ /* 0x000fe200078ec0ff */
[-C--:B------:R-:W-:Y:S02]  /*1be0*/  HFMA2 R48, R4, R29.reuse, R28 ;  /* 0x0000001d04307231 */ /* 0x080fe4000000001c */
[-C--:B------:R-:W-:Y:S01]  /*1bf0*/  HFMA2 R50, R14, R29.reuse, R9 ;  /* 0x0000001d0e327231 */ /* 0x080fe20000000009 */
[----:B------:R-:W-:Y:S01]  /*1c00*/  LOP3.LUT R28, R39, 0x70007, RZ, 0xc0, !PT ;  /* 0x00070007271c7812 */ /* 0x000fe200078ec0ff */
        /* <DEDUP_REMOVED lines=14> */
[-C--:B------:R-:W-:Y:S01]  /*1cf0*/  HFMA2 R50, R29, R30.reuse, R50 ;  /* 0x0000001e1d327231 */ /* 0x080fe20000000032 */
[----:B------:R-:W-:Y:S01]  /*1d00*/  LOP3.LUT R46, R43, 0x64006400, RZ, 0xfc, !PT ;  /* 0x640064002b2e7812 */ /* 0x000fe200078efcff */
[-C--:B------:R-:W-:Y:S02]  /*1d10*/  HFMA2 R47, R9, R30.reuse, R48 ;  /* 0x0000001e092f7231 */ /* 0x080fe40000000030 */
[----:B------:R-:W-:Y:S01]  /*1d20*/  HFMA2 R52, R28, R30, R51 ;  /* 0x0000001e1c347231 */ /* 0x000fe20000000033 */
        /* <DEDUP_REMOVED lines=21> */
[----:B---3--:R-:W-:Y:S01]  /*1e80*/  SHF.R.U32.HI R43, RZ, 0x6, R20 ;  /* 0x00000006ff2b7819 */ /* 0x008fe20000011614 */
[-C--:B------:R-:W-:Y:S01]  /*1e90*/  HFMA2 R37, R48, R59.reuse.H0_H0, -20, -20 ;  /* 0xcd00cd0030257431 */ /* 0x080fe2000004003b */
[----:B------:R-:W-:Y:S01]  /*1ea0*/  SHF.R.U32.HI R48, RZ, 0x6, R21 ;  /* 0x00000006ff307819 */ /* 0x000fe20000011615 */
[----:B------:R-:W-:-:S02]  /*1eb0*/  HFMA2 R40, R50, R59.H0_H0, -20, -20 ;  /* 0xcd00cd0032287431 */ /* 0x000fc4000004003b */
[-C--:B-----5:R-:W-:Y:S02]  /*1ec0*/  HFMA2 R53, R38, R32.reuse, R49 ;  /* 0x0000002026357231 */ /* 0x0a0fe40000000031 */
[----:B------:R-:W-:Y:S02]  /*1ed0*/  HFMA2 R31, R46, R59.H0_H0, -20, -20 ;  /* 0xcd00cd002e1f7431 */ /* 0x000fe4000004003b */
[-C--:B------:R-:W-:Y:S01]  /*1ee0*/  HFMA2 R62, R37, R32.reuse, R51 ;  /* 0x00000020253e7231 */ /* 0x080fe20000000033 */
[C---:B------:R-:W-:Y:S01]  /*1ef0*/  LOP3.LUT R46, R20.reuse, 0x380038, RZ, 0xc0, !PT ;  /* 0x00380038142e7812 */ /* 0x040fe200078ec0ff */
[-C--:B------:R-:W-:Y:S02]  /*1f00*/  HFMA2 R63, R40, R32.reuse, R52 ;  /* 0x00000020283f7231 */ /* 0x080fe40000000034 */
[----:B------:R-:W-:Y:S01]  /*1f10*/  HFMA2 R58, R31, R32, R47 ;  /* 0x000000201f3a7231 */ /* 0x000fe2000000002f */
[----:B------:R-:W-:Y:S02]  /*1f20*/  LOP3.LUT R32, R20, 0x70007, RZ, 0xc0, !PT ;  /* 0x0007000714207812 */ /* 0x000fe400078ec0ff */
[----:B------:R-:W-:-:S02]  /*1f30*/  SHF.R.U32.HI R49, RZ, 0xe, R20 ;  /* 0x0000000eff317819 */ /* 0x000fc40000011614 */
[C---:B------:R-:W-:Y:S02]  /*1f40*/  LOP3.LUT R20, R21.reuse, 0x70007, RZ, 0xc0, !PT ;  /* 0x0007000715147812 */ /* 0x040fe400078ec0ff */
[----:B------:R-:W-:Y:S02]  /*1f50*/  LOP3.LUT R47, R21, 0x380038, RZ, 0xc0, !PT ;  /* 0x00380038152f7812 */ /* 0x000fe400078ec0ff */
[----:B------:R-:W-:Y:S02]  /*1f60*/  SHF.R.U32.HI R50, RZ, 0xe, R21 ;  /* 0x0000000eff327819 */ /* 0x000fe40000011615 */
[----:B------:R-:W-:Y:S02]  /*1f70*/  LOP3.LUT R21, R22, 0x70007, RZ, 0xc0, !PT ;  /* 0x0007000716157812 */ /* 0x000fe400078ec0ff */
[----:B------:R-:W-:Y:S02]  /*1f80*/  LOP3.LUT R20, R20, 0x64006400, RZ, 0xfc, !PT ;  /* 0x6400640014147812 */ /* 0x000fe400078efcff */
[----:B------:R-:W-:-:S02]  /*1f90*/  LOP3.LUT R51, R22, 0x380038, RZ, 0xc0, !PT ;  /* 0x0038003816337812 */ /* 0x000fc400078ec0ff */
[--C-:B------:R-:W-:Y:S01]  /*1fa0*/  SHF.R.U32.HI R57, RZ, 0xe, R22.reuse ;  /* 0x0000000eff397819 */ /* 0x100fe20000011616 */
[----:B------:R-:W-:Y:S01]  /*1fb0*/  HADD2 R55, R20, -1028, -1028 ;  /* 0xe404e40414377430 */ /* 0x000fe20000000000 */
[----:B------:R-:W-:Y:S02]  /*1fc0*/  SHF.R.U32.HI R60, RZ, 0x6, R22 ;  /* 0x00000006ff3c7819 */ /* 0x000fe40000011616 */
[----:B------:R-:W-:Y:S02]  /*1fd0*/  LOP3.LUT R21, R21, 0x64006400, RZ, 0xfc, !PT ;  /* 0x6400640015157812 */ /* 0x000fe400078efcff */
[----:B------:R-:W-:Y:S02]  /*1fe0*/  LOP3.LUT R22, R23, 0x70007, RZ, 0xc0, !PT ;  /* 0x0007000717167812 */ /* 0x000fe400078ec0ff */
[----:B------:R-:W-:Y:S01]  /*1ff0*/  LOP3.LUT R52, R47, 0x64006400, RZ, 0xfc, !PT ;  /* 0x640064002f347812 */ /* 0x000fe200078efcff */
[----:B------:R-:W-:Y:S01]  /*2000*/  HADD2 R54, R21, -1028, -1028 ;  /* 0xe404e40415367430 */ /* 0x000fe20000000000 */
[----:B------:R-:W-:Y:S01]  /*2010*/  LOP3.LUT R32, R32, 0x64006400, RZ, 0xfc, !PT ;  /* 0x6400640020207812 */ /* 0x000fe200078efcff */
[----:B------:R-:W-:Y:S01]  /*2020*/  HFMA2 R21, R55, R33, R53 ;  /* 0x0000002137157231 */ /* 0x000fe20000000035 */
[----:B------:R-:W-:Y:S01]  /*2030*/  LOP3.LUT R22, R22, 0x64006400, RZ, 0xfc, !PT ;  /* 0x6400640016167812 */ /* 0x000fe200078efcff */
[-C--:B------:R-:W-:Y:S01]  /*2040*/  HFMA2 R52, R52, R65.reuse.H0_H0, -132, -132 ;  /* 0xd820d82034347431 */ /* 0x080fe20000040041 */
[----:B------:R-:W-:Y:S01]  /*2050*/  LOP3.LUT R20, R51, 0x64006400, RZ, 0xfc, !PT ;  /* 0x6400640033147812 */ /* 0x000fe200078efcff */
[----:B------:R-:W-:Y:S01]  /*2060*/  HADD2 R32, R32, -1028, -1028 ;  /* 0xe404e40420207430 */ /* 0x000fe20000000000 */
[----:B------:R-:W-:Y:S01]  /*2070*/  LOP3.LUT R56, R23, 0x380038, RZ, 0xc0, !PT ;  /* 0x0038003817387812 */ /* 0x000fe200078ec0ff */
[----:B------:R-:W-:Y:S01]  /*2080*/  HADD2 R53, R22, -1028, -1028 ;  /* 0xe404e40416357430 */ /* 0x000fe20000000000 */
[--C-:B------:R-:W-:Y:S01]  /*2090*/  SHF.R.U32.HI R61, RZ, 0x6, R23.reuse ;  /* 0x00000006ff3d7819 */ /* 0x100fe20000011617 */
[----:B------:R-:W-:Y:S01]  /*20a0*/  HFMA2 R51, R20, R65.H0_H0, -132, -132 ;  /* 0xd820d82014337431 */ /* 0x000fe20000040041 */
[----:B------:R-:W-:Y:S01]  /*20b0*/  LOP3.LUT R42, R42, 0x10001, RZ, 0xc0, !PT ;  /* 0x000100012a2a7812 */ /* 0x000fe200078ec0ff */
[-C--:B------:R-:W-:Y:S01]  /*20c0*/  HFMA2 R75, R52, R34.reuse, R21 ;  /* 0x00000022344b7231 */ /* 0x080fe20000000015 */
[----:B------:R-:W-:Y:S01]  /*20d0*/  SHF.R.U32.HI R80, RZ, 0xe, R23 ;  /* 0x0000000eff507819 */ /* 0x000fe20000011617 */
[-C--:B------:R-:W-:Y:S01]  /*20e0*/  HFMA2 R62, R54, R33.reuse, R62 ;  /* 0x00000021363e7231 */ /* 0x080fe2000000003e */
[----:B------:R-:W-:Y:S01]  /*20f0*/  LOP3.LUT R46, R46, 0x64006400, RZ, 0xfc, !PT ;  /* 0x640064002e2e7812 */ /* 0x000fe200078efcff */
[----:B------:R-:W-:Y:S01]  /*2100*/  HFMA2 R63, R53, R33, R63 ;  /* 0x00000021353f7231 */ /* 0x000fe2000000003f */
[----:B------:R-:W-:Y:S01]  /*2110*/  LOP3.LUT R56, R56, 0x64006400, RZ, 0xfc, !PT ;  /* 0x6400640038387812 */ /* 0x000fe200078efcff */
[----:B------:R-:W-:Y:S01]  /*2120*/  HFMA2 R62, R51, R34, R62 ;  /* 0x00000022333e7231 */ /* 0x000fe2000000003e */
[----:B------:R-:W-:-:S02]  /*2130*/  LOP3.LUT R21, R48, 0x70007, RZ, 0xc0, !PT ;  /* 0x0007000730157812 */ /* 0x000fc400078ec0ff */
[----:B------:R-:W-:Y:S02]  /*2140*/  LOP3.LUT R22, R60, 0x70007, RZ, 0xc0, !PT ;  /* 0x000700073c167812 */ /* 0x000fe400078ec0ff */
[----:B------:R-:W-:Y:S02]  /*2150*/  LOP3.LUT R20, R43, 0x70007, RZ, 0xc0, !PT ;  /* 0x000700072b147812 */ /* 0x000fe400078ec0ff */
[----:B------:R-:W-:Y:S02]  /*2160*/  LOP3.LUT R23, R61, 0x70007, RZ, 0xc0, !PT ;  /* 0x000700073d177812 */ /* 0x000fe400078ec0ff */
[----:B------:R-:W-:Y:S01]  /*2170*/  LOP3.LUT R49, R42, 0x20002, R49, 0xf8, !PT ;  /* 0x000200022a317812 */ /* 0x000fe200078ef831 */
        /* <DEDUP_REMOVED lines=10> */
[----:B------:R-:W-:Y:S01]  /*2220*/  HADD2 R56, R21, -1028, -1028 ;  /* 0xe404e40415387430 */ /* 0x000fe20000000000 */
[----:B------:R-:W-:Y:S01]  /*2230*/  LOP3.LUT R50, R41, 0x20002, R50, 0xf8, !PT ;  /* 0x0002000229327812 */ /* 0x000fe200078ef832 */
[----:B------:R-:W-:Y:S01]  /*2240*/  HADD2 R41, R22, -1028, -1028 ;  /* 0xe404e40416297430 */ /* 0x000fe20000000000 */
[----:B------:R-:W-:Y:S01]  /*2250*/  LOP3.LUT R45, R45, 0x10001, RZ, 0xc0, !PT ;  /* 0x000100012d2d7812 */ /* 0x000fe200078ec0ff */
[----:B------:R-:W-:Y:S01]  /*2260*/  HADD2 R42, R23, -1028, -1028 ;  /* 0xe404e404172a7430 */ /* 0x000fe20000000000 */
[----:B------:R-:W-:Y:S01]  /*2270*/  LOP3.LUT R44, R44, 0x10001, RZ, 0xc0, !PT ;  /* 0x000100012c2c7812 */ /* 0x000fe200078ec0ff */
[----:B------:R-:W-:Y:S01]  /*2280*/  HADD2 R34, R20, -1028, -1028 ;  /* 0xe404e40414227430 */ /* 0x000fe20000000000 */
[----:B------:R-:W-:Y:S01]  /*2290*/  LOP3.LUT R80, R45, 0x20002, R80, 0xf8, !PT ;  /* 0x000200022d507812 */ /* 0x000fe200078ef850 */
[----:B------:R-:W-:-:S02]  /*22a0*/  HFMA2 R75, R56, R35, R75 ;  /* 0x00000023384b7231 */ /* 0x000fc4000000004b */
[-C--:B------:R-:W-:Y:S02]  /*22b0*/  HFMA2 R76, R41, R35.reuse, R62 ;  /* 0x00000023294c7231 */ /* 0x080fe4000000003e */
[-C--:B------:R-:W-:Y:S02]  /*22c0*/  HFMA2 R81, R34, R35.reuse, R81 ;  /* 0x0000002322517231 */ /* 0x080fe40000000051 */
[----:B------:R-:W-:Y:S01]  /*22d0*/  HFMA2 R83, R42, R35, R63 ;  /* 0x000000232a537231 */ /* 0x000fe2000000003f */
[--C-:B----4-:R-:W-:Y:S02]  /*22e0*/  SHF.R.U32.HI R21, RZ, 0xd, R25.reuse ;  /* 0x0000000dff157819 */ /* 0x110fe40000011619 */
[C---:B------:R-:W-:Y:S02]  /*22f0*/  LOP3.LUT R35, R25.reuse, 0x380038, RZ, 0xc0, !PT ;  /* 0x0038003819237812 */ /* 0x040fe400078ec0ff */
[----:B------:R-:W-:Y:S02]  /*2300*/  SHF.R.U32.HI R47, RZ, 0x6, R25 ;  /* 0x00000006ff2f7819 */ /* 0x000fe40000011619 */
[----:B------:R-:W-:-:S02]  /*2310*/  LOP3.LUT R45, R25, 0x70007, RZ, 0xc0, !PT ;  /* 0x00070007192d7812 */ /* 0x000fc400078ec0ff */
[----:B------:R-:W-:Y:S02]  /*2320*/  SHF.R.U32.HI R22, RZ, 0xd, R26 ;  /* 0x0000000dff167819 */ /* 0x000fe4000001161a */
[--C-:B------:R-:W-:Y:S02]  /*2330*/  SHF.R.U32.HI R20, RZ, 0xd, R24.reuse ;  /* 0x0000000dff147819 */ /* 0x100fe40000011618 */
[----:B------:R-:W-:Y:S02]  /*2340*/  SHF.R.U32.HI R23, RZ, 0xd, R27 ;  /* 0x0000000dff177819 */ /* 0x000fe4000001161b */
[----:B------:R-:W-:Y:S02]  /*2350*/  LOP3.LUT R57, R44, 0x20002, R57, 0xf8, !PT ;  /* 0x000200022c397812 */ /* 0x000fe400078ef839 */
        /* <DEDUP_REMOVED lines=8> */
[----:B------:R-:W-:Y:S02]  /*23e0*/  LOP3.LUT R49, R49, 0x40004, R20, 0xf8, !PT ;  /* 0x0004000431317812 */ /* 0x000fe400078ef814 */
[----:B------:R-:W-:Y:S02]  /*23f0*/  LOP3.LUT R50, R50, 0x40004, R21, 0xf8, !PT ;  /* 0x0004000432327812 */ /* 0x000fe400078ef815 */
[----:B------:R-:W-:Y:S02]  /*2400*/  LOP3.LUT R57, R57, 0x40004, R22, 0xf8, !PT ;  /* 0x0004000439397812 */ /* 0x000fe400078ef816 */
[----:B------:R-:W-:Y:S02]  /*2410*/  LOP3.LUT R80, R80, 0x40004, R23, 0xf8, !PT ;  /* 0x0004000450507812 */ /* 0x000fe400078ef817 */
[----:B------:R-:W0:Y:S01]  /*2420*/  LDS.128 R20, [UR4+0x20] ;  /* 0x00002004ff147984 */ /* 0x000e220008000c00 */
[----:B------:R-:W-:Y:S02]  /*2430*/  LOP3.LUT R24, R24, 0x64006400, RZ, 0xfc, !PT ;  /* 0x6400640018187812 */ /* 0x000fe400078efcff */
[----:B------:R-:W-:-:S02]  /*2440*/  LOP3.LUT R44, R26, 0x380038, RZ, 0xc0, !PT ;  /* 0x003800381a2c7812 */ /* 0x000fc400078ec0ff */
[----:B------:R-:W-:Y:S02]  /*2450*/  LOP3.LUT R46, R61, 0x380038, RZ, 0xc0, !PT ;  /* 0x003800383d2e7812 */ /* 0x000fe400078ec0ff */
[----:B------:R-:W-:Y:S02]  /*2460*/  LOP3.LUT R72, R27, 0x64006400, RZ, 0xfc, !PT ;  /* 0x640064001b487812 */ /* 0x000fe400078efcff */
[----:B------:R-:W-:Y:S02]  /*2470*/  SHF.R.U32.HI R77, RZ, 0x6, R26 ;  /* 0x00000006ff4d7819 */ /* 0x000fe4000001161a */
        /* <DEDUP_REMOVED lines=28> */
[-C--:B------:R-:W-:Y:S01]  /*2640*/  HFMA2 R76, R72, R20.reuse, R76 ;  /* 0x00000014484c7231 */ /* 0x080fe2000000004c */
[----:B------:R-:W-:Y:S01]  /*2650*/  LOP3.LUT R25, R47, 0x1c001c0, RZ, 0xc0, !PT ;  /* 0x01c001c02f197812 */ /* 0x000fe200078ec0ff */
[----:B------:R-:W-:Y:S01]  /*2660*/  HFMA2 R44, R44, R65.H0_H0, -132, -132 ;  /* 0xd820d8202c2c7431 */ /* 0x000fe20000040041 */
[----:B------:R-:W-:Y:S01]  /*2670*/  LOP3.LUT R24, R78, 0x1c001c0, RZ, 0xc0, !PT ;  /* 0x01c001c04e187812 */ /* 0x000fe200078ec0ff */
[-C--:B------:R-:W-:Y:S01]  /*2680*/  HFMA2 R81, R35, R20.reuse, R81 ;  /* 0x0000001423517231 */ /* 0x080fe20000000051 */
[----:B------:R-:W-:Y:S01]  /*2690*/  LOP3.LUT R64, R48, 0x64006400, RZ, 0xfc, !PT ;  /* 0x6400640030407812 */ /* 0x000fe200078efcff */
[----:B------:R-:W-:Y:S01]  /*26a0*/  HFMA2 R83, R71, R20, R83 ;  /* 0x0000001447537231 */ /* 0x000fe20000000053 */
[----:B------:R-:W-:-:S02]  /*26b0*/  LOP3.LUT R86, R63, 0x64006400, RZ, 0xfc, !PT ;  /* 0x640064003f567812 */ /* 0x000fc400078efcff */
[----:B------:R-:W-:Y:S01]  /*26c0*/  LOP3.LUT R48, R43, 0x64006400, RZ, 0xfc, !PT ;  /* 0x640064002b307812 */ /* 0x000fe200078efcff */
[----:B------:R-:W-:Y:S01]  /*26d0*/  HFMA2 R64, R64, R59.H0_H0, -20, -20 ;  /* 0xcd00cd0040407431 */ /* 0x000fe2000004003b */
[----:B------:R-:W-:Y:S01]  /*26e0*/  LOP3.LUT R61, R61, 0x1c001c0, RZ, 0xc0, !PT ;  /* 0x01c001c03d3d7812 */ /* 0x000fe200078ec0ff */
[----:B------:R-:W-:Y:S01]  /*26f0*/  HFMA2 R65, R86, R65.H0_H0, -132, -132 ;  /* 0xd820d82056417431 */ /* 0x000fe20000040041 */
[----:B------:R-:W-:Y:S01]  /*2700*/  LOP3.LUT R27, R77, 0x1c001c0, RZ, 0xc0, !PT ;  /* 0x01c001c04d1b7812 */ /* 0x000fe200078ec0ff */
[----:B------:R-:W-:Y:S01]  /*2710*/  HFMA2 R20, R64, R21, R75 ;  /* 0x0000001540147231 */ /* 0x000fe2000000004b */
[----:B------:R-:W-:Y:S01]  /*2720*/  LOP3.LUT R43, R79, 0x1c001c0, RZ, 0xc0, !PT ;  /* 0x01c001c04f2b7812 */ /* 0x000fe200078ec0ff */
[----:B------:R-:W-:Y:S01]  /*2730*/  HFMA2 R48, R48, R59.H0_H0, -20, -20 ;  /* 0xcd00cd0030307431 */ /* 0x000fe2000004003b */
[----:B------:R-:W-:Y:S02]  /*2740*/  LOP3.LUT R26, R25, 0x64006400, RZ, 0xfc, !PT ;  /* 0x64006400191a7812 */ /* 0x000fe400078efcff */
        /* <DEDUP_REMOVED lines=8> */
[----:B------:R-:W0:Y:S01]  /*27d0*/  LDS.128 R24, [UR4+0x30] ;  /* 0x00003004ff187984 */ /* 0x000e220008000c00 */
[----:B------:R-:W-:-:S02]  /*27e0*/  LOP3.LUT R60, R60, 0x1c001c0, RZ, 0xc0, !PT ;  /* 0x01c001c03c3c7812 */ /* 0x000fc400078ec0ff */
[----:B------:R-:W-:Y:S01]  /*27f0*/  LOP3.LUT R75, R45, 0x64006400, RZ, 0xfc, !PT ;  /* 0x640064002d4b7812 */ /* 0x000fe200078efcff */
[----:B------:R-:W-:Y:S01]  /*2800*/  HFMA2 R83, R62, R21, R83 ;  /* 0x000000153e537231 */ /* 0x000fe20000000053 */
[----:B------:R-:W-:Y:S02]  /*2810*/  LOP3.LUT R60, R60, 0x64006400, RZ, 0xfc, !PT ;  /* 0x640064003c3c7812 */ /* 0x000fe400078efcff */
[----:B------:R-:W-:Y:S01]  /*2820*/  LOP3.LUT R74, R74, 0x64006400, RZ, 0xfc, !PT ;  /* 0x640064004a4a7812 */ /* 0x000fe200078efcff */
[----:B------:R-:W-:Y:S01]  /*2830*/  HADD2 R75, R75, -1028, -1028 ;  /* 0xe404e4044b4b7430 */ /* 0x000fe20000000000 */
[----:B------:R-:W-:Y:S01]  /*2840*/  LOP3.LUT R45, R82, 0x64006400, RZ, 0xfc, !PT ;  /* 0x64006400522d7812 */ /* 0x000fe200078efcff */
[----:B------:R-:W-:Y:S01]  /*2850*/  HFMA2 R63, R60, R59.H0_H0, -20, -20 ;  /* 0xcd00cd003c3f7431 */ /* 0x000fe2000004003b */
        /* <DEDUP_REMOVED lines=29> */
[----:B0-----:R-:W-:-:S02]  /*2a30*/  HFMA2 R81, R77, R24, R81 ;  /* 0x000000184d517231 */ /* 0x001fc40000000051 */
[-C--:B------:R-:W-:Y:S02]  /*2a40*/  HFMA2 R21, R78, R24.reuse, R21 ;  /* 0x000000184e157231 */ /* 0x080fe40000000015 */
[-C--:B------:R-:W-:Y:S02]  /*2a50*/  HFMA2 R23, R79, R24.reuse, R23 ;  /* 0x000000184f177231 */ /* 0x080fe40000000017 */
[----:B------:R-:W-:Y:S02]  /*2a60*/  HFMA2 R22, R47, R24, R20 ;  /* 0x000000182f167231 */ /* 0x000fe40000000014 */
[----:B------:R-:W-:Y:S02]  /*2a70*/  HFMA2 R60, R86, R59.H0_H0, -20, -20 ;  /* 0xcd00cd00563c7431 */ /* 0x000fe4000004003b */
[-C--:B------:R-:W-:Y:S02]  /*2a80*/  HFMA2 R20, R67, R25.reuse, R21 ;  /* 0x0000001943147231 */ /* 0x080fe40000000015 */
[----:B------:R-:W-:-:S02]  /*2a90*/  HFMA2 R81, R66, R25, R81 ;  /* 0x0000001942517231 */ /* 0x000fc40000000051 */
[----:B------:R-:W-:Y:S02]  /*2aa0*/  HFMA2 R22, R44, R25, R22 ;  /* 0x000000192c167231 */ /* 0x000fe40000000016 */
[----:B------:R-:W-:Y:S02]  /*2ab0*/  HFMA2 R59, R88, R59.H0_H0, -20, -20 ;  /* 0xcd00cd00583b7431 */ /* 0x000fe4000004003b */
[-C--:B------:R-:W-:Y:S02]  /*2ac0*/  HFMA2 R20, R61, R26.reuse, R20 ;  /* 0x0000001a3d147231 */ /* 0x080fe40000000014 */
[----:B------:R-:W-:Y:S02]  /*2ad0*/  HFMA2 R23, R65, R25, R23 ;  /* 0x0000001941177231 */ /* 0x000fe40000000017 */
[-C--:B------:R-:W-:Y:S02]  /*2ae0*/  HFMA2 R22, R43, R26.reuse, R22 ;  /* 0x0000001a2b167231 */ /* 0x080fe40000000016 */
[----:B------:R-:W-:Y:S01]  /*2af0*/  HFMA2 R21, R60, R26, R81 ;  /* 0x0000001a3c157231 */ /* 0x000fe20000000051 */
[----:B------:R-:W-:Y:S01]  /*2b00*/  PRMT R25, RZ, 0x5410, RZ ;  /* 0x00005410ff197816 */ /* 0x000fe200000000ff */
[----:B------:R-:W-:Y:S01]  /*2b10*/  HADD2 R80, R49, -1028, -1028 ;  /* 0xe404e40431507430 */ /* 0x000fe20000000000 */
[----:B------:R-:W-:Y:S01]  /*2b20*/  PRMT R24, RZ, 0x5410, RZ ;  /* 0x00005410ff187816 */ /* 0x000fe200000000ff */
        /* <DEDUP_REMOVED lines=17> */
[----:B------:R-:W-:Y:S01]  /*2c40*/  PRMT R21, RZ, 0x5410, RZ ;  /* 0x00005410ff157816 */ /* 0x000fe200000000ff */
[----:B------:R-:W-:Y:S06]  /*2c50*/  @!P0 BRA `(.L_x_2127) ;  /* 0x0000000800988947 */ /* 0x000fec0003800000 */
[----:B------:R-:W0:Y:S01]  /*2c60*/  LDS.128 R20, [UR4+0x40] ;  /* 0x00004004ff147984 */ /* 0x000e220008000c00 */
[----:B------:R-:W-:Y:S01]  /*2c70*/  IMAD.MOV.U32 R57, RZ, RZ, R17 ;  /* 0x000000ffff397224 */ /* 0x000fe200078e0011 */
[----:B------:R-:W-:Y:S01]  /*2c80*/  MOV R84, R16 ;  /* 0x0000001000547202 */ /* 0x000fe20000000f00 */
[----:B------:R-:W-:Y:S01]  /*2c90*/  IMAD.MOV.U32 R85, RZ, RZ, R15 ;  /* 0x000000ffff557224 */ /* 0x000fe200078e000f */
[----:B------:R-:W1:Y:S01]  /*2ca0*/  LDS.128 R24, [UR4+0x50] ;  /* 0x00005004ff187984 */ /* 0x000e620008000c00 */
[----:B------:R-:W-:Y:S01]  /*2cb0*/  IMAD.MOV.U32 R88, RZ, RZ, R12 ;  /* 0x000000ffff587224 */ /* 0x000fe200078e000c */
[----:B------:R-:W-:Y:S01]  /*2cc0*/  MOV R87, R13 ;  /* 0x0000000d00577202 */ /* 0x000fe20000000f00 */
[----:B------:R-:W-:Y:S01]  /*2cd0*/  IMAD.MOV.U32 R86, RZ, RZ, R14 ;  /* 0x000000ffff567224 */ /* 0x000fe200078e000e */
[----:B------:R-:W-:Y:S01]  /*2ce0*/  MOV R92, R18 ;  /* 0x00000012005c7202 */ /* 0x000fe20000000f00 */
[----:B------:R-:W-:Y:S01]  /*2cf0*/  IMAD.MOV.U32 R90, RZ, RZ, R19 ;  /* 0x000000ffff5a7224 */ /* 0x000fe200078e0013 */
[----:B------:R-:W-:-:S02]  /*2d00*/  ISETP.NE.AND P0, PT, R2, 0x2, PT ;  /* 0x000000020200780c */ /* 0x000fc40003f05270 */
        /* <DEDUP_REMOVED lines=35> */
[----:B------:R-:W-:Y:S01]  /*2f40*/  PRMT R26, R11, 0x5410, R10 ;  /* 0x000054100b1a7816 */ /* 0x000fe2000000000a */
        /* <DEDUP_REMOVED lines=33> */
[----:B------:R-:W-:Y:S02]  /*3160*/  HADD2 R22, R22.H0_H0, R22.H1_H1 ;  /* 0x3000001616167230 */ /* 0x000fe40000000800 */
[----:B------:R-:W-:-:S02]  /*3170*/  HADD2 R20, R20.H0_H0, R20.H1_H1 ;  /* 0x3000001414147230 */ /* 0x000fc40000000800 */
        /* <DEDUP_REMOVED lines=84> */
.L_x_2127:
[----:B------:R-:W-:-:S13]  /*36c0*/  ISETP.GT.AND P0, PT, R2, RZ, PT ;  /* 0x000000ff0200720c */ /* 0x000fda0003f04270 */
[----:B------:R-:W-:Y:S05]  /*36d0*/  @!P0 EXIT ;  /* 0x000000000000894d */ /* 0x000fea0003800000 */
[----:B------:R-:W0:Y:S01]  /*36e0*/  S2R R4, SR_TID.X ;  /* 0x0000000000047919 */ /* 0x000e220000002100 */
[----:B------:R-:W1:Y:S01]  /*36f0*/  LDC.64 R6, c[0x0][0x3a0] ;  /* 0x0000e800ff067b82 */ /* 0x000e620000000a00 */
[----:B0-----:R-:W-:Y:S02]  /*3700*/  IMAD R3, R3, 0x20, R4 ;  /* 0x0000002003037824 */ /* 0x001fe400078e0204 */
[----:B------:R-:W-:Y:S02]  /*3710*/  IMAD R4, R5, R0, RZ ;  /* 0x0000000005047224 */ /* 0x000fe400078e02ff */
        /* <DEDUP_REMOVED lines=10> */
.L_x_2131:
[----:B------:R-:W0:Y:S02]  /*37c0*/  LDS R8, [R6] ;  /* 0x0000000006087984 */ /* 0x000e240000000800 */
[----:B0-----:R-:W-:-:S05]  /*37d0*/  HADD2 R9, R8, R50 ;  /* 0x0000003208097230 */ /* 0x001fca0000000000 */
[----:B------:R-:W0:Y:S02]  /*37e0*/  ATOMS.CAST.SPIN P0, [R6], R8, R9 ;  /* 0x000000080600758d */ /* 0x000e240001800009 */
[----:B0-----:R-:W-:Y:S05]  /*37f0*/  @!P0 BRA `(.L_x_2131) ;  /* 0xfffffffc00f08947 */ /* 0x001fea000383ffff */
[----:B------:R-:W-:Y:S05]  /*3800*/  BRA `(.L_x_2129) ;  /* 0x00000000000c7947 */ /* 0x000fea0003800000 */
.L_x_2130:
[----:B------:R-:W2:Y:S02]  /*3810*/  LD.E R3, desc[UR6][R4.64] ;  /* 0x0000000604037980 */ /* 0x000ea4000c101900 */
[----:B--2---:R-:W-:-:S05]  /*3820*/  IMAD.IADD R3, R50, 0x1, R3 ;  /* 0x0000000132037824 */ /* 0x004fca00078e0203 */
[----:B------:R0:W-:Y:S02]  /*3830*/  ST.E desc[UR6][R4.64], R3 ;  /* 0x0000000304007985 */ /* 0x0001e4000c101906 */
.L_x_2129:
[----:B------:R-:W-:Y:S05]  /*3840*/  BSYNC.RECONVERGENT B0 ;  /* 0x0000000000007941 */ /* 0x000fea0003800200 */
.L_x_2128:
[----:B------:R1:W-:Y:S01]  /*3850*/  ATOM.E.ADD.F16x2.RN.STRONG.GPU P0, RZ, desc[UR6][R4.64+0x4], R49 ;  /* 0x8000043104ff79a2 */ /* 0x0003e2000c10e106 */
[----:B------:R-:W-:Y:S04]  /*3860*/  BSSY.RECONVERGENT B0, `(.L_x_2132) ;  /* 0x000000e000007945 */ /* 0x000fe80003800200 */
[----:B-1----:R-:W-:Y:S05]  /*3870*/  @P0 BRA `(.L_x_2133) ;  /* 0x0000000000300947 */ /* 0x002fea0003800000 */
[----:B------:R-:W1:Y:S02]  /*3880*/  QSPC.E.S P0, RZ, [R4+0x4] ;  /* 0x0000040004ff73aa */ /* 0x000e640000000500 */
[----:B-1----:R-:W-:Y:S05]  /*3890*/  @!P0 BRA `(.L_x_2134) ;  /* 0x00000000001c8947 */ /* 0x002fea0003800000 */
[----:B------:R-:W-:-:S05]  /*38a0*/  IMAD.MOV.U32 R6, RZ, RZ, R4 ;  /* 0x000000ffff067224 */ /* 0x000fca00078e0004 */
[----:B------:R-:W-:-:S07]  /*38b0*/  MOV R6, R6 ;  /* 0x0000000600067202 */ /* 0x000fce0000000f00 */
.L_x_2135:
[----:B------:R-:W1:Y:S02]  /*38c0*/  LDS R8, [R6+0x4] ;  /* 0x0000040006087984 */ /* 0x000e640000000800 */
[----:B-1----:R-:W-:-:S05]  /*38d0*/  HFMA2 R9, R8, 1, 1, R49 ;  /* 0x3c003c0008097831 */ /* 0x002fca0000000031 */
[----:B------:R-:W1:Y:S02]  /*38e0*/  ATOMS.CAST.SPIN P0, [R6+0x4], R8, R9 ;  /* 0x000004080600758d */ /* 0x000e640001800009 */
[----:B-1----:R-:W-:Y:S05]  /*38f0*/  @!P0 BRA `(.L_x_2135) ;  /* 0xfffffffc00f08947 */ /* 0x002fea000383ffff */
[----:B------:R-:W-:Y:S05]  /*3900*/  BRA `(.L_x_2133) ;  /* 0x00000000000c7947 */ /* 0x000fea0003800000 */
.L_x_2134:
[----:B0-----:R-:W2:Y:S02]  /*3910*/  LD.E R3, desc[UR6][R4.64+0x4] ;  /* 0x0000040604037980 */ /* 0x001ea4000c101900 */
[----:B--2---:R-:W-:-:S05]  /*3920*/  IADD3 R3, PT, PT, R49, R3, RZ ;  /* 0x0000000331037210 */ /* 0x004fca0007ffe0ff */
[----:B------:R1:W-:Y:S02]  /*3930*/  ST.E desc[UR6][R4.64+0x4], R3 ;  /* 0x0000040304007985 */ /* 0x0003e4000c101906 */
.L_x_2133:
[----:B------:R-:W-:Y:S05]  /*3940*/  BSYNC.RECONVERGENT B0 ;  /* 0x0000000000007941 */ /* 0x000fea0003800200 */
.L_x_2132:
        /* <DEDUP_REMOVED lines=10> */
.L_x_2139:
[----:B------:R-:W0:Y:S02]  /*39f0*/  LDS R8, [R6] ;  /* 0x0000000006087984 */ /* 0x000e240000000800 */
[----:B0-----:R-:W-:-:S05]  /*3a00*/  HADD2 R9, R8, R25 ;  /* 0x0000001908097230 */ /* 0x001fca0000000000 */
[----:B------:R-:W0:Y:S02]  /*3a10*/  ATOMS.CAST.SPIN P0, [R6], R8, R9 ;  /* 0x000000080600758d */ /* 0x000e240001800009 */
[----:B0-----:R-:W-:Y:S05]  /*3a20*/  @!P0 BRA `(.L_x_2139) ;  /* 0xfffffffc00f08947 */ /* 0x001fea000383ffff */
[----:B------:R-:W-:Y:S05]  /*3a30*/  BRA `(.L_x_2137) ;  /* 0x00000000000c7947 */ /* 0x000fea0003800000 */
.L_x_2138:
[----:B------:R-:W2:Y:S02]  /*3a40*/  LD.E R3, desc[UR6][R4.64] ;  /* 0x0000000604037980 */ /* 0x000ea4000c101900 */
[----:B--2---:R-:W-:-:S05]  /*3a50*/  IMAD.IADD R3, R25, 0x1, R3 ;  /* 0x0000000119037824 */ /* 0x004fca00078e0203 */
[----:B------:R0:W-:Y:S02]  /*3a60*/  ST.E desc[UR6][R4.64], R3 ;  /* 0x0000000304007985 */ /* 0x0001e4000c101906 */
.L_x_2137:
[----:B------:R-:W-:Y:S05]  /*3a70*/  BSYNC.RECONVERGENT B0 ;  /* 0x0000000000007941 */ /* 0x000fea0003800200 */
.L_x_2136:
[----:B------:R1:W-:Y:S01]  /*3a80*/  ATOM.E.ADD.F16x2.RN.STRONG.GPU P0, RZ, desc[UR6][R4.64+0x4], R24 ;  /* 0x8000041804ff79a2 */ /* 0x0003e2000c10e106 */
[----:B------:R-:W-:Y:S04]  /*3a90*/  BSSY.RECONVERGENT B0, `(.L_x_2140) ;  /* 0x000000e000007945 */ /* 0x000fe80003800200 */
[----:B-1----:R-:W-:Y:S05]  /*3aa0*/  @P0 BRA `(.L_x_2141) ;  /* 0x0000000000300947 */ /* 0x002fea0003800000 */
[----:B------:R-:W1:Y:S02]  /*3ab0*/  QSPC.E.S P0, RZ, [R4+0x4] ;  /* 0x0000040004ff73aa */ /* 0x000e640000000500 */
[----:B-1----:R-:W-:Y:S05]  /*3ac0*/  @!P0 BRA `(.L_x_2142) ;  /* 0x00000000001c8947 */ /* 0x002fea0003800000 */
[----:B------:R-:W-:-:S04]  /*3ad0*/  MOV R6, R4 ;  /* 0x0000000400067202 */ /* 0x000fc80000000f00 */
[----:B------:R-:W-:-:S07]  /*3ae0*/  MOV R6, R6 ;  /* 0x0000000600067202 */ /* 0x000fce0000000f00 */
.L_x_2143:
[----:B------:R-:W1:Y:S02]  /*3af0*/  LDS R8, [R6+0x4] ;  /* 0x0000040006087984 */ /* 0x000e640000000800 */
[----:B-1----:R-:W-:-:S05]  /*3b00*/  HFMA2 R9, R8, 1, 1, R24 ;  /* 0x3c003c0008097831 */ /* 0x002fca0000000018 */
[----:B------:R-:W1:Y:S02]  /*3b10*/  ATOMS.CAST.SPIN P0, [R6+0x4], R8, R9 ;  /* 0x000004080600758d */ /* 0x000e640001800009 */
[----:B-1----:R-:W-:Y:S05]  /*3b20*/  @!P0 BRA `(.L_x_2143) ;  /* 0xfffffffc00f08947 */ /* 0x002fea000383ffff */
[----:B------:R-:W-:Y:S05]  /*3b30*/  BRA `(.L_x_2141) ;  /* 0x00000000000c7947 */ /* 0x000fea0003800000 */
.L_x_2142:
[----:B0-----:R-:W2:Y:S02]  /*3b40*/  LD.E R3, desc[UR6][R4.64+0x4] ;  /* 0x0000040604037980 */ /* 0x001ea4000c101900 */
[----:B--2---:R-:W-:-:S05]  /*3b50*/  IMAD.IADD R3, R24, 0x1, R3 ;  /* 0x0000000118037824 */ /* 0x004fca00078e0203 */
[----:B------:R1:W-:Y:S02]  /*3b60*/  ST.E desc[UR6][R4.64+0x4], R3 ;  /* 0x0000040304007985 */ /* 0x0003e4000c101906 */
.L_x_2141:
[----:B------:R-:W-:Y:S05]  /*3b70*/  BSYNC.RECONVERGENT B0 ;  /* 0x0000000000007941 */ /* 0x000fea0003800200 */
.L_x_2140:
        /* <DEDUP_REMOVED lines=10> */
.L_x_2147:
[----:B------:R-:W0:Y:S02]  /*3c20*/  LDS R6, [R2] ;  /* 0x0000000002067984 */ /* 0x000e240000000800 */
[----:B0-----:R-:W-:-:S05]  /*3c30*/  HADD2 R7, R6, R21 ;  /* 0x0000001506077230 */ /* 0x001fca0000000000 */
[----:B------:R-:W0:Y:S02]  /*3c40*/  ATOMS.CAST.SPIN P0, [R2], R6, R7 ;  /* 0x000000060200758d */ /* 0x000e240001800007 */
[----:B0-----:R-:W-:Y:S05]  /*3c50*/  @!P0 BRA `(.L_x_2147) ;  /* 0xfffffffc00f08947 */ /* 0x001fea000383ffff */
[----:B------:R-:W-:Y:S05]  /*3c60*/  BRA `(.L_x_2145) ;  /* 0x00000000000c7947 */ /* 0x000fea0003800000 */
.L_x_2146:
[----:B------:R-:W2:Y:S02]  /*3c70*/  LD.E R0, desc[UR6][R4.64] ;  /* 0x0000000604007980 */ /* 0x000ea4000c101900 */
[----:B--2---:R-:W-:-:S05]  /*3c80*/  IADD3 R3, PT, PT, R21, R0, RZ ;  /* 0x0000000015037210 */ /* 0x004fca0007ffe0ff */
[----:B------:R0:W-:Y:S02]  /*3c90*/  ST.E desc[UR6][R4.64], R3 ;  /* 0x0000000304007985 */ /* 0x0001e4000c101906 */
.L_x_2145:
[----:B------:R-:W-:Y:S05]  /*3ca0*/  BSYNC.RECONVERGENT B0 ;  /* 0x0000000000007941 */ /* 0x000fea0003800200 */
.L_x_2144:
[----:B------:R1:W-:Y:S02]  /*3cb0*/  ATOM.E.ADD.F16x2.RN.STRONG.GPU P0, RZ, desc[UR6][R4.64+0x4], R20 ;  /* 0x8000041404ff79a2 */ /* 0x0003e4000c10e106 */
[----:B-1----:R-:W-:Y:S05]  /*3cc0*/  @P0 EXIT ;  /* 0x000000000000094d */ /* 0x002fea0003800000 */
[----:B------:R-:W1:Y:S02]  /*3cd0*/  QSPC.E.S P0, RZ, [R4+0x4] ;  /* 0x0000040004ff73aa */ /* 0x000e640000000500 */
[----:B-1----:R-:W-:Y:S05]  /*3ce0*/  @!P0 BRA `(.L_x_2148) ;  /* 0x0000000000188947 */ /* 0x002fea0003800000 */
[----:B0-----:R-:W-:-:S07]  /*3cf0*/  MOV R4, R4 ;  /* 0x0000000400047202 */ /* 0x001fce0000000f00 */
.L_x_2149:
[----:B------:R-:W0:Y:S02]  /*3d00*/  LDS R2, [R4+0x4] ;  /* 0x0000040004027984 */ /* 0x000e240000000800 */
[----:B0-----:R-:W-:-:S05]  /*3d10*/  HFMA2 R3, R2, 1, 1, R20 ;  /* 0x3c003c0002037831 */ /* 0x001fca0000000014 */
[----:B------:R-:W0:Y:S02]  /*3d20*/  ATOMS.CAST.SPIN P0, [R4+0x4], R2, R3 ;  /* 0x000004020400758d */ /* 0x000e240001800003 */
[----:B0-----:R-:W-:Y:S05]  /*3d30*/  @!P0 BRA `(.L_x_2149) ;  /* 0xfffffffc00f08947 */ /* 0x001fea000383ffff */
[----:B------:R-:W-:Y:S05]  /*3d40*/  EXIT ;  /* 0x000000000000794d */ /* 0x000fea0003800000 */
.L_x_2148:
[----:B------:R-:W0:Y:S02]  /*3d50*/  LD.E R0, desc[UR6][R4.64+0x4] ;  /* 0x0000040604007980 */ /* 0x000e24000c101900 */
[----:B0-----:R-:W-:-:S05]  /*3d60*/  IMAD.IADD R3, R20, 0x1, R0 ;  /* 0x0000000114037824 */ /* 0x001fca00078e0200 */
[----:B------:R-:W-:Y:S01]  /*3d70*/  ST.E desc[UR6][R4.64+0x4], R3 ;  /* 0x0000040304007985 */ /* 0x000fe2000c101906 */
[----:B------:R-:W-:Y:S05]  /*3d80*/  EXIT ;  /* 0x000000000000794d */ /* 0x000fea0003800000 */
.L_x_2150:
        /* <DEDUP_REMOVED lines=15> */
.L_x_3601:


//--------------------- .text._Z23gemm_half_q_half_kernelILi3ELi6ELb0ELb0ELi32EEvPK6__halfPKjS4_S2_PS0_iiiiPKtS7_iiiiiibS2_i --------------------------
	.section	.text._Z23gemm_half_q_half_kernelILi3ELi6ELb0ELb0ELi32EEvPK6__halfPKjS4_S2_PS0_iiiiPKtS7_iiiiiibS2_i,"ax",@progbits
	.align	128
        .global         _Z23gemm_half_q_half_kernelILi3ELi6ELb0ELb0ELi32EEvPK6__halfPKjS4_S2_PS0_iiiiPKtS7_iiiiiibS2_i
        .type           _Z23gemm_half_q_half_kernelILi3ELi6ELb0ELb0ELi32EEvPK6__halfPKjS4_S2_PS0_iiiiPKtS7_iiiiiibS2_i,@function
        .size           _Z23gemm_half_q_half_kernelILi3ELi6ELb0ELb0ELi32EEvPK6__halfPKjS4_S2_PS0_iiiiPKtS7_iiiiiibS2_i,(.L_x_3602 - _Z23gemm_half_q_half_kernelILi3ELi6ELb0ELb0ELi32EEvPK6__halfPKjS4_S2_PS0_iiiiPKtS7_iiiiiibS2_i)
        .other          _Z23gemm_half_q_half_kernelILi3ELi6ELb0ELb0ELi32EEvPK6__halfPKjS4_S2_PS0_iiiiPKtS7_iiiiiibS2_i,@"STO_CUDA_ENTRY STV_DEFAULT"
_Z23gemm_half_q_half_kernelILi3ELi6ELb0ELb0ELi32EEvPK6__halfPKjS4_S2_PS0_iiiiPKtS7_iiiiiibS2_i:
.text._Z23gemm_half_q_half_kernelILi3ELi6ELb0ELb0ELi32EEvPK6__halfPKjS4_S2_PS0_iiiiPKtS7_iiiiiibS2_i:
        /* <DEDUP_REMOVED lines=44> */
[----:B------:R-:W-:Y:S02]  /*02c0*/  IADD3 R14, PT, PT, RZ, -R12, RZ ;  /* 0x8000000cff0e7210 */ /* 0x000fe40007ffe0ff */
[----:B------:R-:W-:Y:S02]  /*02d0*/  PLOP3.LUT P0, PT, PT, PT, PT, 0x80, 0x8 ;  /* 0x000000000008781c */ /* 0x000fe40003f0f070 */
[----:B------:R-:W-:-:S13]  /*02e0*/  ISETP.GT.AND P1, PT, R14, 0x3, PT ;  /* 0x000000030e00780c */ /* 0x000fda0003f24270 */
[----:B------:R-:W-:Y:S05]  /*02f0*/  @!P1 BRA `(.L_x_2155) ;  /* 0x0000000000849947 */ /* 0x000fea0003800000 */
[----:B------:R-:W-:-:S13]  /*0300*/  PLOP3.LUT P0, PT, PT, PT, PT, 0x8, 0x80 ;  /* 0x000000000080781c */ /* 0x000fda0003f0e170 */
.L_x_2156:
[----:B------:R-:W-:Y:S01]  /*0310*/  IADD3 R15, P1, PT, R6, R5, RZ ;  /* 0x00000005060f7210 */ /* 0x000fe20007f3e0ff */
[----:B------:R-:W-:-:S03]  /*0320*/  IMAD.IADD R16, R5, 0x1, R11 ;  /* 0x0000000105107824 */ /* 0x000fc600078e020b */
[----:B------:R-:W-:Y:S02]  /*0330*/  LEA.HI.X.SX32 R18, R5, RZ, 0x1, P1 ;  /* 0x000000ff05127211 */ /* 0x000fe400008f0eff */
[----:B------:R-:W-:Y:S02]  /*0340*/  IADD3 R5, PT, PT, R16, R11, RZ ;  /* 0x0000000b10057210 */ /* 0x000fe40007ffe0ff */
[----:B------:R-:W-:Y:S02]  /*0350*/  LEA R14, P1, R15, UR4, 0x1 ;  /* 0x000000040f0e7c11 */ /* 0x000fe4000f8208ff */
[----:B------:R-:W-:Y:S01]  /*0360*/  IADD3 R17, P2, PT, R6, R16, RZ ;  /* 0x0000001006117210 */ /* 0x000fe20007f5e0ff */
[----:B------:R-:W-:Y:S01]  /*0370*/  IMAD.IADD R23, R5, 0x1, R11 ;  /* 0x0000000105177824 */ /* 0x000fe200078e020b */
[----:B------:R-:W-:Y:S02]  /*0380*/  LEA.HI.X R15, R15, UR5, R18, 0x1, P1 ;  /* 0x000000050f0f7c11 */ /* 0x000fe400088f0c12 */
[----:B------:R-:W-:-:S02]  /*0390*/  LEA.HI.X.SX32 R20, R16, RZ, 0x1, P2 ;  /* 0x000000ff10147211 */ /* 0x000fc400010f0eff */
[C---:B------:R-:W-:Y:S02]  /*03a0*/  LEA R16, P1, R17.reuse, UR4, 0x1 ;  /* 0x0000000411107c11 */ /* 0x040fe4000f8208ff */
        /* <DEDUP_REMOVED lines=20> */
[----:B0-----:R-:W-:Y:S01]  /*04f0*/  IADD3 R22, PT, PT, R22, 0x100, RZ ;  /* 0x0000010016167810 */ /* 0x001fe20007ffe0ff */
[----:B------:R-:W-:Y:S06]  /*0500*/  @!P1 BRA `(.L_x_2156) ;  /* 0xfffffffc00809947 */ /* 0x000fec000383ffff */
.L_x_2155:
[----:B------:R-:W-:-:S05]  /*0510*/  IMAD.MOV R14, RZ, RZ, -R12 ;  /* 0x000000ffff0e7224 */ /* 0x000fca00078e0a0c */
        /* <DEDUP_REMOVED lines=19> */
.L_x_2157:
[----:B------:R-:W-:-:S13]  /*0650*/  ISETP.EQ.AND P1, PT, R12, RZ, PT ;  /* 0x000000ff0c00720c */ /* 0x000fda0003f22270 */
[----:B------:R-:W-:Y:S05]  /*0660*/  @!P0 BRA P1, `(.L_x_2152) ;  /* 0x00000004007c8947 */ /* 0x000fea0000800000 */
.L_x_2154:
[----:B------:R-:W-:-:S04]  /*0670*/  IADD3 R15, P0, PT, R6, R5, RZ ;  /* 0x00000005060f7210 */ /* 0x000fc80007f1e0ff */
        /* <DEDUP_REMOVED lines=8> */
[----:B0-----:R-:W-:-:S10]  /*0700*/  IADD3 R22, PT, PT, R22, 0x40, RZ ;  /* 0x0000004016167810 */ /* 0x001fd40007ffe0ff */
[----:B------:R-:W-:Y:S05]  /*0710*/  @P0 BRA `(.L_x_2154) ;  /* 0xfffffffc00d40947 */ /* 0x000fea000383ffff */
[----:B------:R-:W-:Y:S05]  /*0720*/  BRA `(.L_x_2152) ;  /* 0x00000004004c7947 */ /* 0x000fea0003800000 */
.L_x_2153:
        /* <DEDUP_REMOVED lines=17> */
.L_x_2160:
[----:B-----5:R-:W-:Y:S01]  /*0840*/  IADD3 R15, P1, PT, R6, R22, RZ ;  /* 0x00000016060f7210 */ /* 0x020fe20007f3e0ff */
[----:B------:R-:W-:-:S03]  /*0850*/  IMAD.IADD R16, R22, 0x1, R11 ;  /* 0x0000000116107824 */ /* 0x000fc600078e020b */
[----:B------:R-:W-:Y:S02]  /*0860*/  LEA.HI.X.SX32 R22, R22, RZ, 0x1, P1 ;  /* 0x000000ff16167211 */ /* 0x000fe400008f0eff */
[C---:B0-----:R-:W-:Y:S02]  /*0870*/  LEA R14, P1, R15.reuse, UR4, 0x1 ;  /* 0x000000040f0e7c11 */ /* 0x041fe4000f8208ff */
[----:B------:R-:W-:Y:S02]  /*0880*/  IADD3 R17, PT, PT, R16, R11, RZ ;  /* 0x0000000b10117210 */ /* 0x000fe40007ffe0ff */
[C---:B------:R-:W-:Y:S02]  /*0890*/  IADD3 R20, P2, PT, R6.reuse, R16, RZ ;  /* 0x0000001006147210 */ /* 0x040fe40007f5e0ff */
[----:B------:R-:W-:Y:S01]  /*08a0*/  LEA.HI.X R15, R15, UR5, R22, 0x1, P1 ;  /* 0x000000050f0f7c11 */ /* 0x000fe200088f0c16 */
[----:B------:R-:W-:Y:S01]  /*08b0*/  IMAD.IADD R22, R17, 0x1, R11 ;  /* 0x0000000111167824 */ /* 0x000fe200078e020b */
[----:B------:R-:W-:-:S02]  /*08c0*/  IADD3 R19, P3, PT, R6, R17, RZ ;  /* 0x0000001106137210 */ /* 0x000fc40007f7e0ff */
[----:B------:R-:W-:Y:S01]  /*08d0*/  LEA.HI.X.SX32 R23, R16, RZ, 0x1, P2 ;  /* 0x000000ff10177211 */ /* 0x000fe200010f0eff */
        /* <DEDUP_REMOVED lines=22> */
.L_x_2159:
        /* <DEDUP_REMOVED lines=21> */
.L_x_2161:
[----:B------:R-:W-:-:S13]  /*0b90*/  ISETP.NE.OR P0, PT, R12, RZ, P0 ;  /* 0x000000ff0c00720c */ /* 0x000fda0000705670 */
[----:B------:R-:W-:Y:S05]  /*0ba0*/  @!P0 BRA `(.L_x_2152) ;  /* 0x00000000002c8947 */ /* 0x000fea0003800000 */
.L_x_2158:
        /* <DEDUP_REMOVED lines=11> */
.L_x_2152:
[----:B------:R-:W-:Y:S05]  /*0c60*/  BSYNC.RECONVERGENT B0 ;  /* 0x0000000000007941 */ /* 0x000fea0003800200 */
.L_x_2151:
        /* <DEDUP_REMOVED lines=22> */
.L_x_2165:
[C---:B------:R-:W-:Y:S01]  /*0dd0*/  IADD3 R15, PT, PT, R23.reuse, R6, RZ ;  /* 0x00000006170f7210 */ /* 0x040fe20007ffe0ff */
[----:B0-----:R-:W-:-:S04]  /*0de0*/  IMAD.WIDE R4, R23, 0x2, R20 ;  /* 0x0000000217047825 */ /* 0x001fc800078e0214 */
[C---:B------:R-:W-:Y:S01]  /*0df0*/  IMAD.IADD R17, R15.reuse, 0x1, R6 ;  /* 0x000000010f117824 */ /* 0x040fe200078e0206 */
[----:B------:R1:W-:Y:S01]  /*0e00*/  STG.E.64 desc[UR6][R4.64], RZ ;  /* 0x000000ff04007986 */ /* 0x0003e2000c101b06 */
[----:B------:R-:W-:-:S03]  /*0e10*/  IMAD.WIDE R14, R15, 0x2, R20 ;  /* 0x000000020f0e7825 */ /* 0x000fc600078e0214 */
        /* <DEDUP_REMOVED lines=10> */
.L_x_2164:
[----:B------:R-:W-:-:S05]  /*0ec0*/  IMAD.MOV R2, RZ, RZ, -R12 ;  /* 0x000000ffff027224 */ /* 0x000fca00078e0a0c */
[----:B------:R-:W-:-:S13]  /*0ed0*/  ISETP.GT.AND P1, PT, R2, 0x1, PT ;  /* 0x000000010200780c */ /* 0x000fda0003f24270 */
[----:B------:R-:W-:Y:S05]  /*0ee0*/  @!P1 BRA `(.L_x_2166) ;  /* 0x0000000000249947 */ /* 0x000fea0003800000 */
[----:B------:R-:W0:Y:S01]  /*0ef0*/  LDC.64 R14, c[0x0][0x3a0] ;  /* 0x0000e800ff0e7b82 */ /* 0x000e220000000a00 */
        /* <DEDUP_REMOVED lines=8> */
.L_x_2166:
[----:B------:R-:W-:-:S13]  /*0f80*/  ISETP.NE.OR P0, PT, R12, RZ, P0 ;  /* 0x000000ff0c00720c */ /* 0x000fda0000705670 */
[----:B------:R-:W-:Y:S05]  /*0f90*/  @!P0 BRA `(.L_x_2162) ;  /* 0x00000000001c8947 */ /* 0x000fea0003800000 */
.L_x_2163:
[----:B0-----:R-:W0:Y:S02]  /*0fa0*/  LDC.64 R4, c[0x0][0x3a0] ;  /* 0x0000e800ff047b82 */ /* 0x001e240000000a00 */
.L_x_2167:
[C---:B0-----:R-:W-:Y:S01]  /*0fb0*/  IMAD.WIDE R14, R23.reuse, 0x2, R4 ;  /* 0x00000002170e7825 */ /* 0x041fe200078e0204 */
[----:B------:R-:W-:-:S03]  /*0fc0*/  IADD3 R23, PT, PT, R23, R6, RZ ;  /* 0x0000000617177210 */ /* 0x000fc60007ffe0ff */
[----:B------:R-:W-:Y:S01]  /*0fd0*/  VIADD R12, R12, 0x1 ;  /* 0x000000010c0c7836 */ /* 0x000fe20000000000 */
[----:B------:R1:W-:Y:S04]  /*0fe0*/  STG.E.64 desc[UR6][R14.64], RZ ;  /* 0x000000ff0e007986 */ /* 0x0003e8000c101b06 */
[----:B------:R-:W-:-:S13]  /*0ff0*/  ISETP.NE.AND P0, PT, R12, RZ, PT ;  /* 0x000000ff0c00720c */ /* 0x000fda0003f05270 */
[----:B-1----:R-:W-:Y:S05]  /*1000*/  @P0 BRA `(.L_x_2167) ;  /* 0xfffffffc00e80947 */ /* 0x002fea000383ffff */
.L_x_2162:
        /* <DEDUP_REMOVED lines=20> */
.L_x_2169:
[----:B------:R-:W1:Y:S01]  /*1150*/  LDC.64 R2, c[0x0][0x390] ;  /* 0x0000e400ff027b82 */ /* 0x000e620000000a00 */
[----:B-----5:R-:W-:-:S05]  /*1160*/  IADD3 R21, PT, PT, R12, UR4, RZ ;  /* 0x000000040c157c10 */ /* 0x020fca000fffe0ff */
        /* <DEDUP_REMOVED lines=10> */
[----:B0-----:R-:W-:-:S05]  /*1210*/  IMAD.WIDE.U32 R4, R21, 0x2, R4 ;  /* 0x0000000215047825 */ /* 0x001fca00078e0004 */
        /* <DEDUP_REMOVED lines=12> */
[----:B-1----:R-:W-:Y:S02]  /*12e0*/  IADD3 R16, PT, PT, R2, 0x1, R3 ;  /* 0x0000000102107810 */ /* 0x002fe40007ffe003 */
        /* <DEDUP_REMOVED lines=16> */
.L_x_2168:
[C---:B------:R-:W-:Y:S01]  /*13f0*/  ISETP.GT.AND P0, PT, R0.reuse, UR5, PT ;  /* 0x0000000500007c0c */ /* 0x040fe2000bf04270 */
[----:B------:R-:W-:Y:S01]  /*1400*/  HFMA2 R17, -RZ, RZ, 0, 0 ;  /* 0x00000000ff117431 */ /* 0x000fe200000001ff */
[----:B0-----:R-:W-:Y:S01]  /*1410*/  SHF.R.S32.HI R15, RZ, 0x1f, R26 ;  /* 0x0000001fff0f7819 */ /* 0x001fe2000001141a */
[----:B------:R-:W-:Y:S01]  /*1420*/  IMAD.MOV.U32 R14, RZ, RZ, RZ ;  /* 0x000000ffff0e7224 */ /* 0x000fe200078e00ff */
[C---:B--2---:R-:W-:Y:S02]  /*1430*/  ISETP.GT.AND P1, PT, R0.reuse, UR8, PT ;  /* 0x0000000800007c0c */ /* 0x044fe4000bf24270 */
[----:B------:R-:W-:Y:S02]  /*1440*/  CS2R R18, SRZ ;  /* 0x0000000000127805 */ /* 0x000fe4000001ff00 */
[----:B------:R-:W-:Y:S01]  /*1450*/  LEA.HI R15, R15, R26, RZ, 0x5 ;  /* 0x0000001a0f0f7211 */ /* 0x000fe200078f28ff */
[----:B------:R-:W-:Y:S01]  /*1460*/  IMAD.MOV.U32 R12, RZ, RZ, RZ ;  /* 0x000000ffff0c7224 */ /* 0x000fe200078e00ff */
[----:B---3--:R-:W-:-:S02]  /*1470*/  ISETP.GT.AND P2, PT, R0, UR9, PT ;  /* 0x0000000900007c0c */ /* 0x008fc4000bf44270 */
[C---:B----4-:R-:W-:Y:S02]  /*1480*/  ISETP.GT.AND P3, PT, R0.reuse, UR10, PT ;  /* 0x0000000a00007c0c */ /* 0x050fe4000bf64270 */
[----:B-1----:R-:W-:Y:S02]  /*1490*/  ISETP.GT.AND P4, PT, R0, UR11, PT ;  /* 0x0000000b00007c0c */ /* 0x002fe4000bf84270 */
        /* <DEDUP_REMOVED lines=9> */
.L_x_2170:
        /* <DEDUP_REMOVED lines=8> */
.L_x_2171:
        /* <DEDUP_REMOVED lines=8> */
.L_x_2172:
        /* <DEDUP_REMOVED lines=8> */
.L_x_2173:
        /* <DEDUP_REMOVED lines=8> */
.L_x_2174:
[----:B------:R-:W-:Y:S01]  /*1730*/  IMAD R12, R21, 0x8, R12 ;  /* 0x00000008150c7824 */ /* 0x000fe200078e020c */
        /* <DEDUP_REMOVED lines=22> */
[----:B------:R0:W2:Y:S01]  /*18a0*/  LDG.E.128.CONSTANT R28, desc[UR6][R90.64] ;  /* 0x000000065a1c7981 */ /* 0x0000a2000c1e9d00 */
[----:B------:R-:W-:-:S05]  /*18b0*/  IMAD.WIDE R14, R6, 0x4, R90 ;  /* 0x00000004060e7825 */ /* 0x000fca00078e025a */
[----:B------:R-:W3:Y:S01]  /*18c0*/  LDG.E.128.CONSTANT R20, desc[UR6][R14.64] ;  /* 0x000000060e147981 */ /* 0x000ee2000c1e9d00 */
[----:B------:R-:W-:-:S05]  /*18d0*/  IMAD.WIDE R12, R6, 0x4, R14 ;  /* 0x00000004060c7825 */ /* 0x000fca00078e020e */
[----:B------:R-:W4:Y:S01]  /*18e0*/  LDG.E.128.CONSTANT R24, desc[UR6][R12.64] ;  /* 0x000000060c187981 */ /* 0x000f22000c1e9d00 */
[----:B------:R-:W-:Y:S01]  /*18f0*/  ISETP.GT.AND P0, PT, R8, RZ, PT ;  /* 0x000000ff0800720c */ /* 0x000fe20003f04270 */
[----:B------:R-:W-:Y:S01]  /*1900*/  IMAD.MOV.U32 R43, RZ, RZ, 0x2400 ;  /* 0x00002400ff2b7424 */ /* 0x000fe200078e00ff */
[----:B------:R-:W-:Y:S01]  /*1910*/  UIADD3 UR4, UPT, UPT, UR5, 0x40, URZ ;  /* 0x0000004005047890 */ /* 0x000fe2000fffe0ff */
[----:B0-----:R-:W-:Y:S01]  /*1920*/  IMAD.WIDE R90, R6, 0x4, R12 ;  /* 0x00000004065a7825 */ /* 0x001fe200078e020c */
[----:B--2---:R-:W-:Y:S02]  /*1930*/  SHF.R.U32.HI R11, RZ, 0xf, R29 ;  /* 0x0000000fff0b7819 */ /* 0x004fe4000001161d */
[----:B------:R-:W-:Y:S02]  /*1940*/  SHF.R.U32.HI R0, RZ, 0xf, R28 ;  /* 0x0000000fff007819 */ /* 0x000fe4000001161c */
[----:B------:R-:W-:Y:S02]  /*1950*/  LOP3.LUT R16, R11, 0x10001, RZ, 0xc0, !PT ;  /* 0x000100010b107812 */ /* 0x000fe400078ec0ff */
[----:B------:R-:W-:-:S02]  /*1960*/  LOP3.LUT R0, R0, 0x10001, RZ, 0xc0, !PT ;  /* 0x0001000100007812 */ /* 0x000fc400078ec0ff */
[----:B---3--:R-:W-:Y:S02]  /*1970*/  SHF.R.U32.HI R11, RZ, 0xe, R20 ;  /* 0x0000000eff0b7819 */ /* 0x008fe40000011614 */
[----:B------:R-:W-:Y:S02]  /*1980*/  SHF.R.U32.HI R17, RZ, 0xe, R21 ;  /* 0x0000000eff117819 */ /* 0x000fe40000011615 */
[----:B------:R-:W-:Y:S01]  /*1990*/  LOP3.LUT R11, R0, 0x20002, R11, 0xf8, !PT ;  /* 0x00020002000b7812 */ /* 0x000fe200078ef80b */
[----:B------:R-:W-:Y:S01]  /*19a0*/  HFMA2 R0, -RZ, RZ, 0, 0.125 ;  /* 0x00003000ff007431 */ /* 0x000fe200000001ff */
[----:B----4-:R-:W-:Y:S02]  /*19b0*/  SHF.R.U32.HI R68, RZ, 0xd, R24 ;  /* 0x0000000dff447819 */ /* 0x010fe40000011618 */
[----:B------:R-:W-:Y:S02]  /*19c0*/  LOP3.LUT R16, R16, 0x20002, R17, 0xf8, !PT ;  /* 0x0002000210107812 */ /* 0x000fe400078ef811 */
[----:B------:R-:W-:-:S02]  /*19d0*/  PRMT R5, R5, 0x5410, R0 ;  /* 0x0000541005057816 */ /* 0x000fc40000000000 */
[----:B------:R-:W-:Y:S02]  /*19e0*/  LOP3.LUT R0, R29, 0x380038, RZ, 0xc0, !PT ;  /* 0x003800381d007812 */ /* 0x000fe400078ec0ff */
[--C-:B------:R-:W-:Y:S02]  /*19f0*/  SHF.R.U32.HI R67, RZ, 0xd, R25.reuse ;  /* 0x0000000dff437819 */ /* 0x100fe40000011619 */
[----:B------:R-:W-:Y:S02]  /*1a00*/  LOP3.LUT R0, R0, 0x64006400, RZ, 0xfc, !PT ;  /* 0x6400640000007812 */ /* 0x000fe400078efcff */
[----:B------:R-:W-:Y:S02]  /*1a10*/  LOP3.LUT R68, R11, 0x40004, R68, 0xf8, !PT ;  /* 0x000400040b447812 */ /* 0x000fe400078ef844 */
[----:B------:R-:W-:Y:S01]  /*1a20*/  LOP3.LUT R11, R30, 0x380038, RZ, 0xc0, !PT ;  /* 0x003800381e0b7812 */ /* 0x000fe200078ec0ff */
[----:B------:R-:W-:Y:S01]  /*1a30*/  HFMA2 R59, R0, R5.H1_H1, -132, -132 ;  /* 0xd820d820003b7431 */ /* 0x000fe20000060005 */
[----:B------:R-:W-:-:S02]  /*1a40*/  SHF.R.U32.HI R69, RZ, 0x6, R25 ;  /* 0x00000006ff457819 */ /* 0x000fc40000011619 */
[----:B------:R-:W-:Y:S02]  /*1a50*/  SHF.R.U32.HI R19, RZ, 0x6, R29 ;  /* 0x00000006ff137819 */ /* 0x000fe4000001161d */
[----:B------:R-:W-:Y:S02]  /*1a60*/  LOP3.LUT R67, R16, 0x40004, R67, 0xf8, !PT ;  /* 0x0004000410437812 */ /* 0x000fe400078ef843 */
[----:B------:R-:W-:Y:S02]  /*1a70*/  LOP3.LUT R58, R11, 0x64006400, RZ, 0xfc, !PT ;  /* 0x640064000b3a7812 */ /* 0x000fe400078efcff */
[----:B------:R-:W-:Y:S02]  /*1a80*/  LOP3.LUT R16, R22, 0x380038, RZ, 0xc0, !PT ;  /* 0x0038003816107812 */ /* 0x000fe400078ec0ff */
[----:B------:R-:W-:Y:S01]  /*1a90*/  LOP3.LUT R0, R69, 0x380038, RZ, 0xc0, !PT ;  /* 0x0038003845007812 */ /* 0x000fe200078ec0ff */
[----:B------:R-:W-:Y:S01]  /*1aa0*/  HFMA2 R58, R58, R5.H1_H1, -132, -132 ;  /* 0xd820d8203a3a7431 */ /* 0x000fe20000060005 */
[----:B------:R-:W-:-:S02]  /*1ab0*/  LOP3.LUT R11, R19, 0x380038, RZ, 0xc0, !PT ;  /* 0x00380038130b7812 */ /* 0x000fc400078ec0ff */
[----:B------:R-:W-:Y:S02]  /*1ac0*/  LOP3.LUT R14, R21, 0x380038, RZ, 0xc0, !PT ;  /* 0x00380038150e7812 */ /* 0x000fe400078ec0ff */
[----:B------:R-:W-:Y:S02]  /*1ad0*/  SHF.R.U32.HI R17, RZ, 0x6, R30 ;  /* 0x00000006ff117819 */ /* 0x000fe4000001161e */
[----:B------:R-:W-:Y:S02]  /*1ae0*/  LOP3.LUT R52, R16, 0x64006400, RZ, 0xfc, !PT ;  /* 0x6400640010347812 */ /* 0x000fe400078efcff */
[----:B------:R-:W-:Y:S02]  /*1af0*/  LOP3.LUT R0, R0, 0x64006400, RZ, 0xfc, !PT ;  /* 0x6400640000007812 */ /* 0x000fe400078efcff */
[----:B------:R-:W-:Y:S01]  /*1b00*/  LOP3.LUT R11, R11, 0x64006400, RZ, 0xfc, !PT ;  /* 0x640064000b0b7812 */ /* 0x000fe200078efcff */
[-C--:B------:R-:W-:Y:S01]  /*1b10*/  HFMA2 R52, R52, R5.reuse.H1_H1, -132, -132 ;  /* 0xd820d82034347431 */ /* 0x080fe20000060005 */
[----:B------:R-:W-:Y:S01]  /*1b20*/  LOP3.LUT R16, R25, 0x380038, RZ, 0xc0, !PT ;  /* 0x0038003819107812 */ /* 0x000fe200078ec0ff */
[-C--:B------:R-:W-:Y:S01]  /*1b30*/  HFMA2 R47, R0, R5.reuse.H1_H1, -132, -132 ;  /* 0xd820d820002f7431 */ /* 0x080fe20000060005 */
[----:B------:R-:W-:Y:S01]  /*1b40*/  SHF.R.U32.HI R18, RZ, 0x6, R22 ;  /* 0x00000006ff127819 */ /* 0x000fe20000011616 */
[----:B------:R-:W-:Y:S01]  /*1b50*/  HFMA2 R57, R11, R5.H1_H1, -132, -132 ;  /* 0xd820d8200b397431 */ /* 0x000fe20000060005 */
[----:B------:R-:W-:-:S02]  /*1b60*/  LOP3.LUT R14, R14, 0x64006400, RZ, 0xfc, !PT ;  /* 0x640064000e0e7812 */ /* 0x000fc400078efcff */
[----:B------:R-:W-:Y:S02]  /*1b70*/  LOP3.LUT R15, R17, 0x380038, RZ, 0xc0, !PT ;  /* 0x00380038110f7812 */ /* 0x000fe400078ec0ff */
[----:B------:R-:W-:Y:S01]  /*1b80*/  SHF.R.U32.HI R42, RZ, 0x6, R21 ;  /* 0x00000006ff2a7819 */ /* 0x000fe20000011615 */
[-C--:B------:R-:W-:Y:S01]  /*1b90*/  HFMA2 R53, R14, R5.reuse.H1_H1, -132, -132 ;  /* 0xd820d8200e357431 */ /* 0x080fe20000060005 */
[----:B------:R-:W-:Y:S02]  /*1ba0*/  SHF.R.U32.HI R33, RZ, 0x6, R27 ;  /* 0x00000006ff217819 */ /* 0x000fe4000001161b */
[----:B------:R-:W-:Y:S02]  /*1bb0*/  LOP3.LUT R16, R16, 0x64006400, RZ, 0xfc, !PT ;  /* 0x6400640010107812 */ /* 0x000fe400078efcff */
[----:B------:R-:W-:Y:S02]  /*1bc0*/  LOP3.LUT R32, R18, 0x380038, RZ, 0xc0, !PT ;  /* 0x0038003812207812 */ /* 0x000fe400078ec0ff */
[----:B------:R-:W-:Y:S01]  /*1bd0*/  LEA R0, R10, 0x20, 0x5 ;  /* 0x000000200a007811 */ /* 0x000fe200078e28ff */
[----:B------:R-:W-:Y:S01]  /*1be0*/  HFMA2 R48, R16, R5.H1_H1, -132, -132 ;  /* 0xd820d82010307431 */ /* 0x000fe20000060005 */
[----:B------:R-:W-:-:S02]  /*1bf0*/  LOP3.LUT R56, R15, 0x64006400, RZ, 0xfc, !PT ;  /* 0x640064000f387812 */ /* 0x000fc400078efcff */
[----:B------:R-:W-:Y:S02]  /*1c00*/  LOP3.LUT R33, R33, 0x1c001c0, RZ, 0xc0, !PT ;  /* 0x01c001c021217812 */ /* 0x000fe400078ec0ff */
[----:B------:R-:W-:Y:S01]  /*1c10*/  LOP3.LUT R17, R17, 0x1c001c0, RZ, 0xc0, !PT ;  /* 0x01c001c011117812 */ /* 0x000fe200078ec0ff */
[----:B------:R-:W-:Y:S01]  /*1c20*/  HFMA2 R56, R56, R5.H1_H1, -132, -132 ;  /* 0xd820d82038387431 */ /* 0x000fe20000060005 */
[----:B------:R-:W-:Y:S02]  /*1c30*/  LOP3.LUT R10, R19, 0x1c001c0, RZ, 0xc0, !PT ;  /* 0x01c001c0130a7812 */ /* 0x000fe400078ec0ff */
[----:B------:R-:W-:Y:S02]  /*1c40*/  LOP3.LUT R18, R18, 0x1c001c0, RZ, 0xc0, !PT ;  /* 0x01c001c012127812 */ /* 0x000fe400078ec0ff */
[C---:B------:R-:W-:Y:S02]  /*1c50*/  LOP3.LUT R11, R42.reuse, 0x1c001c0, RZ, 0xc0, !PT ;  /* 0x01c001c02a0b7812 */ /* 0x040fe400078ec0ff */
[----:B------:R-:W-:-:S02]  /*1c60*/  LOP3.LUT R15, R42, 0x380038, RZ, 0xc0, !PT ;  /* 0x003800382a0f7812 */ /* 0x000fc400078ec0ff */
[----:B------:R-:W-:Y:S02]  /*1c70*/  LOP3.LUT R14, R69, 0x1c001c0, RZ, 0xc0, !PT ;  /* 0x01c001c0450e7812 */ /* 0x000fe400078ec0ff */
[----:B------:R-:W-:Y:S02]  /*1c80*/  LOP3.LUT R46, R33, 0x64006400, RZ, 0xfc, !PT ;  /* 0x64006400212e7812 */ /* 0x000fe400078efcff */
[----:B------:R-:W-:Y:S02]  /*1c90*/  LOP3.LUT R16, R17, 0x64006400, RZ, 0xfc, !PT ;  /* 0x6400640011107812 */ /* 0x000fe400078efcff */
[----:B------:R-:W-:Y:S01]  /*1ca0*/  LOP3.LUT R10, R10, 0x64006400, RZ, 0xfc, !PT ;  /* 0x640064000a0a7812 */ /* 0x000fe200078efcff */
[-C--:B------:R-:W-:Y:S01]  /*1cb0*/  HFMA2 R46, R46.H1_H1, R43.reuse.H0_H0, -20, -20 ;  /* 0xcd00cd002e2e7431 */ /* 0x080fe20000040c2b */
        /* <DEDUP_REMOVED lines=9> */
[----:B------:R-:W-:-:S02]  /*1d50*/  HFMA2 R50, R15, R5.H1_H1, -132, -132 ;  /* 0xd820d8200f327431 */ /* 0x000fc40000060005 */
[----:B------:R-:W-:Y:S02]  /*1d60*/  HFMA2 R49, R32, R5.H1_H1, -132, -132 ;  /* 0xd820d82020317431 */ /* 0x000fe40000060005 */
[----:B------:R-:W-:Y:S01]  /*1d70*/  HFMA2 R43, R14, R43.H0_H0, -20, -20 ;  /* 0xcd00cd000e2b7431 */ /* 0x000fe2000004002b */
[----:B------:R-:W-:Y:S06]  /*1d80*/  @!P0 BRA `(.L_x_2175) ;  /* 0x0000001c00288947 */ /* 0x000fec0003800000 */
[----:B------:R-:W0:Y:S01]  /*1d90*/  LDS.128 R36, [UR5] ;  /* 0x00000005ff247984 */ /* 0x000e220008000c00 */
[----:B------:R-:W-:Y:S01]  /*1da0*/  LOP3.LUT R13, R31, 0x380038, RZ, 0xc0, !PT ;  /* 0x003800381f0d7812 */ /* 0x000fe200078ec0ff */
[----:B------:R-:W-:Y:S01]  /*1db0*/  IMAD.MOV.U32 R71, RZ, RZ, 0x2400 ;  /* 0x00002400ff477424 */ /* 0x000fe200078e00ff */
[----:B------:R-:W-:Y:S02]  /*1dc0*/  LOP3.LUT R10, R28, 0x380038, RZ, 0xc0, !PT ;  /* 0x003800381c0a7812 */ /* 0x000fe400078ec0ff */
[----:B------:R-:W-:Y:S02]  /*1dd0*/  LOP3.LUT R17, R23, 0x380038, RZ, 0xc0, !PT ;  /* 0x0038003817117812 */ /* 0x000fe400078ec0ff */
[----:B------:R-:W-:Y:S02]  /*1de0*/  SHF.R.U32.HI R62, RZ, 0x6, R28 ;  /* 0x00000006ff3e7819 */ /* 0x000fe4000001161c */
[----:B------:R-:W-:Y:S02]  /*1df0*/  LOP3.LUT R14, R24, 0x380038, RZ, 0xc0, !PT ;  /* 0x00380038180e7812 */ /* 0x000fe400078ec0ff */
[----:B------:R-:W-:-:S02]  /*1e00*/  MOV R70, 0x3000 ;  /* 0x0000300000467802 */ /* 0x000fc40000000f00 */
[----:B------:R-:W-:Y:S02]  /*1e10*/  SHF.R.U32.HI R81, RZ, 0x6, R24 ;  /* 0x00000006ff517819 */ /* 0x000fe40000011618 */
[----:B------:R-:W-:Y:S02]  /*1e20*/  LOP3.LUT R33, R13, 0x64006400, RZ, 0xfc, !PT ;  /* 0x640064000d217812 */ /* 0x000fe400078efcff */
[----:B------:R-:W-:Y:S02]  /*1e30*/  LOP3.LUT R11, R10, 0x64006400, RZ, 0xfc, !PT ;  /* 0x640064000a0b7812 */ /* 0x000fe400078efcff */
[----:B------:R-:W-:Y:S01]  /*1e40*/  LOP3.LUT R75, R17, 0x64006400, RZ, 0xfc, !PT ;  /* 0x64006400114b7812 */ /* 0x000fe200078efcff */
[-C--:B------:R-:W-:Y:S01]  /*1e50*/  HFMA2 R64, R33, R70.reuse.H0_H0, -132, -132 ;  /* 0xd820d82021407431 */ /* 0x080fe20000040046 */
[----:B------:R-:W-:Y:S02]  /*1e60*/  LOP3.LUT R12, R20, 0x380038, RZ, 0xc0, !PT ;  /* 0x00380038140c7812 */ /* 0x000fe400078ec0ff */
[----:B------:R-:W-:Y:S01]  /*1e70*/  LOP3.LUT R16, R26, 0x380038, RZ, 0xc0, !PT ;  /* 0x003800381a107812 */ /* 0x000fe200078ec0ff */
[----:B------:R-:W-:Y:S01]  /*1e80*/  HFMA2 R75, R75, R70.H0_H0, -132, -132 ;  /* 0xd820d8204b4b7431 */ /* 0x000fe20000040046 */
[----:B------:R-:W-:-:S02]  /*1e90*/  LOP3.LUT R17, R14, 0x64006400, RZ, 0xfc, !PT ;  /* 0x640064000e117812 */ /* 0x000fc400078efcff */
[----:B------:R-:W-:Y:S02]  /*1ea0*/  LOP3.LUT R10, R62, 0x380038, RZ, 0xc0, !PT ;  /* 0x003800383e0a7812 */ /* 0x000fe400078ec0ff */
        /* <DEDUP_REMOVED lines=46> */
[----:B0-----:R-:W-:Y:S01]  /*2190*/  HFMA2 R72, R29, R36, RZ.H0_H0 ;  /* 0x000000241d487231 */ /* 0x001fe200000400ff */
[----:B------:R-:W-:Y:S01]  /*21a0*/  LOP3.LUT R34, R33, 0x64006400, RZ, 0xfc, !PT ;  /* 0x6400640021227812 */ /* 0x000fe200078efcff */
[-C--:B------:R-:W-:Y:S01]  /*21b0*/  HFMA2 R76, R76, R71.reuse.H0_H0, -20, -20 ;  /* 0xcd00cd004c4c7431 */ /* 0x080fe20000040047 */
[----:B------:R-:W-:Y:S01]  /*21c0*/  SHF.R.U32.HI R79, RZ, 0x6, R27 ;  /* 0x00000006ff4f7819 */ /* 0x000fe2000001161b */
[-C--:B------:R-:W-:Y:S01]  /*21d0*/  HFMA2 R16, R32, R71.reuse.H0_H0, -20, -20 ;  /* 0xcd00cd0020107431 */ /* 0x080fe20000040047 */
[----:B------:R-:W-:Y:S01]  /*21e0*/  LOP3.LUT R66, R35, 0x64006400, RZ, 0xfc, !PT ;  /* 0x6400640023427812 */ /* 0x000fe200078efcff */
[-C--:B------:R-:W-:Y:S01]  /*21f0*/  HFMA2 R17, R34, R71.reuse.H0_H0, -20, -20 ;  /* 0xcd00cd0022117431 */ /* 0x080fe20000040047 */
[----:B------:R-:W-:Y:S01]  /*2200*/  LOP3.LUT R40, R79, 0x380038, RZ, 0xc0, !PT ;  /* 0x003800384f287812 */ /* 0x000fe200078ec0ff */
[----:B------:R-:W0:Y:S01]  /*2210*/  LDS.128 R32, [UR5+0x10] ;  /* 0x00001005ff207984 */ /* 0x000e220008000c00 */
        /* <DEDUP_REMOVED lines=8> */
[----:B------:R-:W-:Y:S01]  /*22a0*/  SHF.R.U32.HI R19, RZ, 0x6, R30 ;  /* 0x00000006ff137819 */ /* 0x000fe2000001161e */
        /* <DEDUP_REMOVED lines=9> */
[-C--:B------:R-:W-:Y:S01]  /*2340*/  HFMA2 R41, R60, R36.reuse, RZ ;  /* 0x000000243c297231 */ /* 0x080fe200000000ff */
[----:B------:R-:W-:Y:S01]  /*2350*/  LOP3.LUT R66, R61, 0x70007, RZ, 0xc0, !PT ;  /* 0x000700073d427812 */ /* 0x000fe200078ec0ff */
[----:B------:R-:W-:Y:S01]  /*2360*/  HFMA2 R71, R78.H0_H0, R71.H0_H0, -20, -20 ;  /* 0xcd00cd004e477431 */ /* 0x000fe20000040847 */
[----:B------:R-:W-:Y:S01]  /*2370*/  LOP3.LUT R62, R62, 0x70007, RZ, 0xc0, !PT ;  /* 0x000700073e3e7812 */ /* 0x000fe200078ec0ff */
[----:B------:R-:W-:Y:S01]  /*2380*/  HFMA2 R85, R28, R36, RZ.H0_H0 ;  /* 0x000000241c557231 */ /* 0x000fe200000400ff */
[----:B------:R-:W-:Y:S01]  /*2390*/  LOP3.LUT R72, R72, 0x64006400, RZ, 0xfc, !PT ;  /* 0x6400640048487812 */ /* 0x000fe200078efcff */
[----:B------:R-:W-:-:S02]  /*23a0*/  HADD2 R61, R65, -1028, -1028 ;  /* 0xe404e404413d7430 */ /* 0x000fc40000000000 */
[----:B------:R-:W-:Y:S01]  /*23b0*/  HFMA2 R78, R19, R36, RZ ;  /* 0x00000024134e7231 */ /* 0x000fe200000000ff */
[----:B------:R-:W-:Y:S01]  /*23c0*/  LOP3.LUT R66, R66, 0x64006400, RZ, 0xfc, !PT ;  /* 0x6400640042427812 */ /* 0x000fe200078efcff */
[-C--:B------:R-:W-:Y:S01]  /*23d0*/  HFMA2 R41, R59, R37.reuse, R41 ;  /* 0x000000253b297231 */ /* 0x080fe20000000029 */
[----:B------:R-:W-:Y:S01]  /*23e0*/  LOP3.LUT R65, R62, 0x64006400, RZ, 0xfc, !PT ;  /* 0x640064003e417812 */ /* 0x000fe200078efcff */
[-C--:B------:R-:W-:Y:S02]  /*23f0*/  HFMA2 R36, R58, R37.reuse, R85 ;  /* 0x000000253a247231 */ /* 0x080fe40000000055 */
[----:B------:R-:W-:Y:S02]  /*2400*/  HFMA2 R78, R18, R37, R78 ;  /* 0x00000025124e7231 */ /* 0x000fe4000000004e */
[----:B------:R-:W-:Y:S01]  /*2410*/  HADD2 R62, R72, -1028, -1028 ;  /* 0xe404e404483e7430 */ /* 0x000fe20000000000 */
[----:B------:R-:W-:Y:S01]  /*2420*/  SHF.R.U32.HI R30, RZ, 0xf, R30 ;  /* 0x0000000fff1e7819 */ /* 0x000fe2000001161e */
[----:B------:R-:W-:Y:S01]  /*2430*/  HFMA2 R37, R61, R38, R41 ;  /* 0x000000263d257231 */ /* 0x000fe20000000029 */
[----:B------:R-:W-:Y:S01]  /*2440*/  SHF.R.U32.HI R85, RZ, 0xe, R23 ;  /* 0x0000000eff557819 */ /* 0x000fe20000011617 */
[----:B------:R-:W-:Y:S01]  /*2450*/  HADD2 R66, R66, -1028, -1028 ;  /* 0xe404e40442427430 */ /* 0x000fe20000000000 */
[----:B------:R-:W-:Y:S01]  /*2460*/  LOP3.LUT R30, R30, 0x10001, RZ, 0xc0, !PT ;  /* 0x000100011e1e7812 */ /* 0x000fe200078ec0ff */
[----:B------:R-:W-:-:S02]  /*2470*/  HADD2 R41, R65, -1028, -1028 ;  /* 0xe404e40441297430 */ /* 0x000fc40000000000 */
[-C--:B------:R-:W-:Y:S01]  /*2480*/  HFMA2 R65, R62, R38.reuse, R36 ;  /* 0x000000263e417231 */ /* 0x080fe20000000024 */
[----:B------:R-:W-:Y:S01]  /*2490*/  LOP3.LUT R42, R42, 0x70007, RZ, 0xc0, !PT ;  /* 0x000700072a2a7812 */ /* 0x000fe200078ec0ff */
[-C--:B------:R-:W-:Y:S02]  /*24a0*/  HFMA2 R64, R66, R38.reuse, R64 ;  /* 0x0000002642407231 */ /* 0x080fe40000000040 */
[----:B------:R-:W-:Y:S02]  /*24b0*/  HFMA2 R36, R41, R38, R78 ;  /* 0x0000002629247231 */ /* 0x000fe4000000004e */
[-C--:B------:R-:W-:Y:S02]  /*24c0*/  HFMA2 R78, R56, R39.reuse, R65 ;  /* 0x00000027384e7231 */ /* 0x080fe40000000041 */
[-C--:B------:R-:W-:Y:S01]  /*24d0*/  HFMA2 R38, R57, R39.reuse, R37 ;  /* 0x0000002739267231 */ /* 0x080fe20000000025 */
[----:B------:R-:W-:Y:S01]  /*24e0*/  LOP3.LUT R37, R21, 0x70007, RZ, 0xc0, !PT ;  /* 0x0007000715257812 */ /* 0x000fe200078ec0ff */
[----:B------:R-:W-:-:S02]  /*24f0*/  HFMA2 R36, R12, R39, R36 ;  /* 0x000000270c247231 */ /* 0x000fc40000000024 */
[----:B------:R-:W-:Y:S02]  /*2500*/  HFMA2 R39, R40, R39, R64 ;  /* 0x0000002728277231 */ /* 0x000fe40000000040 */
[-C--:B0-----:R-:W-:Y:S01]  /*2510*/  HFMA2 R21, R54, R32.reuse, R38 ;  /* 0x0000002036157231 */ /* 0x081fe20000000026 */
[----:B------:R-:W-:Y:S01]  /*2520*/  LOP3.LUT R65, R37, 0x64006400, RZ, 0xfc, !PT ;  /* 0x6400640025417812 */ /* 0x000fe200078efcff */
        /* <DEDUP_REMOVED lines=22> */
[----:B------:R-:W0:Y:S01]  /*2690*/  LDS.128 R36, [UR5+0x20] ;  /* 0x00002005ff247984 */ /* 0x000e220008000c00 */
[----:B------:R-:W-:Y:S01]  /*26a0*/  SHF.R.U32.HI R21, RZ, 0xe, R22 ;  /* 0x0000000eff157819 */ /* 0x000fe20000011616 */
[-C--:B------:R-:W-:Y:S01]  /*26b0*/  HFMA2 R32, R11, R34.reuse, R32 ;  /* 0x000000220b207231 */ /* 0x080fe20000000020 */
[----:B------:R-:W-:Y:S01]  /*26c0*/  LOP3.LUT R85, R20, 0x20002, R85, 0xf8, !PT ;  /* 0x0002000214557812 */ /* 0x000fe200078ef855 */
[-C--:B------:R-:W-:Y:S01]  /*26d0*/  HFMA2 R33, R75, R34.reuse, R33 ;  /* 0x000000224b217231 */ /* 0x080fe20000000021 */
[----:B------:R-:W-:Y:S01]  /*26e0*/  SHF.R.U32.HI R20, RZ, 0xd, R27 ;  /* 0x0000000dff147819 */ /* 0x000fe2000001161b */
[----:B------:R-:W-:Y:S01]  /*26f0*/  HFMA2 R78, R52, R34, R78 ;  /* 0x00000022344e7231 */ /* 0x000fe2000000004e */
[----:B------:R-:W-:-:S02]  /*2700*/  LOP3.LUT R30, R30, 0x20002, R21, 0xf8, !PT ;  /* 0x000200021e1e7812 */ /* 0x000fc400078ef815 */
[----:B------:R-:W-:Y:S02]  /*2710*/  SHF.R.U32.HI R21, RZ, 0xd, R26 ;  /* 0x0000000dff157819 */ /* 0x000fe4000001161a */
[----:B------:R-:W-:Y:S02]  /*2720*/  LOP3.LUT R20, R85, 0x40004, R20, 0xf8, !PT ;  /* 0x0004000455147812 */ /* 0x000fe400078ef814 */
[----:B------:R-:W-:Y:S01]  /*2730*/  SHF.R.U32.HI R85, RZ, 0x6, R22 ;  /* 0x00000006ff557819 */ /* 0x000fe20000011616 */
[----:B------:R-:W-:Y:S01]  /*2740*/  HFMA2 R22, R53, R34, R83 ;  /* 0x0000002235167231 */ /* 0x000fe20000000053 */
[----:B------:R-:W-:Y:S02]  /*2750*/  LOP3.LUT R21, R30, 0x40004, R21, 0xf8, !PT ;  /* 0x000400041e157812 */ /* 0x000fe400078ef815 */
[----:B------:R-:W-:Y:S02]  /*2760*/  LOP3.LUT R30, R42, 0x64006400, RZ, 0xfc, !PT ;  /* 0x640064002a1e7812 */ /* 0x000fe400078efcff */
[----:B------:R-:W-:-:S02]  /*2770*/  LOP3.LUT R42, R85, 0x70007, RZ, 0xc0, !PT ;  /* 0x00070007552a7812 */ /* 0x000fc400078ec0ff */
[----:B------:R-:W-:Y:S01]  /*2780*/  LOP3.LUT R83, R77, 0x64006400, RZ, 0xfc, !PT ;  /* 0x640064004d537812 */ /* 0x000fe200078efcff */
[----:B------:R-:W-:Y:S01]  /*2790*/  HADD2 R30, R30, -1028, -1028 ;  /* 0xe404e4041e1e7430 */ /* 0x000fe20000000000 */
[----:B------:R-:W-:Y:S02]  /*27a0*/  LOP3.LUT R77, R42, 0x64006400, RZ, 0xfc, !PT ;  /* 0x640064002a4d7812 */ /* 0x000fe400078efcff */
[----:B------:R-:W-:Y:S01]  /*27b0*/  LOP3.LUT R42, R63, 0x64006400, RZ, 0xfc, !PT ;  /* 0x640064003f2a7812 */ /* 0x000fe200078efcff */
[----:B------:R-:W-:Y:S01]  /*27c0*/  HADD2 R63, R83, -1028, -1028 ;  /* 0xe404e404533f7430 */ /* 0x000fe20000000000 */
[----:B------:R-:W-:Y:S01]  /*27d0*/  LOP3.LUT R24, R24, 0x70007, RZ, 0xc0, !PT ;  /* 0x0007000718187812 */ /* 0x000fe200078ec0ff */
[-C--:B------:R-:W-:Y:S01]  /*27e0*/  HFMA2 R22, R30, R35.reuse, R22 ;  /* 0x000000231e167231 */ /* 0x080fe20000000016 */
[----:B------:R-:W-:Y:S01]  /*27f0*/  LOP3.LUT R83, R27, 0x70007, RZ, 0xc0, !PT ;  /* 0x000700071b537812 */ /* 0x000fe200078ec0ff */
[----:B------:R-:W-:Y:S02]  /*2800*/  HADD2 R42, R42, -1028, -1028 ;  /* 0xe404e4042a2a7430 */ /* 0x000fe40000000000 */
[----:B------:R-:W-:-:S02]  /*2810*/  HFMA2 R33, R63, R35, R33 ;  /* 0x000000233f217231 */ /* 0x000fc40000000021 */
[----:B------:R-:W-:Y:S01]  /*2820*/  HADD2 R77, R77, -1028, -1028 ;  /* 0xe404e4044d4d7430 */ /* 0x000fe20000000000 */
[----:B------:R-:W-:Y:S01]  /*2830*/  LOP3.LUT R24, R24, 0x64006400, RZ, 0xfc, !PT ;  /* 0x6400640018187812 */ /* 0x000fe200078efcff */
[-C--:B------:R-:W-:Y:S01]  /*2840*/  HFMA2 R32, R42, R35.reuse, R32 ;  /* 0x000000232a207231 */ /* 0x080fe20000000020 */
[----:B------:R-:W-:Y:S01]  /*2850*/  LOP3.LUT R69, R69, 0x70007, RZ, 0xc0, !PT ;  /* 0x0007000745457812 */ /* 0x000fe200078ec0ff */
[----:B------:R-:W-:Y:S01]  /*2860*/  HFMA2 R78, R77, R35, R78 ;  /* 0x000000234d4e7231 */ /* 0x000fe2000000004e */
[----:B------:R-:W-:Y:S02]  /*2870*/  LOP3.LUT R80, R80, 0x70007, RZ, 0xc0, !PT ;  /* 0x0007000750507812 */ /* 0x000fe400078ec0ff */
[----:B------:R-:W-:Y:S01]  /*2880*/  LOP3.LUT R81, R81, 0x70007, RZ, 0xc0, !PT ;  /* 0x0007000751517812 */ /* 0x000fe200078ec0ff */
[-C--:B0-----:R-:W-:Y:S02]  /*2890*/  HFMA2 R75, R50, R36.reuse, R22 ;  /* 0x00000024324b7231 */ /* 0x081fe40000000016 */
[----:B------:R-:W-:-:S02]  /*28a0*/  HFMA2 R22, R51, R36, R33 ;  /* 0x0000002433167231 */ /* 0x000fc40000000021 */
[-C--:B------:R-:W-:Y:S02]  /*28b0*/  HFMA2 R51, R13, R36.reuse, R32 ;  /* 0x000000240d337231 */ /* 0x080fe40000000020 */
[----:B------:R-:W-:Y:S01]  /*28c0*/  HFMA2 R36, R49, R36, R78 ;  /* 0x0000002431247231 */ /* 0x000fe2000000004e */
[----:B------:R-:W0:Y:S01]  /*28d0*/  LDS.128 R32, [UR5+0x30] ;  /* 0x00003005ff207984 */ /* 0x000e220008000c00 */
        /* <DEDUP_REMOVED lines=8> */
[----:B------:R-:W-:Y:S02]  /*2960*/  HFMA2 R37, R16, R37, R51 ;  /* 0x0000002510257231 */ /* 0x000fe40000000033 */
[----:B------:R-:W-:Y:S01]  /*2970*/  HADD2 R75, R75, -1028, -1028 ;  /* 0xe404e4044b4b7430 */ /* 0x000fe20000000000 */
[----:B------:R-:W-:Y:S01]  /*2980*/  LOP3.LUT R69, R69, 0x64006400, RZ, 0xfc, !PT ;  /* 0x6400640045457812 */ /* 0x000fe200078efcff */
[-C--:B------:R-:W-:Y:S01]  /*2990*/  HFMA2 R83, R76, R38.reuse, R25 ;  /* 0x000000264c537231 */ /* 0x080fe20000000019 */
[----:B------:R-:W-:Y:S01]  /*29a0*/  PRMT R71, R71, 0x5410, R46 ;  /* 0x0000541047477816 */ /* 0x000fe2000000002e */
[----:B------:R-:W-:Y:S02]  /*29b0*/  HADD2 R51, R24, -1028, -1028 ;  /* 0xe404e40418337430 */ /* 0x000fe40000000000 */
[-C--:B------:R-:W-:Y:S01]  /*29c0*/  HFMA2 R25, R75, R38.reuse, R36 ;  /* 0x000000264b197231 */ /* 0x080fe20000000024 */
[----:B------:R-:W-:Y:S01]  /*29d0*/  LOP3.LUT R36, R79, 0x70007, RZ, 0xc0, !PT ;  /* 0x000700074f247812 */ /* 0x000fe200078ec0ff */
[----:B------:R-:W-:Y:S01]  /*29e0*/  HADD2 R78, R78, -1028, -1028 ;  /* 0xe404e4044e4e7430 */ /* 0x000fe20000000000 */
        /* <DEDUP_REMOVED lines=13> */
[----:B------:R-:W-:Y:S01]  /*2ac0*/  HADD2 R81, R37, -1028, -1028 ;  /* 0xe404e40425517430 */ /* 0x000fe20000000000 */
[----:B------:R-:W-:Y:S01]  /*2ad0*/  ISETP.NE.AND P0, PT, R8, 0x1, PT ;  /* 0x000000010800780c */ /* 0x000fe20003f05270 */
[----:B------:R-:W-:Y:S01]  /*2ae0*/  HADD2 R39, R36, -1028, -1028 ;  /* 0xe404e40424277430 */ /* 0x000fe20000000000 */
[----:B------:R-:W-:Y:S01]  /*2af0*/  PRMT R3, R3, 0x5410, R2 ;  /* 0x0000541003037816 */ /* 0x000fe20000000002 */
[----:B------:R-:W-:Y:S01]  /*2b00*/  HADD2 R82, R21, -1028, -1028 ;  /* 0xe404e40415527430 */ /* 0x000fe20000000000 */
[----:B------:R-:W-:-:S02]  /*2b10*/  PRMT R5, R5, 0x5410, R4 ;  /* 0x0000541005057816 */ /* 0x000fc40000000004 */
[----:B------:R-:W-:Y:S01]  /*2b20*/  PRMT R85, RZ, 0x5410, RZ ;  /* 0x00005410ff557816 */ /* 0x000fe200000000ff */
[-C--:B0-----:R-:W-:Y:S02]  /*2b30*/  HFMA2 R22, R80, R32.reuse, R22 ;  /* 0x0000002050167231 */ /* 0x081fe40000000016 */
        /* <DEDUP_REMOVED lines=10> */
[-C--:B------:R-:W-:Y:S02]  /*2be0*/  HFMA2 R37, R73, R34.reuse, R37 ;  /* 0x0000002249257231 */ /* 0x080fe40000000025 */
[-C--:B------:R-:W-:Y:S02]  /*2bf0*/  HFMA2 R24, R17, R34.reuse, R24 ;  /* 0x0000002211187231 */ /* 0x080fe40000000018 */
[----:B------:R-:W-:-:S02]  /*2c00*/  HFMA2 R38, R71, R34, R38 ;  /* 0x0000002247267231 */ /* 0x000fc40000000026 */
[----:B------:R-:W-:Y:S01]  /*2c10*/  HADD2 R34, R20, -1028, -1028 ;  /* 0xe404e40414227430 */ /* 0x000fe20000000000 */
[----:B------:R-:W-:Y:S01]  /*2c20*/  PRMT R74, RZ, 0x5410, RZ ;  /* 0x00005410ff4a7816 */ /* 0x000fe200000000ff */
[----:B------:R-:W-:Y:S01]  /*2c30*/  HADD2 R33, R33, -1028, -1028 ;  /* 0xe404e40421217430 */ /* 0x000fe20000000000 */
[----:B------:R-:W-:Y:S01]  /*2c40*/  PRMT R73, RZ, 0x5410, RZ ;  /* 0x00005410ff497816 */ /* 0x000fe200000000ff */
[----:B------:R-:W-:Y:S02]  /*2c50*/  HADD2 R32, R32, -1028, -1028 ;  /* 0xe404e40420207430 */ /* 0x000fe40000000000 */
[-C--:B------:R-:W-:Y:S02]  /*2c60*/  HFMA2 R38, R34, R35.reuse, R38 ;  /* 0x0000002322267231 */ /* 0x080fe40000000026 */
[-C--:B------:R-:W-:Y:S02]  /*2c70*/  HFMA2 R37, R82, R35.reuse, R37 ;  /* 0x0000002352257231 */ /* 0x080fe40000000025 */
[----:B------:R-:W-:-:S02]  /*2c80*/  HFMA2 R24, R33, R35, R24 ;  /* 0x0000002321187231 */ /* 0x000fc40000000018 */
[----:B------:R-:W-:Y:S02]  /*2c90*/  HFMA2 R22, R32, R35, R22 ;  /* 0x0000002320167231 */ /* 0x000fe40000000016 */
        /* <DEDUP_REMOVED lines=10> */
[----:B------:R-:W-:Y:S01]  /*2d40*/  SHF.R.U32.HI R20, RZ, 0x6, R31 ;  /* 0x00000006ff147819 */ /* 0x000fe2000001161f */
[----:B------:R-:W-:Y:S01]  /*2d50*/  IMAD.MOV.U32 R89, RZ, RZ, R29 ;  /* 0x000000ffff597224 */ /* 0x000fe200078e001d */
[----:B------:R-:W-:Y:S01]  /*2d60*/  LOP3.LUT R67, R31, 0x380038, RZ, 0xc0, !PT ;  /* 0x003800381f437812 */ /* 0x000fe200078ec0ff */
[----:B------:R-:W-:Y:S01]  /*2d70*/  IMAD.MOV.U32 R35, RZ, RZ, 0x2400 ;  /* 0x00002400ff237424 */ /* 0x000fe200078e00ff */
[----:B------:R-:W-:Y:S01]  /*2d80*/  SHF.R.U32.HI R21, RZ, 0x6, R23 ;  /* 0x00000006ff157819 */ /* 0x000fe20000011617 */
[----:B------:R-:W-:Y:S01]  /*2d90*/  IMAD.MOV.U32 R98, RZ, RZ, R34 ;  /* 0x000000ffff627224 */ /* 0x000fe200078e0022 */
[----:B------:R-:W-:Y:S02]  /*2da0*/  LOP3.LUT R23, R23, 0x380038, RZ, 0xc0, !PT ;  /* 0x0038003817177812 */ /* 0x000fe400078ec0ff */
[----:B------:R-:W-:Y:S02]  /*2db0*/  LOP3.LUT R22, R26, 0x380038, RZ, 0xc0, !PT ;  /* 0x003800381a167812 */ /* 0x000fe400078ec0ff */
[----:B------:R-:W-:-:S02]  /*2dc0*/  SHF.R.U32.HI R31, RZ, 0x6, R26 ;  /* 0x00000006ff1f7819 */ /* 0x000fc4000001161a */
[----:B------:R-:W-:Y:S02]  /*2dd0*/  LOP3.LUT R38, R27, 0x380038, RZ, 0xc0, !PT ;  /* 0x003800381b267812 */ /* 0x000fe400078ec0ff */
[----:B------:R-:W-:Y:S02]  /*2de0*/  SHF.R.U32.HI R70, RZ, 0x6, R27 ;  /* 0x00000006ff467819 */ /* 0x000fe4000001161b */
[----:B------:R-:W0:Y:S01]  /*2df0*/  LDS.128 R24, [UR5+0x40] ;  /* 0x00004005ff187984 */ /* 0x000e220008000c00 */
[----:B------:R-:W-:Y:S02]  /*2e00*/  MOV R68, 0x3000 ;  /* 0x0000300000447802 */ /* 0x000fe40000000f00 */
        /* <DEDUP_REMOVED lines=20> */
[----:B------:R-:W1:Y:S01]  /*2f50*/  LDS.128 R20, [UR5+0x50] ;  /* 0x00005005ff147984 */ /* 0x000e620008000c00 */
[----:B------:R-:W-:-:S02]  /*2f60*/  MOV R87, R28 ;  /* 0x0000001c00577202 */ /* 0x000fc40000000f00 */
[----:B------:R-:W-:Y:S02]  /*2f70*/  LOP3.LUT R74, R73, 0x64006400, RZ, 0xfc, !PT ;  /* 0x64006400494a7812 */ /* 0x000fe400078efcff */
[----:B------:R-:W-:Y:S02]  /*2f80*/  LOP3.LUT R94, R31, 0x64006400, RZ, 0xfc, !PT ;  /* 0x640064001f5e7812 */ /* 0x000fe400078efcff */
[----:B------:R-:W-:Y:S02]  /*2f90*/  LOP3.LUT R83, R70, 0x380038, RZ, 0xc0, !PT ;  /* 0x0038003846537812 */ /* 0x000fe400078ec0ff */
[----:B------:R-:W-:Y:S02]  /*2fa0*/  MOV R93, R30 ;  /* 0x0000001e005d7202 */ /* 0x000fe40000000f00 */
[----:B------:R-:W-:Y:S01]  /*2fb0*/  LOP3.LUT R83, R83, 0x64006400, RZ, 0xfc, !PT ;  /* 0x6400640053537812 */ /* 0x000fe200078efcff */
        /* <DEDUP_REMOVED lines=13> */
[----:B------:R-:W-:Y:S01]  /*3090*/  HFMA2 R68, R83, R68.H0_H0, -132, -132 ;  /* 0xd820d82053447431 */ /* 0x000fe20000040044 */
[----:B------:R-:W-:Y:S01]  /*30a0*/  LOP3.LUT R83, R70, 0x1c001c0, RZ, 0xc0, !PT ;  /* 0x01c001c046537812 */ /* 0x000fe200078ec0ff */
[-C--:B------:R-:W-:Y:S01]  /*30b0*/  HFMA2 R29, R57, R27.reuse, R28 ;  /* 0x0000001b391d7231 */ /* 0x080fe2000000001c */
[----:B------:R-:W-:Y:S01]  /*30c0*/  LOP3.LUT R70, R71, 0x64006400, RZ, 0xfc, !PT ;  /* 0x6400640047467812 */ /* 0x000fe200078efcff */
[----:B------:R-:W-:-:S02]  /*30d0*/  HFMA2 R31, R56, R27, R31 ;  /* 0x0000001b381f7231 */ /* 0x000fc4000000001f */
[----:B------:R-:W-:Y:S01]  /*30e0*/  HFMA2 R73, R84, R27, R25 ;  /* 0x0000001b54497231 */ /* 0x000fe20000000019 */
[----:B------:R-:W-:Y:S01]  /*30f0*/  LOP3.LUT R96, R83, 0x64006400, RZ, 0xfc, !PT ;  /* 0x6400640053607812 */ /* 0x000fe200078efcff */
[-C--:B------:R-:W-:Y:S02]  /*3100*/  HFMA2 R83, R94, R35.reuse.H0_H0, -20, -20 ;  /* 0xcd00cd005e537431 */ /* 0x080fe40000040023 */
[----:B------:R-:W-:Y:S02]  /*3110*/  IMAD.MOV.U32 R94, RZ, RZ, R33 ;  /* 0x000000ffff5e7224 */ /* 0x000fe400078e0021 */
[-C--:B------:R-:W-:Y:S01]  /*3120*/  HFMA2 R71, R70, R35.reuse.H0_H0, -20, -20 ;  /* 0xcd00cd0046477431 */ /* 0x080fe20000040023 */
[----:B------:R-:W-:Y:S01]  /*3130*/  ISETP.NE.AND P0, PT, R8, 0x2, PT ;  /* 0x000000020800780c */ /* 0x000fe20003f05270 */
[-C--:B------:R-:W-:Y:S01]  /*3140*/  HFMA2 R70, R74, R35.reuse.H0_H0, -20, -20 ;  /* 0xcd00cd004a467431 */ /* 0x080fe20000040023 */
[----:B------:R-:W-:Y:S01]  /*3150*/  PRMT R5, R5, 0x5410, R4 ;  /* 0x0000541005057816 */ /* 0x000fe20000000004 */
[----:B------:R-:W-:Y:S01]  /*3160*/  HFMA2 R35, R96.H0_H0, R35.H0_H0, -20, -20 ;  /* 0xcd00cd0060237431 */ /* 0x000fe20000040823 */
[----:B------:R-:W-:Y:S01]  /*3170*/  MOV R96, R32 ;  /* 0x0000002000607202 */ /* 0x000fe20000000f00 */
[----:B-1----:R-:W-:-:S02]  /*3180*/  HFMA2 R28, R15, R20, R24 ;  /* 0x000000140f1c7231 */ /* 0x002fc40000000018 */
[-C--:B------:R-:W-:Y:S01]  /*3190*/  HFMA2 R29, R54, R20.reuse, R29 ;  /* 0x00000014361d7231 */ /* 0x080fe2000000001d */
[----:B------:R-:W0:Y:S01]  /*31a0*/  LDS.128 R24, [UR5+0x60] ;  /* 0x00006005ff187984 */ /* 0x000e220008000c00 */
        /* <DEDUP_REMOVED lines=14> */
[----:B------:R-:W-:Y:S01]  /*3290*/  HFMA2 R22, R63, R23, R22 ;  /* 0x000000173f167231 */ /* 0x000fe20000000016 */
[----:B------:R-:W-:Y:S02]  /*32a0*/  PRMT R46, R35, 0x5410, R46 ;  /* 0x00005410232e7816 */ /* 0x000fe4000000002e */
[----:B------:R-:W-:Y:S02]  /*32b0*/  PRMT R3, R3, 0x5410, R2 ;  /* 0x0000541003037816 */ /* 0x000fe40000000002 */
        /* <DEDUP_REMOVED lines=119> */
.L_x_2175:
[----:B------:R-:W0:Y:S02]  /*3a30*/  LDCU UR5, c[0x0][0x3dc] ;  /* 0x00007b80ff0577ac */ /* 0x000e240008000800 */
[----:B0-----:R-:W-:-:S04]  /*3a40*/  VIMNMX R11, PT, PT, R7, UR5, PT ;  /* 0x00000005070b7c48 */ /* 0x001fc8000bfe0100 */
[----:B------:R-:W-:-:S13]  /*3a50*/  ISETP.GT.AND P0, PT, R11, R0, PT ;  /* 0x000000000b00720c */ /* 0x000fda0003f04270 */
[----:B------:R-:W-:Y:S05]  /*3a60*/  @!P0 BRA `(.L_x_2176) ;  /* 0x0000000c00e88947 */ /* 0x000fea0003800000 */
[----:B------:R-:W-:Y:S01]  /*3a70*/  VIMNMX.U32 R7, PT, PT, R7, UR5, PT ;  /* 0x0000000507077c48 */ /* 0x000fe2000bfe0000 */
[----:B------:R-:W-:-:S12]  /*3a80*/  UIADD3 UR4, UPT, UPT, UR4, 0x50, URZ ;  /* 0x0000005004047890 */ /* 0x000fd8000fffe0ff */
.L_x_2178:
[----:B------:R-:W0:Y:S02]  /*3a90*/  LDC R8, c[0x0][0x3a8] ;  /* 0x0000ea00ff087b82 */ /* 0x000e240000000800 */
[----:B0-----:R-:W-:-:S05]  /*3aa0*/  IMAD R8, R9, -0x3, R8 ;  /* 0xfffffffd09087824 */ /* 0x001fca00078e0208 */
[----:B------:R-:W-:-:S13]  /*3ab0*/  ISETP.GE.AND P0, PT, R8, 0x1, PT ;  /* 0x000000010800780c */ /* 0x000fda0003f06270 */
[----:B------:R-:W-:Y:S05]  /*3ac0*/  @!P0 BRA `(.L_x_2177) ;  /* 0x0000000c00b88947 */ /* 0x000fea0003800000 */
[----:B------:R-:W2:Y:S01]  /*3ad0*/  LDG.E.128.CONSTANT R12, desc[UR6][R90.64] ;  /* 0x000000065a0c7981 */ /* 0x000ea2000c1e9d00 */
[----:B------:R-:W-:Y:S01]  /*3ae0*/  HFMA2 R6, -RZ, RZ, 0, 0.015625 ;  /* 0x00002400ff067431 */ /* 0x000fe200000001ff */
[----:B------:R-:W-:Y:S01]  /*3af0*/  MOV R24, 0x3400 ;  /* 0x0000340000187802 */ /* 0x000fe20000000f00 */
[----:B------:R-:W-:Y:S01]  /*3b00*/  IMAD.MOV.U32 R33, RZ, RZ, 0x2c00 ;  /* 0x00002c00ff217424 */ /* 0x000fe200078e00ff */
[----:B------:R-:W-:Y:S02]  /*3b10*/  ISETP.NE.AND P0, PT, R8, 0x1, PT ;  /* 0x000000010800780c */ /* 0x000fe40003f05270 */
[----:B------:R-:W-:Y:S02]  /*3b20*/  PRMT R2, R2, 0x5410, R6 ;  /* 0x0000541002027816 */ /* 0x000fe40000000006 */
[----:B------:R-:W-:Y:S02]  /*3b30*/  PRMT R24, R24, 0x5410, R24 ;  /* 0x0000541018187816 */ /* 0x000fe40000000018 */
[----:B------:R-:W-:-:S02]  /*3b40*/  PRMT R5, R5, 0x5410, R4 ;  /* 0x0000541005057816 */ /* 0x000fc40000000004 */
[----:B------:R-:W-:Y:S02]  /*3b50*/  PRMT R3, R3, 0x5410, R2 ;  /* 0x0000541003037816 */ /* 0x000fe40000000002 */
[C---:B--2---:R-:W-:Y:S02]  /*3b60*/  LOP3.LUT R10, R13.reuse, 0xc000c, RZ, 0xc0, !PT ;  /* 0x000c000c0d0a7812 */ /* 0x044fe400078ec0ff */
[----:B------:R-:W-:Y:S02]  /*3b70*/  SHF.R.U32.HI R34, RZ, 0x8, R13 ;  /* 0x00000008ff227819 */ /* 0x000fe4000001160d */
[C---:B------:R-:W-:Y:S02]  /*3b80*/  LOP3.LUT R16, R13.reuse, 0x300030, RZ, 0xc0, !PT ;  /* 0x003000300d107812 */ /* 0x040fe400078ec0ff */
        /* <DEDUP_REMOVED lines=9> */
[----:B------:R-:W-:Y:S02]  /*3c20*/  SHF.R.U32.HI R39, RZ, 0x8, R15 ;  /* 0x00000008ff277819 */ /* 0x000fe4000001160f */
[C---:B------:R-:W-:Y:S02]  /*3c30*/  LOP3.LUT R6, R12.reuse, 0xc000c, RZ, 0xc0, !PT ;  /* 0x000c000c0c067812 */ /* 0x040fe400078ec0ff */
[C---:B------:R-:W-:Y:S02]  /*3c40*/  LOP3.LUT R11, R12.reuse, 0x300030, RZ, 0xc0, !PT ;  /* 0x003000300c0b7812 */ /* 0x040fe400078ec0ff */
[C---:B------:R-:W-:Y:S02]  /*3c50*/  LOP3.LUT R43, R12.reuse, 0xc000c0, RZ, 0xc0, !PT ;  /* 0x00c000c00c2b7812 */ /* 0x040fe400078ec0ff */
[----:B------:R-:W-:-:S02]  /*3c60*/  LOP3.LUT R42, R12, 0x30003, RZ, 0xc0, !PT ;  /* 0x000300030c2a7812 */ /* 0x000fc400078ec0ff */
[----:B------:R-:W-:Y:S02]  /*3c70*/  LOP3.LUT R12, R10, 0x64006400, RZ, 0xfc, !PT ;  /* 0x640064000a0c7812 */ /* 0x000fe400078efcff */
[----:B------:R-:W-:Y:S02]  /*3c80*/  LOP3.LUT R20, R13, 0x64006400, RZ, 0xfc, !PT ;  /* 0x640064000d147812 */ /* 0x000fe400078efcff */
[----:B------:R-:W-:Y:S02]  /*3c90*/  LOP3.LUT R22, R14, 0x64006400, RZ, 0xfc, !PT ;  /* 0x640064000e167812 */ /* 0x000fe400078efcff */
[C---:B------:R-:W-:Y:S01]  /*3ca0*/  LOP3.LUT R18, R15.reuse, 0x300030, RZ, 0xc0, !PT ;  /* 0x003000300f127812 */ /* 0x040fe200078ec0ff */
[-C--:B------:R-:W-:Y:S01]  /*3cb0*/  HFMA2 R20, R20, R24.reuse.H1_H1, -258, -258 ;  /* 0xdc08dc0814147431 */ /* 0x080fe20000060018 */
[C---:B------:R-:W-:Y:S01]  /*3cc0*/  LOP3.LUT R40, R15.reuse, 0xc000c0, RZ, 0xc0, !PT ;  /* 0x00c000c00f287812 */ /* 0x040fe200078ec0ff */
[----:B------:R-:W-:Y:S01]  /*3cd0*/  HFMA2 R22, R22, R24.H1_H1, -258, -258 ;  /* 0xdc08dc0816167431 */ /* 0x000fe20000060018 */
[----:B------:R-:W-:-:S02]  /*3ce0*/  LOP3.LUT R41, R15, 0x30003, RZ, 0xc0, !PT ;  /* 0x000300030f297812 */ /* 0x000fc400078ec0ff */
[----:B------:R-:W-:Y:S02]  /*3cf0*/  LOP3.LUT R10, R32, 0xc000c, RZ, 0xc0, !PT ;  /* 0x000c000c200a7812 */ /* 0x000fe400078ec0ff */
        /* <DEDUP_REMOVED lines=66> */
[----:B------:R-:W-:-:S02]  /*4120*/  HFMA2 R52, R49, R2.H1_H1, -18, -18 ;  /* 0xcc80cc8031347431 */ /* 0x000fc40000060002 */
[----:B0-----:R-:W-:Y:S02]  /*4130*/  HFMA2 R49, R41, R12, RZ ;  /* 0x0000000c29317231 */ /* 0x001fe400000000ff */
[----:B------:R-:W-:Y:S01]  /*4140*/  HADD2 R47, R55, -1026, -1026 ;  /* 0xe402e402372f7430 */ /* 0x000fe20000000000 */
        /* <DEDUP_REMOVED lines=15> */
[-C--:B------:R-:W-:Y:S02]  /*4240*/  HFMA2 R12, R40, R15.reuse, R49 ;  /* 0x0000000f280c7231 */ /* 0x080fe40000000031 */
[-C--:B------:R-:W-:Y:S02]  /*4250*/  HFMA2 R13, R42, R15.reuse, R51 ;  /* 0x0000000f2a0d7231 */ /* 0x080fe40000000033 */
[----:B------:R-:W-:Y:S02]  /*4260*/  HFMA2 R55, R44, R15, R55 ;  /* 0x0000000f2c377231 */ /* 0x000fe40000000037 */
[----:B------:R-:W-:-:S02]  /*4270*/  HADD2 R39, R32, -1026, -1026 ;  /* 0xe402e40220277430 */ /* 0x000fc40000000000 */
[----:B------:R-:W-:Y:S02]  /*4280*/  HADD2 R49, R34, -1026, -1026 ;  /* 0xe402e40222317430 */ /* 0x000fe40000000000 */
[----:B------:R-:W-:Y:S02]  /*4290*/  HFMA2 R56, R46, R15, R14 ;  /* 0x0000000f2e387231 */ /* 0x000fe4000000000e */
[----:B-1----:R-:W-:Y:S02]  /*42a0*/  HFMA2 R15, R39, R16, R12 ;  /* 0x00000010270f7231 */ /* 0x002fe4000000000c */
[----:B------:R-:W-:Y:S02]  /*42b0*/  HADD2 R51, R38, -1026, -1026 ;  /* 0xe402e40226337430 */ /* 0x000fe40000000000 */
[----:B------:R-:W-:Y:S02]  /*42c0*/  HADD2 R53, R53, -1026, -1026 ;  /* 0xe402e40235357430 */ /* 0x000fe40000000000 */
[----:B------:R-:W-:-:S02]  /*42d0*/  HFMA2 R15, R30, R17, R15 ;  /* 0x000000111e0f7231 */ /* 0x000fc4000000000f */
[-C--:B------:R-:W-:Y:S02]  /*42e0*/  HFMA2 R14, R49, R16.reuse, R13 ;  /* 0x00000010310e7231 */ /* 0x080fe4000000000d */
[-C--:B------:R-:W-:Y:S02]  /*42f0*/  HFMA2 R13, R51, R16.reuse, R55 ;  /* 0x00000010330d7231 */ /* 0x080fe40000000037 */
[----:B------:R-:W-:Y:S02]  /*4300*/  HFMA2 R12, R53, R16, R56 ;  /* 0x00000010350c7231 */ /* 0x000fe40000000038 */
[----:B------:R-:W-:Y:S02]  /*4310*/  HFMA2 R15, R27, R18, R15 ;  /* 0x000000121b0f7231 */ /* 0x000fe4000000000f */
        /* <DEDUP_REMOVED lines=105> */
.L_x_2177:
[----:B------:R-:W0:Y:S01]  /*49b0*/  LDC R6, c[0x0][0x3ac] ;  /* 0x0000eb00ff067b82 */ /* 0x000e220000000800 */
[----:B------:R-:W-:Y:S01]  /*49c0*/  VIADD R0, R0, 0x10 ;  /* 0x0000001000007836 */ /* 0x000fe20000000000 */
[----:B------:R-:W-:-:S04]  /*49d0*/  UIADD3 UR4, UPT, UPT, UR4, 0x20, URZ ;  /* 0x0000002004047890 */ /* 0x000fc8000fffe0ff */
[----:B------:R-:W-:Y:S01]  /*49e0*/  ISETP.GE.AND P0, PT, R0, R7, PT ;  /* 0x000000070000720c */ /* 0x000fe20003f06270 */
[----:B0-----:R-:W-:-:S12]  /*49f0*/  IMAD.WIDE R90, R6, 0x4, R90 ;  /* 0x00000004065a7825 */ /* 0x001fd800078e025a */
[----:B------:R-:W-:Y:S05]  /*4a00*/  @!P0 BRA `(.L_x_2178) ;  /* 0xfffffff000208947 */ /* 0x000fea000383ffff */
.L_x_2176:
[----:B------:R-:W-:-:S13]  /*4a10*/  ISETP.GT.AND P0, PT, R8, RZ, PT ;  /* 0x000000ff0800720c */ /* 0x000fda0003f04270 */
[----:B------:R-:W-:Y:S05]  /*4a20*/  @!P0 EXIT ;  /* 0x000000000000894d */ /* 0x000fea0003800000 */
[----:B------:R-:W0:Y:S01]  /*4a30*/  S2R R0, SR_CTAID.X ;  /* 0x0000000000007919 */ /* 0x000e220000002500 */
[----:B------:R-:W1:Y:S01]  /*4a40*/  S2UR UR4, SR_CTAID.Y ;  /* 0x00000000000479c3 */ /* 0x000e620000002600 */
[----:B------:R-:W0:Y:S07]  /*4a50*/  S2R R3, SR_TID.X ;  /* 0x0000000000037919 */ /* 0x000e2e0000002100 */
[----:B------:R-:W2:Y:S01]  /*4a60*/  LDC.64 R4, c[0x0][0x3a0] ;  /* 0x0000e800ff047b82 */ /* 0x000ea20000000a00 */
[----:B0-----:R-:W-:Y:S01]  /*4a70*/  LEA R0, R0, R3, 0x5 ;  /* 0x0000000300007211 */ /* 0x001fe200078e28ff */
[----:B-1----:R-:W-:-:S04]  /*4a80*/  IMAD R3, R6, UR4, RZ ;  /* 0x0000000406037c24 */ /* 0x002fc8000f8e02ff */
[----:B------:R-:W-:-:S04]  /*4a90*/  IMAD.SHL.U32 R0, R0, 0x4, RZ ;  /* 0x0000000400007824 */ /* 0x000fc800078e00ff */
        /* <DEDUP_REMOVED lines=9> */
.L_x_2182:
[----:B------:R-:W0:Y:S02]  /*4b30*/  LDS R2, [R0] ;  /* 0x0000000000027984 */ /* 0x000e240000000800 */
[----:B0-----:R-:W-:-:S05]  /*4b40*/  HFMA2 R3, R2, 1, 1, R37 ;  /* 0x3c003c0002037831 */ /* 0x001fca0000000025 */
[----:B------:R-:W0:Y:S02]  /*4b50*/  ATOMS.CAST.SPIN P0, [R0], R2, R3 ;  /* 0x000000020000758d */ /* 0x000e240001800003 */
[----:B0-----:R-:W-:Y:S05]  /*4b60*/  @!P0 BRA `(.L_x_2182) ;  /* 0xfffffffc00f08947 */ /* 0x001fea000383ffff */
[----:B------:R-:W-:Y:S05]  /*4b70*/  BRA `(.L_x_2180) ;  /* 0x00000000000c7947 */ /* 0x000fea0003800000 */
.L_x_2181:
[----:B------:R-:W2:Y:S02]  /*4b80*/  LD.E R0, desc[UR6][R4.64] ;  /* 0x0000000604007980 */ /* 0x000ea4000c101900 */
[----:B--2---:R-:W-:-:S05]  /*4b90*/  IMAD.IADD R3, R37, 0x1, R0 ;  /* 0x0000000125037824 */ /* 0x004fca00078e0200 */
[----:B------:R0:W-:Y:S02]  /*4ba0*/  ST.E desc[UR6][R4.64], R3 ;  /* 0x0000000304007985 */ /* 0x0001e4000c101906 */
.L_x_2180:
[----:B------:R-:W-:Y:S05]  /*4bb0*/  BSYNC.RECONVERGENT B0 ;  /* 0x0000000000007941 */ /* 0x000fea0003800200 */
.L_x_2179:
[----:B------:R1:W-:Y:S01]  /*4bc0*/  ATOM.E.ADD.F16x2.RN.STRONG.GPU P0, RZ, desc[UR6][R4.64+0x4], R36 ;  /* 0x8000042404ff79a2 */ /* 0x0003e2000c10e106 */
[----:B------:R-:W-:Y:S04]  /*4bd0*/  BSSY.RECONVERGENT B0, `(.L_x_2183) ;  /* 0x000000e000007945 */ /* 0x000fe80003800200 */
[----:B-1----:R-:W-:Y:S05]  /*4be0*/  @P0 BRA `(.L_x_2184) ;  /* 0x0000000000300947 */ /* 0x002fea0003800000 */
[----:B------:R-:W1:Y:S02]  /*4bf0*/  QSPC.E.S P0, RZ, [R4+0x4] ;  /* 0x0000040004ff73aa */ /* 0x000e640000000500 */
[----:B-1----:R-:W-:Y:S05]  /*4c00*/  @!P0 BRA `(.L_x_2185) ;  /* 0x00000000001c8947 */ /* 0x002fea0003800000 */
[----:B------:R-:W-:-:S04]  /*4c10*/  MOV R2, R4 ;  /* 0x0000000400027202 */ /* 0x000fc80000000f00 */
[----:B------:R-:W-:-:S07]  /*4c20*/  MOV R0, R2 ;  /* 0x0000000200007202 */ /* 0x000fce0000000f00 */
.L_x_2186:
[----:B------:R-:W0:Y:S02]  /*4c30*/  LDS R2, [R0+0x4] ;  /* 0x0000040000027984 */ /* 0x000e240000000800 */
[----:B0-----:R-:W-:-:S05]  /*4c40*/  HADD2 R3, R2, R36 ;  /* 0x0000002402037230 */ /* 0x001fca0000000000 */
[----:B------:R-:W0:Y:S02]  /*4c50*/  ATOMS.CAST.SPIN P0, [R0+0x4], R2, R3 ;  /* 0x000004020000758d */ /* 0x000e240001800003 */
[----:B0-----:R-:W-:Y:S05]  /*4c60*/  @!P0 BRA `(.L_x_2186) ;  /* 0xfffffffc00f08947 */ /* 0x001fea000383ffff */
[----:B------:R-:W-:Y:S05]  /*4c70*/  BRA `(.L_x_2184) ;  /* 0x00000000000c7947 */ /* 0x000fea0003800000 */
.L_x_2185:
[----:B------:R-:W0:Y:S02]  /*4c80*/  LD.E R0, desc[UR6][R4.64+0x4] ;  /* 0x0000040604007980 */ /* 0x000e24000c101900 */
[----:B0-----:R-:W-:-:S05]  /*4c90*/  IMAD.IADD R3, R36, 0x1, R0 ;  /* 0x0000000124037824 */ /* 0x001fca00078e0200 */
[----:B------:R1:W-:Y:S02]  /*4ca0*/  ST.E desc[UR6][R4.64+0x4], R3 ;  /* 0x0000040304007985 */ /* 0x0003e4000c101906 */
.L_x_2184:
[----:B------:R-:W-:Y:S05]  /*4cb0*/  BSYNC.RECONVERGENT B0 ;  /* 0x0000000000007941 */ /* 0x000fea0003800200 */
.L_x_2183:
        /* <DEDUP_REMOVED lines=10> */
.L_x_2190:
[----:B------:R-:W0:Y:S02]  /*4d60*/  LDS R2, [R0] ;  /* 0x0000000000027984 */ /* 0x000e240000000800 */
[----:B0-----:R-:W-:-:S05]  /*4d70*/  HFMA2 R3, R2, 1, 1, R74 ;  /* 0x3c003c0002037831 */ /* 0x001fca000000004a */
[----:B------:R-:W0:Y:S02]  /*4d80*/  ATOMS.CAST.SPIN P0, [R0], R2, R3 ;  /* 0x000000020000758d */ /* 0x000e240001800003 */
[----:B0-----:R-:W-:Y:S05]  /*4d90*/  @!P0 BRA `(.L_x_2190) ;  /* 0xfffffffc00f08947 */ /* 0x001fea000383ffff */
[----:B------:R-:W-:Y:S05]  /*4da0*/  BRA `(.L_x_2188) ;  /* 0x00000000000c7947 */ /* 0x000fea0003800000 */
.L_x_2189:
[----:B------:R-:W2:Y:S02]  /*4db0*/  LD.E R0, desc[UR6][R4.64] ;  /* 0x0000000604007980 */ /* 0x000ea4000c101900 */
[----:B--2---:R-:W-:-:S05]  /*4dc0*/  IMAD.IADD R3, R74, 0x1, R0 ;  /* 0x000000014a037824 */ /* 0x004fca00078e0200 */
[----:B------:R0:W-:Y:S02]  /*4dd0*/  ST.E desc[UR6][R4.64], R3 ;  /* 0x0000000304007985 */ /* 0x0001e4000c101906 */
.L_x_2188:
[----:B------:R-:W-:Y:S05]  /*4de0*/  BSYNC.RECONVERGENT B0 ;  /* 0x0000000000007941 */ /* 0x000fea0003800200 */
.L_x_2187:
[----:B------:R1:W-:Y:S01]  /*4df0*/  ATOM.E.ADD.F16x2.RN.STRONG.GPU P0, RZ, desc[UR6][R4.64+0x4], R73 ;  /* 0x8000044904ff79a2 */ /* 0x0003e2000c10e106 */
[----:B------:R-:W-:Y:S04]  /*4e00*/  BSSY.RECONVERGENT B0, `(.L_x_2191) ;  /* 0x000000e000007945 */ /* 0x000fe80003800200 */
[----:B-1----:R-:W-:Y:S05]  /*4e10*/  @P0 BRA `(.L_x_2192) ;  /* 0x0000000000300947 */ /* 0x002fea0003800000 */
[----:B------:R-:W1:Y:S02]  /*4e20*/  QSPC.E.S P0, RZ, [R4+0x4] ;  /* 0x0000040004ff73aa */ /* 0x000e640000000500 */
[----:B-1----:R-:W-:Y:S05]  /*4e30*/  @!P0 BRA `(.L_x_2193) ;  /* 0x00000000001c8947 */ /* 0x002fea0003800000 */
[----:B------:R-:W-:-:S04]  /*4e40*/  MOV R2, R4 ;  /* 0x0000000400027202 */ /* 0x000fc80000000f00 */
[----:B------:R-:W-:-:S07]  /*4e50*/  MOV R0, R2 ;  /* 0x0000000200007202 */ /* 0x000fce0000000f00 */
.L_x_2194:
[----:B------:R-:W0:Y:S02]  /*4e60*/  LDS R2, [R0+0x4] ;  /* 0x0000040000027984 */ /* 0x000e240000000800 */
[----:B0-----:R-:W-:-:S05]  /*4e70*/  HADD2 R3, R2, R73 ;  /* 0x0000004902037230 */ /* 0x001fca0000000000 */
[----:B------:R-:W0:Y:S02]  /*4e80*/  ATOMS.CAST.SPIN P0, [R0+0x4], R2, R3 ;  /* 0x000004020000758d */ /* 0x000e240001800003 */
[----:B0-----:R-:W-:Y:S05]  /*4e90*/  @!P0 BRA `(.L_x_2194) ;  /* 0xfffffffc00f08947 */ /* 0x001fea000383ffff */
[----:B------:R-:W-:Y:S05]  /*4ea0*/  BRA `(.L_x_2192) ;  /* 0x00000000000c7947 */ /* 0x000fea0003800000 */
.L_x_2193:
[----:B------:R-:W0:Y:S02]  /*4eb0*/  LD.E R0, desc[UR6][R4.64+0x4] ;  /* 0x0000040604007980 */ /* 0x000e24000c101900 */
[----:B0-----:R-:W-:-:S05]  /*4ec0*/  IMAD.IADD R3, R73, 0x1, R0 ;  /* 0x0000000149037824 */ /* 0x001fca00078e0200 */
[----:B------:R1:W-:Y:S02]  /*4ed0*/  ST.E desc[UR6][R4.64+0x4], R3 ;  /* 0x0000040304007985 */ /* 0x0003e4000c101906 */
.L_x_2192:
[----:B------:R-:W-:Y:S05]  /*4ee0*/  BSYNC.RECONVERGENT B0 ;  /* 0x0000000000007941 */ /* 0x000fea0003800200 */
.L_x_2191:
        /* <DEDUP_REMOVED lines=10> */
.L_x_2198:
[----:B------:R-:W0:Y:S02]  /*4f90*/  LDS R2, [R0] ;  /* 0x0000000000027984 */ /* 0x000e240000000800 */
[----:B0-----:R-:W-:-:S05]  /*4fa0*/  HFMA2 R3, R2, 1, 1, R35 ;  /* 0x3c003c0002037831 */ /* 0x001fca0000000023 */
[----:B------:R-:W0:Y:S02]  /*4fb0*/  ATOMS.CAST.SPIN P0, [R0], R2, R3 ;  /* 0x000000020000758d */ /* 0x000e240001800003 */
[----:B0-----:R-:W-:Y:S05]  /*4fc0*/  @!P0 BRA `(.L_x_2198) ;  /* 0xfffffffc00f08947 */ /* 0x001fea000383ffff */
[----:B------:R-:W-:Y:S05]  /*4fd0*/  BRA `(.L_x_2196) ;  /* 0x00000000000c7947 */ /* 0x000fea0003800000 */
.L_x_2197:
[----:B------:R-:W2:Y:S02]  /*4fe0*/  LD.E R0, desc[UR6][R4.64] ;  /* 0x0000000604007980 */ /* 0x000ea4000c101900 */
[----:B--2---:R-:W-:-:S05]  /*4ff0*/  IMAD.IADD R3, R35, 0x1, R0 ;  /* 0x0000000123037824 */ /* 0x004fca00078e0200 */
[----:B------:R0:W-:Y:S02]  /*5000*/  ST.E desc[UR6][R4.64], R3 ;  /* 0x0000000304007985 */ /* 0x0001e4000c101906 */
.L_x_2196:
[----:B------:R-:W-:Y:S05]  /*5010*/  BSYNC.RECONVERGENT B0 ;  /* 0x0000000000007941 */ /* 0x000fea0003800200 */
.L_x_2195:
[----:B------:R1:W-:Y:S02]  /*5020*/  ATOM.E.ADD.F16x2.RN.STRONG.GPU P0, RZ, desc[UR6][R4.64+0x4], R85 ;  /* 0x8000045504ff79a2 */ /* 0x0003e4000c10e106 */
[----:B-1----:R-:W-:Y:S05]  /*5030*/  @P0 EXIT ;  /* 0x000000000000094d */ /* 0x002fea0003800000 */
[----:B------:R-:W1:Y:S02]  /*5040*/  QSPC.E.S P0, RZ, [R4+0x4] ;  /* 0x0000040004ff73aa */ /* 0x000e640000000500 */
[----:B-1----:R-:W-:Y:S05]  /*5050*/  @!P0 BRA `(.L_x_2199) ;  /* 0x00000000001c8947 */ /* 0x002fea0003800000 */
[----:B------:R-:W-:-:S04]  /*5060*/  MOV R2, R4 ;  /* 0x0000000400027202 */ /* 0x000fc80000000f00 */
[----:B------:R-:W-:-:S07]  /*5070*/  MOV R0, R2 ;  /* 0x0000000200007202 */ /* 0x000fce0000000f00 */
.L_x_2200:
[----:B------:R-:W0:Y:S02]  /*5080*/  LDS R2, [R0+0x4] ;  /* 0x0000040000027984 */ /* 0x000e240000000800 */
[----:B0-----:R-:W-:-:S05]  /*5090*/  HADD2 R3, R2, R85 ;  /* 0x0000005502037230 */ /* 0x001fca0000000000 */
[----:B------:R-:W0:Y:S02]  /*50a0*/  ATOMS.CAST.SPIN P0, [R0+0x4], R2, R3 ;  /* 0x000004020000758d */ /* 0x000e240001800003 */
[----:B0-----:R-:W-:Y:S05]  /*50b0*/  @!P0 BRA `(.L_x_2200) ;  /* 0xfffffffc00f08947 */ /* 0x001fea000383ffff */
[----:B------:R-:W-:Y:S05]  /*50c0*/  EXIT ;  /* 0x000000000000794d */ /* 0x000fea0003800000 */
.L_x_2199:
[----:B------:R-:W0:Y:S02]  /*50d0*/  LD.E R0, desc[UR6][R4.64+0x4] ;  /* 0x0000040604007980 */ /* 0x000e24000c101900 */
[----:B0-----:R-:W-:-:S05]  /*50e0*/  IADD3 R3, PT, PT, R85, R0, RZ ;  /* 0x0000000055037210 */ /* 0x001fca0007ffe0ff */
[----:B------:R-:W-:Y:S01]  /*50f0*/  ST.E desc[UR6][R4.64+0x4], R3 ;  /* 0x0000040304007985 */ /* 0x000fe2000c101906 */
[----:B------:R-:W-:Y:S05]  /*5100*/  EXIT ;  /* 0x000000000000794d */ /* 0x000fea0003800000 */
.L_x_2201:
        /* <DEDUP_REMOVED lines=15> */
.L_x_3602:


//--------------------- .text._Z23gemm_half_q_half_kernelILi3ELi2ELb0ELb0ELi32EEvPK6__halfPKjS4_S2_PS0_iiiiPKtS7_iiiiiibS2_i --------------------------
	.section	.text._Z23gemm_half_q_half_kernelILi3ELi2ELb0ELb0ELi32EEvPK6__halfPKjS4_S2_PS0_iiiiPKtS7_iiiiiibS2_i,"ax",@progbits
	.align	128
        .global         _Z23gemm_half_q_half_kernelILi3ELi2ELb0ELb0ELi32EEvPK6__halfPKjS4_S2_PS0_iiiiPKtS7_iiiiiibS2_i
        .type           _Z23gemm_half_q_half_kernelILi3ELi2ELb0ELb0ELi32EEvPK6__halfPKjS4_S2_PS0_iiiiPKtS7_iiiiiibS2_i,@function
        .size           _Z23gemm_half_q_half_kernelILi3ELi2ELb0ELb0ELi32EEvPK6__halfPKjS4_S2_PS0_iiiiPKtS7_iiiiiibS2_i,(.L_x_3603 - _Z23gemm_half_q_half_kernelILi3ELi2ELb0ELb0ELi32EEvPK6__halfPKjS4_S2_PS0_iiiiPKtS7_iiiiiibS2_i)
        .other          _Z23gemm_half_q_half_kernelILi3ELi2ELb0ELb0ELi32EEvPK6__halfPKjS4_S2_PS0_iiiiPKtS7_iiiiiibS2_i,@"STO_CUDA_ENTRY STV_DEFAULT"
_Z23gemm_half_q_half_kernelILi3ELi2ELb0ELb0ELi32EEvPK6__halfPKjS4_S2_PS0_iiiiPKtS7_iiiiiibS2_i:
.text._Z23gemm_half_q_half_kernelILi3ELi2ELb0ELb0ELi32EEvPK6__halfPKjS4_S2_PS0_iiiiPKtS7_iiiiiibS2_i:
        /* <DEDUP_REMOVED lines=49> */
.L_x_2207:
        /* <DEDUP_REMOVED lines=32> */
.L_x_2206:
        /* <DEDUP_REMOVED lines=20> */
.L_x_2208:
[----:B------:R-:W-:-:S13]  /*0650*/  ISETP.EQ.AND P2, PT, R18, RZ, PT ;  /* 0x000000ff1200720c */ /* 0x000fda0003f42270 */
[----:B------:R-:W-:Y:S05]  /*0660*/  @!P0 BRA P2, `(.L_x_2203) ;  /* 0x00000004007c8947 */ /* 0x000fea0001000000 */
.L_x_2205:
[----:B------:R-:W-:-:S04]  /*0670*/  IADD3 R11, P0, PT, R3, R8, RZ ;  /* 0x00000008030b7210 */ /* 0x000fc80007f1e0ff */
        /* <DEDUP_REMOVED lines=8> */
[----:B0-----:R-:W-:-:S10]  /*0700*/  VIADD R19, R19, 0x40 ;  /* 0x0000004013137836 */ /* 0x001fd40000000000 */
[----:B------:R-:W-:Y:S05]  /*0710*/  @P0 BRA `(.L_x_2205) ;  /* 0xfffffffc00d40947 */ /* 0x000fea000383ffff */
[----:B------:R-:W-:Y:S05]  /*0720*/  BRA `(.L_x_2203) ;  /* 0x00000004004c7947 */ /* 0x000fea0003800000 */
.L_x_2204:
        /* <DEDUP_REMOVED lines=17> */
.L_x_2211:
        /* <DEDUP_REMOVED lines=32> */
.L_x_2210:
        /* <DEDUP_REMOVED lines=21> */
.L_x_2212:
[----:B------:R-:W-:-:S13]  /*0b90*/  ISETP.NE.OR P0, PT, R18, RZ, P0 ;  /* 0x000000ff1200720c */ /* 0x000fda0000705670 */
[----:B------:R-:W-:Y:S05]  /*0ba0*/  @!P0 BRA `(.L_x_2203) ;  /* 0x00000000002c8947 */ /* 0x000fea0003800000 */
.L_x_2209:
[----:B-----5:R-:W-:-:S04]  /*0bb0*/  IADD3 R11, P0, PT, R3, R19, RZ ;  /* 0x00000013030b7210 */ /* 0x020fc80007f1e0ff */
[----:B------:R-:W-:Y:S02]  /*0bc0*/  LEA.HI.X.SX32 R12, R19, RZ, 0x1, P0 ;  /* 0x000000ff130c7211 */ /* 0x000fe400000f0eff */
[----:B------:R-:W-:-:S04]  /*0bd0*/  LEA R10, P0, R11, UR8, 0x1 ;  /* 0x000000080b0a7c11 */ /* 0x000fc8000f8008ff */
[----:B------:R-:W-:-:S06]  /*0be0*/  LEA.HI.X R11, R11, UR9, R12, 0x1, P0 ;  /* 0x000000090b0b7c11 */ /* 0x000fcc00080f0c0c */
[----:B------:R-:W2:Y:S01]  /*0bf0*/  LDG.E.U16.CONSTANT R11, desc[UR6][R10.64] ;  /* 0x000000060a0b7981 */ /* 0x000ea2000c1e9500 */
[----:B------:R-:W-:Y:S02]  /*0c00*/  VIADD R18, R18, 0x1 ;  /* 0x0000000112127836 */ /* 0x000fe40000000000 */
[----:B------:R-:W-:-:S03]  /*0c10*/  IMAD.IADD R19, R19, 0x1, R2 ;  /* 0x0000000113137824 */ /* 0x000fc600078e0202 */
[----:B------:R-:W-:Y:S01]  /*0c20*/  ISETP.NE.AND P0, PT, R18, RZ, PT ;  /* 0x000000ff1200720c */ /* 0x000fe20003f05270 */
[----:B--2---:R0:W-:Y:S02]  /*0c30*/  STS.U16 [R8], R11 ;  /* 0x0000000b08007388 */ /* 0x0041e40000000400 */
[----:B0-----:R-:W-:-:S10]  /*0c40*/  IADD3 R8, PT, PT, R8, 0x40, RZ ;  /* 0x0000004008087810 */ /* 0x001fd40007ffe0ff */
[----:B------:R-:W-:Y:S05]  /*0c50*/  @P0 BRA `(.L_x_2209) ;  /* 0xfffffffc00d40947 */ /* 0x000fea000383ffff */
.L_x_2203:
[----:B------:R-:W-:Y:S05]  /*0c60*/  BSYNC.RECONVERGENT B0 ;  /* 0x0000000000007941 */ /* 0x000fea0003800200 */
.L_x_2202:
        /* <DEDUP_REMOVED lines=22> */
.L_x_2216:
[C---:B------:R-:W-:Y:S02]  /*0dd0*/  IMAD.IADD R8, R17.reuse, 0x1, R3 ;  /* 0x0000000111087824 */ /* 0x040fe400078e0203 */
[----:B0-----:R-:W-:-:S04]  /*0de0*/  IMAD.WIDE R6, R17, 0x2, R14 ;  /* 0x0000000211067825 */ /* 0x001fc800078e020e */
[C---:B------:R-:W-:Y:S01]  /*0df0*/  IMAD.IADD R10, R8.reuse, 0x1, R3 ;  /* 0x00000001080a7824 */ /* 0x040fe200078e0203 */
[----:B------:R1:W-:Y:S01]  /*0e00*/  STG.E.64 desc[UR6][R6.64], RZ ;  /* 0x000000ff06007986 */ /* 0x0003e2000c101b06 */
[----:B------:R-:W-:-:S04]  /*0e10*/  IMAD.WIDE R8, R8, 0x2, R14 ;  /* 0x0000000208087825 */ /* 0x000fc800078e020e */
        /* <DEDUP_REMOVED lines=10> */
.L_x_2215:
[----:B------:R-:W-:-:S04]  /*0ec0*/  IADD3 R6, PT, PT, RZ, -R16, RZ ;  /* 0x80000010ff067210 */ /* 0x000fc80007ffe0ff */
[----:B------:R-:W-:-:S13]  /*0ed0*/  ISETP.GT.AND P2, PT, R6, 0x1, PT ;  /* 0x000000010600780c */ /* 0x000fda0003f44270 */
[----:B------:R-:W-:Y:S05]  /*0ee0*/  @!P2 BRA `(.L_x_2217) ;  /* 0x000000000024a947 */ /* 0x000fea0003800000 */
[----:B------:R-:W0:Y:S01]  /*0ef0*/  LDC.64 R8, c[0x0][0x3a0] ;  /* 0x0000e800ff087b82 */ /* 0x000e220000000a00 */
[C---:B------:R-:W-:Y:S01]  /*0f00*/  IMAD.IADD R10, R17.reuse, 0x1, R3 ;  /* 0x00000001110a7824 */ /* 0x040fe200078e0203 */
[----:B------:R-:W-:Y:S01]  /*0f10*/  PLOP3.LUT P0, PT, PT, PT, PT, 0x8, 0x80 ;  /* 0x000000000080781c */ /* 0x000fe20003f0e170 */
[----:B------:R-:W-:Y:S02]  /*0f20*/  VIADD R16, R16, 0x2 ;  /* 0x0000000210107836 */ /* 0x000fe40000000000 */
[----:B0-----:R-:W-:-:S04]  /*0f30*/  IMAD.WIDE R6, R17, 0x2, R8 ;  /* 0x0000000211067825 */ /* 0x001fc800078e0208 */
[C---:B------:R-:W-:Y:S01]  /*0f40*/  IMAD.WIDE R8, R10.reuse, 0x2, R8 ;  /* 0x000000020a087825 */ /* 0x040fe200078e0208 */
[----:B------:R0:W-:Y:S03]  /*0f50*/  STG.E.64 desc[UR6][R6.64], RZ ;  /* 0x000000ff06007986 */ /* 0x0001e6000c101b06 */
[----:B------:R-:W-:Y:S01]  /*0f60*/  IMAD.IADD R17, R10, 0x1, R3 ;  /* 0x000000010a117824 */ /* 0x000fe200078e0203 */
[----:B------:R0:W-:Y:S06]  /*0f70*/  STG.E.64 desc[UR6][R8.64], RZ ;  /* 0x000000ff08007986 */ /* 0x0001ec000c101b06 */
.L_x_2217:
[----:B------:R-:W-:-:S13]  /*0f80*/  ISETP.NE.OR P0, PT, R16, RZ, P0 ;  /* 0x000000ff1000720c */ /* 0x000fda0000705670 */
[----:B------:R-:W-:Y:S05]  /*0f90*/  @!P0 BRA `(.L_x_2213) ;  /* 0x00000000001c8947 */ /* 0x000fea0003800000 */
.L_x_2214:
[----:B0-----:R-:W0:Y:S02]  /*0fa0*/  LDC.64 R6, c[0x0][0x3a0] ;  /* 0x0000e800ff067b82 */ /* 0x001e240000000a00 */
.L_x_2218:
[----:B0-----:R-:W-:-:S04]  /*0fb0*/  IMAD.WIDE R8, R17, 0x2, R6 ;  /* 0x0000000211087825 */ /* 0x001fc800078e0206 */
[----:B------:R-:W-:Y:S01]  /*0fc0*/  VIADD R16, R16, 0x1 ;  /* 0x0000000110107836 */ /* 0x000fe20000000000 */
[----:B------:R1:W-:Y:S01]  /*0fd0*/  STG.E.64 desc[UR6][R8.64], RZ ;  /* 0x000000ff08007986 */ /* 0x0003e2000c101b06 */
[----:B------:R-:W-:-:S03]  /*0fe0*/  IMAD.IADD R17, R17, 0x1, R3 ;  /* 0x0000000111117824 */ /* 0x000fc600078e0203 */
[----:B------:R-:W-:-:S13]  /*0ff0*/  ISETP.NE.AND P0, PT, R16, RZ, PT ;  /* 0x000000ff1000720c */ /* 0x000fda0003f05270 */
[----:B-1----:R-:W-:Y:S05]  /*1000*/  @P0 BRA `(.L_x_2218) ;  /* 0xfffffffc00e80947 */ /* 0x002fea000383ffff */
.L_x_2213:
        /* <DEDUP_REMOVED lines=8> */
[----:B0-----:R-:W0:Y:S01]  /*1090*/  LDC.64 R6, c[0x0][0x3b8] ;  /* 0x0000ee00ff067b82 */ /* 0x001e220000000a00 */
[----:B------:R-:W-:-:S04]  /*10a0*/  IMAD.SHL.U32 R9, R5, 0x40, RZ ;  /* 0x0000004005097824 */ /* 0x000fc800078e00ff */
[----:B0-----:R-:W-:-:S05]  /*10b0*/  IMAD.WIDE.U32 R8, R9, 0x2, R6 ;  /* 0x0000000209087825 */ /* 0x001fca00078e0006 */
[----:B------:R0:W5:Y:S01]  /*10c0*/  LDG.E.U16.CONSTANT R12, desc[UR6][R8.64] ;  /* 0x00000006080c7981 */ /* 0x000162000c1e9500 */
[----:B------:R-:W-:Y:S01]  /*10d0*/  SHF.R.S32.HI R5, RZ, 0x1f, R0 ;  /* 0x0000001fff057819 */ /* 0x000fe20000011400 */
[----:B------:R-:W-:Y:S01]  /*10e0*/  IMAD.SHL.U32 R4, R4, 0x10, RZ ;  /* 0x0000001004047824 */ /* 0x000fe200078e00ff */
[----:B------:R-:W-:Y:S01]  /*10f0*/  UMOV UR4, URZ ;  /* 0x000000ff00047c82 */ /* 0x000fe20008000000 */
[----:B------:R-:W-:Y:S01]  /*1100*/  IMAD.MOV.U32 R15, RZ, RZ, R51 ;  /* 0x000000ffff0f7224 */ /* 0x000fe200078e0033 */
[----:B------:R-:W-:Y:S02]  /*1110*/  LEA.HI R5, R5, R0, RZ, 0x3 ;  /* 0x0000000005057211 */ /* 0x000fe400078f18ff */
[----:B------:R-:W-:Y:S02]  /*1120*/  LOP3.LUT R13, R4, 0x10, RZ, 0xc0, !PT ;  /* 0x00000010040d7812 */ /* 0x000fe400078ec0ff */
[----:B------:R-:W-:-:S07]  /*1130*/  SHF.R.S32.HI R14, RZ, 0x3, R5 ;  /* 0x00000003ff0e7819 */ /* 0x000fce0000011405 */
.L_x_2220:
        /* <DEDUP_REMOVED lines=19> */
[----:B------:R-:W-:Y:S01]  /*1270*/  LOP3.LUT R4, R4, 0xf, RZ, 0xc0, !PT ;  /* 0x0000000f04047812 */ /* 0x000fe200078ec0ff */
[----:B---3--:R-:W-:Y:S01]  /*1280*/  IMAD.IADD R15, R10, 0x1, R15 ;  /* 0x000000010a0f7824 */ /* 0x008fe200078e020f */
        /* <DEDUP_REMOVED lines=9> */
[----:B------:R-:W4:Y:S01]  /*1320*/  I2F.F16 R41, R18 ;  /* 0x0000001200297306 */ /* 0x000f220000200c00 */
        /* <DEDUP_REMOVED lines=11> */
.L_x_2219:
[C---:B-1----:R-:W-:Y:S01]  /*13e0*/  ISETP.GT.AND P0, PT, R51.reuse, UR5, PT ;  /* 0x0000000533007c0c */ /* 0x042fe2000bf04270 */
[----:B------:R-:W1:Y:S01]  /*13f0*/  LDCU UR12, c[0x0][0x3dc] ;  /* 0x00007b80ff0c77ac */ /* 0x000e620008000800 */
[C---:B------:R-:W-:Y:S02]  /*1400*/  VIMNMX R4, PT, PT, R51.reuse, UR5, PT ;  /* 0x0000000533047c48 */ /* 0x040fe4000bfe0100 */
[----:B0-----:R-:W-:Y:S02]  /*1410*/  CS2R R6, SRZ ;  /* 0x0000000000067805 */ /* 0x001fe4000001ff00 */
[C---:B--2---:R-:W-:Y:S01]  /*1420*/  ISETP.GT.AND P2, PT, R51.reuse, UR8, PT ;  /* 0x0000000833007c0c */ /* 0x044fe2000bf44270 */
[----:B------:R-:W-:Y:S01]  /*1430*/  IMAD.MOV.U32 R9, RZ, RZ, RZ ;  /* 0x000000ffff097224 */ /* 0x000fe200078e00ff */
[----:B------:R-:W-:Y:S01]  /*1440*/  SHF.R.S32.HI R5, RZ, 0x1f, R4 ;  /* 0x0000001fff057819 */ /* 0x000fe20000011404 */
[----:B------:R-:W-:Y:S01]  /*1450*/  IMAD.MOV.U32 R10, RZ, RZ, RZ ;  /* 0x000000ffff0a7224 */ /* 0x000fe200078e00ff */
[----:B---3--:R-:W-:-:S02]  /*1460*/  ISETP.GT.AND P3, PT, R51, UR9, PT ;  /* 0x0000000933007c0c */ /* 0x008fc4000bf64270 */
[----:B------:R-:W-:Y:S01]  /*1470*/  LEA.HI R5, R5, R4, RZ, 0x5 ;  /* 0x0000000405057211 */ /* 0x000fe200078f28ff */
[----:B------:R-:W-:Y:S01]  /*1480*/  IMAD.MOV.U32 R4, RZ, RZ, RZ ;  /* 0x000000ffff047224 */ /* 0x000fe200078e00ff */
[C---:B----4-:R-:W-:Y:S02]  /*1490*/  ISETP.GT.AND P4, PT, R51.reuse, UR10, PT ;  /* 0x0000000a33007c0c */ /* 0x050fe4000bf84270 */
[----:B------:R-:W-:Y:S02]  /*14a0*/  ISETP.GT.AND P5, PT, R51, UR11, PT ;  /* 0x0000000b33007c0c */ /* 0x000fe4000bfa4270 */
[----:B------:R-:W-:Y:S01]  /*14b0*/  SHF.R.S32.HI R11, RZ, 0x5, R5 ;  /* 0x00000005ff0b7819 */ /* 0x000fe20000011405 */
[----:B-1----:R-:W-:Y:S10]  /*14c0*/  @!P0 BRA `(.L_x_2221) ;  /* 0x00000000001c8947 */ /* 0x002ff40003800000 */
[----:B------:R-:W0:Y:S02]  /*14d0*/  LDC R4, c[0x0][0x3cc] ;  /* 0x0000f300ff047b82 */ /* 0x000e240000000800 */
[----:B0-----:R-:W-:-:S05]  /*14e0*/  VIMNMX R4, PT, PT, R51, R4, PT ;  /* 0x0000000433047248 */ /* 0x001fca0003fe0100 */
[----:B------:R-:W-:-:S05]  /*14f0*/  VIADD R4, R4, -UR5 ;  /* 0x8000000504047c36 */ /* 0x000fca0008000000 */
[----:B------:R-:W-:-:S04]  /*1500*/  SHF.R.S32.HI R5, RZ, 0x1f, R4 ;  /* 0x0000001fff057819 */ /* 0x000fc80000011404 */
[----:B------:R-:W-:-:S04]  /*1510*/  LEA.HI R5, R5, R4, RZ, 0x5 ;  /* 0x0000000405057211 */ /* 0x000fc800078f28ff */
[----:B------:R-:W-:-:S05]  /*1520*/  SHF.R.S32.HI R5, RZ, 0x5, R5 ;  /* 0x00000005ff057819 */ /* 0x000fca0000011405 */
[----:B------:R-:W-:-:S07]  /*1530*/  IMAD R4, R5, 0x6, RZ ;  /* 0x0000000605047824 */ /* 0x000fce00078e02ff */
.L_x_2221:
        /* <DEDUP_REMOVED lines=8> */
.L_x_2222:
        /* <DEDUP_REMOVED lines=8> */
.L_x_2223:
        /* <DEDUP_REMOVED lines=8> */
.L_x_2224:
        /* <DEDUP_REMOVED lines=8> */
.L_x_2225:
[----:B------:R-:W-:Y:S01]  /*1740*/  VIMNMX R2, PT, PT, R2, UR12, PT ;  /* 0x0000000c02027c48 */ /* 0x000fe2000bfe0100 */
[----:B------:R-:W-:Y:S01]  /*1750*/  IMAD R4, R11, 0x8, R4 ;  /* 0x000000080b047824 */ /* 0x000fe200078e0204 */
[----:B------:R-:W-:Y:S02]  /*1760*/  PRMT R37, RZ, 0x5410, RZ ;  /* 0x00005410ff257816 */ /* 0x000fe400000000ff */
[----:B------:R-:W-:Y:S02]  /*1770*/  ISETP.GT.AND P0, PT, R2, R51, PT ;  /* 0x000000330200720c */ /* 0x000fe40003f04270 */
[----:B------:R-:W-:Y:S02]  /*1780*/  IADD3 R4, PT, PT, R7, R4, R6 ;  /* 0x0000000407047210 */ /* 0x000fe40007ffe006 */
[----:B------:R-:W-:Y:S02]  /*1790*/  PRMT R35, RZ, 0x5410, RZ ;  /* 0x00005410ff237816 */ /* 0x000fe400000000ff */
[----:B------:R-:W-:-:S02]  /*17a0*/  IADD3 R4, PT, PT, R10, R4, R9 ;  /* 0x000000040a047210 */ /* 0x000fc40007ffe009 */
[----:B------:R-:W-:Y:S02]  /*17b0*/  PRMT R33, RZ, 0x5410, RZ ;  /* 0x00005410ff217816 */ /* 0x000fe400000000ff */
[----:B------:R-:W-:Y:S01]  /*17c0*/  PRMT R31, RZ, 0x5410, RZ ;  /* 0x00005410ff1f7816 */ /* 0x000fe200000000ff */
[----:B------:R-:W-:Y:S01]  /*17d0*/  IMAD R61, R4, R3, RZ ;  /* 0x00000003043d7224 */ /* 0x000fe200078e02ff */
        /* <DEDUP_REMOVED lines=15> */
.L_x_2228:
[----:B------:R-:W-:Y:S05]  /*18d0*/  @!P1 BRA `(.L_x_2227) ;  /* 0x0000000c00b09947 */ /* 0x000fea0003800000 */
[----:B------:R-:W2:Y:S01]  /*18e0*/  LDG.E.128.CONSTANT R4, desc[UR6][R60.64] ;  /* 0x000000063c047981 */ /* 0x000ea2000c1e9d00 */
[----:B------:R-:W-:Y:S01]  /*18f0*/  IMAD.MOV.U32 R24, RZ, RZ, 0x3400 ;  /* 0x00003400ff187424 */ /* 0x000fe200078e00ff */
[----:B------:R-:W-:Y:S01]  /*1900*/  ISETP.NE.AND P0, PT, R46, 0x1, PT ;  /* 0x000000012e00780c */ /* 0x000fe20003f05270 */
[----:B------:R-:W-:Y:S01]  /*1910*/  IMAD.MOV.U32 R3, RZ, RZ, 0x2c00 ;  /* 0x00002c00ff037424 */ /* 0x000fe200078e00ff */
[----:B------:R-:W-:Y:S01]  /*1920*/  PRMT R42, R42, 0x5410, R41 ;  /* 0x000054102a2a7816 */ /* 0x000fe20000000029 */
[----:B------:R-:W-:Y:S01]  /*1930*/  IMAD.MOV.U32 R0, RZ, RZ, 0x2400 ;  /* 0x00002400ff007424 */ /* 0x000fe200078e00ff */
[----:B------:R-:W-:Y:S02]  /*1940*/  PRMT R40, R40, 0x5410, R39 ;  /* 0x0000541028287816 */ /* 0x000fe40000000027 */
[----:B--2---:R-:W-:Y:S02]  /*1950*/  LOP3.LUT R12, R4, 0xc000c, RZ, 0xc0, !PT ;  /* 0x000c000c040c7812 */ /* 0x004fe400078ec0ff */
[----:B------:R-:W-:-:S02]  /*1960*/  LOP3.LUT R13, R5, 0xc000c, RZ, 0xc0, !PT ;  /* 0x000c000c050d7812 */ /* 0x000fc400078ec0ff */
[----:B------:R-:W-:Y:S02]  /*1970*/  LOP3.LUT R14, R6, 0xc000c, RZ, 0xc0, !PT ;  /* 0x000c000c060e7812 */ /* 0x000fe400078ec0ff */
[----:B------:R-:W-:Y:S02]  /*1980*/  SHF.R.U32.HI R48, RZ, 0x8, R4 ;  /* 0x00000008ff307819 */ /* 0x000fe40000011604 */
[C---:B------:R-:W-:Y:S02]  /*1990*/  LOP3.LUT R11, R4.reuse, 0x300030, RZ, 0xc0, !PT ;  /* 0x00300030040b7812 */ /* 0x040fe400078ec0ff */
[C---:B------:R-:W-:Y:S02]  /*19a0*/  LOP3.LUT R10, R4.reuse, 0xc000c0, RZ, 0xc0, !PT ;  /* 0x00c000c0040a7812 */ /* 0x040fe400078ec0ff */
[----:B------:R-:W-:Y:S02]  /*19b0*/  LOP3.LUT R49, R4, 0x30003, RZ, 0xc0, !PT ;  /* 0x0003000304317812 */ /* 0x000fe400078ec0ff */
[----:B------:R-:W-:-:S02]  /*19c0*/  SHF.R.U32.HI R50, RZ, 0x8, R5 ;  /* 0x00000008ff327819 */ /* 0x000fc40000011605 */
[C---:B------:R-:W-:Y:S02]  /*19d0*/  LOP3.LUT R9, R5.reuse, 0x300030, RZ, 0xc0, !PT ;  /* 0x0030003005097812 */ /* 0x040fe400078ec0ff */
[C---:B------:R-:W-:Y:S02]  /*19e0*/  LOP3.LUT R8, R5.reuse, 0xc000c0, RZ, 0xc0, !PT ;  /* 0x00c000c005087812 */ /* 0x040fe400078ec0ff */
[----:B------:R-:W-:Y:S02]  /*19f0*/  LOP3.LUT R43, R5, 0x30003, RZ, 0xc0, !PT ;  /* 0x00030003052b7812 */ /* 0x000fe400078ec0ff */
[----:B------:R-:W-:Y:S02]  /*1a00*/  LOP3.LUT R16, R7, 0xc000c, RZ, 0xc0, !PT ;  /* 0x000c000c07107812 */ /* 0x000fe400078ec0ff */
[----:B------:R-:W-:Y:S02]  /*1a10*/  SHF.R.U32.HI R52, RZ, 0x8, R6 ;  /* 0x00000008ff347819 */ /* 0x000fe40000011606 */
[----:B------:R-:W-:-:S02]  /*1a20*/  LOP3.LUT R5, R6, 0x300030, RZ, 0xc0, !PT ;  /* 0x0030003006057812 */ /* 0x000fc400078ec0ff */
[C---:B------:R-:W-:Y:S02]  /*1a30*/  LOP3.LUT R4, R6.reuse, 0xc000c0, RZ, 0xc0, !PT ;  /* 0x00c000c006047812 */ /* 0x040fe400078ec0ff */
[----:B------:R-:W-:Y:S02]  /*1a40*/  LOP3.LUT R45, R6, 0x30003, RZ, 0xc0, !PT ;  /* 0x00030003062d7812 */ /* 0x000fe400078ec0ff */
[----:B------:R-:W-:Y:S02]  /*1a50*/  SHF.R.U32.HI R53, RZ, 0x8, R7 ;  /* 0x00000008ff357819 */ /* 0x000fe40000011607 */
[C---:B------:R-:W-:Y:S02]  /*1a60*/  LOP3.LUT R6, R7.reuse, 0x300030, RZ, 0xc0, !PT ;  /* 0x0030003007067812 */ /* 0x040fe400078ec0ff */
[C---:B------:R-:W-:Y:S02]  /*1a70*/  LOP3.LUT R2, R7.reuse, 0xc000c0, RZ, 0xc0, !PT ;  /* 0x00c000c007027812 */ /* 0x040fe400078ec0ff */
        /* <DEDUP_REMOVED lines=63> */
[-C--:B------:R-:W-:Y:S01]  /*1e70*/  HFMA2 R8, R2, R0.reuse.H0_H0, -18, -18 ;  /* 0xcc80cc8002087431 */ /* 0x080fe20000040000 */
[----:B------:R-:W-:Y:S01]  /*1e80*/  LOP3.LUT R59, R54, 0x64006400, RZ, 0xfc, !PT ;  /* 0x64006400363b7812 */ /* 0x000fe200078efcff */
[----:B------:R-:W-:Y:S01]  /*1e90*/  HADD2 R47, R47, -1026, -1026 ;  /* 0xe402e4022f2f7430 */ /* 0x000fe20000000000 */
[----:B------:R-:W-:Y:S01]  /*1ea0*/  LOP3.LUT R54, R4, 0x64006400, RZ, 0xfc, !PT ;  /* 0x6400640004367812 */ /* 0x000fe200078efcff */
[----:B------:R-:W-:-:S02]  /*1eb0*/  HFMA2 R6, R57, R0.H0_H0, -18, -18 ;  /* 0xcc80cc8039067431 */ /* 0x000fc40000040000 */
[----:B0-----:R-:W-:Y:S02]  /*1ec0*/  HFMA2 R56, R45, R16, RZ ;  /* 0x000000102d387231 */ /* 0x001fe400000000ff */
[-C--:B------:R-:W-:Y:S01]  /*1ed0*/  HFMA2 R4, R55, R0.reuse.H0_H0, -18, -18 ;  /* 0xcc80cc8037047431 */ /* 0x080fe20000040000 */
[----:B------:R-:W-:Y:S01]  /*1ee0*/  LOP3.LUT R53, R53, 0x30003, RZ, 0xc0, !PT ;  /* 0x0003000335357812 */ /* 0x000fe200078ec0ff */
[-C--:B------:R-:W-:Y:S01]  /*1ef0*/  HFMA2 R2, R59, R0.reuse.H0_H0, -18, -18 ;  /* 0xcc80cc803b027431 */ /* 0x080fe20000040000 */
[----:B------:R-:W-:Y:S01]  /*1f00*/  LOP3.LUT R59, R48, 0x30003, RZ, 0xc0, !PT ;  /* 0x00030003303b7812 */ /* 0x000fe200078ec0ff */
[----:B------:R-:W-:Y:S02]  /*1f10*/  HFMA2 R0, R54, R0.H0_H0, -18, -18 ;  /* 0xcc80cc8036007431 */ /* 0x000fe40000040000 */
[-C--:B------:R-:W-:Y:S02]  /*1f20*/  HFMA2 R54, R49, R16.reuse, RZ ;  /* 0x0000001031367231 */ /* 0x080fe400000000ff */
[-C--:B------:R-:W-:Y:S01]  /*1f30*/  HFMA2 R55, R43, R16.reuse, RZ.H0_H0 ;  /* 0x000000102b377231 */ /* 0x080fe200000400ff */
[----:B------:R-:W-:Y:S01]  /*1f40*/  LOP3.LUT R59, R59, 0x64006400, RZ, 0xfc, !PT ;  /* 0x640064003b3b7812 */ /* 0x000fe200078efcff */
        /* <DEDUP_REMOVED lines=19> */
[-C--:B-1----:R-:W-:Y:S02]  /*2080*/  HFMA2 R48, R59, R20.reuse, R48 ;  /* 0x000000143b307231 */ /* 0x082fe40000000030 */
[----:B------:R-:W-:Y:S02]  /*2090*/  HFMA2 R18, R8, R19, R18 ;  /* 0x0000001308127231 */ /* 0x000fe40000000012 */
[----:B------:R-:W-:Y:S02]  /*20a0*/  HADD2 R55, R55, -1026, -1026 ;  /* 0xe402e40237377430 */ /* 0x000fe40000000000 */
[----:B------:R-:W-:Y:S02]  /*20b0*/  HFMA2 R48, R30, R21, R48 ;  /* 0x000000151e307231 */ /* 0x000fe40000000030 */
[----:B------:R-:W-:Y:S02]  /*20c0*/  HADD2 R53, R53, -1026, -1026 ;  /* 0xe402e40235357430 */ /* 0x000fe40000000000 */
        /* <DEDUP_REMOVED lines=109> */
.L_x_2227:
[----:B------:R-:W0:Y:S01]  /*27a0*/  LDC R3, c[0x0][0x3ac] ;  /* 0x0000eb00ff037b82 */ /* 0x000e220000000800 */
[----:B------:R-:W-:Y:S01]  /*27b0*/  IADD3 R51, PT, PT, R51, 0x10, RZ ;  /* 0x0000001033337810 */ /* 0x000fe20007ffe0ff */
[----:B------:R-:W-:-:S03]  /*27c0*/  UIADD3 UR4, UPT, UPT, UR4, 0x20, URZ ;  /* 0x0000002004047890 */ /* 0x000fc6000fffe0ff */
[----:B------:R-:W-:Y:S01]  /*27d0*/  ISETP.GE.AND P0, PT, R51, R44, PT ;  /* 0x0000002c3300720c */ /* 0x000fe20003f06270 */
[----:B0-----:R-:W-:-:S12]  /*27e0*/  IMAD.WIDE R60, R3, 0x4, R60 ;  /* 0x00000004033c7825 */ /* 0x001fd800078e023c */
[----:B------:R-:W-:Y:S05]  /*27f0*/  @!P0 BRA `(.L_x_2228) ;  /* 0xfffffff000348947 */ /* 0x000fea000383ffff */
.L_x_2226:
        /* <DEDUP_REMOVED lines=20> */
.L_x_2232:
[----:B------:R-:W0:Y:S02]  /*2940*/  LDS R4, [R0] ;  /* 0x0000000000047984 */ /* 0x000e240000000800 */
[----:B0-----:R-:W-:-:S05]  /*2950*/  HADD2 R5, R4, R37 ;  /* 0x0000002504057230 */ /* 0x001fca0000000000 */
[----:B------:R-:W0:Y:S02]  /*2960*/  ATOMS.CAST.SPIN P0, [R0], R4, R5 ;  /* 0x000000040000758d */ /* 0x000e240001800005 */
[----:B0-----:R-:W-:Y:S05]  /*2970*/  @!P0 BRA `(.L_x_2232) ;  /* 0xfffffffc00f08947 */ /* 0x001fea000383ffff */
[----:B------:R-:W-:Y:S05]  /*2980*/  BRA `(.L_x_2230) ;  /* 0x00000000000c7947 */ /* 0x000fea0003800000 */
.L_x_2231:
[----:B------:R-:W2:Y:S02]  /*2990*/  LD.E R0, desc[UR6][R6.64] ;  /* 0x0000000606007980 */ /* 0x000ea4000c101900 */
[----:B--2---:R-:W-:-:S05]  /*29a0*/  IMAD.IADD R5, R37, 0x1, R0 ;  /* 0x0000000125057824 */ /* 0x004fca00078e0200 */
[----:B------:R0:W-:Y:S02]  /*29b0*/  ST.E desc[UR6][R6.64], R5 ;  /* 0x0000000506007985 */ /* 0x0001e4000c101906 */
.L_x_2230:
[----:B------:R-:W-:Y:S05]  /*29c0*/  BSYNC.RECONVERGENT B0 ;  /* 0x0000000000007941 */ /* 0x000fea0003800200 */
.L_x_2229:
[----:B------:R1:W-:Y:S01]  /*29d0*/  ATOM.E.ADD.F16x2.RN.STRONG.GPU P0, RZ, desc[UR6][R6.64+0x4], R35 ;  /* 0x8000042306ff79a2 */ /* 0x0003e2000c10e106 */
[----:B------:R-:W-:Y:S04]  /*29e0*/  BSSY.RECONVERGENT B0, `(.L_x_2233) ;  /* 0x000000e000007945 */ /* 0x000fe80003800200 */
[----:B-1----:R-:W-:Y:S05]  /*29f0*/  @P0 BRA `(.L_x_2234) ;  /* 0x0000000000300947 */ /* 0x002fea0003800000 */
[----:B------:R-:W1:Y:S02]  /*2a00*/  QSPC.E.S P0, RZ, [R6+0x4] ;  /* 0x0000040006ff73aa */ /* 0x000e640000000500 */
[----:B-1----:R-:W-:Y:S05]  /*2a10*/  @!P0 BRA `(.L_x_2235) ;  /* 0x00000000001c8947 */ /* 0x002fea0003800000 */
[----:B------:R-:W-:-:S05]  /*2a20*/  IMAD.MOV.U32 R4, RZ, RZ, R6 ;  /* 0x000000ffff047224 */ /* 0x000fca00078e0006 */
[----:B------:R-:W-:-:S07]  /*2a30*/  MOV R0, R4 ;  /* 0x0000000400007202 */ /* 0x000fce0000000f00 */
.L_x_2236:
[----:B------:R-:W0:Y:S02]  /*2a40*/  LDS R4, [R0+0x4] ;  /* 0x0000040000047984 */ /* 0x000e240000000800 */
[----:B0-----:R-:W-:-:S05]  /*2a50*/  HFMA2 R5, R4, 1, 1, R35 ;  /* 0x3c003c0004057831 */ /* 0x001fca0000000023 */
[----:B------:R-:W0:Y:S02]  /*2a60*/  ATOMS.CAST.SPIN P0, [R0+0x4], R4, R5 ;  /* 0x000004040000758d */ /* 0x000e240001800005 */
[----:B0-----:R-:W-:Y:S05]  /*2a70*/  @!P0 BRA `(.L_x_2236) ;  /* 0xfffffffc00f08947 */ /* 0x001fea000383ffff */
[----:B------:R-:W-:Y:S05]  /*2a80*/  BRA `(.L_x_2234) ;  /* 0x00000000000c7947 */ /* 0x000fea0003800000 */
.L_x_2235:
[----:B------:R-:W0:Y:S02]  /*2a90*/  LD.E R0, desc[UR6][R6.64+0x4] ;  /* 0x0000040606007980 */ /* 0x000e24000c101900 */
[----:B0-----:R-:W-:-:S05]  /*2aa0*/  IMAD.IADD R5, R35, 0x1, R0 ;  /* 0x0000000123057824 */ /* 0x001fca00078e0200 */
[----:B------:R1:W-:Y:S02]  /*2ab0*/  ST.E desc[UR6][R6.64+0x4], R5 ;  /* 0x0000040506007985 */ /* 0x0003e4000c101906 */
.L_x_2234:
[----:B------:R-:W-:Y:S05]  /*2ac0*/  BSYNC.RECONVERGENT B0 ;  /* 0x0000000000007941 */ /* 0x000fea0003800200 */
.L_x_2233:
        /* <DEDUP_REMOVED lines=10> */
.L_x_2240:
[----:B------:R-:W0:Y:S02]  /*2b70*/  LDS R4, [R0] ;  /* 0x0000000000047984 */ /* 0x000e240000000800 */
[----:B0-----:R-:W-:-:S05]  /*2b80*/  HADD2 R5, R4, R33 ;  /* 0x0000002104057230 */ /* 0x001fca0000000000 */
[----:B------:R-:W0:Y:S02]  /*2b90*/  ATOMS.CAST.SPIN P0, [R0], R4, R5 ;  /* 0x000000040000758d */ /* 0x000e240001800005 */
[----:B0-----:R-:W-:Y:S05]  /*2ba0*/  @!P0 BRA `(.L_x_2240) ;  /* 0xfffffffc00f08947 */ /* 0x001fea000383ffff */
[----:B------:R-:W-:Y:S05]  /*2bb0*/  BRA `(.L_x_2238) ;  /* 0x00000000000c7947 */ /* 0x000fea0003800000 */
.L_x_2239:
[----:B------:R-:W2:Y:S02]  /*2bc0*/  LD.E R0, desc[UR6][R6.64] ;  /* 0x0000000606007980 */ /* 0x000ea4000c101900 */
[----:B--2---:R-:W-:-:S05]  /*2bd0*/  IADD3 R5, PT, PT, R33, R0, RZ ;  /* 0x0000000021057210 */ /* 0x004fca0007ffe0ff */
[----:B------:R0:W-:Y:S02]  /*2be0*/  ST.E desc[UR6][R6.64], R5 ;  /* 0x0000000506007985 */ /* 0x0001e4000c101906 */
.L_x_2238:
[----:B------:R-:W-:Y:S05]  /*2bf0*/  BSYNC.RECONVERGENT B0 ;  /* 0x0000000000007941 */ /* 0x000fea0003800200 */
.L_x_2237:
[----:B------:R1:W-:Y:S01]  /*2c00*/  ATOM.E.ADD.F16x2.RN.STRONG.GPU P0, RZ, desc[UR6][R6.64+0x4], R31 ;  /* 0x8000041f06ff79a2 */ /* 0x0003e2000c10e106 */
[----:B------:R-:W-:Y:S04]  /*2c10*/  BSSY.RECONVERGENT B0, `(.L_x_2241) ;  /* 0x000000e000007945 */ /* 0x000fe80003800200 */
[----:B-1----:R-:W-:Y:S05]  /*2c20*/  @P0 BRA `(.L_x_2242) ;  /* 0x0000000000300947 */ /* 0x002fea0003800000 */
[----:B------:R-:W1:Y:S02]  /*2c30*/  QSPC.E.S P0, RZ, [R6+0x4] ;  /* 0x0000040006ff73aa */ /* 0x000e640000000500 */
[----:B-1----:R-:W-:Y:S05]  /*2c40*/  @!P0 BRA `(.L_x_2243) ;  /* 0x00000000001c8947 */ /* 0x002fea0003800000 */
[----:B------:R-:W-:-:S05]  /*2c50*/  IMAD.MOV.U32 R4, RZ, RZ, R6 ;  /* 0x000000ffff047224 */ /* 0x000fca00078e0006 */
[----:B------:R-:W-:-:S07]  /*2c60*/  MOV R0, R4 ;  /* 0x0000000400007202 */ /* 0x000fce0000000f00 */
.L_x_2244:
[----:B------:R-:W0:Y:S02]  /*2c70*/  LDS R4, [R0+0x4] ;  /* 0x0000040000047984 */ /* 0x000e240000000800 */
[----:B0-----:R-:W-:-:S05]  /*2c80*/  HFMA2 R5, R4, 1, 1, R31 ;  /* 0x3c003c0004057831 */ /* 0x001fca000000001f */
[----:B------:R-:W0:Y:S02]  /*2c90*/  ATOMS.CAST.SPIN P0, [R0+0x4], R4, R5 ;  /* 0x000004040000758d */ /* 0x000e240001800005 */
[----:B0-----:R-:W-:Y:S05]  /*2ca0*/  @!P0 BRA `(.L_x_2244) ;  /* 0xfffffffc00f08947 */ /* 0x001fea000383ffff */
[----:B------:R-:W-:Y:S05]  /*2cb0*/  BRA `(.L_x_2242) ;  /* 0x00000000000c7947 */ /* 0x000fea0003800000 */
.L_x_2243:
[----:B------:R-:W0:Y:S02]  /*2cc0*/  LD.E R0, desc[UR6][R6.64+0x4] ;  /* 0x0000040606007980 */ /* 0x000e24000c101900 */
[----:B0-----:R-:W-:-:S05]  /*2cd0*/  IMAD.IADD R5, R31, 0x1, R0 ;  /* 0x000000011f057824 */ /* 0x001fca00078e0200 */
[----:B------:R1:W-:Y:S02]  /*2ce0*/  ST.E desc[UR6][R6.64+0x4], R5 ;  /* 0x0000040506007985 */ /* 0x0003e4000c101906 */
.L_x_2242:
[----:B------:R-:W-:Y:S05]  /*2cf0*/  BSYNC.RECONVERGENT B0 ;  /* 0x0000000000007941 */ /* 0x000fea0003800200 */
.L_x_2241:
        /* <DEDUP_REMOVED lines=10> */
.L_x_2248:
[----:B------:R-:W0:Y:S02]  /*2da0*/  LDS R2, [R0] ;  /* 0x0000000000027984 */ /* 0x000e240000000800 */
[----:B0-----:R-:W-:-:S05]  /*2db0*/  HADD2 R3, R2, R29 ;  /* 0x0000001d02037230 */ /* 0x001fca0000000000 */
[----:B------:R-:W0:Y:S02]  /*2dc0*/  ATOMS.CAST.SPIN P0, [R0], R2, R3 ;  /* 0x000000020000758d */ /* 0x000e240001800003 */
[----:B0-----:R-:W-:Y:S05]  /*2dd0*/  @!P0 BRA `(.L_x_2248) ;  /* 0xfffffffc00f08947 */ /* 0x001fea000383ffff */
[----:B------:R-:W-:Y:S05]  /*2de0*/  BRA `(.L_x_2246) ;  /* 0x00000000000c7947 */ /* 0x000fea0003800000 */
.L_x_2247:
[----:B------:R-:W2:Y:S02]  /*2df0*/  LD.E R0, desc[UR6][R6.64] ;  /* 0x0000000606007980 */ /* 0x000ea4000c101900 */
[----:B--2---:R-:W-:-:S05]  /*2e00*/  IMAD.IADD R3, R29, 0x1, R0 ;  /* 0x000000011d037824 */ /* 0x004fca00078e0200 */
[----:B------:R0:W-:Y:S02]  /*2e10*/  ST.E desc[UR6][R6.64], R3 ;  /* 0x0000000306007985 */ /* 0x0001e4000c101906 */
.L_x_2246:
[----:B------:R-:W-:Y:S05]  /*2e20*/  BSYNC.RECONVERGENT B0 ;  /* 0x0000000000007941 */ /* 0x000fea0003800200 */
.L_x_2245:
[----:B------:R1:W-:Y:S02]  /*2e30*/  ATOM.E.ADD.F16x2.RN.STRONG.GPU P0, RZ, desc[UR6][R6.64+0x4], R27 ;  /* 0x8000041b06ff79a2 */ /* 0x0003e4000c10e106 */
[----:B-1----:R-:W-:Y:S05]  /*2e40*/  @P0 EXIT ;  /* 0x000000000000094d */ /* 0x002fea0003800000 */
[----:B------:R-:W1:Y:S02]  /*2e50*/  QSPC.E.S P0, RZ, [R6+0x4] ;  /* 0x0000040006ff73aa */ /* 0x000e640000000500 */
[----:B-1----:R-:W-:Y:S05]  /*2e60*/  @!P0 BRA `(.L_x_2249) ;  /* 0x00000000001c8947 */ /* 0x002fea0003800000 */
[----:B------:R-:W-:-:S05]  /*2e70*/  IMAD.MOV.U32 R2, RZ, RZ, R6 ;  /* 0x000000ffff027224 */ /* 0x000fca00078e0006 */
[----:B------:R-:W-:-:S07]  /*2e80*/  MOV R0, R2 ;  /* 0x0000000200007202 */ /* 0x000fce0000000f00 */
.L_x_2250:
[----:B------:R-:W0:Y:S02]  /*2e90*/  LDS R2, [R0+0x4] ;  /* 0x0000040000027984 */ /* 0x000e240000000800 */
[----:B0-----:R-:W-:-:S05]  /*2ea0*/  HFMA2 R3, R2, 1, 1, R27 ;  /* 0x3c003c0002037831 */ /* 0x001fca000000001b */
[----:B------:R-:W0:Y:S02]  /*2eb0*/  ATOMS.CAST.SPIN P0, [R0+0x4], R2, R3 ;  /* 0x000004020000758d */ /* 0x000e240001800003 */
[----:B0-----:R-:W-:Y:S05]  /*2ec0*/  @!P0 BRA `(.L_x_2250) ;  /* 0xfffffffc00f08947 */ /* 0x001fea000383ffff */
[----:B------:R-:W-:Y:S05]  /*2ed0*/  EXIT ;  /* 0x000000000000794d */ /* 0x000fea0003800000 */
.L_x_2249:
[----:B------:R-:W0:Y:S02]  /*2ee0*/  LD.E R0, desc[UR6][R6.64+0x4] ;  /* 0x0000040606007980 */ /* 0x000e24000c101900 */
[----:B0-----:R-:W-:-:S05]  /*2ef0*/  IMAD.IADD R3, R27, 0x1, R0 ;  /* 0x000000011b037824 */ /* 0x001fca00078e0200 */
[----:B------:R-:W-:Y:S01]  /*2f00*/  ST.E desc[UR6][R6.64+0x4], R3 ;  /* 0x0000040306007985 */ /* 0x000fe2000c101906 */
[----:B------:R-:W-:Y:S05]  /*2f10*/  EXIT ;  /* 0x000000000000794d */ /* 0x000fea0003800000 */
.L_x_2251:
        /* <DEDUP_REMOVED lines=14> */
.L_x_3603:


//--------------------- .text._Z23gemm_half_q_half_kernelILi2ELi32ELb0ELb0ELi64EEvPK6__halfPKjS4_S2_PS0_iiiiPKtS7_iiiiiibS2_i --------------------------
	.section	.text._Z23gemm_half_q_half_kernelILi2ELi32ELb0ELb0ELi64EEvPK6__halfPKjS4_S2_PS0_iiiiPKtS7_iiiiiibS2_i,"ax",@progbits
	.align	128
        .global         _Z23gemm_half_q_half_kernelILi2ELi32ELb0ELb0ELi64EEvPK6__halfPKjS4_S2_PS0_iiiiPKtS7_iiiiiibS2_i
        .type           _Z23gemm_half_q_half_kernelILi2ELi32ELb0ELb0ELi64EEvPK6__halfPKjS4_S2_PS0_iiiiPKtS7_iiiiiibS2_i,@function
        .size           _Z23gemm_half_q_half_kernelILi2ELi32ELb0ELb0ELi64EEvPK6__halfPKjS4_S2_PS0_iiiiPKtS7_iiiiiibS2_i,(.L_x_3604 - _Z23gemm_half_q_half_kernelILi2ELi32ELb0ELb0ELi64EEvPK6__halfPKjS4_S2_PS0_iiiiPKtS7_iiiiiibS2_i)
        .other          _Z23gemm_half_q_half_kernelILi2ELi32ELb0ELb0ELi64EEvPK6__halfPKjS4_S2_PS0_iiiiPKtS7_iiiiiibS2_i,@"STO_CUDA_ENTRY STV_DEFAULT"
_Z23gemm_half_q_half_kernelILi2ELi32ELb0ELb0ELi64EEvPK6__halfPKjS4_S2_PS0_iiiiPKtS7_iiiiiibS2_i:
.text._Z23gemm_half_q_half_kernelILi2ELi32ELb0ELb0ELi64EEvPK6__halfPKjS4_S2_PS0_iiiiPKtS7_iiiiiibS2_i:
        /* <DEDUP_REMOVED lines=12> */
[----:B------:R-:W-:Y:S02]  /*00c0*/  IMAD.U32 R5, RZ, RZ, UR9 ;  /* 0x00000009ff057e24 */ /* 0x000fe4000f8e00ff */
[----:B--2---:R-:W-:-:S03]  /*00d0*/  VIADD R4, R3, UR9 ;  /* 0x0000000903047c36 */ /* 0x004fc60008000000 */
        /* <DEDUP_REMOVED lines=42> */
.L_x_2257:
[----:B------:R-:W-:Y:S01]  /*0380*/  IADD3 R7, P1, PT, R4, R5, RZ ;  /* 0x0000000504077210 */ /* 0x000fe20007f3e0ff */
[----:B------:R-:W-:-:S03]  /*0390*/  IMAD.IADD R9, R5, 0x1, R0 ;  /* 0x0000000105097824 */ /* 0x000fc600078e0200 */
[----:B------:R-:W-:Y:S01]  /*03a0*/  LEA.HI.X.SX32 R8, R5, RZ, 0x1, P1 ;  /* 0x000000ff05087211 */ /* 0x000fe200008f0eff */
[--C-:B------:R-:W-:Y:S01]  /*03b0*/  IMAD.IADD R5, R9, 0x1, R0.reuse ;  /* 0x0000000109057824 */ /* 0x100fe200078e0200 */
[----:B------:R-:W-:Y:S02]  /*03c0*/  LEA R6, P1, R7, UR10, 0x1 ;  /* 0x0000000a07067c11 */ /* 0x000fe4000f8208ff */
[C---:B------:R-:W-:Y:S01]  /*03d0*/  IADD3 R12, P2, PT, R4.reuse, R9, RZ ;  /* 0x00000009040c7210 */ /* 0x040fe20007f5e0ff */
[----:B------:R-:W-:Y:S01]  /*03e0*/  IMAD.IADD R15, R5, 0x1, R0 ;  /* 0x00000001050f7824 */ /* 0x000fe200078e0200 */
[----:B------:R-:W-:Y:S02]  /*03f0*/  LEA.HI.X R7, R7, UR11, R8, 0x1, P1 ;  /* 0x0000000b07077c11 */ /* 0x000fe400088f0c08 */
[----:B------:R-:W-:Y:S02]  /*0400*/  LEA.HI.X.SX32 R9, R9, RZ, 0x1, P2 ;  /* 0x000000ff09097211 */ /* 0x000fe400010f0eff */
[----:B------:R-:W-:-:S02]  /*0410*/  IADD3 R11, P3, PT, R4, R5, RZ ;  /* 0x00000005040b7210 */ /* 0x000fc40007f7e0ff */
[----:B------:R-:W-:Y:S01]  /*0420*/  LEA R8, P2, R12, UR10, 0x1 ;  /* 0x0000000a0c087c11 */ /* 0x000fe2000f8408ff */
[----:B------:R-:W2:Y:S01]  /*0430*/  LDG.E.U16.CONSTANT R7, desc[UR18][R6.64] ;  /* 0x0000001206077981 */ /* 0x000ea2000c1e9500 */
[----:B------:R-:W-:Y:S02]  /*0440*/  IADD3 R13, P1, PT, R4, R15, RZ ;  /* 0x0000000f040d7210 */ /* 0x000fe40007f3e0ff */
[----:B------:R-:W-:Y:S02]  /*0450*/  LEA.HI.X.SX32 R18, R5, RZ, 0x1, P3 ;  /* 0x000000ff05127211 */ /* 0x000fe400018f0eff */
[----:B------:R-:W-:Y:S02]  /*0460*/  LEA.HI.X R9, R12, UR11, R9, 0x1, P2 ;  /* 0x0000000b0c097c11 */ /* 0x000fe400090f0c09 */
[----:B------:R-:W-:Y:S02]  /*0470*/  LEA.HI.X.SX32 R16, R15, RZ, 0x1, P1 ;  /* 0x000000ff0f107211 */ /* 0x000fe400008f0eff */
[----:B------:R-:W-:-:S02]  /*0480*/  LEA R10, P3, R11, UR10, 0x1 ;  /* 0x0000000a0b0a7c11 */ /* 0x000fc4000f8608ff */
        /* <DEDUP_REMOVED lines=15> */
.L_x_2256:
        /* <DEDUP_REMOVED lines=20> */
.L_x_2258:
[----:B------:R-:W-:-:S13]  /*06c0*/  ISETP.EQ.AND P1, PT, RZ, UR5, PT ;  /* 0x00000005ff007c0c */ /* 0x000fda000bf22270 */
[----:B------:R-:W-:Y:S05]  /*06d0*/  @!P0 BRA P1, `(.L_x_2253) ;  /* 0x00000004007c8947 */ /* 0x000fea0000800000 */
.L_x_2255:
        /* <DEDUP_REMOVED lines=12> */
.L_x_2254:
        /* <DEDUP_REMOVED lines=17> */
.L_x_2261:
[----:B------:R-:W-:Y:S01]  /*08b0*/  IMAD.IADD R9, R15, 0x1, R0 ;  /* 0x000000010f097824 */ /* 0x000fe200078e0200 */
[----:B-----5:R-:W-:-:S03]  /*08c0*/  IADD3 R7, P0, PT, R4, R15, RZ ;  /* 0x0000000f04077210 */ /* 0x020fc60007f1e0ff */
[--C-:B------:R-:W-:Y:S01]  /*08d0*/  IMAD.IADD R11, R9, 0x1, R0.reuse ;  /* 0x00000001090b7824 */ /* 0x100fe200078e0200 */
[----:B------:R-:W-:Y:S02]  /*08e0*/  LEA.HI.X.SX32 R8, R15, RZ, 0x1, P0 ;  /* 0x000000ff0f087211 */ /* 0x000fe400000f0eff */
[----:B0-----:R-:W-:Y:S01]  /*08f0*/  LEA R6, P0, R7, UR10, 0x1 ;  /* 0x0000000a07067c11 */ /* 0x001fe2000f8008ff */
[----:B------:R-:W-:Y:S01]  /*0900*/  IMAD.IADD R15, R11, 0x1, R0 ;  /* 0x000000010b0f7824 */ /* 0x000fe200078e0200 */
[----:B------:R-:W-:Y:S02]  /*0910*/  IADD3 R12, P1, PT, R4, R9, RZ ;  /* 0x00000009040c7210 */ /* 0x000fe40007f3e0ff */
        /* <DEDUP_REMOVED lines=25> */
.L_x_2260:
        /* <DEDUP_REMOVED lines=21> */
.L_x_2262:
[----:B------:R-:W-:-:S09]  /*0c00*/  UISETP.NE.OR UP0, UPT, UR5, URZ, UP0 ;  /* 0x000000ff0500728c */ /* 0x000fd20008705670 */
[----:B------:R-:W-:Y:S05]  /*0c10*/  BRA.U !UP0, `(.L_x_2253) ;  /* 0x00000001082c7547 */ /* 0x000fea000b800000 */
.L_x_2259:
        /* <DEDUP_REMOVED lines=9> */
[----:B0-----:R-:W-:-:S06]  /*0cb0*/  VIADD R5, R5, 0x80 ;  /* 0x0000008005057836 */ /* 0x001fcc0000000000 */
[----:B------:R-:W-:Y:S05]  /*0cc0*/  BRA.U UP0, `(.L_x_2259) ;  /* 0xfffffffd00d47547 */ /* 0x000fea000b83ffff */
.L_x_2253:
[----:B------:R-:W-:Y:S05]  /*0cd0*/  BSYNC.RECONVERGENT B0 ;  /* 0x0000000000007941 */ /* 0x000fea0003800200 */
.L_x_2252:
        /* <DEDUP_REMOVED lines=21> */
[----:B------:R-:W1:Y:S01]  /*0e30*/  LDC.64 R12, c[0x0][0x3a0] ;  /* 0x0000e800ff0c7b82 */ /* 0x000e620000000a00 */
[----:B------:R-:W-:-:S11]  /*0e40*/  UPLOP3.LUT UP0, UPT, UPT, UPT, UPT, 0x40, 0x4 ;  /* 0x000000000004789c */ /* 0x000fd60003f0e870 */
.L_x_2266:
[C---:B--2---:R-:W-:Y:S01]  /*0e50*/  VIADD R7, R15.reuse, UR15 ;  /* 0x0000000f0f077c36 */ /* 0x044fe20008000000 */
[----:B------:R-:W-:Y:S01]  /*0e60*/  UIADD3 UR6, UPT, UPT, UR6, 0x4, URZ ;  /* 0x0000000406067890 */ /* 0x000fe2000fffe0ff */
[----:B01---5:R-:W-:-:S03]  /*0e70*/  IMAD.WIDE R4, R15, 0x2, R12 ;  /* 0x000000020f047825 */ /* 0x023fc600078e020c */
[----:B------:R-:W-:Y:S01]  /*0e80*/  UISETP.GE.AND UP1, UPT, UR6, -0x3, UPT ;  /* 0xfffffffd0600788c */ /* 0x000fe2000bf26270 */
[C---:B------:R-:W-:Y:S01]  /*0e90*/  VIADD R9, R7.reuse, UR15 ;  /* 0x0000000f07097c36 */ /* 0x040fe20008000000 */
[----:B------:R2:W-:Y:S01]  /*0ea0*/  STG.E.64 desc[UR18][R4.64], RZ ;  /* 0x000000ff04007986 */ /* 0x0005e2000c101b12 */
[----:B------:R-:W-:-:S04]  /*0eb0*/  IMAD.WIDE R6, R7, 0x2, R12 ;  /* 0x0000000207067825 */ /* 0x000fc800078e020c */
[C---:B------:R-:W-:Y:S01]  /*0ec0*/  VIADD R17, R9.reuse, UR15 ;  /* 0x0000000f09117c36 */ /* 0x040fe20008000000 */
[----:B------:R2:W-:Y:S01]  /*0ed0*/  STG.E.64 desc[UR18][R6.64], RZ ;  /* 0x000000ff06007986 */ /* 0x0005e2000c101b12 */
[----:B------:R-:W-:-:S04]  /*0ee0*/  IMAD.WIDE R8, R9, 0x2, R12 ;  /* 0x0000000209087825 */ /* 0x000fc800078e020c */
[C---:B------:R-:W-:Y:S01]  /*0ef0*/  IMAD.WIDE R10, R17.reuse, 0x2, R12 ;  /* 0x00000002110a7825 */ /* 0x040fe200078e020c */
[----:B------:R2:W-:Y:S03]  /*0f00*/  STG.E.64 desc[UR18][R8.64], RZ ;  /* 0x000000ff08007986 */ /* 0x0005e6000c101b12 */
[----:B------:R-:W-:Y:S01]  /*0f10*/  VIADD R15, R17, UR15 ;  /* 0x0000000f110f7c36 */ /* 0x000fe20008000000 */
[----:B------:R2:W-:Y:S01]  /*0f20*/  STG.E.64 desc[UR18][R10.64], RZ ;  /* 0x000000ff0a007986 */ /* 0x0005e2000c101b12 */
[----:B------:R-:W-:Y:S05]  /*0f30*/  BRA.U !UP1, `(.L_x_2266) ;  /* 0xfffffffd09c47547 */ /* 0x000fea000b83ffff */
.L_x_2265:
[----:B------:R-:W-:-:S04]  /*0f40*/  UIADD3 UR4, UPT, UPT, URZ, -UR6, URZ ;  /* 0x80000006ff047290 */ /* 0x000fc8000fffe0ff */
[----:B------:R-:W-:-:S09]  /*0f50*/  UISETP.GT.AND UP1, UPT, UR4, 0x1, UPT ;  /* 0x000000010400788c */ /* 0x000fd2000bf24270 */
[----:B------:R-:W-:Y:S05]  /*0f60*/  BRA.U !UP1, `(.L_x_2267) ;  /* 0x0000000109247547 */ /* 0x000fea000b800000 */
[----:B0-2---:R-:W0:Y:S01]  /*0f70*/  LDC.64 R6, c[0x0][0x3a0] ;  /* 0x0000e800ff067b82 */ /* 0x005e220000000a00 */
[C---:B------:R-:W-:Y:S01]  /*0f80*/  VIADD R9, R15.reuse, UR15 ;  /* 0x0000000f0f097c36 */ /* 0x040fe20008000000 */
[----:B------:R-:W-:Y:S02]  /*0f90*/  UIADD3 UR6, UPT, UPT, UR6, 0x2, URZ ;  /* 0x0000000206067890 */ /* 0x000fe4000fffe0ff */
[----:B------:R-:W-:Y:S01]  /*0fa0*/  UPLOP3.LUT UP0, UPT, UPT, UPT, UPT, 0x40, 0x4 ;  /* 0x000000000004789c */ /* 0x000fe20003f0e870 */
[----:B0----5:R-:W-:-:S04]  /*0fb0*/  IMAD.WIDE R4, R15, 0x2, R6 ;  /* 0x000000020f047825 */ /* 0x021fc800078e0206 */
[C---:B------:R-:W-:Y:S01]  /*0fc0*/  IMAD.WIDE R6, R9.reuse, 0x2, R6 ;  /* 0x0000000209067825 */ /* 0x040fe200078e0206 */
[----:B------:R1:W-:Y:S03]  /*0fd0*/  STG.E.64 desc[UR18][R4.64], RZ ;  /* 0x000000ff04007986 */ /* 0x0003e6000c101b12 */
[----:B------:R-:W-:Y:S01]  /*0fe0*/  VIADD R15, R9, UR15 ;  /* 0x0000000f090f7c36 */ /* 0x000fe20008000000 */
[----:B------:R1:W-:Y:S06]  /*0ff0*/  STG.E.64 desc[UR18][R6.64], RZ ;  /* 0x000000ff06007986 */ /* 0x0003ec000c101b12 */
.L_x_2267:
[----:B------:R-:W-:-:S09]  /*1000*/  UISETP.NE.OR UP0, UPT, UR6, URZ, UP0 ;  /* 0x000000ff0600728c */ /* 0x000fd20008705670 */
[----:B------:R-:W-:Y:S05]  /*1010*/  BRA.U !UP0, `(.L_x_2263) ;  /* 0x00000001081c7547 */ /* 0x000fea000b800000 */
.L_x_2264:
[----:B012--5:R-:W0:Y:S02]  /*1020*/  LDC.64 R4, c[0x0][0x3a0] ;  /* 0x0000e800ff047b82 */ /* 0x027e240000000a00 */
.L_x_2268:
[----:B0-----:R-:W-:Y:S01]  /*1030*/  IMAD.WIDE R6, R15, 0x2, R4 ;  /* 0x000000020f067825 */ /* 0x001fe200078e0204 */
[----:B------:R-:W-:-:S03]  /*1040*/  UIADD3 UR6, UPT, UPT, UR6, 0x1, URZ ;  /* 0x0000000106067890 */ /* 0x000fc6000fffe0ff */
[----:B------:R-:W-:Y:S01]  /*1050*/  VIADD R15, R15, UR15 ;  /* 0x0000000f0f0f7c36 */ /* 0x000fe20008000000 */
[----:B------:R3:W-:Y:S01]  /*1060*/  STG.E.64 desc[UR18][R6.64], RZ ;  /* 0x000000ff06007986 */ /* 0x0007e2000c101b12 */
[----:B------:R-:W-:-:S09]  /*1070*/  UISETP.NE.AND UP0, UPT, UR6, URZ, UPT ;  /* 0x000000ff0600728c */ /* 0x000fd2000bf05270 */
[----:B---3--:R-:W-:Y:S05]  /*1080*/  BRA.U UP0, `(.L_x_2268) ;  /* 0xfffffffd00e87547 */ /* 0x008fea000b83ffff */
.L_x_2263:
        /* <DEDUP_REMOVED lines=18> */
[----:B---3--:R-:W-:Y:S01]  /*11b0*/  UIMAD.WIDE.U32 UR12, UR12, 0x2, UR10 ;  /* 0x000000020c0c78a5 */ /* 0x008fe2000f8e000a */
[----:B------:R-:W-:Y:S06]  /*11c0*/  BAR.SYNC.DEFER_BLOCKING 0x0 ;  /* 0x0000000000007b1d */ /* 0x000fec0000010000 */
[----:B------:R-:W-:Y:S05]  /*11d0*/  @P0 BRA `(.L_x_2269) ;  /* 0x0000000000e40947 */ /* 0x000fea0003800000 */
[----:B------:R-:W-:Y:S01]  /*11e0*/  IMAD.U32 R8, RZ, RZ, UR12 ;  /* 0x0000000cff087e24 */ /* 0x000fe2000f8e00ff */
[----:B-----5:R-:W0:Y:S01]  /*11f0*/  LDC.64 R4, c[0x0][0x390] ;  /* 0x0000e400ff047b82 */ /* 0x020e220000000a00 */
[----:B------:R-:W-:-:S05]  /*1200*/  IMAD.U32 R9, RZ, RZ, UR13 ;  /* 0x0000000dff097e24 */ /* 0x000fca000f8e00ff */
[----:B------:R1:W5:Y:S01]  /*1210*/  LDG.E.U16.CONSTANT R14, desc[UR18][R8.64] ;  /* 0x00000012080e7981 */ /* 0x000362000c1e9500 */
[----:B------:R-:W-:Y:S01]  /*1220*/  SHF.R.S32.HI R11, RZ, 0x1f, R2 ;  /* 0x0000001fff0b7819 */ /* 0x000fe20000011402 */
[----:B------:R-:W2:Y:S01]  /*1230*/  LDC.64 R6, c[0x0][0x398] ;  /* 0x0000e600ff067b82 */ /* 0x000ea20000000a00 */
[----:B------:R-:W-:Y:S01]  /*1240*/  IMAD.SHL.U32 R3, R3, 0x10, RZ ;  /* 0x0000001003037824 */ /* 0x000fe200078e00ff */
[----:B------:R-:W-:Y:S01]  /*1250*/  UMOV UR4, URZ ;  /* 0x000000ff00047c82 */ /* 0x000fe20008000000 */
[----:B------:R-:W-:Y:S01]  /*1260*/  LEA.HI R11, R11, R2, RZ, 0x3 ;  /* 0x000000020b0b7211 */ /* 0x000fe200078f18ff */
[----:B------:R-:W-:Y:S02]  /*1270*/  UMOV UR8, UR9 ;  /* 0x0000000900087c82 */ /* 0x000fe40008000000 */
[----:B------:R-:W-:Y:S02]  /*1280*/  LOP3.LUT R3, R3, 0x10, RZ, 0xc0, !PT ;  /* 0x0000001003037812 */ /* 0x000fe400078ec0ff */
[----:B-1----:R-:W-:-:S07]  /*1290*/  SHF.R.S32.HI R15, RZ, 0x3, R11 ;  /* 0x00000003ff0f7819 */ /* 0x002fce000001140b */
.L_x_2270:
[----:B-----5:R-:W-:-:S04]  /*12a0*/  VIADD R11, R14, UR4 ;  /* 0x000000040e0b7c36 */ /* 0x020fc80008000000 */
        /* <DEDUP_REMOVED lines=10> */
[----:B------:R-:W-:Y:S02]  /*1350*/  IMAD.U32 R12, RZ, RZ, UR6 ;  /* 0x00000006ff0c7e24 */ /* 0x000fe4000f8e00ff */
        /* <DEDUP_REMOVED lines=32> */
[----:B-1----:R-:W-:Y:S05]  /*1560*/  BRA.U !UP4, `(.L_x_2270) ;  /* 0xfffffffd0c4c7547 */ /* 0x002fea000b83ffff */
.L_x_2269:
[----:B------:R-:W-:Y:S01]  /*1570*/  UISETP.GT.AND UP4, UPT, UR9, UR17, UPT ;  /* 0x000000110900728c */ /* 0x000fe2000bf84270 */
[----:B------:R-:W-:Y:S01]  /*1580*/  UMOV UR4, URZ ;  /* 0x000000ff00047c82 */ /* 0x000fe20008000000 */
        /* <DEDUP_REMOVED lines=12> */
.L_x_2271:
        /* <DEDUP_REMOVED lines=9> */
.L_x_2272:
        /* <DEDUP_REMOVED lines=9> */
.L_x_2273:
        /* <DEDUP_REMOVED lines=9> */
.L_x_2274:
        /* <DEDUP_REMOVED lines=9> */
.L_x_2275:
[----:B------:R-:W-:Y:S01]  /*1890*/  VIMNMX R0, PT, PT, R0, UR16, PT ;  /* 0x0000001000007c48 */ /* 0x000fe2000bfe0100 */
[----:B------:R-:W-:Y:S01]  /*18a0*/  ULEA UR5, UR20, UR5, 0x3 ;  /* 0x0000000514057291 */ /* 0x000fe2000f8e18ff */
[----:B------:R-:W-:Y:S02]  /*18b0*/  PRMT R28, RZ, 0x5410, RZ ;  /* 0x00005410ff1c7816 */ /* 0x000fe400000000ff */
[----:B------:R-:W-:Y:S01]  /*18c0*/  ISETP.GT.AND P0, PT, R0, UR9, PT ;  /* 0x0000000900007c0c */ /* 0x000fe2000bf04270 */
[----:B------:R-:W-:Y:S01]  /*18d0*/  UIADD3 UR4, UPT, UPT, UR6, UR5, UR4 ;  /* 0x0000000506047290 */ /* 0x000fe2000fffe004 */
[----:B------:R-:W-:Y:S02]  /*18e0*/  PRMT R27, RZ, 0x5410, RZ ;  /* 0x00005410ff1b7816 */ /* 0x000fe400000000ff */
[----:B------:R-:W-:Y:S01]  /*18f0*/  PRMT R26, RZ, 0x5410, RZ ;  /* 0x00005410ff1a7816 */ /* 0x000fe200000000ff */
[----:B------:R-:W-:Y:S01]  /*1900*/  UIADD3 UR4, UPT, UPT, UR8, UR4, UR7 ;  /* 0x0000000408047290 */ /* 0x000fe2000fffe007 */
[----:B------:R-:W-:-:S03]  /*1910*/  PRMT R25, RZ, 0x5410, RZ ;  /* 0x00005410ff197816 */ /* 0x000fc600000000ff */
[----:B------:R-:W-:-:S04]  /*1920*/  UIMAD UR5, UR4, UR15, URZ ;  /* 0x0000000f040572a4 */ /* 0x000fc8000f8e02ff */
[----:B------:R-:W-:Y:S08]  /*1930*/  @!P0 BRA `(.L_x_2276) ;  /* 0x0000001c00fc8947 */ /* 0x000ff00003800000 */
[----:B-----5:R-:W-:Y:S01]  /*1940*/  IMAD.U32 R4, RZ, RZ, UR12 ;  /* 0x0000000cff047e24 */ /* 0x020fe2000f8e00ff */
[----:B------:R-:W2:Y:S01]  /*1950*/  LDL.64 R6, [R1] ;  /* 0x0000000001067983 */ /* 0x000ea20000100a00 */
[----:B------:R-:W-:Y:S01]  /*1960*/  IMAD.U32 R5, RZ, RZ, UR13 ;  /* 0x0000000dff057e24 */ /* 0x000fe2000f8e00ff */
[----:B------:R-:W0:Y:S01]  /*1970*/  S2UR UR7, SR_CgaCtaId ;  /* 0x00000000000779c3 */ /* 0x000e220000008800 */
[----:B------:R-:W1:Y:S03]  /*1980*/  LDCU.64 UR12, c[0x0][0x388] ;  /* 0x00007100ff0c77ac */ /* 0x000e660008000a00 */
[----:B------:R3:W4:Y:S01]  /*1990*/  LDG.E.U16.CONSTANT R4, desc[UR18][R4.64+0x2] ;  /* 0x0000021204047981 */ /* 0x000722000c1e9500 */
[----:B------:R-:W-:Y:S02]  /*19a0*/  USHF.R.S32.HI UR8, URZ, 0x1f, UR5 ;  /* 0x0000001fff087899 */ /* 0x000fe40008011405 */
[----:B------:R-:W-:Y:S01]  /*19b0*/  IADD3 R0, P0, PT, R2, UR5, RZ ;  /* 0x0000000502007c10 */ /* 0x000fe2000ff1e0ff */
[----:B------:R-:W-:-:S02]  /*19c0*/  UISETP.LT.AND UP0, UPT, UR22, UR16, UPT ;  /* 0x000000101600728c */ /* 0x000fc4000bf01270 */
[----:B------:R-:W-:Y:S01]  /*19d0*/  UIMAD.WIDE.U32 UR10, UR23, 0x100, UR10 ;  /* 0x00000100170a78a5 */ /* 0x000fe2000f8e000a */
[----:B------:R-:W-:Y:S01]  /*19e0*/  UMOV UR6, 0x400 ;  /* 0x0000040000067882 */ /* 0x000fe20000000000 */
[----:B------:R-:W1:Y:S01]  /*19f0*/  LDCU.64 UR26, c[0x0][0x3a8] ;  /* 0x00007500ff1a77ac */ /* 0x000e620008000a00 */
[----:B---3--:R-:W-:Y:S01]  /*1a00*/  LEA.HI.X.SX32 R5, R2, UR8, 0x1, P0 ;  /* 0x0000000802057c11 */ /* 0x008fe200080f0eff */
[----:B------:R-:W-:Y:S01]  /*1a10*/  USEL UR16, UR22, UR16, UP0 ;  /* 0x0000001016107287 */ /* 0x000fe20008000000 */
[----:B------:R-:W-:Y:S01]  /*1a20*/  PRMT R28, R28, 0x5410, RZ ;  /* 0x000054101c1c7816 */ /* 0x000fe200000000ff */
[----:B------:R-:W-:Y:S02]  /*1a30*/  UIADD3 UR10, UP0, UPT, UR10, 0x2, URZ ;  /* 0x000000020a0a7890 */ /* 0x000fe4000ff1e0ff */
[----:B0-----:R-:W-:Y:S02]  /*1a40*/  ULEA UR6, UR7, UR6, 0x18 ;  /* 0x0000000607067291 */ /* 0x001fe4000f8ec0ff */
[----:B------:R-:W-:-:S02]  /*1a50*/  UIADD3.X UR11, UPT, UPT, URZ, UR11, URZ, UP0, !UPT ;  /* 0x0000000bff0b7290 */ /* 0x000fc400087fe4ff */
[----:B------:R-:W-:Y:S01]  /*1a60*/  UIADD3 UR8, UPT, UPT, UR6, 0x80, URZ ;  /* 0x0000008006087890 */ /* 0x000fe2000fffe0ff */
[----:B----4-:R-:W-:Y:S02]  /*1a70*/  R2UR UR4, R4 ;  /* 0x00000000040472ca */ /* 0x010fe400000e0000 */
[----:B-1----:R-:W-:Y:S02]  /*1a80*/  LEA R4, P0, R0, UR12, 0x2 ;  /* 0x0000000c00047c11 */ /* 0x002fe4000f8010ff */
[----:B--2---:R-:W-:Y:S02]  /*1a90*/  PRMT R24, R6, 0x7610, R6 ;  /* 0x0000761006187816 */ /* 0x004fe40000000006 */
[----:B------:R-:W-:Y:S02]  /*1aa0*/  LEA.HI.X R5, R0, UR13, R5, 0x2, P0 ;  /* 0x0000000d00057c11 */ /* 0x000fe400080f1405 */
[----:B------:R-:W-:-:S05]  /*1ab0*/  PRMT R0, R7, 0x7610, R7 ;  /* 0x0000761007007816 */ /* 0x000fca0000000007 */
[----:B------:R-:W-:-:S03]  /*1ac0*/  UIADD3 UR5, UPT, UPT, UR9, UR4, URZ ;  /* 0x0000000409057290 */ /* 0x000fc6000fffe0ff */
[----:B------:R-:W-:-:S09]  /*1ad0*/  UMOV UR4, URZ ;  /* 0x000000ff00047c82 */ /* 0x000fd20008000000 */
.L_x_2279:
[----:B------:R-:W-:-:S06]  /*1ae0*/  UISETP.NE.AND UP0, UPT, UR9, UR5, UPT ;  /* 0x000000050900728c */ /* 0x000fcc000bf05270 */
[----:B------:R-:W-:-:S05]  /*1af0*/  PLOP3.LUT P0, PT, PT, PT, UP0, 0x80, 0x8 ;  /* 0x000000000008781c */ /* 0x000fca0003f0f008 */
[----:B------:R-:W-:Y:S01]  /*1b00*/  @!UP0 ULEA UR12, UR4, UR21, 0x3 ;  /* 0x00000015040c8291 */ /* 0x000fe2000f8e18ff */
[----:B------:R-:W-:Y:S01]  /*1b10*/  @!UP0 UMOV UR6, UR10 ;  /* 0x0000000a00068c82 */ /* 0x000fe20008000000 */
[----:B------:R-:W-:Y:S01]  /*1b20*/  @!UP0 UMOV UR7, UR11 ;  /* 0x0000000b00078c82 */ /* 0x000fe20008000000 */
[----:B------:R-:W-:Y:S02]  /*1b30*/  IMAD.U32 R2, RZ, RZ, UR6 ;  /* 0x00000006ff027e24 */ /* 0x000fe4000f8e00ff */
[----:B------:R-:W-:-:S04]  /*1b40*/  IMAD.U32 R3, RZ, RZ, UR7 ;  /* 0x00000007ff037e24 */ /* 0x000fc8000f8e00ff */
[----:B------:R-:W2:Y:S01]  /*1b50*/  @!P0 LDL.64 R6, [UR12+0x8] ;  /* 0x0000080cff068983 */ /* 0x000ea20008100a00 */
[----:B------:R-:W-:-:S03]  /*1b60*/  UMOV UR15, UR27 ;  /* 0x0000001b000f7c82 */ /* 0x000fc60008000000 */
[----:B------:R-:W3:Y:S01]  /*1b70*/  @!P0 LDG.E.U16.CONSTANT R2, desc[UR18][R2.64] ;  /* 0x0000001202028981 */ /* 0x000ee2000c1e9500 */
[----:B------:R-:W-:Y:S02]  /*1b80*/  IMAD.U32 R9, RZ, RZ, UR15 ;  /* 0x0000000fff097e24 */ /* 0x000fe4000f8e00ff */
[----:B0-----:R-:W-:Y:S02]  /*1b90*/  IMAD.U32 R13, RZ, RZ, UR15 ;  /* 0x0000000fff0d7e24 */ /* 0x001fe4000f8e00ff */
[----:B------:R-:W-:-:S04]  /*1ba0*/  IMAD.WIDE R8, R9, 0x4, R4 ;  /* 0x0000000409087825 */ /* 0x000fc800078e0204 */
[----:B------:R-:W-:Y:S02]  /*1bb0*/  IMAD.WIDE R12, R13, 0x4, R8 ;  /* 0x000000040d0c7825 */ /* 0x000fe400078e0208 */
[----:B------:R-:W5:Y:S01]  /*1bc0*/  LDG.E.128.CONSTANT R8, desc[UR18][R8.64] ;  /* 0x0000001208087981 */ /* 0x000f62000c1e9d00 */
[----:B------:R-:W0:Y:S01]  /*1bd0*/  S2UR UR24, SR_CTAID.Y ;  /* 0x00000000001879c3 */ /* 0x000e220000002600 */
[----:B--2---:R-:W-:Y:S02]  /*1be0*/  @!P0 PRMT R24, R6, 0x7610, R24 ;  /* 0x0000761006188816 */ /* 0x004fe40000000018 */
[----:B------:R-:W-:Y:S02]  /*1bf0*/  @!P0 PRMT R0, R7, 0x7610, R0 ;  /* 0x0000761007008816 */ /* 0x000fe40000000000 */
[----:B------:R-:W-:Y:S02]  /*1c00*/  @!P0 PRMT R24, R24, 0x7610, R6 ;  /* 0x0000761018188816 */ /* 0x000fe40000000006 */
[----:B------:R-:W-:-:S02]  /*1c10*/  @!P0 PRMT R0, R0, 0x7610, R7 ;  /* 0x0000761000008816 */ /* 0x000fc40000000007 */
[----:B------:R-:W5:Y:S01]  /*1c20*/  LDG.E.128.CONSTANT R4, desc[UR18][R4.64] ;  /* 0x0000001204047981 */ /* 0x000f62000c1e9d00 */
[----:B0-----:R-:W-:Y:S01]  /*1c30*/  UIMAD UR14, UR24, -0x2, UR26 ;  /* 0xfffffffe180e78a4 */ /* 0x001fe2000f8e021a */
[----:B---3--:R-:W-:-:S03]  /*1c40*/  @!P0 R2UR UR7, R2 ;  /* 0x00000000020782ca */ /* 0x008fc600000e0000 */
[----:B------:R-:W-:Y:S01]  /*1c50*/  UISETP.GE.AND UP2, UPT, UR14, 0x1, UPT ;  /* 0x000000010e00788c */ /* 0x000fe2000bf46270 */
[----:B------:R-:W-:-:S04]  /*1c60*/  IMAD.U32 R47, RZ, RZ, UR15 ;  /* 0x0000000fff2f7e24 */ /* 0x000fc8000f8e00ff */
[----:B------:R-:W-:-:S04]  /*1c70*/  IMAD.WIDE R46, R47, 0x4, R12 ;  /* 0x000000042f2e7825 */ /* 0x000fc800078e020c */
[----:B------:R-:W-:Y:S05]  /*1c80*/  BRA.U !UP2, `(.L_x_2277) ;  /* 0x0000000d0a6c7547 */ /* 0x000fea000b800000 */
[----:B------:R-:W2:Y:S01]  /*1c90*/  LDG.E.128.CONSTANT R12, desc[UR18][R12.64] ;  /* 0x000000120c0c7981 */ /* 0x000ea2000c1e9d00 */
[----:B-----5:R-:W-:Y:S01]  /*1ca0*/  LOP3.LUT R2, R4, 0x3f003f, RZ, 0xc0, !PT ;  /* 0x003f003f04027812 */ /* 0x020fe200078ec0ff */
[----:B------:R-:W-:Y:S01]  /*1cb0*/  UISETP.NE.AND UP1, UPT, UR14, 0x1, UPT ;  /* 0x000000010e00788c */ /* 0x000fe2000bf25270 */
[----:B------:R-:W-:Y:S01]  /*1cc0*/  LOP3.LUT R20, R5, 0x3f003f, RZ, 0xc0, !PT ;  /* 0x003f003f05147812 */ /* 0x000fe200078ec0ff */
[----:B------:R-:W0:Y:S01]  /*1cd0*/  LDS.128 R16, [UR8+-0x80] ;  /* 0xffff8008ff107984 */ /* 0x000e220008000c00 */
[----:B------:R-:W-:Y:S02]  /*1ce0*/  LOP3.LUT R22, R6, 0x3f003f, RZ, 0xc0, !PT ;  /* 0x003f003f06167812 */ /* 0x000fe400078ec0ff */
[----:B------:R-:W-:Y:S02]  /*1cf0*/  SHF.R.U32.HI R3, RZ, 0x6, R4 ;  /* 0x00000006ff037819 */ /* 0x000fe40000011604 */
[----:B------:R-:W-:Y:S02]  /*1d00*/  SHF.R.U32.HI R21, RZ, 0x6, R5 ;  /* 0x00000006ff157819 */ /* 0x000fe40000011605 */
[----:B------:R-:W-:-:S02]  /*1d10*/  SHF.R.U32.HI R23, RZ, 0x6, R6 ;  /* 0x00000006ff177819 */ /* 0x000fc40000011606 */
[----:B------:R-:W-:Y:S02]  /*1d20*/  LOP3.LUT R29, R7, 0x3f003f, RZ, 0xc0, !PT ;  /* 0x003f003f071d7812 */ /* 0x000fe400078ec0ff */
        /* <DEDUP_REMOVED lines=25> */
[----:B------:R-:W-:Y:S02]  /*1ec0*/  HADD2 R32, R30, -1056, -1056 ;  /* 0xe420e4201e207430 */ /* 0x000fe40000000000 */
[-C--:B------:R-:W-:Y:S02]  /*1ed0*/  HFMA2 R40, R38, R17.reuse, R40 ;  /* 0x0000001126287231 */ /* 0x080fe40000000028 */
[----:B------:R-:W-:Y:S02]  /*1ee0*/  HFMA2 R16, R29, R16, RZ.H0_H0 ;  /* 0x000000101d107231 */ /* 0x000fe400000400ff */
        /* <DEDUP_REMOVED lines=8> */
[----:B------:R-:W-:Y:S02]  /*1f70*/  LOP3.LUT R3, R3, 0x64006400, RZ, 0xfc, !PT ;  /* 0x6400640003037812 */ /* 0x000fe400078efcff */
[----:B------:R-:W-:Y:S01]  /*1f80*/  LOP3.LUT R16, R16, 0x64006400, RZ, 0xfc, !PT ;  /* 0x6400640010107812 */ /* 0x000fe200078efcff */
[-C--:B------:R-:W-:Y:S01]  /*1f90*/  HFMA2 R40, R43, R18.reuse, R40 ;  /* 0x000000122b287231 */ /* 0x080fe20000000028 */
[----:B------:R-:W-:Y:S01]  /*1fa0*/  LOP3.LUT R17, R17, 0x64006400, RZ, 0xfc, !PT ;  /* 0x6400640011117812 */ /* 0x000fe200078efcff */
[----:B------:R-:W-:Y:S01]  /*1fb0*/  HADD2 R41, R3, -1056, -1056 ;  /* 0xe420e42003297430 */ /* 0x000fe20000000000 */
[----:B------:R-:W-:Y:S01]  /*1fc0*/  SHF.R.U32.HI R2, RZ, 0x6, R8 ;  /* 0x00000006ff027819 */ /* 0x000fe20000011608 */
[----:B------:R-:W-:Y:S01]  /*1fd0*/  HADD2 R39, R16, -1056, -1056 ;  /* 0xe420e42010277430 */ /* 0x000fe20000000000 */
[----:B------:R-:W-:Y:S01]  /*1fe0*/  SHF.R.U32.HI R3, RZ, 0x6, R9 ;  /* 0x00000006ff037819 */ /* 0x000fe20000011609 */
[----:B------:R-:W-:Y:S01]  /*1ff0*/  HADD2 R37, R17, -1056, -1056 ;  /* 0xe420e42011257430 */ /* 0x000fe20000000000 */
[----:B------:R-:W-:Y:S01]  /*2000*/  SHF.R.U32.HI R16, RZ, 0x6, R10 ;  /* 0x00000006ff107819 */ /* 0x000fe2000001160a */
[----:B------:R-:W-:-:S02]  /*2010*/  HFMA2 R42, R41, R18, R42 ;  /* 0x00000012292a7231 */ /* 0x000fc4000000002a */
[-C--:B------:R-:W-:Y:S02]  /*2020*/  HFMA2 R44, R39, R18.reuse, R44 ;  /* 0x00000012272c7231 */ /* 0x080fe4000000002c */
[----:B------:R-:W-:Y:S01]  /*2030*/  HFMA2 R48, R37, R18, R48 ;  /* 0x0000001225307231 */ /* 0x000fe20000000030 */
[----:B------:R-:W-:Y:S02]  /*2040*/  SHF.R.U32.HI R18, RZ, 0x6, R11 ;  /* 0x00000006ff127819 */ /* 0x000fe4000001160b */
        /* <DEDUP_REMOVED lines=10> */
[----:B------:R-:W-:Y:S01]  /*20f0*/  SHF.R.U32.HI R4, RZ, 0xc, R4 ;  /* 0x0000000cff047819 */ /* 0x000fe20000011604 */
[----:B------:R-:W-:Y:S02]  /*2100*/  HADD2 R18, R17, -1056, -1056 ;  /* 0xe420e42011127430 */ /* 0x000fe40000000000 */
[----:B------:R-:W-:-:S02]  /*2110*/  HFMA2 R40, R2, R19, R40 ;  /* 0x0000001302287231 */ /* 0x000fc40000000028 */
[----:B------:R-:W-:Y:S01]  /*2120*/  HADD2 R30, R30, -1056, -1056 ;  /* 0xe420e4201e1e7430 */ /* 0x000fe20000000000 */
[----:B------:R-:W-:Y:S01]  /*2130*/  LOP3.LUT R49, R4, 0xf000f, RZ, 0xc0, !PT ;  /* 0x000f000f04317812 */ /* 0x000fe200078ec0ff */
[-C--:B------:R-:W-:Y:S02]  /*2140*/  HFMA2 R42, R16, R19.reuse, R42 ;  /* 0x00000013102a7231 */ /* 0x080fe4000000002a */
[-C--:B------:R-:W-:Y:S02]  /*2150*/  HFMA2 R44, R18, R19.reuse, R44 ;  /* 0x00000013122c7231 */ /* 0x080fe4000000002c */
[----:B------:R-:W-:Y:S01]  /*2160*/  HFMA2 R48, R30, R19, R48 ;  /* 0x000000131e307231 */ /* 0x000fe20000000030 */
[----:B------:R-:W-:Y:S02]  /*2170*/  SHF.R.U32.HI R8, RZ, 0xc, R8 ;  /* 0x0000000cff087819 */ /* 0x000fe40000011608 */
[----:B------:R-:W-:Y:S02]  /*2180*/  SHF.R.U32.HI R9, RZ, 0xc, R9 ;  /* 0x0000000cff097819 */ /* 0x000fe40000011609 */
[----:B------:R-:W-:-:S02]  /*2190*/  SHF.R.U32.HI R10, RZ, 0xc, R10 ;  /* 0x0000000cff0a7819 */ /* 0x000fc4000001160a */
[----:B--2---:R-:W-:Y:S02]  /*21a0*/  LOP3.LUT R3, R12, 0x3f003f, RZ, 0xc0, !PT ;  /* 0x003f003f0c037812 */ /* 0x004fe400078ec0ff */
[----:B------:R-:W-:Y:S02]  /*21b0*/  LOP3.LUT R17, R13, 0x3f003f, RZ, 0xc0, !PT ;  /* 0x003f003f0d117812 */ /* 0x000fe400078ec0ff */
        /* <DEDUP_REMOVED lines=8> */
[----:B------:R-:W-:Y:S01]  /*2240*/  SHF.R.U32.HI R4, RZ, 0x8, R12 ;  /* 0x00000008ff047819 */ /* 0x000fe2000001160c */
[----:B------:R-:W-:Y:S02]  /*2250*/  HADD2 R19, R19, -1056, -1056 ;  /* 0xe420e42013137430 */ /* 0x000fe40000000000 */
[-C--:B0-----:R-:W-:Y:S02]  /*2260*/  HFMA2 R40, R3, R20.reuse, R40 ;  /* 0x0000001403287231 */ /* 0x081fe40000000028 */
[----:B------:R-:W-:Y:S01]  /*2270*/  HADD2 R45, R45, -1056, -1056 ;  /* 0xe420e4202d2d7430 */ /* 0x000fe20000000000 */
[----:B------:R-:W-:Y:S01]  /*2280*/  LOP3.LUT R4, R49, 0x300030, R4, 0xf8, !PT ;  /* 0x0030003031047812 */ /* 0x000fe200078ef804 */
[----:B------:R-:W-:-:S02]  /*2290*/  HFMA2 R42, R17, R20, R42 ;  /* 0x00000014112a7231 */ /* 0x000fc4000000002a */
[-C--:B------:R-:W-:Y:S01]  /*22a0*/  HFMA2 R44, R19, R20.reuse, R44 ;  /* 0x00000014132c7231 */ /* 0x080fe2000000002c */
[----:B------:R-:W-:Y:S01]  /*22b0*/  LOP3.LUT R49, R8, 0xf000f, RZ, 0xc0, !PT ;  /* 0x000f000f08317812 */ /* 0x000fe200078ec0ff */
[----:B------:R-:W-:Y:S01]  /*22c0*/  HFMA2 R20, R45, R20, R48 ;  /* 0x000000142d147231 */ /* 0x000fe20000000030 */
[----:B------:R-:W-:Y:S02]  /*22d0*/  SHF.R.U32.HI R8, RZ, 0xa, R12 ;  /* 0x0000000aff087819 */ /* 0x000fe4000001160c */
[----:B------:R-:W-:Y:S02]  /*22e0*/  SHF.R.U32.HI R48, RZ, 0xc, R5 ;  /* 0x0000000cff307819 */ /* 0x000fe40000011605 */
[----:B------:R-:W-:Y:S02]  /*22f0*/  LOP3.LUT R5, R49, 0x300030, R8, 0xf8, !PT ;  /* 0x0030003031057812 */ /* 0x000fe400078ef808 */
[----:B------:R-:W-:Y:S02]  /*2300*/  LOP3.LUT R49, R48, 0xf000f, RZ, 0xc0, !PT ;  /* 0x000f000f30317812 */ /* 0x000fe400078ec0ff */
[----:B------:R-:W-:-:S02]  /*2310*/  SHF.R.U32.HI R8, RZ, 0x8, R13 ;  /* 0x00000008ff087819 */ /* 0x000fc4000001160d */
[----:B------:R-:W-:Y:S02]  /*2320*/  LOP3.LUT R48, R9, 0xf000f, RZ, 0xc0, !PT ;  /* 0x000f000f09307812 */ /* 0x000fe400078ec0ff */
[----:B------:R-:W-:Y:S02]  /*2330*/  LOP3.LUT R8, R49, 0x300030, R8, 0xf8, !PT ;  /* 0x0030003031087812 */ /* 0x000fe400078ef808 */
[----:B------:R-:W-:Y:S02]  /*2340*/  SHF.R.U32.HI R9, RZ, 0xa, R13 ;  /* 0x0000000aff097819 */ /* 0x000fe4000001160d */
[----:B------:R-:W-:Y:S02]  /*2350*/  SHF.R.U32.HI R49, RZ, 0xc, R6 ;  /* 0x0000000cff317819 */ /* 0x000fe40000011606 */
[----:B------:R-:W-:Y:S02]  /*2360*/  LOP3.LUT R6, R48, 0x300030, R9, 0xf8, !PT ;  /* 0x0030003030067812 */ /* 0x000fe400078ef809 */
[----:B------:R-:W-:-:S02]  /*2370*/  LOP3.LUT R48, R49, 0xf000f, RZ, 0xc0, !PT ;  /* 0x000f000f31307812 */ /* 0x000fc400078ec0ff */
[--C-:B------:R-:W-:Y:S02]  /*2380*/  SHF.R.U32.HI R9, RZ, 0x8, R14.reuse ;  /* 0x00000008ff097819 */ /* 0x100fe4000001160e */
[----:B------:R-:W-:Y:S02]  /*2390*/  LOP3.LUT R49, R10, 0xf000f, RZ, 0xc0, !PT ;  /* 0x000f000f0a317812 */ /* 0x000fe400078ec0ff */
[----:B------:R-:W-:Y:S02]  /*23a0*/  SHF.R.U32.HI R10, RZ, 0xa, R14 ;  /* 0x0000000aff0a7819 */ /* 0x000fe4000001160e */
[----:B------:R-:W-:Y:S02]  /*23b0*/  LOP3.LUT R9, R48, 0x300030, R9, 0xf8, !PT ;  /* 0x0030003030097812 */ /* 0x000fe400078ef809 */
[----:B------:R-:W-:Y:S02]  /*23c0*/  SHF.R.U32.HI R48, RZ, 0xc, R7 ;  /* 0x0000000cff307819 */ /* 0x000fe40000011607 */
[----:B------:R-:W-:-:S02]  /*23d0*/  LOP3.LUT R7, R49, 0x300030, R10, 0xf8, !PT ;  /* 0x0030003031077812 */ /* 0x000fc400078ef80a */
[----:B------:R-:W-:Y:S02]  /*23e0*/  SHF.R.U32.HI R10, RZ, 0xc, R11 ;  /* 0x0000000cff0a7819 */ /* 0x000fe4000001160b */
[--C-:B------:R-:W-:Y:S02]  /*23f0*/  SHF.R.U32.HI R11, RZ, 0x8, R15.reuse ;  /* 0x00000008ff0b7819 */ /* 0x100fe4000001160f */
[----:B------:R-:W-:Y:S02]  /*2400*/  LOP3.LUT R49, R10, 0xf000f, RZ, 0xc0, !PT ;  /* 0x000f000f0a317812 */ /* 0x000fe400078ec0ff */
[----:B------:R-:W-:Y:S02]  /*2410*/  SHF.R.U32.HI R10, RZ, 0xa, R15 ;  /* 0x0000000aff0a7819 */ /* 0x000fe4000001160f */
[----:B------:R-:W-:Y:S02]  /*2420*/  SHF.R.U32.HI R12, RZ, 0x6, R12 ;  /* 0x00000006ff0c7819 */ /* 0x000fe4000001160c */
[----:B------:R-:W-:-:S02]  /*2430*/  SHF.R.U32.HI R13, RZ, 0x6, R13 ;  /* 0x00000006ff0d7819 */ /* 0x000fc4000001160d */
[----:B------:R-:W-:Y:S02]  /*2440*/  SHF.R.U32.HI R14, RZ, 0x6, R14 ;  /* 0x00000006ff0e7819 */ /* 0x000fe4000001160e */
[----:B------:R-:W-:Y:S02]  /*2450*/  SHF.R.U32.HI R15, RZ, 0x6, R15 ;  /* 0x00000006ff0f7819 */ /* 0x000fe4000001160f */
[----:B------:R-:W-:Y:S02]  /*2460*/  LOP3.LUT R48, R48, 0xf000f, RZ, 0xc0, !PT ;  /* 0x000f000f30307812 */ /* 0x000fe400078ec0ff */
        /* <DEDUP_REMOVED lines=18> */
[-C--:B------:R-:W-:Y:S02]  /*2590*/  HFMA2 R40, R15, R21.reuse, R40 ;  /* 0x000000150f287231 */ /* 0x080fe40000000028 */
        /* <DEDUP_REMOVED lines=15> */
[----:B------:R-:W-:Y:S02]  /*2690*/  HADD2 R20, R5, -1056, -1056 ;  /* 0xe420e42005147430 */ /* 0x000fe40000000000 */
[----:B------:R-:W-:-:S02]  /*26a0*/  HADD2 R22, R6, -1056, -1056 ;  /* 0xe420e42006167430 */ /* 0x000fc40000000000 */
[----:B------:R-:W-:Y:S02]  /*26b0*/  HADD2 R40, R7, -1056, -1056 ;  /* 0xe420e42007287430 */ /* 0x000fe40000000000 */
[-C--:B------:R-:W-:Y:S02]  /*26c0*/  HFMA2 R4, R20, R23.reuse, R4 ;  /* 0x0000001714047231 */ /* 0x080fe40000000004 */
        /* <DEDUP_REMOVED lines=13> */
[----:B------:R-:W0:Y:S04]  /*27a0*/  LDS.128 R4, [UR8] ;  /* 0x00000008ff047984 */ /* 0x000e280008000c00 */
        /* <DEDUP_REMOVED lines=41> */
.L_x_2277:
[----:B------:R-:W-:Y:S01]  /*2a40*/  IMAD.U32 R13, RZ, RZ, UR15 ;  /* 0x0000000fff0d7e24 */ /* 0x000fe2000f8e00ff */
[----:B-----5:R0:W5:Y:S03]  /*2a50*/  LDG.E.128.CONSTANT R4, desc[UR18][R46.64] ;  /* 0x000000122e047981 */ /* 0x020166000c1e9d00 */
[----:B------:R-:W-:-:S05]  /*2a60*/  IMAD.WIDE R12, R13, 0x4, R46 ;  /* 0x000000040d0c7825 */ /* 0x000fca00078e022e */
[----:B------:R0:W5:Y:S01]  /*2a70*/  LDG.E.128.CONSTANT R8, desc[UR18][R12.64] ;  /* 0x000000120c087981 */ /* 0x000162000c1e9d00 */
[----:B------:R-:W-:Y:S01]  /*2a80*/  @!UP0 UIADD3 UR6, UPT, UPT, UR4, 0x1, URZ ;  /* 0x0000000104068890 */ /* 0x000fe2000fffe0ff */
[----:B------:R-:W-:Y:S01]  /*2a90*/  IMAD.U32 R3, RZ, RZ, UR15 ;  /* 0x0000000fff037e24 */ /* 0x000fe2000f8e00ff */
[----:B------:R-:W-:-:S03]  /*2aa0*/  @!UP0 UIADD3 UR5, UPT, UPT, UR7, UR9, URZ ;  /* 0x0000000907058290 */ /* 0x000fc6000fffe0ff */
[----:B------:R-:W-:Y:S02]  /*2ab0*/  IMAD.WIDE R2, R3, 0x4, R12 ;  /* 0x0000000403027825 */ /* 0x000fe400078e020c */
[----:B------:R-:W-:Y:S01]  /*2ac0*/  @!UP0 UMOV UR4, UR6 ;  /* 0x0000000600048c82 */ /* 0x000fe20008000000 */
[----:B------:R-:W-:Y:S06]  /*2ad0*/  BRA.U !UP2, `(.L_x_2278) ;  /* 0x0000000d0a6c7547 */ /* 0x000fec000b800000 */
[----:B0-----:R-:W2:Y:S01]  /*2ae0*/  LDG.E.128.CONSTANT R12, desc[UR18][R2.64] ;  /* 0x00000012020c7981 */ /* 0x001ea2000c1e9d00 */
[----:B-----5:R-:W-:Y:S01]  /*2af0*/  LOP3.LUT R20, R4, 0x3f003f, RZ, 0xc0, !PT ;  /* 0x003f003f04147812 */ /* 0x020fe200078ec0ff */
[----:B------:R-:W-:Y:S01]  /*2b00*/  UISETP.NE.AND UP0, UPT, UR14, 0x1, UPT ;  /* 0x000000010e00788c */ /* 0x000fe2000bf05270 */
[----:B------:R-:W-:Y:S01]  /*2b10*/  LOP3.LUT R29, R6, 0x3f003f, RZ, 0xc0, !PT ;  /* 0x003f003f061d7812 */ /* 0x000fe200078ec0ff */
[----:B------:R-:W0:Y:S01]  /*2b20*/  LDS.128 R16, [UR8+-0x60] ;  /* 0xffffa008ff107984 */ /* 0x000e220008000c00 */
[----:B------:R-:W-:Y:S02]  /*2b30*/  SHF.R.U32.HI R30, RZ, 0x6, R6 ;  /* 0x00000006ff1e7819 */ /* 0x000fe40000011606 */
        /* <DEDUP_REMOVED lines=25> */
[----:B------:R-:W-:Y:S01]  /*2cd0*/  SHF.R.U32.HI R40, RZ, 0x6, R11 ;  /* 0x00000006ff287819 */ /* 0x000fe2000001160b */
[----:B------:R-:W-:Y:S02]  /*2ce0*/  HADD2 R30, R20, -1056, -1056 ;  /* 0xe420e420141e7430 */ /* 0x000fe40000000000 */
[-C--:B0-----:R-:W-:Y:S02]  /*2cf0*/  HFMA2 R42, R35, R16.reuse, RZ ;  /* 0x00000010232a7231 */ /* 0x081fe400000000ff */
[----:B------:R-:W-:-:S02]  /*2d00*/  HFMA2 R44, R33, R16, RZ.H0_H0 ;  /* 0x00000010212c7231 */ /* 0x000fc400000400ff */
[-C--:B------:R-:W-:Y:S02]  /*2d10*/  HFMA2 R46, R31, R16.reuse, RZ ;  /* 0x000000101f2e7231 */ /* 0x080fe400000000ff */
[----:B------:R-:W-:Y:S02]  /*2d20*/  HFMA2 R48, R29, R16, RZ.H0_H0 ;  /* 0x000000101d307231 */ /* 0x000fe400000400ff */
[-C--:B------:R-:W-:Y:S02]  /*2d30*/  HFMA2 R42, R36, R17.reuse, R42 ;  /* 0x00000011242a7231 */ /* 0x080fe4000000002a */
[-C--:B------:R-:W-:Y:S02]  /*2d40*/  HFMA2 R44, R34, R17.reuse, R44 ;  /* 0x00000011222c7231 */ /* 0x080fe4000000002c */
[-C--:B------:R-:W-:Y:S02]  /*2d50*/  HFMA2 R46, R32, R17.reuse, R46 ;  /* 0x00000011202e7231 */ /* 0x080fe4000000002e */
[----:B------:R-:W-:Y:S01]  /*2d60*/  HFMA2 R48, R30, R17, R48 ;  /* 0x000000111e307231 */ /* 0x000fe20000000030 */
        /* <DEDUP_REMOVED lines=8> */
[----:B------:R-:W0:Y:S01]  /*2df0*/  LDS.128 R20, [UR8+-0x50] ;  /* 0xffffb008ff147984 */ /* 0x000e220008000c00 */
[----:B------:R-:W-:Y:S01]  /*2e00*/  HADD2 R37, R37, -1056, -1056 ;  /* 0xe420e42025257430 */ /* 0x000fe20000000000 */
[----:B------:R-:W-:Y:S01]  /*2e10*/  LOP3.LUT R40, R40, 0x3f003f, RZ, 0xc0, !PT ;  /* 0x003f003f28287812 */ /* 0x000fe200078ec0ff */
[----:B------:R-:W-:Y:S01]  /*2e20*/  HADD2 R17, R38, -1056, -1056 ;  /* 0xe420e42026117430 */ /* 0x000fe20000000000 */
[----:B------:R-:W-:Y:S01]  /*2e30*/  SHF.R.U32.HI R38, RZ, 0x6, R10 ;  /* 0x00000006ff267819 */ /* 0x000fe2000001160a */
[----:B------:R-:W-:-:S02]  /*2e40*/  HADD2 R41, R16, -1056, -1056 ;  /* 0xe420e42010297430 */ /* 0x000fc40000000000 */
[-C--:B------:R-:W-:Y:S02]  /*2e50*/  HFMA2 R46, R37, R18.reuse, R46 ;  /* 0x00000012252e7231 */ /* 0x080fe4000000002e */
[-C--:B------:R-:W-:Y:S01]  /*2e60*/  HFMA2 R44, R39, R18.reuse, R44 ;  /* 0x00000012272c7231 */ /* 0x080fe2000000002c */
[----:B------:R-:W-:Y:S01]  /*2e70*/  SHF.R.U32.HI R16, RZ, 0x6, R8 ;  /* 0x00000006ff107819 */ /* 0x000fe20000011608 */
[-C--:B------:R-:W-:Y:S02]  /*2e80*/  HFMA2 R42, R41, R18.reuse, R42 ;  /* 0x00000012292a7231 */ /* 0x080fe4000000002a */
[----:B------:R-:W-:Y:S01]  /*2e90*/  HFMA2 R48, R17, R18, R48 ;  /* 0x0000001211307231 */ /* 0x000fe20000000030 */
[----:B------:R-:W-:Y:S02]  /*2ea0*/  SHF.R.U32.HI R18, RZ, 0x6, R9 ;  /* 0x00000006ff127819 */ /* 0x000fe40000011609 */
        /* <DEDUP_REMOVED lines=11> */
[----:B------:R-:W-:-:S02]  /*2f60*/  HADD2 R18, R45, -1056, -1056 ;  /* 0xe420e4202d127430 */ /* 0x000fc40000000000 */
[-C--:B------:R-:W-:Y:S02]  /*2f70*/  HFMA2 R42, R40, R19.reuse, R42 ;  /* 0x00000013282a7231 */ /* 0x080fe4000000002a */
[----:B------:R-:W-:Y:S01]  /*2f80*/  HADD2 R16, R47, -1056, -1056 ;  /* 0xe420e4202f107430 */ /* 0x000fe20000000000 */
[----:B------:R-:W-:Y:S01]  /*2f90*/  SHF.R.U32.HI R9, RZ, 0xc, R9 ;  /* 0x0000000cff097819 */ /* 0x000fe20000011609 */
[-C--:B------:R-:W-:Y:S02]  /*2fa0*/  HFMA2 R44, R38, R19.reuse, R44 ;  /* 0x00000013262c7231 */ /* 0x080fe4000000002c */
[-C--:B------:R-:W-:Y:S02]  /*2fb0*/  HFMA2 R46, R18, R19.reuse, R46 ;  /* 0x00000013122e7231 */ /* 0x080fe4000000002e */
[----:B------:R-:W-:Y:S01]  /*2fc0*/  HFMA2 R48, R16, R19, R48 ;  /* 0x0000001310307231 */ /* 0x000fe20000000030 */
        /* <DEDUP_REMOVED lines=15> */
[-C--:B0-----:R-:W-:Y:S02]  /*30c0*/  HFMA2 R42, R19, R20.reuse, R42 ;  /* 0x00000014132a7231 */ /* 0x081fe4000000002a */
[-C--:B------:R-:W-:Y:S01]  /*30d0*/  HFMA2 R44, R43, R20.reuse, R44 ;  /* 0x000000142b2c7231 */ /* 0x080fe2000000002c */
[----:B------:R-:W-:Y:S01]  /*30e0*/  LOP3.LUT R4, R49, 0x300030, R4, 0xf8, !PT ;  /* 0x0030003031047812 */ /* 0x000fe200078ef804 */
[-C--:B------:R-:W-:Y:S01]  /*30f0*/  HFMA2 R46, R45, R20.reuse, R46 ;  /* 0x000000142d2e7231 */ /* 0x080fe2000000002e */
[----:B------:R-:W-:Y:S01]  /*3100*/  LOP3.LUT R49, R8, 0xf000f, RZ, 0xc0, !PT ;  /* 0x000f000f08317812 */ /* 0x000fe200078ec0ff */
[----:B------:R-:W-:Y:S01]  /*3110*/  HFMA2 R20, R47, R20, R48 ;  /* 0x000000142f147231 */ /* 0x000fe20000000030 */
[----:B------:R-:W-:Y:S02]  /*3120*/  SHF.R.U32.HI R8, RZ, 0xa, R12 ;  /* 0x0000000aff087819 */ /* 0x000fe4000001160c */
[----:B------:R-:W-:Y:S02]  /*3130*/  SHF.R.U32.HI R48, RZ, 0xc, R5 ;  /* 0x0000000cff307819 */ /* 0x000fe40000011605 */
[----:B------:R-:W-:-:S02]  /*3140*/  LOP3.LUT R5, R49, 0x300030, R8, 0xf8, !PT ;  /* 0x0030003031057812 */ /* 0x000fc400078ef808 */
[----:B------:R-:W-:Y:S02]  /*3150*/  LOP3.LUT R49, R48, 0xf000f, RZ, 0xc0, !PT ;  /* 0x000f000f30317812 */ /* 0x000fe400078ec0ff */
[--C-:B------:R-:W-:Y:S02]  /*3160*/  SHF.R.U32.HI R8, RZ, 0x8, R13.reuse ;  /* 0x00000008ff087819 */ /* 0x100fe4000001160d */
[----:B------:R-:W-:Y:S02]  /*3170*/  LOP3.LUT R48, R9, 0xf000f, RZ, 0xc0, !PT ;  /* 0x000f000f09307812 */ /* 0x000fe400078ec0ff */
[----:B------:R-:W-:Y:S02]  /*3180*/  LOP3.LUT R8, R49, 0x300030, R8, 0xf8, !PT ;  /* 0x0030003031087812 */ /* 0x000fe400078ef808 */
[----:B------:R-:W-:Y:S02]  /*3190*/  SHF.R.U32.HI R9, RZ, 0xa, R13 ;  /* 0x0000000aff097819 */ /* 0x000fe4000001160d */
[----:B------:R-:W-:-:S02]  /*31a0*/  SHF.R.U32.HI R49, RZ, 0xc, R6 ;  /* 0x0000000cff317819 */ /* 0x000fc40000011606 */
[----:B------:R-:W-:Y:S02]  /*31b0*/  LOP3.LUT R6, R48, 0x300030, R9, 0xf8, !PT ;  /* 0x0030003030067812 */ /* 0x000fe400078ef809 */
[----:B------:R-:W-:Y:S02]  /*31c0*/  LOP3.LUT R48, R49, 0xf000f, RZ, 0xc0, !PT ;  /* 0x000f000f31307812 */ /* 0x000fe400078ec0ff */
[--C-:B------:R-:W-:Y:S02]  /*31d0*/  SHF.R.U32.HI R9, RZ, 0x8, R14.reuse ;  /* 0x00000008ff097819 */ /* 0x100fe4000001160e */
[----:B------:R-:W-:Y:S02]  /*31e0*/  LOP3.LUT R49, R10, 0xf000f, RZ, 0xc0, !PT ;  /* 0x000f000f0a317812 */ /* 0x000fe400078ec0ff */
[----:B------:R-:W-:Y:S02]  /*31f0*/  SHF.R.U32.HI R10, RZ, 0xa, R14 ;  /* 0x0000000aff0a7819 */ /* 0x000fe4000001160e */
[----:B------:R-:W-:-:S02]  /*3200*/  LOP3.LUT R9, R48, 0x300030, R9, 0xf8, !PT ;  /* 0x0030003030097812 */ /* 0x000fc400078ef809 */
[----:B------:R-:W-:Y:S02]  /*3210*/  SHF.R.U32.HI R48, RZ, 0xc, R7 ;  /* 0x0000000cff307819 */ /* 0x000fe40000011607 */
[----:B------:R-:W-:Y:S02]  /*3220*/  LOP3.LUT R7, R49, 0x300030, R10, 0xf8, !PT ;  /* 0x0030003031077812 */ /* 0x000fe400078ef80a */
[----:B------:R-:W-:Y:S02]  /*3230*/  SHF.R.U32.HI R10, RZ, 0xc, R11 ;  /* 0x0000000cff0a7819 */ /* 0x000fe4000001160b */
[--C-:B------:R-:W-:Y:S02]  /*3240*/  SHF.R.U32.HI R11, RZ, 0x8, R15.reuse ;  /* 0x00000008ff0b7819 */ /* 0x100fe4000001160f */
        /* <DEDUP_REMOVED lines=10> */
[----:B------:R-:W-:Y:S02]  /*32f0*/  LOP3.LUT R15, R15, 0x3f003f, RZ, 0xc0, !PT ;  /* 0x003f003f0f0f7812 */ /* 0x000fe400078ec0ff */
[----:B------:R-:W-:Y:S02]  /*3300*/  LOP3.LUT R11, R48, 0x300030, R11, 0xf8, !PT ;  /* 0x00300030300b7812 */ /* 0x000fe400078ef80b */
[----:B------:R-:W-:Y:S02]  /*3310*/  LOP3.LUT R10, R49, 0x300030, R10, 0xf8, !PT ;  /* 0x00300030310a7812 */ /* 0x000fe400078ef80a */
        /* <DEDUP_REMOVED lines=87> */
.L_x_2278:
[----:B------:R-:W-:Y:S01]  /*3890*/  UIADD3 UR10, UP0, UPT, UR10, 0x80, URZ ;  /* 0x000000800a0a7890 */ /* 0x000fe2000ff1e0ff */
[----:B-----5:R-:W-:Y:S01]  /*38a0*/  IMAD.U32 R5, RZ, RZ, UR15 ;  /* 0x0000000fff057e24 */ /* 0x020fe2000f8e00ff */
[----:B------:R-:W-:Y:S02]  /*38b0*/  UIADD3 UR9, UPT, UPT, UR9, 0x20, URZ ;  /* 0x0000002009097890 */ /* 0x000fe4000fffe0ff */
[----:B------:R-:W-:Y:S01]  /*38c0*/  UIADD3.X UR11, UPT, UPT, URZ, UR11, URZ, UP0, !UPT ;  /* 0x0000000bff0b7290 */ /* 0x000fe200087fe4ff */
[----:B------:R-:W-:Y:S01]  /*38d0*/  IMAD.WIDE R2, R5, 0x4, R2 ;  /* 0x0000000405027825 */ /* 0x000fe200078e0202 */
[----:B------:R-:W-:Y:S02]  /*38e0*/  UISETP.GE.AND UP0, UPT, UR9, UR16, UPT ;  /* 0x000000100900728c */ /* 0x000fe4000bf06270 */
[----:B------:R-:W-:Y:S01]  /*38f0*/  UIADD3 UR8, UPT, UPT, UR8, 0x40, URZ ;  /* 0x0000004008087890 */ /* 0x000fe2000fffe0ff */
[----:B------:R-:W-:Y:S02]  /*3900*/  IMAD.MOV.U32 R4, RZ, RZ, R2 ;  /* 0x000000ffff047224 */ /* 0x000fe400078e0002 */
[----:B------:R-:W-:-:S04]  /*3910*/  IMAD.MOV.U32 R5, RZ, RZ, R3 ;  /* 0x000000ffff057224 */ /* 0x000fc800078e0003 */
[----:B------:R-:W-:Y:S05]  /*3920*/  BRA.U !UP0, `(.L_x_2279) ;  /* 0xffffffe1086c7547 */ /* 0x000fea000b83ffff */
.L_x_2276:
[----:B------:R-:W-:-:S13]  /*3930*/  ISETP.LT.AND P0, PT, RZ, UR14, PT ;  /* 0x0000000eff007c0c */ /* 0x000fda000bf01270 */
[----:B------:R-:W-:Y:S05]  /*3940*/  @!P0 EXIT ;  /* 0x000000000000894d */ /* 0x000fea0003800000 */
[----:B------:R-:W1:Y:S01]  /*3950*/  S2R R0, SR_CTAID.X ;  /* 0x0000000000007919 */ /* 0x000e620000002500 */
[----:B-----5:R-:W2:Y:S01]  /*3960*/  LDC.64 R4, c[0x0][0x3a0] ;  /* 0x0000e800ff047b82 */ /* 0x020ea20000000a00 */
[----:B------:R-:W-:Y:S01]  /*3970*/  UIMAD UR4, UR24, UR15, URZ ;  /* 0x0000000f180472a4 */ /* 0x000fe2000f8e02ff */
[----:B------:R-:W1:Y:S02]  /*3980*/  S2R R3, SR_TID.X ;  /* 0x0000000000037919 */ /* 0x000e640000002100 */
[----:B-1----:R-:W-:-:S05]  /*3990*/  IMAD R0, R0, 0x40, R3 ;  /* 0x0000004000007824 */ /* 0x002fca00078e0203 */
[----:B------:R-:W-:-:S05]  /*39a0*/  LEA R0, R0, UR4, 0x1 ;  /* 0x0000000400007c11 */ /* 0x000fca000f8e08ff */
[----:B------:R-:W-:-:S04]  /*39b0*/  IMAD.SHL.U32 R3, R0, 0x2, RZ ;  /* 0x0000000200037824 */ /* 0x000fc800078e00ff */
        /* <DEDUP_REMOVED lines=8> */
.L_x_2283:
[----:B------:R-:W1:Y:S02]  /*3a40*/  LDS R2, [R0] ;  /* 0x0000000000027984 */ /* 0x000e640000000800 */
[----:B-1----:R-:W-:-:S05]  /*3a50*/  HADD2 R3, R2, R25 ;  /* 0x0000001902037230 */ /* 0x002fca0000000000 */
[----:B------:R-:W1:Y:S02]  /*3a60*/  ATOMS.CAST.SPIN P0, [R0], R2, R3 ;  /* 0x000000020000758d */ /* 0x000e640001800003 */
[----:B-1----:R-:W-:Y:S05]  /*3a70*/  @!P0 BRA `(.L_x_2283) ;  /* 0xfffffffc00f08947 */ /* 0x002fea000383ffff */
[----:B------:R-:W-:Y:S05]  /*3a80*/  BRA `(.L_x_2281) ;  /* 0x00000000000c7947 */ /* 0x000fea0003800000 */
.L_x_2282:
[----:B------:R-:W2:Y:S02]  /*3a90*/  LD.E R0, desc[UR18][R4.64] ;  /* 0x0000001204007980 */ /* 0x000ea4000c101900 */
[----:B--2---:R-:W-:-:S05]  /*3aa0*/  IMAD.IADD R3, R25, 0x1, R0 ;  /* 0x0000000119037824 */ /* 0x004fca00078e0200 */
[----:B------:R1:W-:Y:S02]  /*3ab0*/  ST.E desc[UR18][R4.64], R3 ;  /* 0x0000000304007985 */ /* 0x0003e4000c101912 */
.L_x_2281:
[----:B------:R-:W-:Y:S05]  /*3ac0*/  BSYNC.RECONVERGENT B0 ;  /* 0x0000000000007941 */ /* 0x000fea0003800200 */
.L_x_2280:
[----:B------:R2:W-:Y:S01]  /*3ad0*/  ATOM.E.ADD.F16x2.RN.STRONG.GPU P0, RZ, desc[UR18][R4.64+0x4], R26 ;  /* 0x8000041a04ff79a2 */ /* 0x0005e2000c10e112 */
[----:B------:R-:W-:Y:S04]  /*3ae0*/  BSSY.RECONVERGENT B0, `(.L_x_2284) ;  /* 0x000000e000007945 */ /* 0x000fe80003800200 */
[----:B--2---:R-:W-:Y:S05]  /*3af0*/  @P0 BRA `(.L_x_2285) ;  /* 0x0000000000300947 */ /* 0x004fea0003800000 */
[----:B------:R-:W2:Y:S02]  /*3b00*/  QSPC.E.S P0, RZ, [R4+0x4] ;  /* 0x0000040004ff73aa */ /* 0x000ea40000000500 */
[----:B--2---:R-:W-:Y:S05]  /*3b10*/  @!P0 BRA `(.L_x_2286) ;  /* 0x00000000001c8947 */ /* 0x004fea0003800000 */
[----:B------:R-:W-:-:S05]  /*3b20*/  IMAD.MOV.U32 R2, RZ, RZ, R4 ;  /* 0x000000ffff027224 */ /* 0x000fca00078e0004 */
[----:B------:R-:W-:-:S07]  /*3b30*/  MOV R0, R2 ;  /* 0x0000000200007202 */ /* 0x000fce0000000f00 */
.L_x_2287:
[----:B------:R-:W1:Y:S02]  /*3b40*/  LDS R2, [R0+0x4] ;  /* 0x0000040000027984 */ /* 0x000e640000000800 */
[----:B-1----:R-:W-:-:S05]  /*3b50*/  HFMA2 R3, R2, 1, 1, R26 ;  /* 0x3c003c0002037831 */ /* 0x002fca000000001a */
[----:B------:R-:W1:Y:S02]  /*3b60*/  ATOMS.CAST.SPIN P0, [R0+0x4], R2, R3 ;  /* 0x000004020000758d */ /* 0x000e640001800003 */
[----:B-1----:R-:W-:Y:S05]  /*3b70*/  @!P0 BRA `(.L_x_2287) ;  /* 0xfffffffc00f08947 */ /* 0x002fea000383ffff */
[----:B------:R-:W-:Y:S05]  /*3b80*/  BRA `(.L_x_2285) ;  /* 0x00000000000c7947 */ /* 0x000fea0003800000 */
.L_x_2286:
[----:B------:R-:W1:Y:S02]  /*3b90*/  LD.E R0, desc[UR18][R4.64+0x4] ;  /* 0x0000041204007980 */ /* 0x000e64000c101900 */
[----:B-1----:R-:W-:-:S05]  /*3ba0*/  IMAD.IADD R3, R26, 0x1, R0 ;  /* 0x000000011a037824 */ /* 0x002fca00078e0200 */
[----:B------:R2:W-:Y:S02]  /*3bb0*/  ST.E desc[UR18][R4.64+0x4], R3 ;  /* 0x0000040304007985 */ /* 0x0005e4000c101912 */
.L_x_2285:
[----:B------:R-:W-:Y:S05]  /*3bc0*/  BSYNC.RECONVERGENT B0 ;  /* 0x0000000000007941 */ /* 0x000fea0003800200 */
.L_x_2284:
        /* <DEDUP_REMOVED lines=12> */
.L_x_2291:
[----:B------:R-:W1:Y:S02]  /*3c90*/  LDS R2, [R0] ;  /* 0x0000000000027984 */ /* 0x000e640000000800 */
[----:B-1----:R-:W-:-:S05]  /*3ca0*/  HADD2 R3, R2, R27 ;  /* 0x0000001b02037230 */ /* 0x002fca0000000000 */
[----:B------:R-:W1:Y:S02]  /*3cb0*/  ATOMS.CAST.SPIN P0, [R0], R2, R3 ;  /* 0x000000020000758d */ /* 0x000e640001800003 */
[----:B-1----:R-:W-:Y:S05]  /*3cc0*/  @!P0 BRA `(.L_x_2291) ;  /* 0xfffffffc00f08947 */ /* 0x002fea000383ffff */
[----:B------:R-:W-:Y:S05]  /*3cd0*/  BRA `(.L_x_2289) ;  /* 0x00000000000c7947 */ /* 0x000fea0003800000 */
.L_x_2290:
[----:B------:R-:W2:Y:S02]  /*3ce0*/  LD.E R0, desc[UR18][R4.64] ;  /* 0x0000001204007980 */ /* 0x000ea4000c101900 */
[----:B--2---:R-:W-:-:S05]  /*3cf0*/  IMAD.IADD R3, R27, 0x1, R0 ;  /* 0x000000011b037824 */ /* 0x004fca00078e0200 */
[----:B------:R1:W-:Y:S02]  /*3d00*/  ST.E desc[UR18][R4.64], R3 ;  /* 0x0000000304007985 */ /* 0x0003e4000c101912 */
.L_x_2289:
[----:B------:R-:W-:Y:S05]  /*3d10*/  BSYNC.RECONVERGENT B0 ;  /* 0x0000000000007941 */ /* 0x000fea0003800200 */
.L_x_2288:
[----:B------:R2:W-:Y:S02]  /*3d20*/  ATOM.E.ADD.F16x2.RN.STRONG.GPU P0, RZ, desc[UR18][R4.64+0x4], R28 ;  /* 0x8000041c04ff79a2 */ /* 0x0005e4000c10e112 */
[----:B--2---:R-:W-:Y:S05]  /*3d30*/  @P0 EXIT ;  /* 0x000000000000094d */ /* 0x004fea0003800000 */
[----:B------:R-:W2:Y:S02]  /*3d40*/  QSPC.E.S P0, RZ, [R4+0x4] ;  /* 0x0000040004ff73aa */ /* 0x000ea40000000500 */
[----:B--2---:R-:W-:Y:S05]  /*3d50*/  @!P0 BRA `(.L_x_2292) ;  /* 0x00000000001c8947 */ /* 0x004fea0003800000 */
[----:B------:R-:W-:-:S05]  /*3d60*/  IMAD.MOV.U32 R2, RZ, RZ, R4 ;  /* 0x000000ffff027224 */ /* 0x000fca00078e0004 */
[----:B------:R-:W-:-:S07]  /*3d70*/  MOV R0, R2 ;  /* 0x0000000200007202 */ /* 0x000fce0000000f00 */
.L_x_2293:
[----:B------:R-:W1:Y:S02]  /*3d80*/  LDS R2, [R0+0x4] ;  /* 0x0000040000027984 */ /* 0x000e640000000800 */
[----:B-1----:R-:W-:-:S05]  /*3d90*/  HFMA2 R3, R2, 1, 1, R28 ;  /* 0x3c003c0002037831 */ /* 0x002fca000000001c */
[----:B------:R-:W1:Y:S02]  /*3da0*/  ATOMS.CAST.SPIN P0, [R0+0x4], R2, R3 ;  /* 0x000004020000758d */ /* 0x000e640001800003 */
[----:B-1----:R-:W-:Y:S05]  /*3db0*/  @!P0 BRA `(.L_x_2293) ;  /* 0xfffffffc00f08947 */ /* 0x002fea000383ffff */
[----:B------:R-:W-:Y:S05]  /*3dc0*/  EXIT ;  /* 0x000000000000794d */ /* 0x000fea0003800000 */
.L_x_2292:
[----:B------:R-:W1:Y:S02]  /*3dd0*/  LD.E R0, desc[UR18][R4.64+0x4] ;  /* 0x0000041204007980 */ /* 0x000e64000c101900 */
[----:B-1----:R-:W-:-:S05]  /*3de0*/  IMAD.IADD R3, R28, 0x1, R0 ;  /* 0x000000011c037824 */ /* 0x002fca00078e0200 */
[----:B------:R-:W-:Y:S01]  /*3df0*/  ST.E desc[UR18][R4.64+0x4], R3 ;  /* 0x0000040304007985 */ /* 0x000fe2000c101912 */
[----:B------:R-:W-:Y:S05]  /*3e00*/  EXIT ;  /* 0x000000000000794d */ /* 0x000fea0003800000 */
.L_x_2294:
        /* <DEDUP_REMOVED lines=15> */
.L_x_3604:


//--------------------- .text._Z23gemm_half_q_half_kernelILi2ELi48ELb0ELb0ELi64EEvPK6__halfPKjS4_S2_PS0_iiiiPKtS7_iiiiiibS2_i --------------------------
	.section	.text._Z23gemm_half_q_half_kernelILi2ELi48ELb0ELb0ELi64EEvPK6__halfPKjS4_S2_PS0_iiiiPKtS7_iiiiiibS2_i,"ax",@progbits
	.align	128
        .global         _Z23gemm_half_q_half_kernelILi2ELi48ELb0ELb0ELi64EEvPK6__halfPKjS4_S2_PS0_iiiiPKtS7_iiiiiibS2_i
        .type           _Z23gemm_half_q_half_kernelILi2ELi48ELb0ELb0ELi64EEvPK6__halfPKjS4_S2_PS0_iiiiPKtS7_iiiiiibS2_i,@function
        .size           _Z23gemm_half_q_half_kernelILi2ELi48ELb0ELb0ELi64EEvPK6__halfPKjS4_S2_PS0_iiiiPKtS7_iiiiiibS2_i,(.L_x_3605 - _Z23gemm_half_q_half_kernelILi2ELi48ELb0ELb0ELi64EEvPK6__halfPKjS4_S2_PS0_iiiiPKtS7_iiiiiibS2_i)
        .other          _Z23gemm_half_q_half_kernelILi2ELi48ELb0ELb0ELi64EEvPK6__halfPKjS4_S2_PS0_iiiiPKtS7_iiiiiibS2_i,@"STO_CUDA_ENTRY STV_DEFAULT"
_Z23gemm_half_q_half_kernelILi2ELi48ELb0ELb0ELi64EEvPK6__halfPKjS4_S2_PS0_iiiiPKtS7_iiiiiibS2_i:
.text._Z23gemm_half_q_half_kernelILi2ELi48ELb0ELb0ELi64EEvPK6__halfPKjS4_S2_PS0_iiiiPKtS7_iiiiiibS2_i:
[----:B------:R-:W0:Y:S01]  /*0000*/  LDC R1, c[0x0][0x37c] ;  /* 0x0000df00ff017b82 */ /* 0x000e220000000800 */
[----:B------:R-:W1:Y:S07]  /*0010*/  S2R R2, SR_CTAID.Z ;  /* 0x0000000000027919 */ /* 0x000e6e0000002700 */
[----:B------:R-:W2:Y:S01]  /*0020*/  LDC R4, c[0x0][0x3a8] ;  /* 0x0000ea00ff047b82 */ /* 0x000ea20000000800 */
[----:B------:R-:W3:Y:S01]  /*0030*/  LDCU.64 UR8, c[0x0][0x358] ;  /* 0x00006b00ff0877ac */ /* 0x000ee20008000a00 */
[----:B------:R-:W-:Y:S01]  /*0040*/  BSSY.RECONVERGENT B0, `(.L_x_2295) ;  /* 0x00000c3000007945 */ /* 0x000fe20003800200 */
[----:B------:R-:W2:Y:S01]  /*0050*/  S2R R3, SR_CTAID.Y ;  /* 0x0000000000037919 */ /* 0x000ea20000002600 */
[----:B0-----:R-:W-:Y:S01]  /*0060*/  VIADD R1, R1, 0xfffffff0 ;  /* 0xfffffff001017836 */ /* 0x001fe20000000000 */
[----:B------:R-:W0:Y:S03]  /*0070*/  S2R R0, SR_TID.X ;  /* 0x0000000000007919 */ /* 0x000e260000002100 */
[----:B------:R-:W4:Y:S08]  /*0080*/  LDC R6, c[0x0][0x3b0] ;  /* 0x0000ec00ff067b82 */ /* 0x000f300000000800 */
[----:B------:R-:W5:Y:S01]  /*0090*/  S2UR UR4, SR_CTAID.X ;  /* 0x00000000000479c3 */ /* 0x000f620000002500 */
[----:B-1----:R-:W-:-:S02]  /*00a0*/  IMAD.SHL.U32 R9, R2, 0x40, RZ ;  /* 0x0000004002097824 */ /* 0x002fc400078e00ff */
[----:B--2---:R-:W-:-:S03]  /*00b0*/  IMAD R11, R3, -0x2, R4 ;  /* 0xfffffffe030b7824 */ /* 0x004fc600078e0204 */
[C---:B----4-:R-:W-:Y:S01]  /*00c0*/  VIADDMNMX R18, R9.reuse, 0x40, R6, PT ;  /* 0x0000004009127846 */ /* 0x050fe20003800106 */
[----:B0-----:R-:W-:Y:S01]  /*00d0*/  IMAD.IADD R7, R9, 0x1, R0 ;  /* 0x0000000109077824 */ /* 0x001fe200078e0200 */
[C---:B------:R-:W-:Y:S01]  /*00e0*/  ISETP.GE.AND P0, PT, R11.reuse, 0x1, PT ;  /* 0x000000010b00780c */ /* 0x040fe20003f06270 */
[----:B-----5:R-:W-:Y:S01]  /*00f0*/  USHF.L.U32 UR4, UR4, 0x8, URZ ;  /* 0x0000000804047899 */ /* 0x020fe200080006ff */
[----:B------:R-:W-:Y:S02]  /*0100*/  VIMNMX R5, PT, PT, R11, 0x2, PT ;  /* 0x000000020b057848 */ /* 0x000fe40003fe0100 */
        /* <DEDUP_REMOVED lines=33> */
.L_x_2300:
        /* <DEDUP_REMOVED lines=9> */
[----:B------:R-:W-:Y:S01]  /*03b0*/  IADD3 R17, P3, PT, R7, R8, RZ ;  /* 0x0000000807117210 */ /* 0x000fe20007f7e0ff */
[----:B------:R-:W2:Y:S01]  /*03c0*/  LDG.E.U16.CONSTANT R12, desc[UR8][R12.64] ;  /* 0x000000080c0c7981 */ /* 0x000ea2000c1e9500 */
[----:B------:R-:W-:-:S02]  /*03d0*/  LEA R14, P1, R15, UR6, 0x1 ;  /* 0x000000060f0e7c11 */ /* 0x000fc4000f8208ff */
[----:B------:R-:W-:Y:S02]  /*03e0*/  IADD3 R21, P4, PT, R7, R22, RZ ;  /* 0x0000001607157210 */ /* 0x000fe40007f9e0ff */
[----:B------:R-:W-:Y:S02]  /*03f0*/  LEA.HI.X.SX32 R24, R8, RZ, 0x1, P3 ;  /* 0x000000ff08187211 */ /* 0x000fe400018f0eff */
[----:B------:R-:W-:Y:S02]  /*0400*/  LEA.HI.X R15, R15, UR7, R20, 0x1, P1 ;  /* 0x000000070f0f7c11 */ /* 0x000fe400088f0c14 */
[----:B------:R-:W-:Y:S02]  /*0410*/  LEA R16, P2, R17, UR6, 0x1 ;  /* 0x0000000611107c11 */ /* 0x000fe4000f8408ff */
[----:B------:R-:W-:Y:S01]  /*0420*/  LEA.HI.X.SX32 R8, R22, RZ, 0x1, P4 ;  /* 0x000000ff16087211 */ /* 0x000fe200020f0eff */
[----:B------:R-:W3:Y:S01]  /*0430*/  LDG.E.U16.CONSTANT R14, desc[UR8][R14.64] ;  /* 0x000000080e0e7981 */ /* 0x000ee2000c1e9500 */
[----:B------:R-:W-:-:S02]  /*0440*/  LEA R20, P1, R21, UR6, 0x1 ;  /* 0x0000000615147c11 */ /* 0x000fc4000f8208ff */
        /* <DEDUP_REMOVED lines=13> */
.L_x_2299:
        /* <DEDUP_REMOVED lines=20> */
.L_x_2301:
[----:B------:R-:W-:-:S13]  /*0660*/  ISETP.EQ.AND P1, PT, R10, RZ, PT ;  /* 0x000000ff0a00720c */ /* 0x000fda0003f22270 */
[----:B------:R-:W-:Y:S05]  /*0670*/  @!P0 BRA P1, `(.L_x_2296) ;  /* 0x00000004007c8947 */ /* 0x000fea0000800000 */
.L_x_2298:
        /* <DEDUP_REMOVED lines=12> */
.L_x_2297:
[----:B------:R-:W-:-:S04]  /*0740*/  LEA R12, P0, R7, UR10, 0x1 ;  /* 0x0000000a070c7c11 */ /* 0x000fc8000f8008ff */
[----:B------:R-:W-:Y:S02]  /*0750*/  LEA.HI.X R13, R7, UR11, RZ, 0x1, P0 ;  /* 0x0000000b070d7c11 */ /* 0x000fe400080f0cff */
[----:B------:R-:W-:Y:S01]  /*0760*/  VIMNMX R10, PT, PT, R5, 0x1, !PT ;  /* 0x00000001050a7848 */ /* 0x000fe20007fe0100 */
[----:B------:R-:W-:Y:S01]  /*0770*/  IMAD R19, R3, R6, RZ ;  /* 0x0000000603137224 */ /* 0x000fe200078e02ff */
[----:B------:R-:W0:Y:S01]  /*0780*/  LDCU.64 UR10, c[0x0][0x380] ;  /* 0x00007000ff0a77ac */ /* 0x000e220008000a00 */
[----:B------:R1:W5:Y:S02]  /*0790*/  LDG.E.U16.CONSTANT R7, desc[UR8][R12.64] ;  /* 0x000000080c077981 */ /* 0x000364000c1e9500 */
[----:B------:R-:W-:Y:S02]  /*07a0*/  IMAD.MOV R10, RZ, RZ, -R10 ;  /* 0x000000ffff0a7224 */ /* 0x000fe400078e0a0a */
[----:B------:R-:W-:-:S03]  /*07b0*/  IMAD.SHL.U32 R19, R19, 0x2, RZ ;  /* 0x0000000213137824 */ /* 0x000fc600078e00ff */
        /* <DEDUP_REMOVED lines=9> */
.L_x_2304:
        /* <DEDUP_REMOVED lines=32> */
.L_x_2303:
        /* <DEDUP_REMOVED lines=21> */
.L_x_2305:
[----:B------:R-:W-:-:S13]  /*0ba0*/  ISETP.NE.OR P0, PT, R10, RZ, P0 ;  /* 0x000000ff0a00720c */ /* 0x000fda0000705670 */
[----:B------:R-:W-:Y:S05]  /*0bb0*/  @!P0 BRA `(.L_x_2296) ;  /* 0x00000000002c8947 */ /* 0x000fea0003800000 */
.L_x_2302:
        /* <DEDUP_REMOVED lines=9> */
[----:B0-----:R-:W-:-:S10]  /*0c50*/  VIADD R8, R8, 0x80 ;  /* 0x0000008008087836 */ /* 0x001fd40000000000 */
[----:B------:R-:W-:Y:S05]  /*0c60*/  @P0 BRA `(.L_x_2302) ;  /* 0xfffffffc00d40947 */ /* 0x000fea000383ffff */
.L_x_2296:
[----:B------:R-:W-:Y:S05]  /*0c70*/  BSYNC.RECONVERGENT B0 ;  /* 0x0000000000007941 */ /* 0x000fea0003800200 */
.L_x_2295:
[----:B------:R-:W1:Y:S02]  /*0c80*/  LDCU UR5, c[0x0][0x3ac] ;  /* 0x00007580ff0577ac */ /* 0x000e640008000800 */
[----:B-1----:R-:W-:-:S05]  /*0c90*/  IMAD.U32 R19, RZ, RZ, UR5 ;  /* 0x00000005ff137e24 */ /* 0x002fca000f8e00ff */
        /* <DEDUP_REMOVED lines=9> */
[----:B------:R-:W-:-:S04]  /*0d30*/  IMAD R3, R3, R19, RZ ;  /* 0x0000001303037224 */ /* 0x000fc800078e02ff */
[----:B------:R-:W-:Y:S01]  /*0d40*/  IMAD.MOV R5, RZ, RZ, -R5 ;  /* 0x000000ffff057224 */ /* 0x000fe200078e0a05 */
[----:B------:R-:W-:-:S04]  /*0d50*/  LEA R3, R3, UR4, 0x1 ;  /* 0x0000000403037c11 */ /* 0x000fc8000f8e08ff */
[----:B------:R-:W-:Y:S01]  /*0d60*/  ISETP.GE.AND P0, PT, R5, RZ, PT ;  /* 0x000000ff0500720c */ /* 0x000fe20003f06270 */
[----:B------:R-:W-:-:S12]  /*0d70*/  IMAD R3, R0, 0x4, R3 ;  /* 0x0000000400037824 */ /* 0x000fd800078e0203 */
[----:B------:R-:W-:Y:S05]  /*0d80*/  @P0 BRA `(.L_x_2307) ;  /* 0x00000000008c0947 */ /* 0x000fea0003800000 */
[----:B------:R-:W-:Y:S01]  /*0d90*/  IMAD.MOV R7, RZ, RZ, -R5 ;  /* 0x000000ffff077224 */ /* 0x000fe200078e0a05 */
[----:B------:R-:W-:-:S04]  /*0da0*/  PLOP3.LUT P0, PT, PT, PT, PT, 0x80, 0x8 ;  /* 0x000000000008781c */ /* 0x000fc80003f0f070 */
[----:B------:R-:W-:-:S13]  /*0db0*/  ISETP.GT.AND P1, PT, R7, 0x3, PT ;  /* 0x000000030700780c */ /* 0x000fda0003f24270 */
[----:B------:R-:W-:Y:S05]  /*0dc0*/  @!P1 BRA `(.L_x_2308) ;  /* 0x0000000000449947 */ /* 0x000fea0003800000 */
[----:B------:R-:W1:Y:S01]  /*0dd0*/  LDC.64 R22, c[0x0][0x3a0] ;  /* 0x0000e800ff167b82 */ /* 0x000e620000000a00 */
[----:B------:R-:W-:-:S13]  /*0de0*/  PLOP3.LUT P0, PT, PT, PT, PT, 0x8, 0x80 ;  /* 0x000000000080781c */ /* 0x000fda0003f0e170 */
.L_x_2309:
[C---:B------:R-:W-:Y:S02]  /*0df0*/  IMAD.IADD R14, R3.reuse, 0x1, R19 ;  /* 0x00000001030e7824 */ /* 0x040fe400078e0213 */
[----:B01----:R-:W-:-:S04]  /*0e00*/  IMAD.WIDE R12, R3, 0x2, R22 ;  /* 0x00000002030c7825 */ /* 0x003fc800078e0216 */
        /* <DEDUP_REMOVED lines=12> */
[----:B--2---:R-:W-:Y:S05]  /*0ed0*/  @!P1 BRA `(.L_x_2309) ;  /* 0xfffffffc00c49947 */ /* 0x004fea000383ffff */
.L_x_2308:
        /* <DEDUP_REMOVED lines=12> */
.L_x_2310:
[----:B------:R-:W-:-:S13]  /*0fa0*/  ISETP.NE.OR P0, PT, R5, RZ, P0 ;  /* 0x000000ff0500720c */ /* 0x000fda0000705670 */
[----:B------:R-:W-:Y:S05]  /*0fb0*/  @!P0 BRA `(.L_x_2306) ;  /* 0x00000000001c8947 */ /* 0x000fea0003800000 */
.L_x_2307:
[----:B01----:R-:W0:Y:S02]  /*0fc0*/  LDC.64 R12, c[0x0][0x3a0] ;  /* 0x0000e800ff0c7b82 */ /* 0x003e240000000a00 */
.L_x_2311:
[----:B0-----:R-:W-:-:S04]  /*0fd0*/  IMAD.WIDE R14, R3, 0x2, R12 ;  /* 0x00000002030e7825 */ /* 0x001fc800078e020c */
[----:B------:R-:W-:Y:S01]  /*0fe0*/  VIADD R5, R5, 0x1 ;  /* 0x0000000105057836 */ /* 0x000fe20000000000 */
[----:B------:R2:W-:Y:S01]  /*0ff0*/  STG.E.64 desc[UR8][R14.64], RZ ;  /* 0x000000ff0e007986 */ /* 0x0005e2000c101b08 */
[----:B------:R-:W-:-:S03]  /*1000*/  IMAD.IADD R3, R3, 0x1, R19 ;  /* 0x0000000103037824 */ /* 0x000fc600078e0213 */
[----:B------:R-:W-:-:S13]  /*1010*/  ISETP.NE.AND P0, PT, R5, RZ, PT ;  /* 0x000000ff0500720c */ /* 0x000fda0003f05270 */
[----:B--2---:R-:W-:Y:S05]  /*1020*/  @P0 BRA `(.L_x_2311) ;  /* 0xfffffffc00e80947 */ /* 0x004fea000383ffff */
.L_x_2306:
[----:B01----:R-:W0:Y:S01]  /*1030*/  LDC.64 R12, c[0x0][0x3b8] ;  /* 0x0000ee00ff0c7b82 */ /* 0x003e220000000a00 */
[----:B------:R-:W-:-:S04]  /*1040*/  IMAD.SHL.U32 R17, R2, 0x80, RZ ;  /* 0x0000008002117824 */ /* 0x000fc800078e00ff */
[----:B0-----:R-:W-:-:S05]  /*1050*/  IMAD.WIDE.U32 R16, R17, 0x2, R12 ;  /* 0x0000000211107825 */ /* 0x001fca00078e000c */
[----:B------:R0:W5:Y:S01]  /*1060*/  LDG.E.U16.CONSTANT R14, desc[UR8][R16.64+0x2] ;  /* 0x00000208100e7981 */ /* 0x000162000c1e9500 */
[----:B------:R-:W-:Y:S01]  /*1070*/  BAR.SYNC.DEFER_BLOCKING 0x0 ;  /* 0x0000000000007b1d */ /* 0x000fe20000010000 */
[----:B------:R-:W-:-:S13]  /*1080*/  ISETP.GE.AND P0, PT, R9, R6, PT ;  /* 0x000000060900720c */ /* 0x000fda0003f06270 */
[----:B0-----:R-:W-:Y:S05]  /*1090*/  @P0 BRA `(.L_x_2312) ;  /* 0x0000000000d00947 */ /* 0x001fea0003800000 */
[----:B------:R0:W5:Y:S01]  /*10a0*/  LDG.E.U16.CONSTANT R3, desc[UR8][R16.64] ;  /* 0x0000000810037981 */ /* 0x000162000c1e9500 */
[----:B------:R-:W-:Y:S01]  /*10b0*/  SHF.R.S32.HI R5, RZ, 0x1f, R4 ;  /* 0x0000001fff057819 */ /* 0x000fe20000011404 */
[----:B------:R-:W-:Y:S02]  /*10c0*/  IMAD.SHL.U32 R0, R0, 0x10, RZ ;  /* 0x0000001000007824 */ /* 0x000fe400078e00ff */
[----:B------:R-:W-:Y:S01]  /*10d0*/  IMAD.MOV.U32 R8, RZ, RZ, RZ ;  /* 0x000000ffff087224 */ /* 0x000fe200078e00ff */
[----:B------:R-:W-:Y:S01]  /*10e0*/  LEA.HI R5, R5, R4, RZ, 0x3 ;  /* 0x0000000405057211 */ /* 0x000fe200078f18ff */
[----:B------:R-:W-:Y:S01]  /*10f0*/  IMAD.MOV.U32 R7, RZ, RZ, R9 ;  /* 0x000000ffff077224 */ /* 0x000fe200078e0009 */
[----:B------:R-:W-:Y:S02]  /*1100*/  LOP3.LUT R0, R0, 0x10, RZ, 0xc0, !PT ;  /* 0x0000001000007812 */ /* 0x000fe400078ec0ff */
[----:B------:R-:W-:-:S07]  /*1110*/  SHF.R.S32.HI R5, RZ, 0x3, R5 ;  /* 0x00000003ff057819 */ /* 0x000fce0000011405 */
.L_x_2313:
[----:B0-----:R-:W0:Y:S01]  /*1120*/  LDC.64 R16, c[0x0][0x390] ;  /* 0x0000e400ff107b82 */ /* 0x001e220000000a00 */
[----:B-----5:R-:W-:-:S04]  /*1130*/  IMAD.IADD R10, R3, 0x1, R8 ;  /* 0x00000001030a7824 */ /* 0x020fc800078e0208 */
        /* <DEDUP_REMOVED lines=11> */
[----:B------:R-:W4:Y:S01]  /*11f0*/  LDG.E.U16.CONSTANT R20, desc[UR8][R20.64] ;  /* 0x0000000814147981 */ /* 0x000f22000c1e9500 */
[----:B--2---:R-:W-:-:S04]  /*1200*/  SHF.R.U32.HI R10, RZ, R0, R17 ;  /* 0x00000000ff0a7219 */ /* 0x004fc80000011611 */
[----:B------:R-:W-:Y:S02]  /*1210*/  LOP3.LUT R15, R10, 0xf, RZ, 0xc0, !PT ;  /* 0x0000000f0a0f7812 */ /* 0x000fe400078ec0ff */
[----:B------:R-:W-:-:S03]  /*1220*/  SHF.R.U32.HI R24, RZ, 0x4, R10 ;  /* 0x00000004ff187819 */ /* 0x000fc6000001160a */
[C---:B------:R-:W-:Y:S01]  /*1230*/  IMAD R26, R15.reuse, R15, R15 ;  /* 0x0000000f0f1a7224 */ /* 0x040fe200078e020f */
[----:B------:R-:W-:Y:S02]  /*1240*/  LOP3.LUT R24, R24, 0xf, RZ, 0xc0, !PT ;  /* 0x0000000f18187812 */ /* 0x000fe400078ec0ff */
[----:B------:R-:W-:Y:S02]  /*1250*/  SHF.R.U32.HI R16, RZ, 0x8, R10 ;  /* 0x00000008ff107819 */ /* 0x000fe4000001160a */
[----:B------:R-:W-:Y:S01]  /*1260*/  IADD3 R26, PT, PT, R15, 0x1, R26 ;  /* 0x000000010f1a7810 */ /* 0x000fe20007ffe01a */
[----:B------:R-:W-:Y:S01]  /*1270*/  IMAD R15, R24, R24, R24 ;  /* 0x00000018180f7224 */ /* 0x000fe200078e0218 */
[----:B------:R-:W-:Y:S02]  /*1280*/  LOP3.LUT R16, R16, 0xf, RZ, 0xc0, !PT ;  /* 0x0000000f10107812 */ /* 0x000fe400078ec0ff */
[----:B------:R-:W-:Y:S02]  /*1290*/  SHF.R.U32.HI R10, RZ, 0xc, R10 ;  /* 0x0000000cff0a7819 */ /* 0x000fe4000001160a */
[----:B------:R-:W-:Y:S01]  /*12a0*/  IADD3 R24, PT, PT, R24, 0x1, R15 ;  /* 0x0000000118187810 */ /* 0x000fe20007ffe00f */
[----:B------:R-:W-:Y:S01]  /*12b0*/  IMAD R15, R16, R16, R16 ;  /* 0x00000010100f7224 */ /* 0x000fe200078e0210 */
[----:B------:R-:W-:-:S04]  /*12c0*/  LOP3.LUT R10, R10, 0xf, RZ, 0xc0, !PT ;  /* 0x0000000f0a0a7812 */ /* 0x000fc800078ec0ff */
[----:B------:R-:W-:Y:S01]  /*12d0*/  IADD3 R16, PT, PT, R16, 0x1, R15 ;  /* 0x0000000110107810 */ /* 0x000fe20007ffe00f */
[----:B------:R-:W-:-:S05]  /*12e0*/  IMAD R15, R10, R10, R10 ;  /* 0x0000000a0a0f7224 */ /* 0x000fca00078e020a */
[----:B------:R-:W-:Y:S01]  /*12f0*/  IADD3 R15, PT, PT, R10, 0x1, R15 ;  /* 0x000000010a0f7810 */ /* 0x000fe20007ffe00f */
[----:B------:R-:W-:Y:S08]  /*1300*/  I2F.F16 R26, R26 ;  /* 0x0000001a001a7306 */ /* 0x000ff00000200c00 */
[----:B------:R-:W0:Y:S08]  /*1310*/  I2F.F16 R17, R24 ;  /* 0x0000001800117306 */ /* 0x000e300000200c00 */
[----:B------:R-:W-:Y:S08]  /*1320*/  I2F.F16 R16, R16 ;  /* 0x0000001000107306 */ /* 0x000ff00000200c00 */
[----:B------:R-:W1:Y:S01]  /*1330*/  I2F.F16 R15, R15 ;  /* 0x0000000f000f7306 */ /* 0x000e620000200c00 */
[----:B0-----:R-:W-:Y:S01]  /*1340*/  PRMT R17, R26, 0x5410, R17 ;  /* 0x000054101a117816 */ /* 0x001fe20000000011 */
[----:B------:R-:W-:-:S04]  /*1350*/  IMAD R10, R8, 0x8, R1 ;  /* 0x00000008080a7824 */ /* 0x000fc800078e0201 */
[----:B----4-:R-:W-:Y:S01]  /*1360*/  HMUL2 R26, R17, R20.H0_H0 ;  /* 0x20000014111a7232 */ /* 0x010fe20000000000 */
[----:B-1----:R-:W-:-:S05]  /*1370*/  PRMT R15, R16, 0x5410, R15 ;  /* 0x00005410100f7816 */ /* 0x002fca000000000f */
[----:B------:R-:W-:Y:S02]  /*1380*/  HMUL2 R27, R15, R20.H0_H0 ;  /* 0x200000140f1b7232 */ /* 0x000fe40000000000 */
[----:B---3--:R-:W-:-:S03]  /*1390*/  IMAD.IADD R7, R22, 0x1, R7 ;  /* 0x0000000116077824 */ /* 0x008fc600078e0207 */
[----:B------:R1:W-:Y:S02]  /*13a0*/  STL.64 [R10], R26 ;  /* 0x0000001a0a007387 */ /* 0x0003e40000100a00 */
[----:B------:R-:W-:Y:S01]  /*13b0*/  ISETP.GE.AND P0, PT, R7, R18, PT ;  /* 0x000000120700720c */ /* 0x000fe20003f06270 */
[----:B------:R-:W-:-:S12]  /*13c0*/  VIADD R8, R8, 0x1 ;  /* 0x0000000108087836 */ /* 0x000fd80000000000 */
[----:B-1----:R-:W-:Y:S05]  /*13d0*/  @!P0 BRA `(.L_x_2313) ;  /* 0xfffffffc00508947 */ /* 0x002fea000383ffff */
.L_x_2312:
[----:B------:R0:W5:Y:S01]  /*13e0*/  LDL.64 R94, [R1] ;  /* 0x00000000015e7983 */ /* 0x0001620000100a00 */
[----:B------:R-:W1:Y:S01]  /*13f0*/  LDCU UR4, c[0x0][0x3c8] ;  /* 0x00007900ff0477ac */ /* 0x000e620008000800 */
[----:B------:R-:W-:Y:S02]  /*1400*/  IMAD.MOV.U32 R5, RZ, RZ, RZ ;  /* 0x000000ffff057224 */ /* 0x000fe400078e00ff */
[----:B------:R-:W-:Y:S01]  /*1410*/  IMAD.MOV.U32 R10, RZ, RZ, RZ ;  /* 0x000000ffff0a7224 */ /* 0x000fe200078e00ff */
[----:B------:R-:W2:Y:S01]  /*1420*/  LDCU UR10, c[0x0][0x3cc] ;  /* 0x00007980ff0a77ac */ /* 0x000ea20008000800 */
[----:B------:R-:W-:Y:S02]  /*1430*/  IMAD.MOV.U32 R7, RZ, RZ, RZ ;  /* 0x000000ffff077224 */ /* 0x000fe400078e00ff */
        /* <DEDUP_REMOVED lines=16> */
[----:B0-----:R-:W-:-:S05]  /*1540*/  VIMNMX R0, PT, PT, R9, R0, PT ;  /* 0x0000000009007248 */ /* 0x001fca0003fe0100 */
[----:B------:R-:W-:-:S05]  /*1550*/  VIADD R0, R0, -UR4 ;  /* 0x8000000400007c36 */ /* 0x000fca0008000000 */
[----:B------:R-:W-:-:S04]  /*1560*/  SHF.R.S32.HI R3, RZ, 0x1f, R0 ;  /* 0x0000001fff037819 */ /* 0x000fc80000011400 */
[----:B------:R-:W-:-:S04]  /*1570*/  LEA.HI R3, R3, R0, RZ, 0x5 ;  /* 0x0000000003037211 */ /* 0x000fc800078f28ff */
[----:B------:R-:W-:-:S05]  /*1580*/  SHF.R.S32.HI R3, RZ, 0x5, R3 ;  /* 0x00000005ff037819 */ /* 0x000fca0000011403 */
[----:B------:R-:W-:-:S07]  /*1590*/  IMAD R0, R3, 0x6, RZ ;  /* 0x0000000603007824 */ /* 0x000fce00078e02ff */
.L_x_2314:
        /* <DEDUP_REMOVED lines=8> */
.L_x_2315:
        /* <DEDUP_REMOVED lines=8> */
.L_x_2316:
        /* <DEDUP_REMOVED lines=8> */
.L_x_2317:
        /* <DEDUP_REMOVED lines=8> */
.L_x_2318:
[----:B------:R-:W-:Y:S01]  /*17a0*/  IMAD R0, R15, 0x8, R0 ;  /* 0x000000080f007824 */ /* 0x000fe200078e0200 */
[----:B------:R-:W0:Y:S01]  /*17b0*/  LDCU.64 UR6, c[0x0][0x388] ;  /* 0x00007100ff0677ac */ /* 0x000e220008000a00 */
[----:B------:R-:W1:Y:S01]  /*17c0*/  S2UR UR5, SR_CgaCtaId ;  /* 0x00000000000579c3 */ /* 0x000e620000008800 */
[----:B------:R-:W-:Y:S02]  /*17d0*/  VIMNMX R6, PT, PT, R6, UR10, PT ;  /* 0x0000000a06067c48 */ /* 0x000fe4000bfe0100 */
[----:B------:R-:W-:Y:S01]  /*17e0*/  IADD3 R0, PT, PT, R10, R0, R5 ;  /* 0x000000000a007210 */ /* 0x000fe20007ffe005 */
[----:B------:R-:W-:Y:S01]  /*17f0*/  UMOV UR4, 0x400 ;  /* 0x0000040000047882 */ /* 0x000fe20000000000 */
[----:B-----5:R-:W-:Y:S01]  /*1800*/  PRMT R96, R94, 0x7610, R94 ;  /* 0x000076105e607816 */ /* 0x020fe2000000005e */
[----:B------:R-:W-:Y:S01]  /*1810*/  IMAD.MOV.U32 R10, RZ, RZ, RZ ;  /* 0x000000ffff0a7224 */ /* 0x000fe200078e00ff */
[----:B------:R-:W-:Y:S02]  /*1820*/  IADD3 R0, PT, PT, R16, R0, R7 ;  /* 0x0000000010007210 */ /* 0x000fe40007ffe007 */
[----:B------:R-:W-:-:S02]  /*1830*/  PRMT R8, RZ, 0x5410, RZ ;  /* 0x00005410ff087816 */ /* 0x000fc400000000ff */
[----:B------:R-:W-:Y:S01]  /*1840*/  PRMT R7, RZ, 0x5410, RZ ;  /* 0x00005410ff077816 */ /* 0x000fe200000000ff */
[----:B------:R-:W-:Y:S01]  /*1850*/  IMAD R3, R0, R19, RZ ;  /* 0x0000001300037224 */ /* 0x000fe200078e02ff */
[----:B------:R-:W-:Y:S02]  /*1860*/  SHF.R.S32.HI R0, RZ, 0x1f, R4 ;  /* 0x0000001fff007819 */ /* 0x000fe40000011404 */
[----:B------:R-:W-:Y:S02]  /*1870*/  PRMT R5, RZ, 0x5410, RZ ;  /* 0x00005410ff057816 */ /* 0x000fe400000000ff */
[----:B------:R-:W-:-:S04]  /*1880*/  IADD3 R4, P0, PT, R4, R3, RZ ;  /* 0x0000000304047210 */ /* 0x000fc80007f1e0ff */
[----:B------:R-:W-:Y:S01]  /*1890*/  LEA.HI.X.SX32 R3, R3, R0, 0x1, P0 ;  /* 0x0000000003037211 */ /* 0x000fe200000f0eff */
[----:B------:R-:W-:Y:S01]  /*18a0*/  IMAD.SHL.U32 R0, R4, 0x4, RZ ;  /* 0x0000000404007824 */ /* 0x000fe200078e00ff */
[----:B------:R-:W-:Y:S01]  /*18b0*/  ISETP.GT.AND P0, PT, R6, R9, PT ;  /* 0x000000090600720c */ /* 0x000fe20003f04270 */
[----:B-1----:R-:W-:Y:S01]  /*18c0*/  ULEA UR4, UR5, UR4, 0x18 ;  /* 0x0000000405047291 */ /* 0x002fe2000f8ec0ff */
[----:B------:R-:W-:Y:S01]  /*18d0*/  SHF.L.U64.HI R3, R4, 0x2, R3 ;  /* 0x0000000204037819 */ /* 0x000fe20000010203 */
[----:B------:R-:W-:Y:S01]  /*18e0*/  IMAD.IADD R4, R9, 0x1, R14 ;  /* 0x0000000109047824 */ /* 0x000fe200078e020e */
[----:B0-----:R-:W-:Y:S02]  /*18f0*/  IADD3 R16, P1, PT, R0, UR6, RZ ;  /* 0x0000000600107c10 */ /* 0x001fe4000ff3e0ff */
[----:B------:R-:W-:Y:S02]  /*1900*/  PRMT R6, RZ, 0x5410, RZ ;  /* 0x00005410ff067816 */ /* 0x000fe400000000ff */
[----:B------:R-:W-:Y:S01]  /*1910*/  IADD3.X R17, PT, PT, R3, UR7, RZ, P1, !PT ;  /* 0x0000000703117c10 */ /* 0x000fe20008ffe4ff */
[----:B------:R-:W-:-:S04]  /*1920*/  IMAD.MOV.U32 R14, RZ, RZ, R16 ;  /* 0x000000ffff0e7224 */ /* 0x000fc800078e0010 */
[----:B------:R-:W-:Y:S01]  /*1930*/  IMAD.MOV.U32 R15, RZ, RZ, R17 ;  /* 0x000000ffff0f7224 */ /* 0x000fe200078e0011 */
[----:B------:R-:W-:Y:S06]  /*1940*/  @!P0 BRA `(.L_x_2319) ;  /* 0x0000001c00808947 */ /* 0x000fec0003800000 */
[----:B------:R-:W-:Y:S01]  /*1950*/  IMAD.WIDE.U32 R2, R2, 0x100, R12 ;  /* 0x0000010002027825 */ /* 0x000fe200078e000c */
[----:B------:R-:W-:Y:S02]  /*1960*/  VIMNMX R36, PT, PT, R18, UR10, PT ;  /* 0x0000000a12247c48 */ /* 0x000fe4000bfe0100 */
[----:B------:R-:W-:Y:S01]  /*1970*/  PRMT R8, RZ, 0x7610, R8 ;  /* 0x00007610ff087816 */ /* 0x000fe20000000008 */
[----:B------:R-:W-:Y:S01]  /*1980*/  IMAD.MOV.U32 R10, RZ, RZ, RZ ;  /* 0x000000ffff0a7224 */ /* 0x000fe200078e00ff */
[----:B------:R-:W-:-:S05]  /*1990*/  IADD3 R0, P0, PT, R2, 0x2, RZ ;  /* 0x0000000202007810 */ /* 0x000fca0007f1e0ff */
[----:B------:R-:W-:-:S08]  /*19a0*/  IMAD.X R37, RZ, RZ, R3, P0 ;  /* 0x000000ffff257224 */ /* 0x000fd000000e0603 */
.L_x_2322:
[----:B------:R-:W0:Y:S01]  /*19b0*/  LDC R19, c[0x0][0x3ac] ;  /* 0x0000eb00ff137b82 */ /* 0x000e220000000800 */
[----:B------:R-:W-:Y:S01]  /*19c0*/  IMAD.MOV.U32 R2, RZ, RZ, R16 ;  /* 0x000000ffff027224 */ /* 0x000fe200078e0010 */
[----:B------:R-:W-:Y:S01]  /*19d0*/  ISETP.NE.AND P0, PT, R9, R4, PT ;  /* 0x000000040900720c */ /* 0x000fe20003f05270 */
[----:B------:R-:W-:-:S05]  /*19e0*/  IMAD.MOV.U32 R3, RZ, RZ, R17 ;  /* 0x000000ffff037224 */ /* 0x000fca00078e0011 */
[----:B------:R-:W5:Y:S07]  /*19f0*/  LDG.E.128.CONSTANT R28, desc[UR8][R2.64] ;  /* 0x00000008021c7981 */ /* 0x000f6e000c1e9d00 */
[----:B------:R-:W-:Y:S02]  /*1a00*/  @!P0 IMAD R24, R10, 0x8, R1 ;  /* 0x000000080a188824 */ /* 0x000fe400078e0201 */
[----:B------:R-:W-:-:S03]  /*1a10*/  @!P0 IMAD.MOV.U32 R25, RZ, RZ, R37 ;  /* 0x000000ffff198224 */ /* 0x000fc600078e0025 */
[----:B------:R1:W2:Y:S01]  /*1a20*/  @!P0 LDL.64 R40, [R24+0x8] ;  /* 0x0000080018288983 */ /* 0x0002a20000100a00 */
[----:B0-----:R-:W-:-:S04]  /*1a30*/  IMAD.WIDE R32, R19, 0x4, R2 ;  /* 0x0000000413207825 */ /* 0x001fc800078e0202 */
[C---:B------:R-:W-:Y:S02]  /*1a40*/  IMAD.WIDE R26, R19.reuse, 0x4, R32 ;  /* 0x00000004131a7825 */ /* 0x040fe400078e0220 */
[----:B------:R-:W5:Y:S02]  /*1a50*/  LDG.E.128.CONSTANT R32, desc[UR8][R32.64] ;  /* 0x0000000820207981 */ /* 0x000f64000c1e9d00 */
[----:B------:R-:W-:-:S04]  /*1a60*/  IMAD.WIDE R20, R19, 0x4, R26 ;  /* 0x0000000413147825 */ /* 0x000fc800078e021a */
[----:B-1----:R-:W-:Y:S02]  /*1a70*/  @!P0 IMAD.MOV.U32 R24, RZ, RZ, R0 ;  /* 0x000000ffff188224 */ /* 0x002fe400078e0000 */
[----:B------:R-:W-:Y:S02]  /*1a80*/  IMAD.WIDE R16, R19, 0x4, R20 ;  /* 0x0000000413107825 */ /* 0x000fe400078e0214 */
[----:B------:R-:W5:Y:S04]  /*1a90*/  LDG.E.128.CONSTANT R20, desc[UR8][R20.64] ;  /* 0x0000000814147981 */ /* 0x000f68000c1e9d00 */
[----:B------:R0:W5:Y:S04]  /*1aa0*/  @!P0 LDG.E.U16.CONSTANT R38, desc[UR8][R24.64] ;  /* 0x0000000818268981 */ /* 0x000168000c1e9500 */
[----:B------:R0:W5:Y:S01]  /*1ab0*/  LDG.E.128.CONSTANT R12, desc[UR8][R16.64] ;  /* 0x00000008100c7981 */ /* 0x000162000c1e9d00 */
[----:B------:R-:W-:Y:S01]  /*1ac0*/  ISETP.GE.AND P2, PT, R11, 0x1, PT ;  /* 0x000000010b00780c */ /* 0x000fe20003f46270 */
[----:B------:R-:W-:-:S04]  /*1ad0*/  @!P0 VIADD R39, R10, 0x1 ;  /* 0x000000010a278836 */ /* 0x000fc80000000000 */
[----:B------:R-:W-:Y:S01]  /*1ae0*/  @!P0 IMAD.MOV.U32 R10, RZ, RZ, R39 ;  /* 0x000000ffff0a8224 */ /* 0x000fe200078e0027 */
[----:B--2---:R-:W-:Y:S02]  /*1af0*/  @!P0 PRMT R96, R40, 0x7610, R96 ;  /* 0x0000761028608816 */ /* 0x004fe40000000060 */
        /* <DEDUP_REMOVED lines=45> */
[----:B------:R-:W-:Y:S02]  /*1dd0*/  ISETP.NE.AND P1, PT, R11, 0x1, PT ;  /* 0x000000010b00780c */ /* 0x000fe40003f25270 */
[--C-:B--2---:R-:W-:Y:S02]  /*1de0*/  SHF.R.U32.HI R34, RZ, 0x8, R25.reuse ;  /* 0x00000008ff227819 */ /* 0x104fe40000011619 */
[--C-:B------:R-:W-:Y:S02]  /*1df0*/  SHF.R.U32.HI R35, RZ, 0xa, R25.reuse ;  /* 0x0000000aff237819 */ /* 0x100fe40000011619 */
[----:B------:R-:W-:Y:S02]  /*1e00*/  LOP3.LUT R61, R25, 0x3f003f, RZ, 0xc0, !PT ;  /* 0x003f003f193d7812 */ /* 0x000fe400078ec0ff */
[----:B------:R-:W-:-:S02]  /*1e10*/  SHF.R.U32.HI R62, RZ, 0x6, R25 ;  /* 0x00000006ff3e7819 */ /* 0x000fc40000011619 */
[--C-:B------:R-:W-:Y:S02]  /*1e20*/  SHF.R.U32.HI R32, RZ, 0x8, R24.reuse ;  /* 0x00000008ff207819 */ /* 0x100fe40000011618 */
[----:B------:R-:W-:Y:S02]  /*1e30*/  LOP3.LUT R25, R48, 0xf000f, RZ, 0xc0, !PT ;  /* 0x000f000f30197812 */ /* 0x000fe400078ec0ff */
[--C-:B------:R-:W-:Y:S02]  /*1e40*/  SHF.R.U32.HI R33, RZ, 0xa, R24.reuse ;  /* 0x0000000aff217819 */ /* 0x100fe40000011618 */
[----:B------:R-:W-:Y:S02]  /*1e50*/  LOP3.LUT R59, R24, 0x3f003f, RZ, 0xc0, !PT ;  /* 0x003f003f183b7812 */ /* 0x000fe400078ec0ff */
[----:B------:R-:W-:Y:S02]  /*1e60*/  SHF.R.U32.HI R60, RZ, 0x6, R24 ;  /* 0x00000006ff3c7819 */ /* 0x000fe40000011618 */
[----:B------:R-:W-:-:S02]  /*1e70*/  LOP3.LUT R24, R49, 0xf000f, RZ, 0xc0, !PT ;  /* 0x000f000f31187812 */ /* 0x000fc400078ec0ff */
[----:B------:R-:W-:Y:S02]  /*1e80*/  LOP3.LUT R32, R25, 0x300030, R32, 0xf8, !PT ;  /* 0x0030003019207812 */ /* 0x000fe400078ef820 */
[----:B------:R-:W-:Y:S02]  /*1e90*/  SHF.R.U32.HI R70, RZ, 0x8, R26 ;  /* 0x00000008ff467819 */ /* 0x000fe4000001161a */
[----:B------:R-:W-:Y:S02]  /*1ea0*/  LOP3.LUT R25, R68, 0xf000f, RZ, 0xc0, !PT ;  /* 0x000f000f44197812 */ /* 0x000fe400078ec0ff */
[----:B------:R-:W-:Y:S02]  /*1eb0*/  LOP3.LUT R33, R24, 0x300030, R33, 0xf8, !PT ;  /* 0x0030003018217812 */ /* 0x000fe400078ef821 */
[----:B------:R-:W-:Y:S02]  /*1ec0*/  LOP3.LUT R24, R47, 0xf000f, RZ, 0xc0, !PT ;  /* 0x000f000f2f187812 */ /* 0x000fe400078ec0ff */
[----:B------:R-:W-:-:S02]  /*1ed0*/  SHF.R.U32.HI R73, RZ, 0x8, R27 ;  /* 0x00000008ff497819 */ /* 0x000fc4000001161b */
[----:B------:R-:W-:Y:S02]  /*1ee0*/  LOP3.LUT R47, R25, 0x300030, R70, 0xf8, !PT ;  /* 0x00300030192f7812 */ /* 0x000fe400078ef846 */
[----:B------:R-:W-:Y:S02]  /*1ef0*/  LOP3.LUT R25, R42, 0x3f003f, RZ, 0xc0, !PT ;  /* 0x003f003f2a197812 */ /* 0x000fe400078ec0ff */
[----:B------:R-:W-:Y:S02]  /*1f00*/  LOP3.LUT R49, R24, 0x300030, R73, 0xf8, !PT ;  /* 0x0030003018317812 */ /* 0x000fe400078ef849 */
[--C-:B------:R-:W-:Y:S02]  /*1f10*/  SHF.R.U32.HI R71, RZ, 0xa, R26.reuse ;  /* 0x0000000aff477819 */ /* 0x100fe4000001161a */
[----:B------:R-:W-:Y:S02]  /*1f20*/  LOP3.LUT R63, R26, 0x3f003f, RZ, 0xc0, !PT ;  /* 0x003f003f1a3f7812 */ /* 0x000fe400078ec0ff */
[----:B------:R-:W-:-:S02]  /*1f30*/  SHF.R.U32.HI R65, RZ, 0x6, R26 ;  /* 0x00000006ff417819 */ /* 0x000fc4000001161a */
[----:B------:R-:W-:Y:S02]  /*1f40*/  LOP3.LUT R64, R27, 0x3f003f, RZ, 0xc0, !PT ;  /* 0x003f003f1b407812 */ /* 0x000fe400078ec0ff */
[--C-:B------:R-:W-:Y:S02]  /*1f50*/  SHF.R.U32.HI R74, RZ, 0xa, R27.reuse ;  /* 0x0000000aff4a7819 */ /* 0x100fe4000001161b */
[----:B------:R-:W-:Y:S02]  /*1f60*/  SHF.R.U32.HI R66, RZ, 0x6, R27 ;  /* 0x00000006ff427819 */ /* 0x000fe4000001161b */
[----:B------:R-:W-:Y:S01]  /*1f70*/  LOP3.LUT R24, R45, 0x64006400, RZ, 0xfc, !PT ;  /* 0x640064002d187812 */ /* 0x000fe200078efcff */
[----:B------:R-:W-:Y:S01]  /*1f80*/  HADD2 R45, R46, -1056, -1056 ;  /* 0xe420e4202e2d7430 */ /* 0x000fe20000000000 */
[----:B------:R-:W-:Y:S02]  /*1f90*/  LOP3.LUT R25, R25, 0x64006400, RZ, 0xfc, !PT ;  /* 0x6400640019197812 */ /* 0x000fe400078efcff */
[----:B------:R-:W-:Y:S01]  /*1fa0*/  LOP3.LUT R27, R50, 0xf000f, RZ, 0xc0, !PT ;  /* 0x000f000f321b7812 */ /* 0x000fe200078ec0ff */
[----:B------:R-:W-:Y:S01]  /*1fb0*/  HADD2 R46, R24, -1056, -1056 ;  /* 0xe420e420182e7430 */ /* 0x000fe20000000000 */
[----:B------:R-:W-:Y:S01]  /*1fc0*/  LOP3.LUT R26, R67, 0xf000f, RZ, 0xc0, !PT ;  /* 0x000f000f431a7812 */ /* 0x000fe200078ec0ff */
[-C--:B0-----:R-:W-:Y:S01]  /*1fd0*/  HFMA2 R24, R45, R28.reuse, RZ ;  /* 0x0000001c2d187231 */ /* 0x081fe200000000ff */
[----:B------:R-:W-:Y:S01]  /*1fe0*/  LOP3.LUT R42, R41, 0x64006400, RZ, 0xfc, !PT ;  /* 0x64006400292a7812 */ /* 0x000fe200078efcff */
[----:B------:R-:W-:Y:S01]  /*1ff0*/  HADD2 R41, R39, -1056, -1056 ;  /* 0xe420e42027297430 */ /* 0x000fe20000000000 */
[----:B------:R-:W-:Y:S01]  /*2000*/  LOP3.LUT R34, R27, 0x300030, R34, 0xf8, !PT ;  /* 0x003000301b227812 */ /* 0x000fe200078ef822 */
[----:B------:R-:W-:Y:S01]  /*2010*/  HADD2 R39, R40, -1056, -1056 ;  /* 0xe420e42028277430 */ /* 0x000fe20000000000 */
[----:B------:R-:W-:Y:S01]  /*2020*/  LOP3.LUT R35, R26, 0x300030, R35, 0xf8, !PT ;  /* 0x003000301a237812 */ /* 0x000fe200078ef823 */
[----:B------:R-:W-:Y:S01]  /*2030*/  HADD2 R40, R25, -1056, -1056 ;  /* 0xe420e42019287430 */ /* 0x000fe20000000000 */
[----:B------:R-:W-:Y:S01]  /*2040*/  LOP3.LUT R27, R72, 0xf000f, RZ, 0xc0, !PT ;  /* 0x000f000f481b7812 */ /* 0x000fe200078ec0ff */
[----:B------:R-:W-:-:S02]  /*2050*/  HFMA2 R25, R43, R28, RZ.H0_H0 ;  /* 0x0000001c2b197231 */ /* 0x000fc400000400ff */
[-C--:B------:R-:W-:Y:S02]  /*2060*/  HFMA2 R26, R41, R28.reuse, RZ ;  /* 0x0000001c291a7231 */ /* 0x080fe400000000ff */
[----:B------:R-:W-:Y:S01]  /*2070*/  HADD2 R42, R42, -1056, -1056 ;  /* 0xe420e4202a2a7430 */ /* 0x000fe20000000000 */
[----:B------:R-:W-:Y:S01]  /*2080*/  LOP3.LUT R48, R69, 0xf000f, RZ, 0xc0, !PT ;  /* 0x000f000f45307812 */ /* 0x000fe200078ec0ff */
[-C--:B------:R-:W-:Y:S01]  /*2090*/  HFMA2 R68, R46, R29.reuse, R24 ;  /* 0x0000001d2e447231 */ /* 0x080fe20000000018 */
[----:B------:R-:W-:Y:S01]  /*20a0*/  LOP3.LUT R50, R27, 0x300030, R74, 0xf8, !PT ;  /* 0x003000301b327812 */ /* 0x000fe200078ef84a */
[-C--:B------:R-:W-:Y:S02]  /*20b0*/  HFMA2 R69, R44, R29.reuse, R25 ;  /* 0x0000001d2c457231 */ /* 0x080fe40000000019 */
[----:B------:R-:W-:Y:S02]  /*20c0*/  HFMA2 R70, R42, R29, R26 ;  /* 0x0000001d2a467231 */ /* 0x000fe4000000001a */
[----:B------:R-:W-:Y:S01]  /*20d0*/  HFMA2 R28, R39, R28, RZ.H0_H0 ;  /* 0x0000001c271c7231 */ /* 0x000fe200000400ff */
[----:B------:R-:W0:Y:S01]  /*20e0*/  LDS.128 R24, [UR4+0x10] ;  /* 0x00001004ff187984 */ /* 0x000e220008000c00 */
[----:B------:R-:W-:-:S02]  /*20f0*/  LOP3.LUT R48, R48, 0x300030, R71, 0xf8, !PT ;  /* 0x0030003030307812 */ /* 0x000fc400078ef847 */
[----:B------:R-:W-:Y:S01]  /*2100*/  HFMA2 R71, R40, R29, R28 ;  /* 0x0000001d28477231 */ /* 0x000fe2000000001c */
[----:B------:R-:W-:Y:S01]  /*2110*/  LOP3.LUT R28, R57, 0x3f003f, RZ, 0xc0, !PT ;  /* 0x003f003f391c7812 */ /* 0x000fe200078ec0ff */
[----:B------:R-:W-:Y:S01]  /*2120*/  HADD2 R57, R54, -1056, -1056 ;  /* 0xe420e42036397430 */ /* 0x000fe20000000000 */
        /* <DEDUP_REMOVED lines=54> */
[-C--:B------:R-:W-:Y:S02]  /*2490*/  HFMA2 R70, R64, R25.reuse, R70 ;  /* 0x0000001940467231 */ /* 0x080fe40000000046 */
[----:B------:R-:W-:Y:S01]  /*24a0*/  HFMA2 R71, R66, R25, R71 ;  /* 0x0000001942477231 */ /* 0x000fe20000000047 */
[----:B------:R-:W-:Y:S01]  /*24b0*/  LOP3.LUT R25, R35, 0x64006400, RZ, 0xfc, !PT ;  /* 0x6400640023197812 */ /* 0x000fe200078efcff */
[----:B------:R-:W-:-:S02]  /*24c0*/  HADD2 R33, R32, -1056, -1056 ;  /* 0xe420e42020217430 */ /* 0x000fc40000000000 */
[----:B------:R-:W-:Y:S02]  /*24d0*/  HADD2 R35, R34, -1056, -1056 ;  /* 0xe420e42022237430 */ /* 0x000fe40000000000 */
[----:B------:R-:W-:Y:S02]  /*24e0*/  HADD2 R47, R47, -1056, -1056 ;  /* 0xe420e4202f2f7430 */ /* 0x000fe40000000000 */
[-C--:B------:R-:W-:Y:S02]  /*24f0*/  HFMA2 R30, R33, R26.reuse, R30 ;  /* 0x0000001a211e7231 */ /* 0x080fe4000000001e */
[----:B------:R-:W-:Y:S02]  /*2500*/  HADD2 R49, R49, -1056, -1056 ;  /* 0xe420e42031317430 */ /* 0x000fe40000000000 */
        /* <DEDUP_REMOVED lines=62> */
.L_x_2320:
[----:B-----5:R-:W-:Y:S02]  /*28f0*/  @!P0 IMAD.IADD R4, R38, 0x1, R9 ;  /* 0x0000000126048824 */ /* 0x020fe400078e0209 */
[----:B------:R-:W-:Y:S01]  /*2900*/  IMAD.WIDE R16, R19, 0x4, R16 ;  /* 0x0000000413107825 */ /* 0x000fe200078e0210 */
[----:B------:R-:W-:Y:S06]  /*2910*/  @!P2 BRA `(.L_x_2321) ;  /* 0x0000000c006ca947 */ /* 0x000fec0003800000 */
[----:B------:R-:W2:Y:S01]  /*2920*/  LDG.E.128.CONSTANT R24, desc[UR8][R16.64] ;  /* 0x0000000810187981 */ /* 0x000ea2000c1e9d00 */
        /* <DEDUP_REMOVED lines=16> */
[----:B------:R-:W-:Y:S02]  /*2a30*/  LOP3.LUT R28, R21, 0x3f003f, RZ, 0xc0, !PT ;  /* 0x003f003f151c7812 */ /* 0x000fe400078ec0ff */
[----:B------:R-:W-:Y:S02]  /*2a40*/  SHF.R.U32.HI R29, RZ, 0x6, R21 ;  /* 0x00000006ff1d7819 */ /* 0x000fe40000011615 */
        /* <DEDUP_REMOVED lines=13> */
[----:B------:R-:W-:Y:S01]  /*2b20*/  LOP3.LUT R21, R21, 0x64006400, RZ, 0xfc, !PT ;  /* 0x6400640015157812 */ /* 0x000fe200078efcff */
[----:B------:R-:W-:Y:S01]  /*2b30*/  HADD2 R31, R31, -1056, -1056 ;  /* 0xe420e4201f1f7430 */ /* 0x000fe20000000000 */
        /* <DEDUP_REMOVED lines=13> */
[----:B------:R-:W-:Y:S02]  /*2c10*/  ISETP.NE.AND P0, PT, R11, 0x1, PT ;  /* 0x000000010b00780c */ /* 0x000fe40003f05270 */
        /* <DEDUP_REMOVED lines=12> */
[----:B------:R-:W-:Y:S01]  /*2ce0*/  LOP3.LUT R32, R25, 0x300030, R24, 0xf8, !PT ;  /* 0x0030003019207812 */ /* 0x000fe200078ef818 */
[----:B------:R-:W-:Y:S01]  /*2cf0*/  HADD2 R24, R23, -1056, -1056 ;  /* 0xe420e42017187430 */ /* 0x000fe20000000000 */
[----:B------:R-:W-:-:S02]  /*2d00*/  SHF.R.U32.HI R60, RZ, 0xa, R26 ;  /* 0x0000000aff3c7819 */ /* 0x000fc4000001161a */
[----:B------:R-:W-:Y:S02]  /*2d10*/  LOP3.LUT R25, R58, 0xf000f, RZ, 0xc0, !PT ;  /* 0x000f000f3a197812 */ /* 0x000fe400078ec0ff */
[----:B------:R-:W-:Y:S02]  /*2d20*/  LOP3.LUT R40, R33, 0x300030, R40, 0xf8, !PT ;  /* 0x0030003021287812 */ /* 0x000fe400078ef828 */
[----:B------:R-:W-:Y:S02]  /*2d30*/  LOP3.LUT R33, R35, 0x300030, R38, 0xf8, !PT ;  /* 0x0030003023217812 */ /* 0x000fe400078ef826 */
[----:B------:R-:W-:Y:S02]  /*2d40*/  LOP3.LUT R34, R25, 0x300030, R60, 0xf8, !PT ;  /* 0x0030003019227812 */ /* 0x000fe400078ef83c */
[----:B------:R-:W-:Y:S02]  /*2d50*/  SHF.R.U32.HI R59, RZ, 0x8, R26 ;  /* 0x00000008ff3b7819 */ /* 0x000fe4000001161a */
[----:B------:R-:W-:-:S02]  /*2d60*/  LOP3.LUT R45, R26, 0x3f003f, RZ, 0xc0, !PT ;  /* 0x003f003f1a2d7812 */ /* 0x000fc400078ec0ff */
[----:B------:R-:W-:Y:S02]  /*2d70*/  SHF.R.U32.HI R48, RZ, 0x6, R26 ;  /* 0x00000006ff307819 */ /* 0x000fe4000001161a */
[----:B------:R-:W-:Y:S02]  /*2d80*/  LOP3.LUT R38, R39, 0xf000f, RZ, 0xc0, !PT ;  /* 0x000f000f27267812 */ /* 0x000fe400078ec0ff */
[----:B------:R-:W-:Y:S02]  /*2d90*/  LOP3.LUT R25, R20, 0x64006400, RZ, 0xfc, !PT ;  /* 0x6400640014197812 */ /* 0x000fe400078efcff */
[----:B------:R-:W-:Y:S02]  /*2da0*/  SHF.R.U32.HI R26, RZ, 0x8, R27 ;  /* 0x00000008ff1a7819 */ /* 0x000fe4000001161b */
[----:B------:R-:W-:Y:S01]  /*2db0*/  LOP3.LUT R39, R61, 0xf000f, RZ, 0xc0, !PT ;  /* 0x000f000f3d277812 */ /* 0x000fe200078ec0ff */
[----:B------:R-:W-:Y:S01]  /*2dc0*/  HADD2 R25, R25, -1056, -1056 ;  /* 0xe420e42019197430 */ /* 0x000fe20000000000 */
[----:B------:R-:W-:Y:S01]  /*2dd0*/  LOP3.LUT R20, R29, 0x64006400, RZ, 0xfc, !PT ;  /* 0x640064001d147812 */ /* 0x000fe200078efcff */
[----:B------:R-:W-:Y:S01]  /*2de0*/  HADD2 R29, R28, -1056, -1056 ;  /* 0xe420e4201c1d7430 */ /* 0x000fe20000000000 */
[----:B------:R-:W-:-:S02]  /*2df0*/  LOP3.LUT R47, R27, 0x3f003f, RZ, 0xc0, !PT ;  /* 0x003f003f1b2f7812 */ /* 0x000fc400078ec0ff */
[--C-:B------:R-:W-:Y:S01]  /*2e00*/  SHF.R.U32.HI R63, RZ, 0xa, R27.reuse ;  /* 0x0000000aff3f7819 */ /* 0x100fe2000001161b */
[----:B------:R-:W-:Y:S01]  /*2e10*/  HADD2 R28, R20, -1056, -1056 ;  /* 0xe420e420141c7430 */ /* 0x000fe20000000000 */
[----:B------:R-:W-:Y:S01]  /*2e20*/  SHF.R.U32.HI R49, RZ, 0x6, R27 ;  /* 0x00000006ff317819 */ /* 0x000fe2000001161b */
[----:B------:R-:W-:Y:S01]  /*2e30*/  HADD2 R27, R21, -1056, -1056 ;  /* 0xe420e420151b7430 */ /* 0x000fe20000000000 */
[----:B------:R-:W-:Y:S01]  /*2e40*/  LOP3.LUT R39, R39, 0x300030, R26, 0xf8, !PT ;  /* 0x0030003027277812 */ /* 0x000fe200078ef81a */
[----:B------:R-:W-:Y:S02]  /*2e50*/  HADD2 R26, R22, -1056, -1056 ;  /* 0xe420e420161a7430 */ /* 0x000fe40000000000 */
[-C--:B0-----:R-:W-:Y:S02]  /*2e60*/  HFMA2 R20, R31, R12.reuse, RZ ;  /* 0x0000000c1f147231 */ /* 0x081fe400000000ff */
[-C--:B------:R-:W-:Y:S02]  /*2e70*/  HFMA2 R21, R29, R12.reuse, RZ.H0_H0 ;  /* 0x0000000c1d157231 */ /* 0x080fe400000400ff */
[----:B------:R-:W-:Y:S01]  /*2e80*/  HFMA2 R22, R27, R12, RZ ;  /* 0x0000000c1b167231 */ /* 0x000fe200000000ff */
[----:B------:R-:W-:Y:S01]  /*2e90*/  LOP3.LUT R35, R62, 0x300030, R63, 0xf8, !PT ;  /* 0x003000303e237812 */ /* 0x000fe200078ef83f */
[----:B------:R-:W-:-:S02]  /*2ea0*/  HFMA2 R60, R30, R13, R20 ;  /* 0x0000000d1e3c7231 */ /* 0x000fc40000000014 */
[-C--:B------:R-:W-:Y:S02]  /*2eb0*/  HFMA2 R61, R28, R13.reuse, R21 ;  /* 0x0000000d1c3d7231 */ /* 0x080fe40000000015 */
[-C--:B------:R-:W-:Y:S02]  /*2ec0*/  HFMA2 R62, R26, R13.reuse, R22 ;  /* 0x0000000d1a3e7231 */ /* 0x080fe40000000016 */
[----:B------:R-:W-:Y:S01]  /*2ed0*/  HFMA2 R12, R25, R12, RZ.H0_H0 ;  /* 0x0000000c190c7231 */ /* 0x000fe200000400ff */
[----:B------:R-:W0:Y:S01]  /*2ee0*/  LDS.128 R20, [UR4+0x30] ;  /* 0x00003004ff147984 */ /* 0x000e220008000c00 */
[----:B------:R-:W-:Y:S02]  /*2ef0*/  LOP3.LUT R38, R38, 0x300030, R59, 0xf8, !PT ;  /* 0x0030003026267812 */ /* 0x000fe400078ef83b */
        /* <DEDUP_REMOVED lines=125> */
.L_x_2321:
[----:B------:R-:W-:Y:S01]  /*36d0*/  VIADD R9, R9, 0x20 ;  /* 0x0000002009097836 */ /* 0x000fe20000000000 */
[----:B------:R-:W-:Y:S01]  /*36e0*/  IADD3 R0, P1, PT, R0, 0x80, RZ ;  /* 0x0000008000007810 */ /* 0x000fe20007f3e0ff */
[----:B------:R-:W-:Y:S01]  /*36f0*/  UIADD3 UR4, UPT, UPT, UR4, 0x40, URZ ;  /* 0x0000004004047890 */ /* 0x000fe2000fffe0ff */
[----:B------:R-:W-:Y:S02]  /*3700*/  IMAD.WIDE R16, R19, 0x4, R16 ;  /* 0x0000000413107825 */ /* 0x000fe400078e0210 */
[----:B------:R-:W-:Y:S02]  /*3710*/  ISETP.GE.AND P0, PT, R9, R36, PT ;  /* 0x000000240900720c */ /* 0x000fe40003f06270 */
[----:B------:R-:W-:-:S11]  /*3720*/  IMAD.X R37, RZ, RZ, R37, P1 ;  /* 0x000000ffff257224 */ /* 0x000fd600008e0625 */
[----:B------:R-:W-:Y:S05]  /*3730*/  @!P0 BRA `(.L_x_2322) ;  /* 0xffffffe0009c8947 */ /* 0x000fea000383ffff */
[----:B------:R-:W-:-:S07]  /*3740*/  IMAD.WIDE R14, R19, 0x18, R2 ;  /* 0x00000018130e7825 */ /* 0x000fce00078e0202 */
.L_x_2319:
[----:B------:R-:W0:Y:S02]  /*3750*/  LDCU UR5, c[0x0][0x3d0] ;  /* 0x00007a00ff0577ac */ /* 0x000e240008000800 */
[----:B0-----:R-:W-:-:S04]  /*3760*/  VIMNMX R0, PT, PT, R18, UR5, PT ;  /* 0x0000000512007c48 */ /* 0x001fc8000bfe0100 */
[----:B------:R-:W-:-:S13]  /*3770*/  ISETP.GT.AND P0, PT, R0, R9, PT ;  /* 0x000000090000720c */ /* 0x000fda0003f04270 */
[----:B------:R-:W-:Y:S05]  /*3780*/  @!P0 BRA `(.L_x_2323) ;  /* 0x0000001800e08947 */ /* 0x000fea0003800000 */
[----:B------:R-:W0:Y:S01]  /*3790*/  LDC.64 R2, c[0x0][0x3b8] ;  /* 0x0000ee00ff027b82 */ /* 0x000e220000000a00 */
[----:B------:R-:W-:Y:S01]  /*37a0*/  UIADD3 UR4, UPT, UPT, UR4, 0x80, URZ ;  /* 0x0000008004047890 */ /* 0x000fe2000fffe0ff */
[----:B0-----:R-:W-:-:S03]  /*37b0*/  IMAD.WIDE.U32 R2, R9, 0x4, R2 ;  /* 0x0000000409027825 */ /* 0x001fc600078e0002 */
[----:B------:R-:W-:-:S05]  /*37c0*/  IADD3 R2, P0, PT, R2, 0x2, RZ ;  /* 0x0000000202027810 */ /* 0x000fca0007f1e0ff */
[----:B------:R-:W-:-:S08]  /*37d0*/  IMAD.X R3, RZ, RZ, R3, P0 ;  /* 0x000000ffff037224 */ /* 0x000fd000000e0603 */
.L_x_2325:
[----:B------:R-:W0:Y:S01]  /*37e0*/  LDC.64 R18, c[0x0][0x3a8] ;  /* 0x0000ea00ff127b82 */ /* 0x000e220000000a00 */
[----:B------:R-:W-:-:S13]  /*37f0*/  ISETP.NE.AND P0, PT, R9, R4, PT ;  /* 0x000000040900720c */ /* 0x000fda0003f05270 */
[----:B------:R-:W-:Y:S01]  /*3800*/  @!P0 IMAD R32, R10, 0x8, R1 ;  /* 0x000000080a208824 */ /* 0x000fe200078e0201 */
[----:B------:R-:W2:Y:S05]  /*3810*/  @!P0 LDG.E.U16.CONSTANT R16, desc[UR8][R2.64] ;  /* 0x0000000802108981 */ /* 0x000eaa000c1e9500 */
[----:B------:R-:W3:Y:S01]  /*3820*/  @!P0 LDL.64 R32, [R32+0x8] ;  /* 0x0000080020208983 */ /* 0x000ee20000100a00 */
[----:B0-----:R-:W-:-:S03]  /*3830*/  IMAD.WIDE R20, R19, 0x4, R14 ;  /* 0x0000000413147825 */ /* 0x001fc600078e020e */
[----:B------:R-:W5:Y:S01]  /*3840*/  LDG.E.128.CONSTANT R12, desc[UR8][R14.64] ;  /* 0x000000080e0c7981 */ /* 0x000f62000c1e9d00 */
[----:B------:R-:W-:-:S03]  /*3850*/  IMAD.WIDE R24, R19, 0x4, R20 ;  /* 0x0000000413187825 */ /* 0x000fc600078e0214 */
[----:B------:R-:W5:Y:S01]  /*3860*/  LDG.E.128.CONSTANT R20, desc[UR8][R20.64] ;  /* 0x0000000814147981 */ /* 0x000f62000c1e9d00 */
[----:B------:R-:W-:-:S03]  /*3870*/  IMAD.WIDE R86, R19, 0x4, R24 ;  /* 0x0000000413567825 */ /* 0x000fc600078e0218 */
[----:B------:R-:W5:Y:S01]  /*3880*/  LDG.E.128.CONSTANT R24, desc[UR8][R24.64] ;  /* 0x0000000818187981 */ /* 0x000f62000c1e9d00 */
[----:B------:R-:W0:Y:S01]  /*3890*/  S2R R11, SR_CTAID.Y ;  /* 0x00000000000b7919 */ /* 0x000e220000002600 */
[----:B------:R-:W-:Y:S02]  /*38a0*/  @!P0 VIADD R45, R10, 0x1 ;  /* 0x000000010a2d8836 */ /* 0x000fe40000000000 */
[----:B------:R1:W5:Y:S01]  /*38b0*/  LDG.E.128.CONSTANT R28, desc[UR8][R86.64] ;  /* 0x00000008561c7981 */ /* 0x000362000c1e9d00 */
[----:B0-----:R-:W-:-:S05]  /*38c0*/  IMAD R18, R11, -0x2, R18 ;  /* 0xfffffffe0b127824 */ /* 0x001fca00078e0212 */
[----:B------:R-:W-:Y:S01]  /*38d0*/  ISETP.GE.AND P1, PT, R18, 0x1, PT ;  /* 0x000000011200780c */ /* 0x000fe20003f26270 */
[----:B-1----:R-:W-:-:S04]  /*38e0*/  IMAD.WIDE R86, R19, 0x4, R86 ;  /* 0x0000000413567825 */ /* 0x002fc800078e0256 */
[----:B--2---:R-:W-:Y:S01]  /*38f0*/  @!P0 IMAD.IADD R4, R16, 0x1, R9 ;  /* 0x0000000110048824 */ /* 0x004fe200078e0209 */
[----:B---3--:R-:W-:Y:S02]  /*3900*/  @!P0 PRMT R96, R32, 0x7610, R96 ;  /* 0x0000761020608816 */ /* 0x008fe40000000060 */
[----:B------:R-:W-:Y:S01]  /*3910*/  @!P0 PRMT R95, R33, 0x7610, R95 ;  /* 0x00007610215f8816 */ /* 0x000fe2000000005f */
[----:B------:R-:W-:Y:S01]  /*3920*/  VIADD R9, R9, 0x20 ;  /* 0x0000002009097836 */ /* 0x000fe20000000000 */
[----:B------:R-:W-:Y:S02]  /*3930*/  @!P0 PRMT R96, R96, 0x7610, R32 ;  /* 0x0000761060608816 */ /* 0x000fe40000000020 */
[----:B------:R-:W-:Y:S01]  /*3940*/  @!P0 PRMT R95, R95, 0x7610, R33 ;  /* 0x000076105f5f8816 */ /* 0x000fe20000000021 */
[----:B------:R-:W-:Y:S06]  /*3950*/  @!P1 BRA `(.L_x_2324) ;  /* 0x0000001800509947 */ /* 0x000fec0003800000 */
[----:B------:R-:W2:Y:S01]  /*3960*/  LDG.E.128.CONSTANT R32, desc[UR8][R86.64] ;  /* 0x0000000856207981 */ /* 0x000ea2000c1e9d00 */
[----:B-----5:R-:W-:Y:S02]  /*3970*/  SHF.R.U32.HI R36, RZ, 0xf, R12 ;  /* 0x0000000fff247819 */ /* 0x020fe4000001160c */
[----:B------:R-:W-:Y:S02]  /*3980*/  SHF.R.U32.HI R38, RZ, 0xf, R13 ;  /* 0x0000000fff267819 */ /* 0x000fe4000001160d */
        /* <DEDUP_REMOVED lines=12> */
[----:B------:R-:W0:Y:S01]  /*3a50*/  LDS.128 R36, [UR4+-0x80] ;  /* 0xffff8004ff247984 */ /* 0x000e220008000c00 */
[----:B------:R-:W-:Y:S02]  /*3a60*/  LOP3.LUT R16, R13, 0x3e003e0, RZ, 0xc0, !PT ;  /* 0x03e003e00d107812 */ /* 0x000fe400078ec0ff */
[----:B------:R-:W-:Y:S02]  /*3a70*/  SHF.R.U32.HI R48, RZ, 0xa, R13 ;  /* 0x0000000aff307819 */ /* 0x000fe4000001160d */
[C---:B------:R-:W-:Y:S02]  /*3a80*/  LOP3.LUT R66, R15.reuse, 0x1f001f, RZ, 0xc0, !PT ;  /* 0x001f001f0f427812 */ /* 0x040fe400078ec0ff */
[----:B------:R-:W-:-:S02]  /*3a90*/  LOP3.LUT R13, R15, 0x3e003e0, RZ, 0xc0, !PT ;  /* 0x03e003e00f0d7812 */ /* 0x000fc400078ec0ff */
[--C-:B------:R-:W-:Y:S02]  /*3aa0*/  SHF.R.U32.HI R41, RZ, 0xf, R15.reuse ;  /* 0x0000000fff297819 */ /* 0x100fe4000001160f */
[----:B------:R-:W-:Y:S02]  /*3ab0*/  SHF.R.U32.HI R53, RZ, 0xa, R15 ;  /* 0x0000000aff357819 */ /* 0x000fe4000001160f */
[C---:B------:R-:W-:Y:S02]  /*3ac0*/  LOP3.LUT R62, R21.reuse, 0x1f001f, RZ, 0xc0, !PT ;  /* 0x001f001f153e7812 */ /* 0x040fe400078ec0ff */
[----:B------:R-:W-:Y:S02]  /*3ad0*/  LOP3.LUT R15, R21, 0x3e003e0, RZ, 0xc0, !PT ;  /* 0x03e003e0150f7812 */ /* 0x000fe400078ec0ff */
[----:B------:R-:W-:Y:S02]  /*3ae0*/  SHF.R.U32.HI R56, RZ, 0xa, R21 ;  /* 0x0000000aff387819 */ /* 0x000fe40000011615 */
[----:B------:R-:W-:-:S02]  /*3af0*/  SHF.R.U32.HI R21, RZ, 0xe, R22 ;  /* 0x0000000eff157819 */ /* 0x000fc40000011616 */
[----:B------:R-:W-:Y:S02]  /*3b00*/  LOP3.LUT R40, R40, 0x10001, RZ, 0xc0, !PT ;  /* 0x0001000128287812 */ /* 0x000fe400078ec0ff */
[----:B------:R-:W-:Y:S02]  /*3b10*/  SHF.R.U32.HI R82, RZ, 0xd, R26 ;  /* 0x0000000dff527819 */ /* 0x000fe4000001161a */
[----:B------:R-:W-:Y:S02]  /*3b20*/  LOP3.LUT R21, R40, 0x20002, R21, 0xf8, !PT ;  /* 0x0002000228157812 */ /* 0x000fe400078ef815 */
[----:B------:R-:W-:Y:S02]  /*3b30*/  ISETP.NE.AND P1, PT, R18, 0x1, PT ;  /* 0x000000011200780c */ /* 0x000fe40003f25270 */
[----:B------:R-:W-:Y:S02]  /*3b40*/  LOP3.LUT R82, R21, 0x40004, R82, 0xf8, !PT ;  /* 0x0004000415527812 */ /* 0x000fe400078ef852 */
[----:B------:R-:W-:-:S02]  /*3b50*/  LOP3.LUT R63, R22, 0x1f001f, RZ, 0xc0, !PT ;  /* 0x001f001f163f7812 */ /* 0x000fc400078ec0ff */
[----:B------:R-:W-:Y:S02]  /*3b60*/  LOP3.LUT R18, R22, 0x3e003e0, RZ, 0xc0, !PT ;  /* 0x03e003e016127812 */ /* 0x000fe400078ec0ff */
[----:B------:R-:W-:Y:S02]  /*3b70*/  SHF.R.U32.HI R59, RZ, 0xa, R22 ;  /* 0x0000000aff3b7819 */ /* 0x000fe40000011616 */
[----:B------:R-:W-:Y:S02]  /*3b80*/  LOP3.LUT R21, R24, 0x3e003e0, RZ, 0xc0, !PT ;  /* 0x03e003e018157812 */ /* 0x000fe400078ec0ff */
[C---:B------:R-:W-:Y:S02]  /*3b90*/  LOP3.LUT R65, R14.reuse, 0x1f001f, RZ, 0xc0, !PT ;  /* 0x001f001f0e417812 */ /* 0x040fe400078ec0ff */
[----:B------:R-:W-:Y:S02]  /*3ba0*/  LOP3.LUT R11, R14, 0x3e003e0, RZ, 0xc0, !PT ;  /* 0x03e003e00e0b7812 */ /* 0x000fe400078ec0ff */
[----:B------:R-:W-:-:S02]  /*3bb0*/  SHF.R.U32.HI R50, RZ, 0xa, R14 ;  /* 0x0000000aff327819 */ /* 0x000fc4000001160e */
[----:B------:R-:W-:Y:S02]  /*3bc0*/  SHF.R.U32.HI R22, RZ, 0xe, R23 ;  /* 0x0000000eff167819 */ /* 0x000fe40000011617 */
[----:B------:R-:W-:Y:S02]  /*3bd0*/  LOP3.LUT R41, R41, 0x10001, RZ, 0xc0, !PT ;  /* 0x0001000129297812 */ /* 0x000fe400078ec0ff */
[C---:B------:R-:W-:Y:S02]  /*3be0*/  LOP3.LUT R61, R20.reuse, 0x1f001f, RZ, 0xc0, !PT ;  /* 0x001f001f143d7812 */ /* 0x040fe400078ec0ff */
[----:B------:R-:W-:Y:S02]  /*3bf0*/  LOP3.LUT R14, R20, 0x3e003e0, RZ, 0xc0, !PT ;  /* 0x03e003e0140e7812 */ /* 0x000fe400078ec0ff */
[----:B------:R-:W-:Y:S02]  /*3c00*/  SHF.R.U32.HI R54, RZ, 0xa, R20 ;  /* 0x0000000aff367819 */ /* 0x000fe40000011614 */
[----:B------:R-:W-:-:S02]  /*3c10*/  LOP3.LUT R55, R12, 0x1f001f, RZ, 0xc0, !PT ;  /* 0x001f001f0c377812 */ /* 0x000fc400078ec0ff */
[----:B------:R-:W-:Y:S02]  /*3c20*/  LOP3.LUT R17, R12, 0x3e003e0, RZ, 0xc0, !PT ;  /* 0x03e003e00c117812 */ /* 0x000fe400078ec0ff */
[----:B------:R-:W-:Y:S01]  /*3c30*/  SHF.R.U32.HI R47, RZ, 0xa, R12 ;  /* 0x0000000aff2f7819 */ /* 0x000fe2000001160c */
[----:B------:R-:W-:Y:S01]  /*3c40*/  IMAD.MOV.U32 R12, RZ, RZ, 0x2800 ;  /* 0x00002800ff0c7424 */ /* 0x000fe200078e00ff */
[C---:B------:R-:W-:Y:S02]  /*3c50*/  LOP3.LUT R64, R23.reuse, 0x1f001f, RZ, 0xc0, !PT ;  /* 0x001f001f17407812 */ /* 0x040fe400078ec0ff */
[----:B------:R-:W-:Y:S02]  /*3c60*/  LOP3.LUT R20, R23, 0x3e003e0, RZ, 0xc0, !PT ;  /* 0x03e003e017147812 */ /* 0x000fe400078ec0ff */
[----:B------:R-:W-:Y:S02]  /*3c70*/  SHF.R.U32.HI R60, RZ, 0xa, R23 ;  /* 0x0000000aff3c7819 */ /* 0x000fe40000011617 */
[----:B------:R-:W-:-:S02]  /*3c80*/  LOP3.LUT R46, R27, 0x3e003e0, RZ, 0xc0, !PT ;  /* 0x03e003e01b2e7812 */ /* 0x000fc400078ec0ff */
[----:B------:R-:W-:Y:S02]  /*3c90*/  LOP3.LUT R23, R16, 0x64006400, RZ, 0xfc, !PT ;  /* 0x6400640010177812 */ /* 0x000fe400078efcff */
[----:B------:R-:W-:Y:S02]  /*3ca0*/  LOP3.LUT R21, R21, 0x64006400, RZ, 0xfc, !PT ;  /* 0x6400640015157812 */ /* 0x000fe400078efcff */
[----:B------:R-:W-:Y:S01]  /*3cb0*/  LOP3.LUT R22, R41, 0x20002, R22, 0xf8, !PT ;  /* 0x0002000229167812 */ /* 0x000fe200078ef816 */
[----:B------:R-:W-:Y:S01]  /*3cc0*/  HFMA2 R68, R23, R12.H0_H0, -48, -48 ;  /* 0xd200d20017447431 */ /* 0x000fe2000004000c */
[----:B------:R-:W-:Y:S02]  /*3cd0*/  SHF.R.U32.HI R83, RZ, 0xd, R27 ;  /* 0x0000000dff537819 */ /* 0x000fe4000001161b */
[----:B------:R-:W-:Y:S02]  /*3ce0*/  LOP3.LUT R40, R25, 0x3e003e0, RZ, 0xc0, !PT ;  /* 0x03e003e019287812 */ /* 0x000fe400078ec0ff */
[----:B------:R-:W-:-:S02]  /*3cf0*/  LOP3.LUT R71, R18, 0x64006400, RZ, 0xfc, !PT ;  /* 0x6400640012477812 */ /* 0x000fc400078efcff */
[----:B------:R-:W-:Y:S01]  /*3d00*/  LOP3.LUT R79, R46, 0x64006400, RZ, 0xfc, !PT ;  /* 0x640064002e4f7812 */ /* 0x000fe200078efcff */
[-C--:B------:R-:W-:Y:S01]  /*3d10*/  HFMA2 R46, R21, R12.reuse.H0_H0, -48, -48 ;  /* 0xd200d200152e7431 */ /* 0x080fe2000004000c */
        /* <DEDUP_REMOVED lines=33> */
[----:B------:R-:W-:Y:S01]  /*3f30*/  HFMA2 R70, R17, R12.H0_H0, -48, -48 ;  /* 0xd200d20011467431 */ /* 0x000fe2000004000c */
[----:B------:R-:W-:Y:S01]  /*3f40*/  LOP3.LUT R48, R48, 0x1f001f, RZ, 0xc0, !PT ;  /* 0x001f001f30307812 */ /* 0x000fe200078ec0ff */
[----:B------:R-:W-:-:S02]  /*3f50*/  HADD2 R55, R66, -1040, -1040 ;  /* 0xe410e41042377430 */ /* 0x000fc40000000000 */
[----:B0-----:R-:W-:Y:S02]  /*3f60*/  HFMA2 R66, R81, R36, RZ ;  /* 0x0000002451427231 */ /* 0x001fe400000000ff */
[-C--:B------:R-:W-:Y:S01]  /*3f70*/  HFMA2 R17, R13, R12.reuse.H0_H0, -48, -48 ;  /* 0xd200d2000d117431 */ /* 0x080fe2000004000c */
[----:B------:R-:W-:Y:S01]  /*3f80*/  LOP3.LUT R47, R47, 0x64006400, RZ, 0xfc, !PT ;  /* 0x640064002f2f7812 */ /* 0x000fe200078efcff */
[-C--:B------:R-:W-:Y:S02]  /*3f90*/  HFMA2 R51, R51, R12.reuse.H0_H0, -48, -48 ;  /* 0xd200d20033337431 */ /* 0x080fe4000004000c */
[----:B------:R-:W-:Y:S02]  /*3fa0*/  HFMA2 R66, R70, R37, R66 ;  /* 0x0000002546427231 */ /* 0x000fe40000000042 */
        /* <DEDUP_REMOVED lines=8> */
[----:B------:R-:W-:Y:S01]  /*4030*/  HFMA2 R65, R79, R36, RZ.H0_H0 ;  /* 0x000000244f417231 */ /* 0x000fe200000400ff */
[----:B------:R-:W-:-:S02]  /*4040*/  LOP3.LUT R54, R54, 0x1f001f, RZ, 0xc0, !PT ;  /* 0x001f001f36367812 */ /* 0x000fc400078ec0ff */
[----:B------:R-:W-:Y:S01]  /*4050*/  LOP3.LUT R56, R56, 0x1f001f, RZ, 0xc0, !PT ;  /* 0x001f001f38387812 */ /* 0x000fe200078ec0ff */
[----:B------:R-:W-:Y:S01]  /*4060*/  HFMA2 R65, R68, R37, R65 ;  /* 0x0000002544417231 */ /* 0x000fe20000000041 */
[----:B------:R-:W-:Y:S01]  /*4070*/  LOP3.LUT R59, R59, 0x1f001f, RZ, 0xc0, !PT ;  /* 0x001f001f3b3b7812 */ /* 0x000fe200078ec0ff */
[----:B------:R-:W-:Y:S01]  /*4080*/  HADD2 R64, R62, -1040, -1040 ;  /* 0xe410e4103e407430 */ /* 0x000fe20000000000 */
[----:B------:R-:W-:Y:S02]  /*4090*/  LOP3.LUT R60, R60, 0x1f001f, RZ, 0xc0, !PT ;  /* 0x001f001f3c3c7812 */ /* 0x000fe400078ec0ff */
[----:B------:R-:W-:Y:S02]  /*40a0*/  LOP3.LUT R54, R54, 0x64006400, RZ, 0xfc, !PT ;  /* 0x6400640036367812 */ /* 0x000fe400078efcff */
[----:B------:R-:W-:Y:S02]  /*40b0*/  LOP3.LUT R56, R56, 0x64006400, RZ, 0xfc, !PT ;  /* 0x6400640038387812 */ /* 0x000fe400078efcff */
[----:B------:R-:W-:Y:S01]  /*40c0*/  LOP3.LUT R59, R59, 0x64006400, RZ, 0xfc, !PT ;  /* 0x640064003b3b7812 */ /* 0x000fe200078efcff */
[----:B------:R-:W-:-:S04]  /*40d0*/  HADD2 R62, R54, -1040, -1040 ;  /* 0xe410e410363e7430 */ /* 0x000fc80000000000 */
[----:B------:R-:W-:Y:S01]  /*40e0*/  HADD2 R54, R59, -1040, -1040 ;  /* 0xe410e4103b367430 */ /* 0x000fe20000000000 */
[----:B------:R-:W-:Y:S02]  /*40f0*/  LOP3.LUT R59, R24, 0x1f001f, RZ, 0xc0, !PT ;  /* 0x001f001f183b7812 */ /* 0x000fe400078ec0ff */
[----:B------:R-:W-:Y:S02]  /*4100*/  SHF.R.U32.HI R24, RZ, 0xa, R24 ;  /* 0x0000000aff187819 */ /* 0x000fe40000011618 */
[----:B------:R-:W-:Y:S02]  /*4110*/  LOP3.LUT R59, R59, 0x64006400, RZ, 0xfc, !PT ;  /* 0x640064003b3b7812 */ /* 0x000fe400078efcff */
[----:B------:R-:W-:-:S04]  /*4120*/  LOP3.LUT R24, R24, 0x1f001f, RZ, 0xc0, !PT ;  /* 0x001f001f18187812 */ /* 0x000fc800078ec0ff */
[----:B------:R-:W-:-:S05]  /*4130*/  LOP3.LUT R24, R24, 0x64006400, RZ, 0xfc, !PT ;  /* 0x6400640018187812 */ /* 0x000fca00078efcff */
[----:B------:R-:W-:Y:S01]  /*4140*/  HADD2 R77, R24, -1040, -1040 ;  /* 0xe410e410184d7430 */ /* 0x000fe20000000000 */
[----:B------:R-:W-:-:S04]  /*4150*/  LOP3.LUT R24, R30, 0x1f001f, RZ, 0xc0, !PT ;  /* 0x001f001f1e187812 */ /* 0x000fc800078ec0ff */
[----:B------:R-:W-:Y:S02]  /*4160*/  LOP3.LUT R24, R24, 0x64006400, RZ, 0xfc, !PT ;  /* 0x6400640018187812 */ /* 0x000fe400078efcff */
[----:B--2---:R-:W-:Y:S02]  /*4170*/  LOP3.LUT R16, R32, 0x3e003e0, RZ, 0xc0, !PT ;  /* 0x03e003e020107812 */ /* 0x004fe400078ec0ff */
[----:B------:R-:W-:Y:S02]  /*4180*/  LOP3.LUT R18, R33, 0x3e003e0, RZ, 0xc0, !PT ;  /* 0x03e003e021127812 */ /* 0x000fe400078ec0ff */
[----:B------:R-:W-:Y:S02]  /*4190*/  LOP3.LUT R20, R34, 0x3e003e0, RZ, 0xc0, !PT ;  /* 0x03e003e022147812 */ /* 0x000fe400078ec0ff */
[----:B------:R-:W-:Y:S02]  /*41a0*/  LOP3.LUT R21, R16, 0x64006400, RZ, 0xfc, !PT ;  /* 0x6400640010157812 */ /* 0x000fe400078efcff */
[----:B------:R-:W-:-:S02]  /*41b0*/  LOP3.LUT R23, R18, 0x64006400, RZ, 0xfc, !PT ;  /* 0x6400640012177812 */ /* 0x000fc400078efcff */
[----:B------:R-:W-:Y:S01]  /*41c0*/  LOP3.LUT R67, R20, 0x64006400, RZ, 0xfc, !PT ;  /* 0x6400640014437812 */ /* 0x000fe200078efcff */
[-C--:B------:R-:W-:Y:S01]  /*41d0*/  HFMA2 R18, R21, R12.reuse.H0_H0, -48, -48 ;  /* 0xd200d20015127431 */ /* 0x080fe2000004000c */
[----:B------:R-:W-:Y:S01]  /*41e0*/  LOP3.LUT R14, R35, 0x3e003e0, RZ, 0xc0, !PT ;  /* 0x03e003e0230e7812 */ /* 0x000fe200078ec0ff */
[-C--:B------:R-:W-:Y:S02]  /*41f0*/  HFMA2 R16, R23, R12.reuse.H0_H0, -48, -48 ;  /* 0xd200d20017107431 */ /* 0x080fe4000004000c */
[----:B------:R-:W0:Y:S01]  /*4200*/  LDS.128 R20, [UR4+-0x70] ;  /* 0xffff9004ff147984 */ /* 0x000e220008000c00 */
[----:B------:R-:W-:Y:S01]  /*4210*/  LOP3.LUT R69, R14, 0x64006400, RZ, 0xfc, !PT ;  /* 0x640064000e457812 */ /* 0x000fe200078efcff */
[----:B------:R-:W-:Y:S02]  /*4220*/  HFMA2 R14, R67, R12.H0_H0, -48, -48 ;  /* 0xd200d200430e7431 */ /* 0x000fe4000004000c */
[----:B------:R-:W-:Y:S02]  /*4230*/  HFMA2 R67, R57, R36, RZ ;  /* 0x0000002439437231 */ /* 0x000fe400000000ff */
[----:B------:R-:W-:-:S02]  /*4240*/  HFMA2 R12, R69, R12.H0_H0, -48, -48 ;  /* 0xd200d200450c7431 */ /* 0x000fc4000004000c */
[----:B------:R-:W-:Y:S02]  /*4250*/  HFMA2 R69, R55, R36, RZ.H0_H0 ;  /* 0x0000002437457231 */ /* 0x000fe400000400ff */
[-C--:B------:R-:W-:Y:S01]  /*4260*/  HFMA2 R36, R58, R37.reuse, R67 ;  /* 0x000000253a247231 */ /* 0x080fe20000000043 */
[----:B------:R-:W-:Y:S01]  /*4270*/  LOP3.LUT R67, R50, 0x1f001f, RZ, 0xc0, !PT ;  /* 0x001f001f32437812 */ /* 0x000fe200078ec0ff */
[----:B------:R-:W-:Y:S01]  /*4280*/  HFMA2 R37, R52, R37, R69 ;  /* 0x0000002534257231 */ /* 0x000fe20000000045 */
[----:B------:R-:W-:Y:S02]  /*4290*/  LOP3.LUT R69, R53, 0x1f001f, RZ, 0xc0, !PT ;  /* 0x001f001f35457812 */ /* 0x000fe400078ec0ff */
[----:B------:R-:W-:Y:S02]  /*42a0*/  LOP3.LUT R50, R63, 0x64006400, RZ, 0xfc, !PT ;  /* 0x640064003f327812 */ /* 0x000fe400078efcff */
[----:B------:R-:W-:Y:S01]  /*42b0*/  LOP3.LUT R53, R67, 0x64006400, RZ, 0xfc, !PT ;  /* 0x6400640043357812 */ /* 0x000fe200078efcff */
[----:B------:R-:W-:Y:S01]  /*42c0*/  HADD2 R67, R48, -1040, -1040 ;  /* 0xe410e41030437430 */ /* 0x000fe20000000000 */
        /* <DEDUP_REMOVED lines=9> */
[-C--:B------:R-:W-:Y:S02]  /*4360*/  HFMA2 R36, R50, R39.reuse, R36 ;  /* 0x0000002732247231 */ /* 0x080fe40000000024 */
[----:B------:R-:W-:Y:S02]  /*4370*/  HFMA2 R65, R67, R38, R65 ;  /* 0x0000002643417231 */ /* 0x000fe40000000041 */
[-C--:B------:R-:W-:Y:S02]  /*4380*/  HFMA2 R37, R48, R39.reuse, R37 ;  /* 0x0000002730257231 */ /* 0x080fe40000000025 */
[----:B------:R-:W-:Y:S02]  /*4390*/  HADD2 R66, R61, -1040, -1040 ;  /* 0xe410e4103d427430 */ /* 0x000fe40000000000 */
[----:B------:R-:W-:-:S02]  /*43a0*/  HFMA2 R65, R64, R39, R65 ;  /* 0x0000002740417231 */ /* 0x000fc40000000041 */
[----:B------:R-:W-:Y:S02]  /*43b0*/  HFMA2 R63, R66, R39, R63 ;  /* 0x00000027423f7231 */ /* 0x000fe4000000003f */
[-C--:B0-----:R-:W-:Y:S02]  /*43c0*/  HFMA2 R61, R41, R20.reuse, R37 ;  /* 0x00000014293d7231 */ /* 0x081fe40000000025 */
[-C--:B------:R-:W-:Y:S02]  /*43d0*/  HFMA2 R71, R43, R20.reuse, R36 ;  /* 0x000000142b477231 */ /* 0x080fe40000000024 */
[-C--:B------:R-:W-:Y:S01]  /*43e0*/  HFMA2 R72, R49, R20.reuse, R65 ;  /* 0x0000001431487231 */ /* 0x080fe20000000041 */
[----:B------:R-:W0:Y:S01]  /*43f0*/  LDS.128 R36, [UR4+-0x60] ;  /* 0xffffa004ff247984 */ /* 0x000e220008000c00 */
[----:B------:R-:W-:Y:S01]  /*4400*/  HFMA2 R63, R51, R20, R63 ;  /* 0x00000014333f7231 */ /* 0x000fe2000000003f */
[----:B------:R-:W-:Y:S01]  /*4410*/  LOP3.LUT R20, R60, 0x64006400, RZ, 0xfc, !PT ;  /* 0x640064003c147812 */ /* 0x000fe200078efcff */
[----:B------:R-:W-:-:S02]  /*4420*/  HADD2 R60, R56, -1040, -1040 ;  /* 0xe410e410383c7430 */ /* 0x000fc40000000000 */
[-C--:B------:R-:W-:Y:S01]  /*4430*/  HFMA2 R71, R54, R21.reuse, R71 ;  /* 0x0000001536477231 */ /* 0x080fe20000000047 */
        /* <DEDUP_REMOVED lines=16> */
[----:B------:R-:W-:Y:S01]  /*4540*/  HADD2 R59, R74, -1040, -1040 ;  /* 0xe410e4104a3b7430 */ /* 0x000fe20000000000 */
[----:B------:R-:W-:Y:S01]  /*4550*/  LOP3.LUT R25, R25, 0x1f001f, RZ, 0xc0, !PT ;  /* 0x001f001f19197812 */ /* 0x000fe200078ec0ff */
[-C--:B------:R-:W-:Y:S01]  /*4560*/  HFMA2 R20, R65, R22.reuse, R20 ;  /* 0x0000001641147231 */ /* 0x080fe20000000014 */
[----:B------:R-:W-:Y:S01]  /*4570*/  SHF.R.U32.HI R27, RZ, 0xa, R27 ;  /* 0x0000000aff1b7819 */ /* 0x000fe2000001161b */
        /* <DEDUP_REMOVED lines=24> */
[--C-:B------:R-:W-:Y:S01]  /*4700*/  SHF.R.U32.HI R23, RZ, 0xc, R28.reuse ;  /* 0x0000000cff177819 */ /* 0x100fe2000001161c */
[----:B------:R-:W-:Y:S01]  /*4710*/  HFMA2 R21, R71, R36, R21 ;  /* 0x0000002447157231 */ /* 0x000fe20000000015 */
[----:B------:R-:W-:Y:S01]  /*4720*/  SHF.R.U32.HI R28, RZ, 0xa, R28 ;  /* 0x0000000aff1c7819 */ /* 0x000fe2000001161c */
[----:B------:R-:W-:Y:S01]  /*4730*/  HADD2 R72, R24, -1040, -1040 ;  /* 0xe410e41018487430 */ /* 0x000fe20000000000 */
[----:B------:R-:W-:Y:S01]  /*4740*/  LOP3.LUT R24, R78, 0x80008, R23, 0xf8, !PT ;  /* 0x000800084e187812 */ /* 0x000fe200078ef817 */
        /* <DEDUP_REMOVED lines=8> */
[----:B------:R-:W-:Y:S01]  /*47d0*/  LOP3.LUT R26, R82, 0x80008, R23, 0xf8, !PT ;  /* 0x00080008521a7812 */ /* 0x000fe200078ef817 */
[-C--:B------:R-:W-:Y:S01]  /*47e0*/  HFMA2 R37, R13, R38.reuse, R20 ;  /* 0x000000260d257231 */ /* 0x080fe20000000014 */
[----:B------:R-:W-:Y:S01]  /*47f0*/  LOP3.LUT R27, R83, 0x80008, R22, 0xf8, !PT ;  /* 0x00080008531b7812 */ /* 0x000fe200078ef816 */
[-C--:B------:R-:W-:Y:S01]  /*4800*/  HFMA2 R83, R11, R38.reuse, R21 ;  /* 0x000000260b537231 */ /* 0x080fe20000000015 */
[--C-:B------:R-:W-:Y:S01]  /*4810*/  SHF.R.U32.HI R25, RZ, 0xc, R29.reuse ;  /* 0x0000000cff197819 */ /* 0x100fe2000001161d */
[----:B------:R-:W0:Y:S01]  /*4820*/  LDS.128 R20, [UR4+-0x50] ;  /* 0xffffb004ff147984 */ /* 0x000e220008000c00 */
        /* <DEDUP_REMOVED lines=15> */
[----:B------:R-:W-:Y:S01]  /*4920*/  LOP3.LUT R25, R80, 0x80008, R25, 0xf8, !PT ;  /* 0x0008000850197812 */ /* 0x000fe200078ef819 */
[----:B------:R-:W-:Y:S02]  /*4930*/  HADD2 R80, R29, -1040, -1040 ;  /* 0xe410e4101d507430 */ /* 0x000fe40000000000 */
[-C--:B------:R-:W-:Y:S02]  /*4940*/  HFMA2 R29, R78, R39.reuse, R37 ;  /* 0x000000274e1d7231 */ /* 0x080fe40000000025 */
[----:B------:R-:W-:Y:S02]  /*4950*/  HADD2 R38, R31, -1040, -1040 ;  /* 0xe410e4101f267430 */ /* 0x000fe40000000000 */
[----:B------:R-:W-:-:S02]  /*4960*/  HFMA2 R28, R82, R39, R85 ;  /* 0x00000027521c7231 */ /* 0x000fc40000000055 */
[-C--:B------:R-:W-:Y:S01]  /*4970*/  HFMA2 R84, R80, R39.reuse, R84 ;  /* 0x0000002750547231 */ /* 0x080fe20000000054 */
[----:B------:R-:W-:Y:S01]  /*4980*/  LOP3.LUT R37, R32, 0x1f001f, RZ, 0xc0, !PT ;  /* 0x001f001f20257812 */ /* 0x000fe200078ec0ff */
[----:B------:R-:W-:Y:S01]  /*4990*/  HFMA2 R30, R38, R39, R83 ;  /* 0x00000027261e7231 */ /* 0x000fe20000000053 */
        /* <DEDUP_REMOVED lines=10> */
[-C--:B0-----:R-:W-:Y:S02]  /*4a40*/  HFMA2 R31, R37, R20.reuse, R28 ;  /* 0x00000014251f7231 */ /* 0x081fe4000000001c */
[----:B------:R-:W-:Y:S02]  /*4a50*/  HADD2 R85, R85, -1040, -1040 ;  /* 0xe410e41055557430 */ /* 0x000fe40000000000 */
[----:B------:R-:W-:-:S02]  /*4a60*/  HFMA2 R84, R39, R20, R84 ;  /* 0x0000001427547231 */ /* 0x000fc40000000054 */
[-C--:B------:R-:W-:Y:S02]  /*4a70*/  HFMA2 R28, R83, R20.reuse, R29 ;  /* 0x00000014531c7231 */ /* 0x080fe4000000001d */
[----:B------:R-:W-:Y:S02]  /*4a80*/  HFMA2 R30, R85, R20, R30 ;  /* 0x00000014551e7231 */ /* 0x000fe4000000001e */
[-C--:B------:R-:W-:Y:S02]  /*4a90*/  HFMA2 R29, R18, R21.reuse, R31 ;  /* 0x00000015121d7231 */ /* 0x080fe4000000001f */
[-C--:B------:R-:W-:Y:S02]  /*4aa0*/  HFMA2 R20, R16, R21.reuse, R84 ;  /* 0x0000001510147231 */ /* 0x080fe40000000054 */
[-C--:B------:R-:W-:Y:S02]  /*4ab0*/  HFMA2 R28, R14, R21.reuse, R28 ;  /* 0x000000150e1c7231 */ /* 0x080fe4000000001c */
[----:B------:R-:W-:Y:S01]  /*4ac0*/  HFMA2 R21, R12, R21, R30 ;  /* 0x000000150c157231 */ /* 0x000fe2000000001e */
[----:B------:R-:W-:-:S02]  /*4ad0*/  SHF.R.U32.HI R31, RZ, 0xb, R32 ;  /* 0x0000000bff1f7819 */ /* 0x000fc40000011620 */
[----:B------:R-:W-:Y:S02]  /*4ae0*/  SHF.R.U32.HI R30, RZ, 0xb, R33 ;  /* 0x0000000bff1e7819 */ /* 0x000fe40000011621 */
[----:B------:R-:W-:Y:S02]  /*4af0*/  LOP3.LUT R24, R24, 0x100010, R31, 0xf8, !PT ;  /* 0x0010001018187812 */ /* 0x000fe400078ef81f */
[----:B------:R-:W-:Y:S02]  /*4b00*/  LOP3.LUT R25, R25, 0x100010, R30, 0xf8, !PT ;  /* 0x0010001019197812 */ /* 0x000fe400078ef81e */
[----:B------:R-:W-:Y:S02]  /*4b10*/  SHF.R.U32.HI R32, RZ, 0xa, R32 ;  /* 0x0000000aff207819 */ /* 0x000fe40000011620 */
        /* <DEDUP_REMOVED lines=53> */
[----:B------:R-:W-:Y:S01]  /*4e70*/  HFMA2 R20, R52, R21, R20 ;  /* 0x0000001534147231 */ /* 0x000fe20000000014 */
[----:B------:R-:W0:Y:S01]  /*4e80*/  LDS.128 R28, [UR4+0x20] ;  /* 0x00002004ff1c7984 */ /* 0x000e220008000c00 */
        /* <DEDUP_REMOVED lines=14> */
[-C--:B------:R-:W-:Y:S01]  /*4f70*/  HFMA2 R20, R56, R25.reuse, R20 ;  /* 0x0000001938147231 */ /* 0x080fe20000000014 */
[----:B------:R-:W1:Y:S01]  /*4f80*/  LDS.128 R32, [UR4+0x30] ;  /* 0x00003004ff207984 */ /* 0x000e620008000c00 */
        /* <DEDUP_REMOVED lines=49> */
.L_x_2324:
[----:B------:R-:W-:Y:S01]  /*52a0*/  ISETP.GE.AND P1, PT, R9, R0, PT ;  /* 0x000000000900720c */ /* 0x000fe20003f26270 */
[----:B------:R-:W-:Y:S01]  /*52b0*/  UIADD3 UR4, UPT, UPT, UR4, 0x40, URZ ;  /* 0x0000004004047890 */ /* 0x000fe2000fffe0ff */
[----:B------:R-:W-:Y:S01]  /*52c0*/  IADD3 R2, P2, PT, R2, 0x80, RZ ;  /* 0x0000008002027810 */ /* 0x000fe20007f5e0ff */
[----:B------:R-:W-:Y:S02]  /*52d0*/  @!P0 IMAD.MOV.U32 R10, RZ, RZ, R45 ;  /* 0x000000ffff0a8224 */ /* 0x000fe400078e002d */
[----:B-----5:R-:W-:-:S04]  /*52e0*/  IMAD.WIDE R14, R19, 0x4, R86 ;  /* 0x00000004130e7825 */ /* 0x020fc800078e0256 */
[----:B------:R-:W-:-:S04]  /*52f0*/  IMAD.X R3, RZ, RZ, R3, P2 ;  /* 0x000000ffff037224 */ /* 0x000fc800010e0603 */
[----:B------:R-:W-:Y:S05]  /*5300*/  @!P1 BRA `(.L_x_2325) ;  /* 0xffffffe400349947 */ /* 0x000fea000383ffff */
.L_x_2323:
[----:B------:R-:W0:Y:S01]  /*5310*/  S2R R0, SR_CTAID.Y ;  /* 0x0000000000007919 */ /* 0x000e220000002600 */
[----:B------:R-:W0:Y:S02]  /*5320*/  LDC R3, c[0x0][0x3a8] ;  /* 0x0000ea00ff037b82 */ /* 0x000e240000000800 */
[----:B0-----:R-:W-:-:S05]  /*5330*/  IMAD R4, R0, -0x2, R3 ;  /* 0xfffffffe00047824 */ /* 0x001fca00078e0203 */
[----:B------:R-:W-:-:S13]  /*5340*/  ISETP.GT.AND P0, PT, R4, RZ, PT ;  /* 0x000000ff0400720c */ /* 0x000fda0003f04270 */
[----:B------:R-:W-:Y:S05]  /*5350*/  @!P0 EXIT ;  /* 0x000000000000894d */ /* 0x000fea0003800000 */
[----:B------:R-:W0:Y:S01]  /*5360*/  S2R R2, SR_CTAID.X ;  /* 0x0000000000027919 */ /* 0x000e220000002500 */
[----:B------:R-:W1:Y:S01]  /*5370*/  LDC.64 R10, c[0x0][0x3a0] ;  /* 0x0000e800ff0a7b82 */ /* 0x000e620000000a00 */
[----:B------:R-:W-:Y:S01]  /*5380*/  IMAD R3, R0, R19, RZ ;  /* 0x0000001300037224 */ /* 0x000fe200078e02ff */
[----:B------:R-:W0:Y:S02]  /*5390*/  S2R R9, SR_TID.X ;  /* 0x0000000000097919 */ /* 0x000e240000002100 */
[----:B0-----:R-:W-:-:S04]  /*53a0*/  IMAD R0, R2, 0x40, R9 ;  /* 0x0000004002007824 */ /* 0x001fc800078e0209 */
[----:B------:R-:W-:-:S04]  /*53b0*/  IMAD R0, R0, 0x2, R3 ;  /* 0x0000000200007824 */ /* 0x000fc800078e0203 */
[----:B------:R-:W-:-:S04]  /*53c0*/  IMAD.SHL.U32 R3, R0, 0x2, RZ ;  /* 0x0000000200037824 */ /* 0x000fc800078e00ff */
        /* <DEDUP_REMOVED lines=8> */
.L_x_2329:
[----:B------:R-:W0:Y:S02]  /*5450*/  LDS R2, [R0] ;  /* 0x0000000000027984 */ /* 0x000e240000000800 */
[----:B0-----:R-:W-:-:S05]  /*5460*/  HADD2 R3, R2, R8 ;  /* 0x0000000802037230 */ /* 0x001fca0000000000 */
[----:B------:R-:W0:Y:S02]  /*5470*/  ATOMS.CAST.SPIN P0, [R0], R2, R3 ;  /* 0x000000020000758d */ /* 0x000e240001800003 */
[----:B0-----:R-:W-:Y:S05]  /*5480*/  @!P0 BRA `(.L_x_2329) ;  /* 0xfffffffc00f08947 */ /* 0x001fea000383ffff */
[----:B------:R-:W-:Y:S05]  /*5490*/  BRA `(.L_x_2327) ;  /* 0x00000000000c7947 */ /* 0x000fea0003800000 */
.L_x_2328:
[----:B------:R-:W2:Y:S02]  /*54a0*/  LD.E R0, desc[UR8][R10.64] ;  /* 0x000000080a007980 */ /* 0x000ea4000c101900 */
[----:B--2---:R-:W-:-:S05]  /*54b0*/  IMAD.IADD R3, R8, 0x1, R0 ;  /* 0x0000000108037824 */ /* 0x004fca00078e0200 */
[----:B------:R0:W-:Y:S02]  /*54c0*/  ST.E desc[UR8][R10.64], R3 ;  /* 0x000000030a007985 */ /* 0x0001e4000c101908 */
.L_x_2327:
[----:B------:R-:W-:Y:S05]  /*54d0*/  BSYNC.RECONVERGENT B0 ;  /* 0x0000000000007941 */ /* 0x000fea0003800200 */
.L_x_2326:
[----:B------:R1:W-:Y:S01]  /*54e0*/  ATOM.E.ADD.F16x2.RN.STRONG.GPU P0, RZ, desc[UR8][R10.64+0x4], R7 ;  /* 0x800004070aff79a2 */ /* 0x0003e2000c10e108 */
[----:B------:R-:W-:Y:S04]  /*54f0*/  BSSY.RECONVERGENT B0, `(.L_x_2330) ;  /* 0x000000e000007945 */ /* 0x000fe80003800200 */
[----:B-1----:R-:W-:Y:S05]  /*5500*/  @P0 BRA `(.L_x_2331) ;  /* 0x0000000000300947 */ /* 0x002fea0003800000 */
[----:B------:R-:W1:Y:S02]  /*5510*/  QSPC.E.S P0, RZ, [R10+0x4] ;  /* 0x000004000aff73aa */ /* 0x000e640000000500 */
[----:B-1----:R-:W-:Y:S05]  /*5520*/  @!P0 BRA `(.L_x_2332) ;  /* 0x00000000001c8947 */ /* 0x002fea0003800000 */
[----:B------:R-:W-:-:S05]  /*5530*/  IMAD.MOV.U32 R2, RZ, RZ, R10 ;  /* 0x000000ffff027224 */ /* 0x000fca00078e000a */
[----:B------:R-:W-:-:S07]  /*5540*/  MOV R0, R2 ;  /* 0x0000000200007202 */ /* 0x000fce0000000f00 */
.L_x_2333:
[----:B------:R-:W0:Y:S02]  /*5550*/  LDS R2, [R0+0x4] ;  /* 0x0000040000027984 */ /* 0x000e240000000800 */
[----:B0-----:R-:W-:-:S05]  /*5560*/  HFMA2 R3, R2, 1, 1, R7 ;  /* 0x3c003c0002037831 */ /* 0x001fca0000000007 */
[----:B------:R-:W0:Y:S02]  /*5570*/  ATOMS.CAST.SPIN P0, [R0+0x4], R2, R3 ;  /* 0x000004020000758d */ /* 0x000e240001800003 */
[----:B0-----:R-:W-:Y:S05]  /*5580*/  @!P0 BRA `(.L_x_2333) ;  /* 0xfffffffc00f08947 */ /* 0x001fea000383ffff */
[----:B------:R-:W-:Y:S05]  /*5590*/  BRA `(.L_x_2331) ;  /* 0x00000000000c7947 */ /* 0x000fea0003800000 */
.L_x_2332:
[----:B------:R-:W0:Y:S02]  /*55a0*/  LD.E R0, desc[UR8][R10.64+0x4] ;  /* 0x000004080a007980 */ /* 0x000e24000c101900 */
[----:B0-----:R-:W-:-:S05]  /*55b0*/  IMAD.IADD R3, R7, 0x1, R0 ;  /* 0x0000000107037824 */ /* 0x001fca00078e0200 */
[----:B------:R1:W-:Y:S02]  /*55c0*/  ST.E desc[UR8][R10.64+0x4], R3 ;  /* 0x000004030a007985 */ /* 0x0003e4000c101908 */
.L_x_2331:
[----:B------:R-:W-:Y:S05]  /*55d0*/  BSYNC.RECONVERGENT B0 ;  /* 0x0000000000007941 */ /* 0x000fea0003800200 */
.L_x_2330:
        /* <DEDUP_REMOVED lines=10> */
.L_x_2337:
[----:B------:R-:W0:Y:S02]  /*5680*/  LDS R2, [R0] ;  /* 0x0000000000027984 */ /* 0x000e240000000800 */
[----:B0-----:R-:W-:-:S05]  /*5690*/  HADD2 R3, R2, R6 ;  /* 0x0000000602037230 */ /* 0x001fca0000000000 */
[----:B------:R-:W0:Y:S02]  /*56a0*/  ATOMS.CAST.SPIN P0, [R0], R2, R3 ;  /* 0x000000020000758d */ /* 0x000e240001800003 */
[----:B0-----:R-:W-:Y:S05]  /*56b0*/  @!P0 BRA `(.L_x_2337) ;  /* 0xfffffffc00f08947 */ /* 0x001fea000383ffff */
[----:B------:R-:W-:Y:S05]  /*56c0*/  BRA `(.L_x_2335) ;  /* 0x00000000000c7947 */ /* 0x000fea0003800000 */
.L_x_2336:
[----:B------:R-:W2:Y:S02]  /*56d0*/  LD.E R0, desc[UR8][R10.64] ;  /* 0x000000080a007980 */ /* 0x000ea4000c101900 */
[----:B--2---:R-:W-:-:S05]  /*56e0*/  IMAD.IADD R3, R6, 0x1, R0 ;  /* 0x0000000106037824 */ /* 0x004fca00078e0200 */
[----:B------:R0:W-:Y:S02]  /*56f0*/  ST.E desc[UR8][R10.64], R3 ;  /* 0x000000030a007985 */ /* 0x0001e4000c101908 */
.L_x_2335:
[----:B------:R-:W-:Y:S05]  /*5700*/  BSYNC.RECONVERGENT B0 ;  /* 0x0000000000007941 */ /* 0x000fea0003800200 */
.L_x_2334:
[----:B------:R1:W-:Y:S02]  /*5710*/  ATOM.E.ADD.F16x2.RN.STRONG.GPU P0, RZ, desc[UR8][R10.64+0x4], R5 ;  /* 0x800004050aff79a2 */ /* 0x0003e4000c10e108 */
[----:B-1----:R-:W-:Y:S05]  /*5720*/  @P0 EXIT ;  /* 0x000000000000094d */ /* 0x002fea0003800000 */
[----:B------:R-:W1:Y:S02]  /*5730*/  QSPC.E.S P0, RZ, [R10+0x4] ;  /* 0x000004000aff73aa */ /* 0x000e640000000500 */
[----:B-1----:R-:W-:Y:S05]  /*5740*/  @!P0 BRA `(.L_x_2338) ;  /* 0x00000000001c8947 */ /* 0x002fea0003800000 */
[----:B------:R-:W-:-:S05]  /*5750*/  IMAD.MOV.U32 R2, RZ, RZ, R10 ;  /* 0x000000ffff027224 */ /* 0x000fca00078e000a */
[----:B------:R-:W-:-:S07]  /*5760*/  MOV R0, R2 ;  /* 0x0000000200007202 */ /* 0x000fce0000000f00 */
.L_x_2339:
[----:B------:R-:W0:Y:S02]  /*5770*/  LDS R2, [R0+0x4] ;  /* 0x0000040000027984 */ /* 0x000e240000000800 */
[----:B0-----:R-:W-:-:S05]  /*5780*/  HFMA2 R3, R2, 1, 1, R5 ;  /* 0x3c003c0002037831 */ /* 0x001fca0000000005 */
[----:B------:R-:W0:Y:S02]  /*5790*/  ATOMS.CAST.SPIN P0, [R0+0x4], R2, R3 ;  /* 0x000004020000758d */ /* 0x000e240001800003 */
[----:B0-----:R-:W-:Y:S05]  /*57a0*/  @!P0 BRA `(.L_x_2339) ;  /* 0xfffffffc00f08947 */ /* 0x001fea000383ffff */
[----:B------:R-:W-:Y:S05]  /*57b0*/  EXIT ;  /* 0x000000000000794d */ /* 0x000fea0003800000 */
.L_x_2338:
[----:B------:R-:W0:Y:S02]  /*57c0*/  LD.E R0, desc[UR8][R10.64+0x4] ;  /* 0x000004080a007980 */ /* 0x000e24000c101900 */
[----:B0-----:R-:W-:-:S05]  /*57d0*/  IMAD.IADD R3, R5, 0x1, R0 ;  /* 0x0000000105037824 */ /* 0x001fca00078e0200 */
[----:B------:R-:W-:Y:S01]  /*57e0*/  ST.E desc[UR8][R10.64+0x4], R3 ;  /* 0x000004030a007985 */ /* 0x000fe2000c101908 */
[----:B------:R-:W-:Y:S05]  /*57f0*/  EXIT ;  /* 0x000000000000794d */ /* 0x000fea0003800000 */
.L_x_2340:
        /* <DEDUP_REMOVED lines=16> */
.L_x_3605:


//--------------------- .text._Z23gemm_half_q_half_kernelILi2ELi16ELb0ELb0ELi64EEvPK6__halfPKjS4_S2_PS0_iiiiPKtS7_iiiiiibS2_i --------------------------
	.section	.text._Z23gemm_half_q_half_kernelILi2ELi16ELb0ELb0ELi64EEvPK6__halfPKjS4_S2_PS0_iiiiPKtS7_iiiiiibS2_i,"ax",@progbits
	.align	128
        .global         _Z23gemm_half_q_half_kernelILi2ELi16ELb0ELb0ELi64EEvPK6__halfPKjS4_S2_PS0_iiiiPKtS7_iiiiiibS2_i
        .type           _Z23gemm_half_q_half_kernelILi2ELi16ELb0ELb0ELi64EEvPK6__halfPKjS4_S2_PS0_iiiiPKtS7_iiiiiibS2_i,@function
        .size           _Z23gemm_half_q_half_kernelILi2ELi16ELb0ELb0ELi64EEvPK6__halfPKjS4_S2_PS0_iiiiPKtS7_iiiiiibS2_i,(.L_x_3606 - _Z23gemm_half_q_half_kernelILi2ELi16ELb0ELb0ELi64EEvPK6__halfPKjS4_S2_PS0_iiiiPKtS7_iiiiiibS2_i)
        .other          _Z23gemm_half_q_half_kernelILi2ELi16ELb0ELb0ELi64EEvPK6__halfPKjS4_S2_PS0_iiiiPKtS7_iiiiiibS2_i,@"STO_CUDA_ENTRY STV_DEFAULT"
_Z23gemm_half_q_half_kernelILi2ELi16ELb0ELb0ELi64EEvPK6__halfPKjS4_S2_PS0_iiiiPKtS7_iiiiiibS2_i:
.text._Z23gemm_half_q_half_kernelILi2ELi16ELb0ELb0ELi64EEvPK6__halfPKjS4_S2_PS0_iiiiPKtS7_iiiiiibS2_i:
        /* <DEDUP_REMOVED lines=56> */
.L_x_2346:
[----:B------:R-:W-:Y:S01]  /*0380*/  IMAD.IADD R7, R13, 0x1, R0 ;  /* 0x000000010d077824 */ /* 0x000fe200078e0200 */
[----:B------:R-:W-:-:S03]  /*0390*/  IADD3 R5, P1, PT, R12, R13, RZ ;  /* 0x0000000d0c057210 */ /* 0x000fc60007f3e0ff */
[--C-:B------:R-:W-:Y:S01]  /*03a0*/  IMAD.IADD R9, R7, 0x1, R0.reuse ;  /* 0x0000000107097824 */ /* 0x100fe200078e0200 */
[----:B------:R-:W-:Y:S02]  /*03b0*/  LEA.HI.X.SX32 R6, R13, RZ, 0x1, P1 ;  /* 0x000000ff0d067211 */ /* 0x000fe400008f0eff */
[----:B------:R-:W-:Y:S01]  /*03c0*/  LEA R4, P1, R5, UR10, 0x1 ;  /* 0x0000000a05047c11 */ /* 0x000fe2000f8208ff */
[----:B------:R-:W-:Y:S01]  /*03d0*/  IMAD.IADD R13, R9, 0x1, R0 ;  /* 0x00000001090d7824 */ /* 0x000fe200078e0200 */
[C---:B------:R-:W-:Y:S02]  /*03e0*/  IADD3 R10, P2, PT, R12.reuse, R7, RZ ;  /* 0x000000070c0a7210 */ /* 0x040fe40007f5e0ff */
        /* <DEDUP_REMOVED lines=25> */
.L_x_2345:
        /* <DEDUP_REMOVED lines=20> */
.L_x_2347:
[----:B------:R-:W-:-:S13]  /*06c0*/  ISETP.EQ.AND P1, PT, RZ, UR5, PT ;  /* 0x00000005ff007c0c */ /* 0x000fda000bf22270 */
[----:B------:R-:W-:Y:S05]  /*06d0*/  @!P0 BRA P1, `(.L_x_2342) ;  /* 0x00000004007c8947 */ /* 0x000fea0000800000 */
.L_x_2344:
        /* <DEDUP_REMOVED lines=12> */
.L_x_2343:
        /* <DEDUP_REMOVED lines=17> */
.L_x_2350:
        /* <DEDUP_REMOVED lines=32> */
.L_x_2349:
        /* <DEDUP_REMOVED lines=21> */
.L_x_2351:
[----:B------:R-:W-:-:S09]  /*0c00*/  UISETP.NE.OR UP0, UPT, UR5, URZ, UP0 ;  /* 0x000000ff0500728c */ /* 0x000fd20008705670 */
[----:B------:R-:W-:Y:S05]  /*0c10*/  BRA.U !UP0, `(.L_x_2342) ;  /* 0x00000001082c7547 */ /* 0x000fea000b800000 */
.L_x_2348:
        /* <DEDUP_REMOVED lines=11> */
.L_x_2342:
[----:B------:R-:W-:Y:S05]  /*0cd0*/  BSYNC.RECONVERGENT B0 ;  /* 0x0000000000007941 */ /* 0x000fea0003800200 */
.L_x_2341:
        /* <DEDUP_REMOVED lines=23> */
.L_x_2355:
[C---:B-1----:R-:W-:Y:S01]  /*0e50*/  VIADD R7, R15.reuse, UR15 ;  /* 0x0000000f0f077c36 */ /* 0x042fe20008000000 */
[----:B------:R-:W-:Y:S01]  /*0e60*/  UIADD3 UR6, UPT, UPT, UR6, 0x4, URZ ;  /* 0x0000000406067890 */ /* 0x000fe2000fffe0ff */
[----:B0-----:R-:W-:-:S03]  /*0e70*/  IMAD.WIDE R4, R15, 0x2, R12 ;  /* 0x000000020f047825 */ /* 0x001fc600078e020c */
        /* <DEDUP_REMOVED lines=12> */
.L_x_2354:
[----:B------:R-:W-:-:S04]  /*0f40*/  UIADD3 UR4, UPT, UPT, URZ, -UR6, URZ ;  /* 0x80000006ff047290 */ /* 0x000fc8000fffe0ff */
[----:B------:R-:W-:-:S09]  /*0f50*/  UISETP.GT.AND UP1, UPT, UR4, 0x1, UPT ;  /* 0x000000010400788c */ /* 0x000fd2000bf24270 */
[----:B------:R-:W-:Y:S05]  /*0f60*/  BRA.U !UP1, `(.L_x_2356) ;  /* 0x0000000109247547 */ /* 0x000fea000b800000 */
[----:B-1----:R-:W0:Y:S01]  /*0f70*/  LDC.64 R6, c[0x0][0x3a0] ;  /* 0x0000e800ff067b82 */ /* 0x002e220000000a00 */
[C---:B------:R-:W-:Y:S01]  /*0f80*/  VIADD R9, R15.reuse, UR15 ;  /* 0x0000000f0f097c36 */ /* 0x040fe20008000000 */
[----:B------:R-:W-:Y:S02]  /*0f90*/  UIADD3 UR6, UPT, UPT, UR6, 0x2, URZ ;  /* 0x0000000206067890 */ /* 0x000fe4000fffe0ff */
[----:B------:R-:W-:Y:S01]  /*0fa0*/  UPLOP3.LUT UP0, UPT, UPT, UPT, UPT, 0x40, 0x4 ;  /* 0x000000000004789c */ /* 0x000fe20003f0e870 */
[----:B0-----:R-:W-:-:S04]  /*0fb0*/  IMAD.WIDE R4, R15, 0x2, R6 ;  /* 0x000000020f047825 */ /* 0x001fc800078e0206 */
[C---:B------:R-:W-:Y:S01]  /*0fc0*/  IMAD.WIDE R6, R9.reuse, 0x2, R6 ;  /* 0x0000000209067825 */ /* 0x040fe200078e0206 */
[----:B------:R2:W-:Y:S03]  /*0fd0*/  STG.E.64 desc[UR18][R4.64], RZ ;  /* 0x000000ff04007986 */ /* 0x0005e6000c101b12 */
[----:B------:R-:W-:Y:S01]  /*0fe0*/  VIADD R15, R9, UR15 ;  /* 0x0000000f090f7c36 */ /* 0x000fe20008000000 */
[----:B------:R2:W-:Y:S06]  /*0ff0*/  STG.E.64 desc[UR18][R6.64], RZ ;  /* 0x000000ff06007986 */ /* 0x0005ec000c101b12 */
.L_x_2356:
[----:B------:R-:W-:-:S09]  /*1000*/  UISETP.NE.OR UP0, UPT, UR6, URZ, UP0 ;  /* 0x000000ff0600728c */ /* 0x000fd20008705670 */
[----:B------:R-:W-:Y:S05]  /*1010*/  BRA.U !UP0, `(.L_x_2352) ;  /* 0x00000001081c7547 */ /* 0x000fea000b800000 */
.L_x_2353:
[----:B012---:R-:W0:Y:S02]  /*1020*/  LDC.64 R4, c[0x0][0x3a0] ;  /* 0x0000e800ff047b82 */ /* 0x007e240000000a00 */
.L_x_2357:
[----:B0-----:R-:W-:Y:S01]  /*1030*/  IMAD.WIDE R6, R15, 0x2, R4 ;  /* 0x000000020f067825 */ /* 0x001fe200078e0204 */
[----:B------:R-:W-:-:S03]  /*1040*/  UIADD3 UR6, UPT, UPT, UR6, 0x1, URZ ;  /* 0x0000000106067890 */ /* 0x000fc6000fffe0ff */
[----:B------:R-:W-:Y:S01]  /*1050*/  VIADD R15, R15, UR15 ;  /* 0x0000000f0f0f7c36 */ /* 0x000fe20008000000 */
[----:B------:R3:W-:Y:S01]  /*1060*/  STG.E.64 desc[UR18][R6.64], RZ ;  /* 0x000000ff06007986 */ /* 0x0007e2000c101b12 */
[----:B------:R-:W-:-:S09]  /*1070*/  UISETP.NE.AND UP0, UPT, UR6, URZ, UPT ;  /* 0x000000ff0600728c */ /* 0x000fd2000bf05270 */
[----:B---3--:R-:W-:Y:S05]  /*1080*/  BRA.U UP0, `(.L_x_2357) ;  /* 0xfffffffd00e87547 */ /* 0x008fea000b83ffff */
.L_x_2352:
        /* <DEDUP_REMOVED lines=22> */
[----:B------:R-:W0:Y:S01]  /*11f0*/  LDC.64 R8, c[0x0][0x390] ;  /* 0x0000e400ff087b82 */ /* 0x000e220000000a00 */
        /* <DEDUP_REMOVED lines=10> */
.L_x_2359:
        /* <DEDUP_REMOVED lines=45> */
.L_x_2358:
        /* <DEDUP_REMOVED lines=14> */
.L_x_2360:
        /* <DEDUP_REMOVED lines=9> */
.L_x_2361:
        /* <DEDUP_REMOVED lines=9> */
.L_x_2362:
        /* <DEDUP_REMOVED lines=9> */
.L_x_2363:
        /* <DEDUP_REMOVED lines=9> */
.L_x_2364:
        /* <DEDUP_REMOVED lines=11> */
[----:B------:R-:W-:Y:S01]  /*1940*/  IMAD.U32 R4, RZ, RZ, UR12 ;  /* 0x0000000cff047e24 */ /* 0x000fe2000f8e00ff */
[----:B------:R-:W2:Y:S01]  /*1950*/  LDL.64 R6, [R1] ;  /* 0x0000000001067983 */ /* 0x000ea20000100a00 */
[----:B------:R-:W-:Y:S01]  /*1960*/  IMAD.U32 R5, RZ, RZ, UR13 ;  /* 0x0000000dff057e24 */ /* 0x000fe2000f8e00ff */
        /* <DEDUP_REMOVED lines=23> */
.L_x_2367:
[----:B------:R-:W-:-:S06]  /*1ae0*/  UISETP.NE.AND UP0, UPT, UR9, UR5, UPT ;  /* 0x000000050900728c */ /* 0x000fcc000bf05270 */
[----:B------:R-:W-:Y:S01]  /*1af0*/  PLOP3.LUT P0, PT, PT, PT, UP0, 0x80, 0x8 ;  /* 0x000000000008781c */ /* 0x000fe20003f0f008 */
[----:B------:R-:W-:-:S04]  /*1b00*/  UMOV UR15, UR27 ;  /* 0x0000001b000f7c82 */ /* 0x000fc80008000000 */
[----:B------:R-:W-:Y:S01]  /*1b10*/  @!UP0 UMOV UR6, UR10 ;  /* 0x0000000a00068c82 */ /* 0x000fe20008000000 */
[----:B------:R-:W-:Y:S01]  /*1b20*/  @!UP0 UMOV UR7, UR11 ;  /* 0x0000000b00078c82 */ /* 0x000fe20008000000 */
[----:B------:R-:W-:Y:S02]  /*1b30*/  IMAD.U32 R4, RZ, RZ, UR6 ;  /* 0x00000006ff047e24 */ /* 0x000fe4000f8e00ff */
[----:B------:R-:W-:Y:S01]  /*1b40*/  IMAD.U32 R5, RZ, RZ, UR7 ;  /* 0x00000007ff057e24 */ /* 0x000fe2000f8e00ff */
[----:B------:R-:W-:Y:S01]  /*1b50*/  @!UP0 ULEA UR6, UR4, UR21, 0x3 ;  /* 0x0000001504068291 */ /* 0x000fe2000f8e18ff */
[----:B------:R-:W-:-:S03]  /*1b60*/  IMAD.U32 R53, RZ, RZ, UR15 ;  /* 0x0000000fff357e24 */ /* 0x000fc6000f8e00ff */
[----:B------:R0:W2:Y:S01]  /*1b70*/  @!P0 LDG.E.U16.CONSTANT R4, desc[UR18][R4.64] ;  /* 0x0000001204048981 */ /* 0x0000a2000c1e9500 */
[----:B------:R-:W-:-:S03]  /*1b80*/  IMAD.WIDE R52, R53, 0x4, R28 ;  /* 0x0000000435347825 */ /* 0x000fc600078e021c */
[----:B-----5:R-:W5:Y:S01]  /*1b90*/  LDG.E.128.CONSTANT R28, desc[UR18][R28.64] ;  /* 0x000000121c1c7981 */ /* 0x020f62000c1e9d00 */
[----:B------:R-:W-:-:S03]  /*1ba0*/  IMAD.U32 R13, RZ, RZ, UR15 ;  /* 0x0000000fff0d7e24 */ /* 0x000fc6000f8e00ff */
[----:B------:R-:W3:Y:S01]  /*1bb0*/  @!P0 LDL.64 R6, [UR6+0x8] ;  /* 0x00000806ff068983 */ /* 0x000ee20008100a00 */
[----:B------:R-:W-:-:S03]  /*1bc0*/  IMAD.WIDE R12, R13, 0x4, R52 ;  /* 0x000000040d0c7825 */ /* 0x000fc600078e0234 */
[----:B------:R-:W5:Y:S01]  /*1bd0*/  LDG.E.128.CONSTANT R52, desc[UR18][R52.64] ;  /* 0x0000001234347981 */ /* 0x000f62000c1e9d00 */
[----:B------:R-:W-:-:S04]  /*1be0*/  IMAD.U32 R3, RZ, RZ, UR15 ;  /* 0x0000000fff037e24 */ /* 0x000fc8000f8e00ff */
[----:B------:R-:W-:Y:S02]  /*1bf0*/  IMAD.WIDE R2, R3, 0x4, R12 ;  /* 0x0000000403027825 */ /* 0x000fe400078e020c */
[----:B------:R-:W5:Y:S01]  /*1c00*/  LDG.E.128.CONSTANT R12, desc[UR18][R12.64] ;  /* 0x000000120c0c7981 */ /* 0x000f62000c1e9d00 */
[----:B------:R-:W1:Y:S01]  /*1c10*/  S2UR UR24, SR_CTAID.Y ;  /* 0x00000000001879c3 */ /* 0x000e620000002600 */
[----:B------:R-:W-:Y:S01]  /*1c20*/  UIADD3 UR10, UP1, UPT, UR10, 0x80, URZ ;  /* 0x000000800a0a7890 */ /* 0x000fe2000ff3e0ff */
[----:B0-----:R-:W-:Y:S01]  /*1c30*/  IMAD.U32 R5, RZ, RZ, UR15 ;  /* 0x0000000fff057e24 */ /* 0x001fe2000f8e00ff */
[----:B------:R0:W5:Y:S02]  /*1c40*/  LDG.E.128.CONSTANT R8, desc[UR18][R2.64] ;  /* 0x0000001202087981 */ /* 0x000164000c1e9d00 */
[----:B------:R-:W-:Y:S02]  /*1c50*/  UIADD3.X UR11, UPT, UPT, URZ, UR11, URZ, UP1, !UPT ;  /* 0x0000000bff0b7290 */ /* 0x000fe40008ffe4ff */
[----:B-1----:R-:W-:-:S04]  /*1c60*/  UIMAD UR14, UR24, -0x2, UR26 ;  /* 0xfffffffe180e78a4 */ /* 0x002fc8000f8e021a */
[----:B------:R-:W-:Y:S02]  /*1c70*/  UISETP.GE.AND UP1, UPT, UR14, 0x1, UPT ;  /* 0x000000010e00788c */ /* 0x000fe4000bf26270 */
[----:B------:R-:W-:Y:S01]  /*1c80*/  @!UP0 UIADD3 UR6, UPT, UPT, UR4, 0x1, URZ ;  /* 0x0000000104068890 */ /* 0x000fe2000fffe0ff */
[----:B--2---:R-:W-:Y:S01]  /*1c90*/  @!P0 R2UR UR7, R4 ;  /* 0x00000000040782ca */ /* 0x004fe200000e0000 */
[----:B------:R-:W-:-:S04]  /*1ca0*/  IMAD.WIDE R4, R5, 0x4, R2 ;  /* 0x0000000405047825 */ /* 0x000fc800078e0202 */
[----:B0-----:R-:W-:Y:S01]  /*1cb0*/  IMAD.U32 R3, RZ, RZ, UR15 ;  /* 0x0000000fff037e24 */ /* 0x001fe2000f8e00ff */
[----:B---3--:R-:W-:Y:S02]  /*1cc0*/  @!P0 PRMT R20, R6, 0x7610, R20 ;  /* 0x0000761006148816 */ /* 0x008fe40000000014 */
[----:B------:R-:W-:Y:S01]  /*1cd0*/  @!P0 PRMT R0, R7, 0x7610, R0 ;  /* 0x0000761007008816 */ /* 0x000fe20000000000 */
[----:B------:R-:W-:Y:S01]  /*1ce0*/  IMAD.WIDE R2, R3, 0x4, R4 ;  /* 0x0000000403027825 */ /* 0x000fe200078e0204 */
[----:B------:R-:W-:Y:S02]  /*1cf0*/  @!P0 PRMT R20, R20, 0x7610, R6 ;  /* 0x0000761014148816 */ /* 0x000fe40000000006 */
[----:B------:R-:W-:Y:S01]  /*1d00*/  @!P0 PRMT R0, R0, 0x7610, R7 ;  /* 0x0000761000008816 */ /* 0x000fe20000000007 */
[----:B------:R-:W-:Y:S02]  /*1d10*/  @!UP0 UIADD3 UR5, UPT, UPT, UR7, UR9, URZ ;  /* 0x0000000907058290 */ /* 0x000fe4000fffe0ff */
[----:B------:R-:W-:Y:S01]  /*1d20*/  UIADD3 UR9, UPT, UPT, UR9, 0x20, URZ ;  /* 0x0000002009097890 */ /* 0x000fe2000fffe0ff */
[----:B------:R-:W-:Y:S11]  /*1d30*/  BRA.U !UP1, `(.L_x_2366) ;  /* 0x0000001909507547 */ /* 0x000ff6000b800000 */
[----:B------:R-:W2:Y:S01]  /*1d40*/  LDG.E.128.CONSTANT R4, desc[UR18][R4.64] ;  /* 0x0000001204047981 */ /* 0x000ea2000c1e9d00 */
[--C-:B-----5:R-:W-:Y:S01]  /*1d50*/  SHF.R.U32.HI R33, RZ, 0xf, R28.reuse ;  /* 0x0000000fff217819 */ /* 0x120fe2000001161c */
[----:B------:R-:W-:Y:S01]  /*1d60*/  IMAD.MOV.U32 R26, RZ, RZ, 0x2800 ;  /* 0x00002800ff1a7424 */ /* 0x000fe200078e00ff */
[----:B------:R-:W-:Y:S01]  /*1d70*/  SHF.R.U32.HI R40, RZ, 0xf, R31 ;  /* 0x0000000fff287819 */ /* 0x000fe2000001161f */
[----:B------:R-:W-:Y:S01]  /*1d80*/  UISETP.NE.AND UP1, UPT, UR14, 0x1, UPT ;  /* 0x000000010e00788c */ /* 0x000fe2000bf25270 */
[----:B------:R-:W-:Y:S02]  /*1d90*/  SHF.R.U32.HI R35, RZ, 0xf, R29 ;  /* 0x0000000fff237819 */ /* 0x000fe4000001161d */
[C---:B------:R-:W-:Y:S02]  /*1da0*/  LOP3.LUT R17, R28.reuse, 0x1f001f, RZ, 0xc0, !PT ;  /* 0x001f001f1c117812 */ /* 0x040fe400078ec0ff */
[----:B------:R-:W-:Y:S02]  /*1db0*/  LOP3.LUT R16, R28, 0x3e003e0, RZ, 0xc0, !PT ;  /* 0x03e003e01c107812 */ /* 0x000fe400078ec0ff */
[----:B------:R-:W-:-:S02]  /*1dc0*/  SHF.R.U32.HI R41, RZ, 0xa, R28 ;  /* 0x0000000aff297819 */ /* 0x000fc4000001161c */
[----:B------:R-:W-:Y:S02]  /*1dd0*/  LOP3.LUT R80, R33, 0x10001, RZ, 0xc0, !PT ;  /* 0x0001000121507812 */ /* 0x000fe400078ec0ff */
[--C-:B------:R-:W-:Y:S02]  /*1de0*/  SHF.R.U32.HI R73, RZ, 0xe, R52.reuse ;  /* 0x0000000eff497819 */ /* 0x100fe40000011634 */
[C---:B------:R-:W-:Y:S02]  /*1df0*/  LOP3.LUT R45, R52.reuse, 0x1f001f, RZ, 0xc0, !PT ;  /* 0x001f001f342d7812 */ /* 0x040fe400078ec0ff */
[----:B------:R-:W-:Y:S02]  /*1e00*/  LOP3.LUT R28, R52, 0x3e003e0, RZ, 0xc0, !PT ;  /* 0x03e003e0341c7812 */ /* 0x000fe400078ec0ff */
[----:B------:R-:W-:Y:S02]  /*1e10*/  SHF.R.U32.HI R51, RZ, 0xa, R52 ;  /* 0x0000000aff337819 */ /* 0x000fe40000011634 */
[----:B------:R-:W-:-:S02]  /*1e20*/  SHF.R.U32.HI R74, RZ, 0xe, R55 ;  /* 0x0000000eff4a7819 */ /* 0x000fc40000011637 */
[--C-:B------:R-:W-:Y:S02]  /*1e30*/  SHF.R.U32.HI R75, RZ, 0xd, R13.reuse ;  /* 0x0000000dff4b7819 */ /* 0x100fe4000001160d */
[C---:B------:R-:W-:Y:S02]  /*1e40*/  LOP3.LUT R57, R13.reuse, 0x1f001f, RZ, 0xc0, !PT ;  /* 0x001f001f0d397812 */ /* 0x040fe400078ec0ff */
[----:B------:R-:W-:Y:S02]  /*1e50*/  LOP3.LUT R34, R13, 0x3e003e0, RZ, 0xc0, !PT ;  /* 0x03e003e00d227812 */ /* 0x000fe400078ec0ff */
[----:B------:R-:W-:Y:S02]  /*1e60*/  SHF.R.U32.HI R63, RZ, 0xa, R13 ;  /* 0x0000000aff3f7819 */ /* 0x000fe4000001160d */
[----:B------:R-:W-:Y:S02]  /*1e70*/  LOP3.LUT R33, R40, 0x10001, RZ, 0xc0, !PT ;  /* 0x0001000128217812 */ /* 0x000fe400078ec0ff */
[----:B------:R-:W-:-:S02]  /*1e80*/  SHF.R.U32.HI R38, RZ, 0xf, R30 ;  /* 0x0000000fff267819 */ /* 0x000fc4000001161e */
        /* <DEDUP_REMOVED lines=31> */
[----:B------:R-:W-:Y:S02]  /*2080*/  SHF.R.U32.HI R50, RZ, 0xe, R54 ;  /* 0x0000000eff327819 */ /* 0x000fe40000011636 */
[----:B------:R-:W-:Y:S02]  /*2090*/  LOP3.LUT R11, R38, 0x10001, RZ, 0xc0, !PT ;  /* 0x00010001260b7812 */ /* 0x000fe400078ec0ff */
[----:B------:R-:W-:Y:S02]  /*20a0*/  LOP3.LUT R52, R35, 0x20002, R52, 0xf8, !PT ;  /* 0x0002000223347812 */ /* 0x000fe400078ef834 */
[----:B------:R-:W-:Y:S02]  /*20b0*/  LOP3.LUT R73, R80, 0x20002, R73, 0xf8, !PT ;  /* 0x0002000250497812 */ /* 0x000fe400078ef849 */
[----:B------:R-:W-:-:S02]  /*20c0*/  LOP3.LUT R12, R33, 0x40004, R12, 0xf8, !PT ;  /* 0x00040004210c7812 */ /* 0x000fc400078ef80c */
[----:B------:R-:W-:Y:S02]  /*20d0*/  LOP3.LUT R50, R11, 0x20002, R50, 0xf8, !PT ;  /* 0x000200020b327812 */ /* 0x000fe400078ef832 */
[----:B------:R-:W-:Y:S02]  /*20e0*/  LOP3.LUT R75, R52, 0x40004, R75, 0xf8, !PT ;  /* 0x00040004344b7812 */ /* 0x000fe400078ef84b */
[----:B------:R-:W-:Y:S02]  /*20f0*/  LOP3.LUT R73, R73, 0x40004, R76, 0xf8, !PT ;  /* 0x0004000449497812 */ /* 0x000fe400078ef84c */
[----:B------:R-:W-:Y:S02]  /*2100*/  LOP3.LUT R50, R50, 0x40004, R13, 0xf8, !PT ;  /* 0x0004000432327812 */ /* 0x000fe400078ef80d */
[----:B------:R-:W-:Y:S02]  /*2110*/  LOP3.LUT R74, R75, 0x80008, R14, 0xf8, !PT ;  /* 0x000800084b4a7812 */ /* 0x000fe400078ef80e */
[----:B------:R-:W-:-:S02]  /*2120*/  LOP3.LUT R76, R12, 0x80008, R15, 0xf8, !PT ;  /* 0x000800080c4c7812 */ /* 0x000fc400078ef80f */
[----:B------:R-:W0:Y:S01]  /*2130*/  LDS.128 R12, [UR8+-0x80] ;  /* 0xffff8008ff0c7984 */ /* 0x000e220008000c00 */
[----:B------:R-:W-:Y:S02]  /*2140*/  LOP3.LUT R27, R31, 0x3e003e0, RZ, 0xc0, !PT ;  /* 0x03e003e01f1b7812 */ /* 0x000fe400078ec0ff */
[----:B------:R-:W-:Y:S02]  /*2150*/  LOP3.LUT R25, R30, 0x3e003e0, RZ, 0xc0, !PT ;  /* 0x03e003e01e197812 */ /* 0x000fe400078ec0ff */
[C---:B------:R-:W-:Y:S02]  /*2160*/  LOP3.LUT R19, R29.reuse, 0x1f001f, RZ, 0xc0, !PT ;  /* 0x001f001f1d137812 */ /* 0x040fe400078ec0ff */
        /* <DEDUP_REMOVED lines=9> */
[----:B------:R-:W-:Y:S02]  /*2200*/  SHF.R.U32.HI R43, RZ, 0xa, R30 ;  /* 0x0000000aff2b7819 */ /* 0x000fe4000001161e */
[----:B------:R-:W-:Y:S01]  /*2210*/  LOP3.LUT R11, R16, 0x64006400, RZ, 0xfc, !PT ;  /* 0x64006400100b7812 */ /* 0x000fe200078efcff */
[-C--:B------:R-:W-:Y:S01]  /*2220*/  HFMA2 R16, R87, R26.reuse.H0_H0, -48, -48 ;  /* 0xd200d20057107431 */ /* 0x080fe2000004001a */
[----:B------:R-:W-:Y:S02]  /*2230*/  LOP3.LUT R81, R25, 0x64006400, RZ, 0xfc, !PT ;  /* 0x6400640019517812 */ /* 0x000fe400078efcff */
        /* <DEDUP_REMOVED lines=31> */
[----:B------:R-:W-:Y:S02]  /*2430*/  HADD2 R17, R78, -1040, -1040 ;  /* 0xe410e4104e117430 */ /* 0x000fe40000000000 */
[----:B0-----:R-:W-:-:S02]  /*2440*/  HFMA2 R78, R49, R12, RZ ;  /* 0x0000000c314e7231 */ /* 0x001fc400000000ff */
[-C--:B------:R-:W-:Y:S01]  /*2450*/  HFMA2 R35, R83, R26.reuse.H0_H0, -48, -48 ;  /* 0xd200d20053237431 */ /* 0x080fe2000004001a */
[----:B------:R-:W-:Y:S01]  /*2460*/  LOP3.LUT R43, R43, 0x1f001f, RZ, 0xc0, !PT ;  /* 0x001f001f2b2b7812 */ /* 0x000fe200078ec0ff */
[-C--:B------:R-:W-:Y:S02]  /*2470*/  HFMA2 R33, R89, R26.reuse.H0_H0, -48, -48 ;  /* 0xd200d20059217431 */ /* 0x080fe4000004001a */
[----:B------:R-:W-:Y:S02]  /*2480*/  HFMA2 R78, R52, R13, R78 ;  /* 0x0000000d344e7231 */ /* 0x000fe4000000004e */
[-C--:B------:R-:W-:Y:S01]  /*2490*/  HFMA2 R36, R85, R26.reuse.H0_H0, -48, -48 ;  /* 0xd200d20055247431 */ /* 0x080fe2000004001a */
[----:B------:R-:W-:Y:S01]  /*24a0*/  LOP3.LUT R59, R55, 0x1f001f, RZ, 0xc0, !PT ;  /* 0x001f001f373b7812 */ /* 0x000fe200078ec0ff */
[----:B------:R-:W-:Y:S01]  /*24b0*/  HFMA2 R34, R91, R26.H0_H0, -48, -48 ;  /* 0xd200d2005b227431 */ /* 0x000fe2000004001a */
[----:B------:R-:W-:Y:S01]  /*24c0*/  LOP3.LUT R41, R41, 0x64006400, RZ, 0xfc, !PT ;  /* 0x6400640029297812 */ /* 0x000fe200078efcff */
[----:B------:R-:W-:Y:S01]  /*24d0*/  HFMA2 R80, R17, R12, RZ.H0_H0 ;  /* 0x0000000c11507231 */ /* 0x000fe200000400ff */
[----:B------:R-:W-:-:S02]  /*24e0*/  LOP3.LUT R43, R43, 0x64006400, RZ, 0xfc, !PT ;  /* 0x640064002b2b7812 */ /* 0x000fc400078efcff */
[----:B------:R-:W-:Y:S02]  /*24f0*/  LOP3.LUT R46, R53, 0x1f001f, RZ, 0xc0, !PT ;  /* 0x001f001f352e7812 */ /* 0x000fe400078ec0ff */
[----:B------:R-:W-:Y:S01]  /*2500*/  LOP3.LUT R48, R54, 0x1f001f, RZ, 0xc0, !PT ;  /* 0x001f001f36307812 */ /* 0x000fe200078ec0ff */
[----:B------:R-:W-:Y:S01]  /*2510*/  HADD2 R43, R43, -1040, -1040 ;  /* 0xe410e4102b2b7430 */ /* 0x000fe20000000000 */
[----:B------:R-:W-:Y:S02]  /*2520*/  LOP3.LUT R46, R46, 0x64006400, RZ, 0xfc, !PT ;  /* 0x640064002e2e7812 */ /* 0x000fe400078efcff */
[----:B------:R-:W-:Y:S02]  /*2530*/  SHF.R.U32.HI R53, RZ, 0xa, R53 ;  /* 0x0000000aff357819 */ /* 0x000fe40000011635 */
[----:B------:R-:W-:Y:S01]  /*2540*/  SHF.R.U32.HI R54, RZ, 0xa, R54 ;  /* 0x0000000aff367819 */ /* 0x000fe20000011636 */
[----:B------:R-:W-:Y:S01]  /*2550*/  HADD2 R46, R46, -1040, -1040 ;  /* 0xe410e4102e2e7430 */ /* 0x000fe20000000000 */
[----:B------:R-:W-:-:S02]  /*2560*/  SHF.R.U32.HI R55, RZ, 0xa, R55 ;  /* 0x0000000aff377819 */ /* 0x000fc40000011637 */
        /* <DEDUP_REMOVED lines=28> */
[----:B--2---:R-:W-:-:S02]  /*2730*/  LOP3.LUT R8, R4, 0x3e003e0, RZ, 0xc0, !PT ;  /* 0x03e003e004087812 */ /* 0x004fc400078ec0ff */
[----:B------:R-:W-:Y:S02]  /*2740*/  LOP3.LUT R10, R5, 0x3e003e0, RZ, 0xc0, !PT ;  /* 0x03e003e0050a7812 */ /* 0x000fe400078ec0ff */
[----:B------:R-:W-:Y:S02]  /*2750*/  LOP3.LUT R30, R7, 0x3e003e0, RZ, 0xc0, !PT ;  /* 0x03e003e0071e7812 */ /* 0x000fe400078ec0ff */
[----:B------:R-:W-:Y:S02]  /*2760*/  LOP3.LUT R9, R8, 0x64006400, RZ, 0xfc, !PT ;  /* 0x6400640008097812 */ /* 0x000fe400078efcff */
[----:B------:R-:W-:Y:S02]  /*2770*/  LOP3.LUT R11, R10, 0x64006400, RZ, 0xfc, !PT ;  /* 0x640064000a0b7812 */ /* 0x000fe400078efcff */
[----:B------:R-:W-:Y:S01]  /*2780*/  LOP3.LUT R79, R30, 0x64006400, RZ, 0xfc, !PT ;  /* 0x640064001e4f7812 */ /* 0x000fe200078efcff */
[-C--:B------:R-:W-:Y:S01]  /*2790*/  HFMA2 R32, R9, R26.reuse.H0_H0, -48, -48 ;  /* 0xd200d20009207431 */ /* 0x080fe2000004001a */
[----:B------:R-:W-:Y:S01]  /*27a0*/  SHF.R.U32.HI R8, RZ, 0xb, R4 ;  /* 0x0000000bff087819 */ /* 0x000fe20000011604 */
[----:B------:R-:W-:Y:S01]  /*27b0*/  HFMA2 R30, R11, R26.H0_H0, -48, -48 ;  /* 0xd200d2000b1e7431 */ /* 0x000fe2000004001a */
[----:B------:R-:W-:-:S02]  /*27c0*/  SHF.R.U32.HI R9, RZ, 0xb, R5 ;  /* 0x0000000bff097819 */ /* 0x000fc40000011605 */
[----:B------:R-:W-:Y:S02]  /*27d0*/  SHF.R.U32.HI R10, RZ, 0xb, R6 ;  /* 0x0000000bff0a7819 */ /* 0x000fe40000011606 */
[----:B------:R-:W-:Y:S02]  /*27e0*/  SHF.R.U32.HI R11, RZ, 0xb, R7 ;  /* 0x0000000bff0b7819 */ /* 0x000fe40000011607 */
[----:B------:R-:W-:Y:S02]  /*27f0*/  LOP3.LUT R28, R6, 0x3e003e0, RZ, 0xc0, !PT ;  /* 0x03e003e0061c7812 */ /* 0x000fe400078ec0ff */
[----:B------:R-:W-:Y:S02]  /*2800*/  LOP3.LUT R73, R73, 0x100010, R8, 0xf8, !PT ;  /* 0x0010001049497812 */ /* 0x000fe400078ef808 */
[----:B------:R-:W-:Y:S02]  /*2810*/  LOP3.LUT R77, R28, 0x64006400, RZ, 0xfc, !PT ;  /* 0x640064001c4d7812 */ /* 0x000fe400078efcff */
[----:B------:R-:W-:-:S02]  /*2820*/  LOP3.LUT R74, R74, 0x100010, R9, 0xf8, !PT ;  /* 0x001000104a4a7812 */ /* 0x000fc400078ef809 */
[----:B------:R-:W-:Y:S01]  /*2830*/  LOP3.LUT R75, R75, 0x100010, R10, 0xf8, !PT ;  /* 0x001000104b4b7812 */ /* 0x000fe200078ef80a */
[-C--:B------:R-:W-:Y:S01]  /*2840*/  HFMA2 R28, R77, R26.reuse.H0_H0, -48, -48 ;  /* 0xd200d2004d1c7431 */ /* 0x080fe2000004001a */
[----:B------:R-:W-:Y:S01]  /*2850*/  LOP3.LUT R76, R76, 0x100010, R11, 0xf8, !PT ;  /* 0x001000104c4c7812 */ /* 0x000fe200078ef80b */
[----:B------:R-:W-:Y:S01]  /*2860*/  HFMA2 R26, R79, R26.H0_H0, -48, -48 ;  /* 0xd200d2004f1a7431 */ /* 0x000fe2000004001a */
[----:B------:R-:W0:Y:S01]  /*2870*/  LDS.128 R8, [UR8+-0x70] ;  /* 0xffff9008ff087984 */ /* 0x000e220008000c00 */
[----:B------:R-:W-:Y:S01]  /*2880*/  LOP3.LUT R77, R47, 0x64006400, RZ, 0xfc, !PT ;  /* 0x640064002f4d7812 */ /* 0x000fe200078efcff */
[----:B------:R-:W-:Y:S01]  /*2890*/  HADD2 R47, R19, -1040, -1040 ;  /* 0xe410e410132f7430 */ /* 0x000fe20000000000 */
[----:B------:R-:W-:Y:S02]  /*28a0*/  LOP3.LUT R83, R6, 0x1f001f, RZ, 0xc0, !PT ;  /* 0x001f001f06537812 */ /* 0x000fe400078ec0ff */
[----:B------:R-:W-:Y:S01]  /*28b0*/  LOP3.LUT R69, R7, 0x1f001f, RZ, 0xc0, !PT ;  /* 0x001f001f07457812 */ /* 0x000fe200078ec0ff */
[----:B------:R-:W-:Y:S01]  /*28c0*/  HADD2 R19, R77, -1040, -1040 ;  /* 0xe410e4104d137430 */ /* 0x000fe20000000000 */
[----:B------:R-:W-:Y:S01]  /*28d0*/  LOP3.LUT R83, R83, 0x64006400, RZ, 0xfc, !PT ;  /* 0x6400640053537812 */ /* 0x000fe200078efcff */
[-C--:B------:R-:W-:Y:S01]  /*28e0*/  HFMA2 R77, R47, R12.reuse, RZ.H0_H0 ;  /* 0x0000000c2f4d7231 */ /* 0x080fe200000400ff */
[----:B------:R-:W-:Y:S01]  /*28f0*/  SHF.R.U32.HI R6, RZ, 0xa, R6 ;  /* 0x0000000aff067819 */ /* 0x000fe20000011606 */
[----:B------:R-:W-:Y:S01]  /*2900*/  HFMA2 R79, R19, R12, RZ ;  /* 0x0000000c134f7231 */ /* 0x000fe200000000ff */
[----:B------:R-:W-:Y:S01]  /*2910*/  SHF.R.U32.HI R7, RZ, 0xa, R7 ;  /* 0x0000000aff077819 */ /* 0x000fe20000011607 */
[-C--:B------:R-:W-:Y:S01]  /*2920*/  HFMA2 R12, R50, R13.reuse, R77 ;  /* 0x0000000d320c7231 */ /* 0x080fe2000000004d */
[----:B------:R-:W-:Y:S01]  /*2930*/  LOP3.LUT R69, R69, 0x64006400, RZ, 0xfc, !PT ;  /* 0x6400640045457812 */ /* 0x000fe200078efcff */
[----:B------:R-:W-:-:S02]  /*2940*/  HFMA2 R77, R18, R13, R79 ;  /* 0x0000000d124d7231 */ /* 0x000fc4000000004f */
[----:B------:R-:W-:Y:S01]  /*2950*/  HFMA2 R13, R16, R13, R80 ;  /* 0x0000000d100d7231 */ /* 0x000fe20000000050 */
[----:B------:R-:W-:Y:S02]  /*2960*/  LOP3.LUT R79, R42, 0x1f001f, RZ, 0xc0, !PT ;  /* 0x001f001f2a4f7812 */ /* 0x000fe400078ec0ff */
[----:B------:R-:W-:Y:S01]  /*2970*/  LOP3.LUT R80, R44, 0x1f001f, RZ, 0xc0, !PT ;  /* 0x001f001f2c507812 */ /* 0x000fe200078ec0ff */
[----:B------:R-:W-:Y:S01]  /*2980*/  HFMA2 R77, R43, R14, R77 ;  /* 0x0000000e2b4d7231 */ /* 0x000fe2000000004d */
        /* <DEDUP_REMOVED lines=24> */
[-C--:B0-----:R-:W-:Y:S02]  /*2b10*/  HFMA2 R79, R39, R8.reuse, R78 ;  /* 0x00000008274f7231 */ /* 0x081fe4000000004e */
[----:B------:R-:W-:-:S02]  /*2b20*/  HFMA2 R77, R37, R8, R12 ;  /* 0x00000008254d7231 */ /* 0x000fc4000000000c */
[-C--:B------:R-:W-:Y:S02]  /*2b30*/  HFMA2 R78, R35, R8.reuse, R13 ;  /* 0x00000008234e7231 */ /* 0x080fe4000000000d */
[----:B------:R-:W-:Y:S01]  /*2b40*/  HFMA2 R8, R33, R8, R14 ;  /* 0x0000000821087231 */ /* 0x000fe2000000000e */
[----:B------:R-:W-:Y:S01]  /*2b50*/  LOP3.LUT R6, R6, 0x64006400, RZ, 0xfc, !PT ;  /* 0x6400640006067812 */ /* 0x000fe200078efcff */
[----:B------:R-:W0:Y:S01]  /*2b60*/  LDS.128 R12, [UR8+-0x60] ;  /* 0xffffa008ff0c7984 */ /* 0x000e220008000c00 */
        /* <DEDUP_REMOVED lines=18> */
[----:B------:R-:W-:Y:S02]  /*2c90*/  HADD2 R67, R61, -1040, -1040 ;  /* 0xe410e4103d437430 */ /* 0x000fe40000000000 */
[-C--:B------:R-:W-:Y:S02]  /*2ca0*/  HFMA2 R79, R40, R11.reuse, R79 ;  /* 0x0000000b284f7231 */ /* 0x080fe4000000004f */
[----:B------:R-:W-:-:S02]  /*2cb0*/  HFMA2 R10, R34, R11, R10 ;  /* 0x0000000b220a7231 */ /* 0x000fc4000000000a */
[-C--:B------:R-:W-:Y:S02]  /*2cc0*/  HFMA2 R78, R36, R11.reuse, R78 ;  /* 0x0000000b244e7231 */ /* 0x080fe4000000004e */
        /* <DEDUP_REMOVED lines=12> */
[-C--:B------:R-:W-:Y:S01]  /*2d90*/  HFMA2 R81, R67, R12.reuse, R79 ;  /* 0x0000000c43517231 */ /* 0x080fe2000000004f */
[----:B------:R-:W0:Y:S01]  /*2da0*/  LDS.128 R8, [UR8+-0x50] ;  /* 0xffffb008ff087984 */ /* 0x000e220008000c00 */
[----:B------:R-:W-:Y:S02]  /*2db0*/  HFMA2 R79, R63, R12, R78 ;  /* 0x0000000c3f4f7231 */ /* 0x000fe4000000004e */
[----:B------:R-:W-:Y:S02]  /*2dc0*/  HADD2 R78, R66, -1040, -1040 ;  /* 0xe410e410424e7430 */ /* 0x000fe40000000000 */
[----:B------:R-:W-:Y:S02]  /*2dd0*/  HFMA2 R81, R80, R13, R81 ;  /* 0x0000000d50517231 */ /* 0x000fe40000000051 */
[----:B------:R-:W-:-:S02]  /*2de0*/  HADD2 R66, R85, -1040, -1040 ;  /* 0xe410e41055427430 */ /* 0x000fc40000000000 */
[----:B------:R-:W-:Y:S01]  /*2df0*/  HFMA2 R77, R65, R12, R77 ;  /* 0x0000000c414d7231 */ /* 0x000fe2000000004d */
[----:B------:R-:W-:Y:S01]  /*2e00*/  LOP3.LUT R12, R4, 0x1f001f, RZ, 0xc0, !PT ;  /* 0x001f001f040c7812 */ /* 0x000fe200078ec0ff */
[-C--:B------:R-:W-:Y:S02]  /*2e10*/  HFMA2 R79, R66, R13.reuse, R79 ;  /* 0x0000000d424f7231 */ /* 0x080fe4000000004f */
[-C--:B------:R-:W-:Y:S01]  /*2e20*/  HFMA2 R84, R62, R13.reuse, R84 ;  /* 0x0000000d3e547231 */ /* 0x080fe20000000054 */
[----:B------:R-:W-:Y:S01]  /*2e30*/  SHF.R.U32.HI R4, RZ, 0xa, R4 ;  /* 0x0000000aff047819 */ /* 0x000fe20000011604 */
        /* <DEDUP_REMOVED lines=10> */
[----:B------:R-:W-:Y:S01]  /*2ee0*/  HADD2 R68, R79, -1040, -1040 ;  /* 0xe410e4104f447430 */ /* 0x000fe20000000000 */
[----:B------:R-:W-:Y:S01]  /*2ef0*/  LOP3.LUT R4, R4, 0x64006400, RZ, 0xfc, !PT ;  /* 0x6400640004047812 */ /* 0x000fe200078efcff */
        /* <DEDUP_REMOVED lines=9> */
[----:B------:R-:W-:Y:S01]  /*2f90*/  HADD2 R87, R4, -1040, -1040 ;  /* 0xe410e41004577430 */ /* 0x000fe20000000000 */
[----:B------:R-:W-:Y:S01]  /*2fa0*/  LOP3.LUT R4, R74, 0x64006400, RZ, 0xfc, !PT ;  /* 0x640064004a047812 */ /* 0x000fe200078efcff */
[----:B0-----:R-:W-:-:S02]  /*2fb0*/  HFMA2 R81, R79, R8, R81 ;  /* 0x000000084f517231 */ /* 0x001fc40000000051 */
[-C--:B------:R-:W-:Y:S02]  /*2fc0*/  HFMA2 R15, R77, R8.reuse, R84 ;  /* 0x000000084d0f7231 */ /* 0x080fe40000000054 */
[-C--:B------:R-:W-:Y:S02]  /*2fd0*/  HFMA2 R14, R71, R8.reuse, R13 ;  /* 0x00000008470e7231 */ /* 0x080fe4000000000d */
[----:B------:R-:W-:Y:S02]  /*2fe0*/  HFMA2 R13, R69, R8, R85 ;  /* 0x00000008450d7231 */ /* 0x000fe40000000055 */
[-C--:B------:R-:W-:Y:S02]  /*2ff0*/  HFMA2 R8, R32, R9.reuse, R81 ;  /* 0x0000000920087231 */ /* 0x080fe40000000051 */
[----:B------:R-:W-:Y:S01]  /*3000*/  HFMA2 R15, R30, R9, R15 ;  /* 0x000000091e0f7231 */ /* 0x000fe2000000000f */
        /* <DEDUP_REMOVED lines=38> */
[-C--:B------:R-:W-:Y:S01]  /*3270*/  HFMA2 R49, R59, R6.reuse, R49 ;  /* 0x000000063b317231 */ /* 0x080fe20000000031 */
        /* <DEDUP_REMOVED lines=64> */
.L_x_2366:
[----:B------:R-:W-:Y:S01]  /*3680*/  UISETP.GE.AND UP1, UPT, UR9, UR16, UPT ;  /* 0x000000100900728c */ /* 0x000fe2000bf26270 */
[----:B-----5:R-:W-:Y:S01]  /*3690*/  IMAD.MOV.U32 R28, RZ, RZ, R2 ;  /* 0x000000ffff1c7224 */ /* 0x020fe200078e0002 */
[----:B------:R-:W-:Y:S01]  /*36a0*/  UIADD3 UR8, UPT, UPT, UR8, 0x40, URZ ;  /* 0x0000004008087890 */ /* 0x000fe2000fffe0ff */
[----:B------:R-:W-:Y:S01]  /*36b0*/  IMAD.MOV.U32 R29, RZ, RZ, R3 ;  /* 0x000000ffff1d7224 */ /* 0x000fe200078e0003 */
[----:B------:R-:W-:-:S05]  /*36c0*/  @!UP0 UMOV UR4, UR6 ;  /* 0x0000000600048c82 */ /* 0x000fca0008000000 */
[----:B------:R-:W-:Y:S05]  /*36d0*/  BRA.U !UP1, `(.L_x_2367) ;  /* 0xffffffe509007547 */ /* 0x000fea000b83ffff */
.L_x_2365:
[----:B------:R-:W-:-:S13]  /*36e0*/  ISETP.LT.AND P0, PT, RZ, UR14, PT ;  /* 0x0000000eff007c0c */ /* 0x000fda000bf01270 */
[----:B------:R-:W-:Y:S05]  /*36f0*/  @!P0 EXIT ;  /* 0x000000000000894d */ /* 0x000fea0003800000 */
[----:B------:R-:W0:Y:S01]  /*3700*/  S2R R0, SR_CTAID.X ;  /* 0x0000000000007919 */ /* 0x000e220000002500 */
[----:B------:R-:W1:Y:S01]  /*3710*/  LDC.64 R4, c[0x0][0x3a0] ;  /* 0x0000e800ff047b82 */ /* 0x000e620000000a00 */
[----:B------:R-:W-:Y:S01]  /*3720*/  UIMAD UR4, UR24, UR15, URZ ;  /* 0x0000000f180472a4 */ /* 0x000fe2000f8e02ff */
[----:B------:R-:W0:Y:S02]  /*3730*/  S2R R3, SR_TID.X ;  /* 0x0000000000037919 */ /* 0x000e240000002100 */
[----:B0-----:R-:W-:-:S05]  /*3740*/  IMAD R0, R0, 0x40, R3 ;  /* 0x0000004000007824 */ /* 0x001fca00078e0203 */
[----:B------:R-:W-:-:S05]  /*3750*/  LEA R0, R0, UR4, 0x1 ;  /* 0x0000000400007c11 */ /* 0x000fca000f8e08ff */
        /* <DEDUP_REMOVED lines=9> */
.L_x_2371:
[----:B------:R-:W0:Y:S02]  /*37f0*/  LDS R2, [R0] ;  /* 0x0000000000027984 */ /* 0x000e240000000800 */
[----:B0-----:R-:W-:-:S05]  /*3800*/  HADD2 R3, R2, R24 ;  /* 0x0000001802037230 */ /* 0x001fca0000000000 */
[----:B------:R-:W0:Y:S02]  /*3810*/  ATOMS.CAST.SPIN P0, [R0], R2, R3 ;  /* 0x000000020000758d */ /* 0x000e240001800003 */
[----:B0-----:R-:W-:Y:S05]  /*3820*/  @!P0 BRA `(.L_x_2371) ;  /* 0xfffffffc00f08947 */ /* 0x001fea000383ffff */
[----:B------:R-:W-:Y:S05]  /*3830*/  BRA `(.L_x_2369) ;  /* 0x00000000000c7947 */ /* 0x000fea0003800000 */
.L_x_2370:
[----:B------:R-:W2:Y:S02]  /*3840*/  LD.E R0, desc[UR18][R4.64] ;  /* 0x0000001204007980 */ /* 0x000ea4000c101900 */
[----:B--2---:R-:W-:-:S05]  /*3850*/  IMAD.IADD R3, R24, 0x1, R0 ;  /* 0x0000000118037824 */ /* 0x004fca00078e0200 */
[----:B------:R0:W-:Y:S02]  /*3860*/  ST.E desc[UR18][R4.64], R3 ;  /* 0x0000000304007985 */ /* 0x0001e4000c101912 */
.L_x_2369:
[----:B------:R-:W-:Y:S05]  /*3870*/  BSYNC.RECONVERGENT B0 ;  /* 0x0000000000007941 */ /* 0x000fea0003800200 */
.L_x_2368:
[----:B------:R1:W-:Y:S01]  /*3880*/  ATOM.E.ADD.F16x2.RN.STRONG.GPU P0, RZ, desc[UR18][R4.64+0x4], R23 ;  /* 0x8000041704ff79a2 */ /* 0x0003e2000c10e112 */
[----:B------:R-:W-:Y:S04]  /*3890*/  BSSY.RECONVERGENT B0, `(.L_x_2372) ;  /* 0x000000e000007945 */ /* 0x000fe80003800200 */
[----:B-1----:R-:W-:Y:S05]  /*38a0*/  @P0 BRA `(.L_x_2373) ;  /* 0x0000000000300947 */ /* 0x002fea0003800000 */
[----:B------:R-:W1:Y:S02]  /*38b0*/  QSPC.E.S P0, RZ, [R4+0x4] ;  /* 0x0000040004ff73aa */ /* 0x000e640000000500 */
[----:B-1----:R-:W-:Y:S05]  /*38c0*/  @!P0 BRA `(.L_x_2374) ;  /* 0x00000000001c8947 */ /* 0x002fea0003800000 */
[----:B------:R-:W-:-:S05]  /*38d0*/  IMAD.MOV.U32 R2, RZ, RZ, R4 ;  /* 0x000000ffff027224 */ /* 0x000fca00078e0004 */
[----:B------:R-:W-:-:S07]  /*38e0*/  MOV R0, R2 ;  /* 0x0000000200007202 */ /* 0x000fce0000000f00 */
.L_x_2375:
[----:B------:R-:W0:Y:S02]  /*38f0*/  LDS R2, [R0+0x4] ;  /* 0x0000040000027984 */ /* 0x000e240000000800 */
[----:B0-----:R-:W-:-:S05]  /*3900*/  HFMA2 R3, R2, 1, 1, R23 ;  /* 0x3c003c0002037831 */ /* 0x001fca0000000017 */
[----:B------:R-:W0:Y:S02]  /*3910*/  ATOMS.CAST.SPIN P0, [R0+0x4], R2, R3 ;  /* 0x000004020000758d */ /* 0x000e240001800003 */
[----:B0-----:R-:W-:Y:S05]  /*3920*/  @!P0 BRA `(.L_x_2375) ;  /* 0xfffffffc00f08947 */ /* 0x001fea000383ffff */
[----:B------:R-:W-:Y:S05]  /*3930*/  BRA `(.L_x_2373) ;  /* 0x00000000000c7947 */ /* 0x000fea0003800000 */
.L_x_2374:
[----:B------:R-:W0:Y:S02]  /*3940*/  LD.E R0, desc[UR18][R4.64+0x4] ;  /* 0x0000041204007980 */ /* 0x000e24000c101900 */
[----:B0-----:R-:W-:-:S05]  /*3950*/  IMAD.IADD R3, R23, 0x1, R0 ;  /* 0x0000000117037824 */ /* 0x001fca00078e0200 */
[----:B------:R1:W-:Y:S02]  /*3960*/  ST.E desc[UR18][R4.64+0x4], R3 ;  /* 0x0000040304007985 */ /* 0x0003e4000c101912 */
.L_x_2373:
[----:B------:R-:W-:Y:S05]  /*3970*/  BSYNC.RECONVERGENT B0 ;  /* 0x0000000000007941 */ /* 0x000fea0003800200 */
.L_x_2372:
        /* <DEDUP_REMOVED lines=12> */
.L_x_2379:
[----:B------:R-:W0:Y:S02]  /*3a40*/  LDS R2, [R0] ;  /* 0x0000000000027984 */ /* 0x000e240000000800 */
[----:B0-----:R-:W-:-:S05]  /*3a50*/  HADD2 R3, R2, R22 ;  /* 0x0000001602037230 */ /* 0x001fca0000000000 */
[----:B------:R-:W0:Y:S02]  /*3a60*/  ATOMS.CAST.SPIN P0, [R0], R2, R3 ;  /* 0x000000020000758d */ /* 0x000e240001800003 */
[----:B0-----:R-:W-:Y:S05]  /*3a70*/  @!P0 BRA `(.L_x_2379) ;  /* 0xfffffffc00f08947 */ /* 0x001fea000383ffff */
[----:B------:R-:W-:Y:S05]  /*3a80*/  BRA `(.L_x_2377) ;  /* 0x00000000000c7947 */ /* 0x000fea0003800000 */
.L_x_2378:
[----:B------:R-:W2:Y:S02]  /*3a90*/  LD.E R0, desc[UR18][R4.64] ;  /* 0x0000001204007980 */ /* 0x000ea4000c101900 */
[----:B--2---:R-:W-:-:S05]  /*3aa0*/  IMAD.IADD R3, R22, 0x1, R0 ;  /* 0x0000000116037824 */ /* 0x004fca00078e0200 */
[----:B------:R0:W-:Y:S02]  /*3ab0*/  ST.E desc[UR18][R4.64], R3 ;  /* 0x0000000304007985 */ /* 0x0001e4000c101912 */
.L_x_2377:
[----:B------:R-:W-:Y:S05]  /*3ac0*/  BSYNC.RECONVERGENT B0 ;  /* 0x0000000000007941 */ /* 0x000fea0003800200 */
.L_x_2376:
[----:B------:R1:W-:Y:S02]  /*3ad0*/  ATOM.E.ADD.F16x2.RN.STRONG.GPU P0, RZ, desc[UR18][R4.64+0x4], R21 ;  /* 0x8000041504ff79a2 */ /* 0x0003e4000c10e112 */
[----:B-1----:R-:W-:Y:S05]  /*3ae0*/  @P0 EXIT ;  /* 0x000000000000094d */ /* 0x002fea0003800000 */
[----:B------:R-:W1:Y:S02]  /*3af0*/  QSPC.E.S P0, RZ, [R4+0x4] ;  /* 0x0000040004ff73aa */ /* 0x000e640000000500 */
[----:B-1----:R-:W-:Y:S05]  /*3b00*/  @!P0 BRA `(.L_x_2380) ;  /* 0x00000000001c8947 */ /* 0x002fea0003800000 */
[----:B------:R-:W-:-:S05]  /*3b10*/  IMAD.MOV.U32 R2, RZ, RZ, R4 ;  /* 0x000000ffff027224 */ /* 0x000fca00078e0004 */
[----:B------:R-:W-:-:S07]  /*3b20*/  MOV R0, R2 ;  /* 0x0000000200007202 */ /* 0x000fce0000000f00 */
.L_x_2381:
[----:B------:R-:W0:Y:S02]  /*3b30*/  LDS R2, [R0+0x4] ;  /* 0x0000040000027984 */ /* 0x000e240000000800 */
[----:B0-----:R-:W-:-:S05]  /*3b40*/  HFMA2 R3, R2, 1, 1, R21 ;  /* 0x3c003c0002037831 */ /* 0x001fca0000000015 */
[----:B------:R-:W0:Y:S02]  /*3b50*/  ATOMS.CAST.SPIN P0, [R0+0x4], R2, R3 ;  /* 0x000004020000758d */ /* 0x000e240001800003 */
[----:B0-----:R-:W-:Y:S05]  /*3b60*/  @!P0 BRA `(.L_x_2381) ;  /* 0xfffffffc00f08947 */ /* 0x001fea000383ffff */
[----:B------:R-:W-:Y:S05]  /*3b70*/  EXIT ;  /* 0x000000000000794d */ /* 0x000fea0003800000 */
.L_x_2380:
[----:B------:R-:W0:Y:S02]  /*3b80*/  LD.E R0, desc[UR18][R4.64+0x4] ;  /* 0x0000041204007980 */ /* 0x000e24000c101900 */
[----:B0-----:R-:W-:-:S05]  /*3b90*/  IMAD.IADD R3, R21, 0x1, R0 ;  /* 0x0000000115037824 */ /* 0x001fca00078e0200 */
[----:B------:R-:W-:Y:S01]  /*3ba0*/  ST.E desc[UR18][R4.64+0x4], R3 ;  /* 0x0000040304007985 */ /* 0x000fe2000c101912 */
[----:B------:R-:W-:Y:S05]  /*3bb0*/  EXIT ;  /* 0x000000000000794d */ /* 0x000fea0003800000 */
.L_x_2382:
        /* <DEDUP_REMOVED lines=12> */
.L_x_3606:


//--------------------- .text._Z23gemm_half_q_half_kernelILi2ELi24ELb0ELb0ELi64EEvPK6__halfPKjS4_S2_PS0_iiiiPKtS7_iiiiiibS2_i --------------------------
	.section	.text._Z23gemm_half_q_half_kernelILi2ELi24ELb0ELb0ELi64EEvPK6__halfPKjS4_S2_PS0_iiiiPKtS7_iiiiiibS2_i,"ax",@progbits
	.align	128
        .global         _Z23gemm_half_q_half_kernelILi2ELi24ELb0ELb0ELi64EEvPK6__halfPKjS4_S2_PS0_iiiiPKtS7_iiiiiibS2_i
        .type           _Z23gemm_half_q_half_kernelILi2ELi24ELb0ELb0ELi64EEvPK6__halfPKjS4_S2_PS0_iiiiPKtS7_iiiiiibS2_i,@function
        .size           _Z23gemm_half_q_half_kernelILi2ELi24ELb0ELb0ELi64EEvPK6__halfPKjS4_S2_PS0_iiiiPKtS7_iiiiiibS2_i,(.L_x_3607 - _Z23gemm_half_q_half_kernelILi2ELi24ELb0ELb0ELi64EEvPK6__halfPKjS4_S2_PS0_iiiiPKtS7_iiiiiibS2_i)
        .other          _Z23gemm_half_q_half_kernelILi2ELi24ELb0ELb0ELi64EEvPK6__halfPKjS4_S2_PS0_iiiiPKtS7_iiiiiibS2_i,@"STO_CUDA_ENTRY STV_DEFAULT"
_Z23gemm_half_q_half_kernelILi2ELi24ELb0ELb0ELi64EEvPK6__halfPKjS4_S2_PS0_iiiiPKtS7_iiiiiibS2_i:
.text._Z23gemm_half_q_half_kernelILi2ELi24ELb0ELb0ELi64EEvPK6__halfPKjS4_S2_PS0_iiiiPKtS7_iiiiiibS2_i:
[----:B------:R-:W0:Y:S01]  /*0000*/  LDC R1, c[0x0][0x37c] ;  /* 0x0000df00ff017b82 */ /* 0x000e220000000800 */
[----:B------:R-:W1:Y:S07]  /*0010*/  S2R R2, SR_CTAID.Z ;  /* 0x0000000000027919 */ /* 0x000e6e0000002700 */
[----:B------:R-:W2:Y:S01]  /*0020*/  S2UR UR7, SR_CTAID.Y ;  /* 0x00000000000779c3 */ /* 0x000ea20000002600 */
[----:B------:R-:W2:Y:S01]  /*0030*/  LDCU UR5, c[0x0][0x3a8] ;  /* 0x00007500ff0577ac */ /* 0x000ea20008000800 */
[----:B------:R-:W-:Y:S01]  /*0040*/  BSSY.RECONVERGENT B0, `(.L_x_2383) ;  /* 0x00000c4000007945 */ /* 0x000fe20003800200 */
[----:B------:R-:W3:Y:S01]  /*0050*/  S2R R0, SR_TID.X ;  /* 0x0000000000007919 */ /* 0x000ee20000002100 */
[----:B0-----:R-:W-:Y:S01]  /*0060*/  IADD3 R1, PT, PT, R1, -0x10, RZ ;  /* 0xfffffff001017810 */ /* 0x001fe20007ffe0ff */
[----:B------:R-:W0:Y:S03]  /*0070*/  LDCU.64 UR8, c[0x0][0x358] ;  /* 0x00006b00ff0877ac */ /* 0x000e260008000a00 */
[----:B------:R-:W4:Y:S08]  /*0080*/  LDC R4, c[0x0][0x3b0] ;  /* 0x0000ec00ff047b82 */ /* 0x000f300000000800 */
[----:B------:R-:W5:Y:S01]  /*0090*/  S2UR UR4, SR_CTAID.X ;  /* 0x00000000000479c3 */ /* 0x000f620000002500 */
[----:B--2---:R-:W-:-:S06]  /*00a0*/  UIMAD UR5, UR7, -0x2, UR5 ;  /* 0xfffffffe070578a4 */ /* 0x004fcc000f8e0205 */
[----:B------:R-:W-:Y:S02]  /*00b0*/  MOV R12, UR5 ;  /* 0x00000005000c7c02 */ /* 0x000fe40008000f00 */
[----:B-1----:R-:W-:Y:S02]  /*00c0*/  SHF.L.U32 R13, R2, 0x6, RZ ;  /* 0x00000006020d7819 */ /* 0x002fe400000006ff */
[C---:B------:R-:W-:Y:S02]  /*00d0*/  ISETP.GE.AND P0, PT, R12.reuse, 0x1, PT ;  /* 0x000000010c00780c */ /* 0x040fe40003f06270 */
[C---:B---3--:R-:W-:Y:S02]  /*00e0*/  IADD3 R10, PT, PT, R13.reuse, R0, RZ ;  /* 0x000000000d0a7210 */ /* 0x048fe40007ffe0ff */
[----:B----4-:R-:W-:Y:S01]  /*00f0*/  VIADDMNMX R11, R13, 0x40, R4, PT ;  /* 0x000000400d0b7846 */ /* 0x010fe20003800104 */
[----:B-----5:R-:W-:Y:S01]  /*0100*/  USHF.L.U32 UR4, UR4, 0x8, URZ ;  /* 0x0000000804047899 */ /* 0x020fe200080006ff */
[----:B------:R-:W-:-:S02]  /*0110*/  VIMNMX R3, PT, PT, R12, 0x2, PT ;  /* 0x000000020c037848 */ /* 0x000fc40003fe0100 */
[----:B------:R-:W-:-:S03]  /*0120*/  ISETP.GE.OR P0, PT, R10, R11, !P0 ;  /* 0x0000000b0a00720c */ /* 0x000fc60004706670 */
[----:B------:R-:W-:-:S10]  /*0130*/  LEA R6, R0, UR4, 0x2 ;  /* 0x0000000400067c11 */ /* 0x000fd4000f8e10ff */
        /* <DEDUP_REMOVED lines=31> */
.L_x_2388:
[C---:B------:R-:W-:Y:S02]  /*0330*/  IADD3 R9, P1, PT, R10.reuse, R5, RZ ;  /* 0x000000050a097210 */ /* 0x040fe40007f3e0ff */
        /* <DEDUP_REMOVED lines=31> */
.L_x_2387:
        /* <DEDUP_REMOVED lines=20> */
.L_x_2389:
[----:B------:R-:W-:-:S13]  /*0670*/  ISETP.EQ.AND P1, PT, R7, RZ, PT ;  /* 0x000000ff0700720c */ /* 0x000fda0003f22270 */
[----:B------:R-:W-:Y:S05]  /*0680*/  @!P0 BRA P1, `(.L_x_2384) ;  /* 0x00000004007c8947 */ /* 0x000fea0000800000 */
.L_x_2386:
        /* <DEDUP_REMOVED lines=12> */
.L_x_2385:
        /* <DEDUP_REMOVED lines=17> */
.L_x_2392:
        /* <DEDUP_REMOVED lines=32> */
.L_x_2391:
        /* <DEDUP_REMOVED lines=21> */
.L_x_2393:
[----:B------:R-:W-:-:S13]  /*0bb0*/  ISETP.NE.OR P0, PT, R10, RZ, P0 ;  /* 0x000000ff0a00720c */ /* 0x000fda0000705670 */
[----:B------:R-:W-:Y:S05]  /*0bc0*/  @!P0 BRA `(.L_x_2384) ;  /* 0x00000000002c8947 */ /* 0x000fea0003800000 */
.L_x_2390:
        /* <DEDUP_REMOVED lines=11> */
.L_x_2384:
[----:B------:R-:W-:Y:S05]  /*0c80*/  BSYNC.RECONVERGENT B0 ;  /* 0x0000000000007941 */ /* 0x000fea0003800200 */
.L_x_2383:
        /* <DEDUP_REMOVED lines=17> */
[----:B-----5:R-:W-:Y:S02]  /*0da0*/  IADD3 R7, PT, PT, RZ, -R5, RZ ;  /* 0x80000005ff077210 */ /* 0x020fe40007ffe0ff */
[----:B------:R-:W-:Y:S02]  /*0db0*/  PLOP3.LUT P0, PT, PT, PT, PT, 0x80, 0x8 ;  /* 0x000000000008781c */ /* 0x000fe40003f0f070 */
[----:B------:R-:W-:-:S13]  /*0dc0*/  ISETP.GT.AND P1, PT, R7, 0x3, PT ;  /* 0x000000030700780c */ /* 0x000fda0003f24270 */
[----:B------:R-:W-:Y:S05]  /*0dd0*/  @!P1 BRA `(.L_x_2396) ;  /* 0x0000000000449947 */ /* 0x000fea0003800000 */
[----:B------:R-:W0:Y:S01]  /*0de0*/  LDC.64 R22, c[0x0][0x3a0] ;  /* 0x0000e800ff167b82 */ /* 0x000e220000000a00 */
[----:B------:R-:W-:-:S13]  /*0df0*/  PLOP3.LUT P0, PT, PT, PT, PT, 0x8, 0x80 ;  /* 0x000000000080781c */ /* 0x000fda0003f0e170 */
.L_x_2397:
        /* <DEDUP_REMOVED lines=15> */
.L_x_2396:
        /* <DEDUP_REMOVED lines=12> */
.L_x_2398:
[----:B------:R-:W-:-:S13]  /*0fb0*/  ISETP.NE.OR P0, PT, R5, RZ, P0 ;  /* 0x000000ff0500720c */ /* 0x000fda0000705670 */
[----:B------:R-:W-:Y:S05]  /*0fc0*/  @!P0 BRA `(.L_x_2394) ;  /* 0x00000000001c8947 */ /* 0x000fea0003800000 */
.L_x_2395:
[----:B01----:R-:W0:Y:S02]  /*0fd0*/  LDC.64 R14, c[0x0][0x3a0] ;  /* 0x0000e800ff0e7b82 */ /* 0x003e240000000a00 */
.L_x_2399:
[----:B0-----:R-:W-:Y:S01]  /*0fe0*/  IMAD.WIDE R16, R3, 0x2, R14 ;  /* 0x0000000203107825 */ /* 0x001fe200078e020e */
[----:B------:R-:W-:Y:S02]  /*0ff0*/  IADD3 R5, PT, PT, R5, 0x1, RZ ;  /* 0x0000000105057810 */ /* 0x000fe40007ffe0ff */
[----:B------:R-:W-:Y:S02]  /*1000*/  IADD3 R3, PT, PT, R3, R9, RZ ;  /* 0x0000000903037210 */ /* 0x000fe40007ffe0ff */
[----:B------:R2:W-:Y:S01]  /*1010*/  STG.E.64 desc[UR8][R16.64], RZ ;  /* 0x000000ff10007986 */ /* 0x0005e2000c101b08 */
[----:B------:R-:W-:-:S13]  /*1020*/  ISETP.NE.AND P0, PT, R5, RZ, PT ;  /* 0x000000ff0500720c */ /* 0x000fda0003f05270 */
[----:B--2---:R-:W-:Y:S05]  /*1030*/  @P0 BRA `(.L_x_2399) ;  /* 0xfffffffc00e80947 */ /* 0x004fea000383ffff */
.L_x_2394:
[----:B01----:R-:W0:Y:S01]  /*1040*/  LDC.64 R14, c[0x0][0x3b8] ;  /* 0x0000ee00ff0e7b82 */ /* 0x003e220000000a00 */
[----:B------:R-:W-:-:S05]  /*1050*/  SHF.L.U32 R19, R2, 0x7, RZ ;  /* 0x0000000702137819 */ /* 0x000fca00000006ff */
[----:B0-----:R-:W-:-:S05]  /*1060*/  IMAD.WIDE.U32 R18, R19, 0x2, R14 ;  /* 0x0000000213127825 */ /* 0x001fca00078e000e */
[----:B------:R0:W5:Y:S01]  /*1070*/  LDG.E.U16.CONSTANT R16, desc[UR8][R18.64+0x2] ;  /* 0x0000020812107981 */ /* 0x000162000c1e9500 */
[----:B------:R-:W-:Y:S01]  /*1080*/  BAR.SYNC.DEFER_BLOCKING 0x0 ;  /* 0x0000000000007b1d */ /* 0x000fe20000010000 */
[----:B------:R-:W-:-:S13]  /*1090*/  ISETP.GE.AND P0, PT, R13, R4, PT ;  /* 0x000000040d00720c */ /* 0x000fda0003f06270 */
[----:B0-----:R-:W-:Y:S05]  /*10a0*/  @P0 BRA `(.L_x_2400) ;  /* 0x0000000000d00947 */ /* 0x001fea0003800000 */
[----:B------:R0:W5:Y:S01]  /*10b0*/  LDG.E.U16.CONSTANT R3, desc[UR8][R18.64] ;  /* 0x0000000812037981 */ /* 0x000162000c1e9500 */
[----:B------:R-:W-:Y:S01]  /*10c0*/  SHF.R.S32.HI R5, RZ, 0x1f, R6 ;  /* 0x0000001fff057819 */ /* 0x000fe20000011406 */
[----:B------:R-:W-:Y:S01]  /*10d0*/  HFMA2 R8, -RZ, RZ, 0, 0 ;  /* 0x00000000ff087431 */ /* 0x000fe200000001ff */
[----:B------:R-:W-:Y:S02]  /*10e0*/  SHF.L.U32 R0, R0, 0x4, RZ ;  /* 0x0000000400007819 */ /* 0x000fe400000006ff */
[----:B------:R-:W-:Y:S02]  /*10f0*/  LEA.HI R5, R5, R6, RZ, 0x3 ;  /* 0x0000000605057211 */ /* 0x000fe400078f18ff */
[----:B------:R-:W-:Y:S02]  /*1100*/  MOV R10, R13 ;  /* 0x0000000d000a7202 */ /* 0x000fe40000000f00 */
[----:B------:R-:W-:Y:S02]  /*1110*/  LOP3.LUT R0, R0, 0x10, RZ, 0xc0, !PT ;  /* 0x0000001000007812 */ /* 0x000fe400078ec0ff */
[----:B0-----:R-:W-:-:S07]  /*1120*/  SHF.R.S32.HI R5, RZ, 0x3, R5 ;  /* 0x00000003ff057819 */ /* 0x001fce0000011405 */
.L_x_2401:
        /* <DEDUP_REMOVED lines=9> */
[----:B------:R-:W-:-:S05]  /*11c0*/  SHF.L.U32 R23, R10, 0x1, RZ ;  /* 0x000000010a177819 */ /* 0x000fca00000006ff */
        /* <DEDUP_REMOVED lines=9> */
[--C-:B------:R-:W-:Y:S02]  /*1260*/  SHF.R.U32.HI R18, RZ, 0x8, R7.reuse ;  /* 0x00000008ff127819 */ /* 0x100fe40000011607 */
        /* <DEDUP_REMOVED lines=14> */
[----:B0-----:R-:W-:-:S02]  /*1350*/  PRMT R19, R26, 0x5410, R19 ;  /* 0x000054101a137816 */ /* 0x001fc40000000013 */
[----:B------:R-:W-:-:S03]  /*1360*/  LEA R7, R8, R1, 0x3 ;  /* 0x0000000108077211 */ /* 0x000fc600078e18ff */
[----:B----4-:R-:W-:Y:S01]  /*1370*/  HMUL2 R26, R19, R20.H0_H0 ;  /* 0x20000014131a7232 */ /* 0x010fe20000000000 */
[----:B-1----:R-:W-:-:S05]  /*1380*/  PRMT R17, R17, 0x5410, R18 ;  /* 0x0000541011117816 */ /* 0x002fca0000000012 */
[----:B------:R-:W-:Y:S01]  /*1390*/  HMUL2 R27, R17, R20.H0_H0 ;  /* 0x20000014111b7232 */ /* 0x000fe20000000000 */
[----:B---3--:R-:W-:-:S04]  /*13a0*/  IADD3 R10, PT, PT, R23, R10, RZ ;  /* 0x0000000a170a7210 */ /* 0x008fc80007ffe0ff */
[----:B------:R0:W-:Y:S01]  /*13b0*/  STL.64 [R7], R26 ;  /* 0x0000001a07007387 */ /* 0x0001e20000100a00 */
[----:B------:R-:W-:Y:S02]  /*13c0*/  ISETP.GE.AND P0, PT, R10, R11, PT ;  /* 0x0000000b0a00720c */ /* 0x000fe40003f06270 */
[----:B------:R-:W-:-:S11]  /*13d0*/  IADD3 R8, PT, PT, R8, 0x1, RZ ;  /* 0x0000000108087810 */ /* 0x000fd60007ffe0ff */
[----:B0-----:R-:W-:Y:S05]  /*13e0*/  @!P0 BRA `(.L_x_2401) ;  /* 0xfffffffc00508947 */ /* 0x001fea000383ffff */
.L_x_2400:
[----:B------:R0:W5:Y:S01]  /*13f0*/  LDL.64 R94, [R1] ;  /* 0x00000000015e7983 */ /* 0x0001620000100a00 */
[----:B------:R-:W1:Y:S01]  /*1400*/  LDCU UR4, c[0x0][0x3c8] ;  /* 0x00007900ff0477ac */ /* 0x000e620008000800 */
[----:B------:R-:W-:Y:S01]  /*1410*/  HFMA2 R5, -RZ, RZ, 0, 0 ;  /* 0x00000000ff057431 */ /* 0x000fe200000001ff */
[----:B------:R-:W-:Y:S01]  /*1420*/  MOV R10, RZ ;  /* 0x000000ff000a7202 */ /* 0x000fe20000000f00 */
[----:B-----5:R-:W-:Y:S01]  /*1430*/  HFMA2 R7, -RZ, RZ, 0, 0 ;  /* 0x00000000ff077431 */ /* 0x020fe200000001ff */
        /* <DEDUP_REMOVED lines=23> */
.L_x_2402:
        /* <DEDUP_REMOVED lines=8> */
.L_x_2403:
        /* <DEDUP_REMOVED lines=8> */
.L_x_2404:
        /* <DEDUP_REMOVED lines=8> */
.L_x_2405:
        /* <DEDUP_REMOVED lines=8> */
.L_x_2406:
        /* <DEDUP_REMOVED lines=8> */
[----:B------:R-:W-:-:S02]  /*1830*/  MOV R10, RZ ;  /* 0x000000ff000a7202 */ /* 0x000fc40000000f00 */
        /* <DEDUP_REMOVED lines=14> */
[----:B------:R-:W-:Y:S02]  /*1920*/  IADD3 R4, PT, PT, R13, R16, RZ ;  /* 0x000000100d047210 */ /* 0x000fe40007ffe0ff */
[----:B------:R-:W-:Y:S02]  /*1930*/  MOV R88, R86 ;  /* 0x0000005600587202 */ /* 0x000fe40000000f00 */
[----:B------:R-:W-:Y:S01]  /*1940*/  MOV R89, R87 ;  /* 0x0000005700597202 */ /* 0x000fe20000000f00 */
[----:B------:R-:W-:Y:S06]  /*1950*/  @!P0 BRA `(.L_x_2407) ;  /* 0x0000001800f88947 */ /* 0x000fec0003800000 */
[----:B------:R-:W-:-:S04]  /*1960*/  IMAD.WIDE.U32 R2, R2, 0x100, R14 ;  /* 0x0000010002027825 */ /* 0x000fc800078e000e */
[----:B------:R-:W-:Y:S01]  /*1970*/  HFMA2 R10, -RZ, RZ, 0, 0 ;  /* 0x00000000ff0a7431 */ /* 0x000fe200000001ff */
[----:B------:R-:W-:Y:S01]  /*1980*/  VIMNMX R0, PT, PT, R11, UR6, PT ;  /* 0x000000060b007c48 */ /* 0x000fe2000bfe0100 */
[----:B------:R-:W0:Y:S01]  /*1990*/  LDCU.64 UR10, c[0x0][0x3a8] ;  /* 0x00007500ff0a77ac */ /* 0x000e220008000a00 */
[----:B------:R-:W-:Y:S02]  /*19a0*/  PRMT R8, RZ, 0x7610, R8 ;  /* 0x00007610ff087816 */ /* 0x000fe40000000008 */
[----:B------:R-:W-:-:S04]  /*19b0*/  IADD3 R2, P0, PT, R2, 0x2, RZ ;  /* 0x0000000202027810 */ /* 0x000fc80007f1e0ff */
[----:B------:R-:W-:-:S09]  /*19c0*/  IADD3.X R3, PT, PT, RZ, R3, RZ, P0, !PT ;  /* 0x00000003ff037210 */ /* 0x000fd200007fe4ff */
.L_x_2409:
[----:B------:R-:W-:Y:S02]  /*19d0*/  ISETP.NE.AND P0, PT, R13, R4, PT ;  /* 0x000000040d00720c */ /* 0x000fe40003f05270 */
[----:B0-----:R-:W-:Y:S02]  /*19e0*/  MOV R9, UR11 ;  /* 0x0000000b00097c02 */ /* 0x001fe40008000f00 */
[----:B------:R-:W-:Y:S02]  /*19f0*/  MOV R88, R86 ;  /* 0x0000005600587202 */ /* 0x000fe40000000f00 */
[----:B------:R-:W-:-:S03]  /*1a00*/  MOV R89, R87 ;  /* 0x0000005700597202 */ /* 0x000fc60000000f00 */
[C---:B-----5:R-:W-:Y:S02]  /*1a10*/  IMAD.WIDE R32, R9.reuse, 0x4, R88 ;  /* 0x0000000409207825 */ /* 0x060fe400078e0258 */
[----:B------:R-:W5:Y:S02]  /*1a20*/  LDG.E.128.CONSTANT R16, desc[UR8][R88.64] ;  /* 0x0000000858107981 */ /* 0x000f64000c1e9d00 */
[----:B------:R-:W-:Y:S02]  /*1a30*/  @!P0 LEA R12, R10, R1, 0x3 ;  /* 0x000000010a0c8211 */ /* 0x000fe400078e18ff */
[----:B------:R-:W2:Y:S01]  /*1a40*/  @!P0 LDG.E.U16.CONSTANT R28, desc[UR8][R2.64] ;  /* 0x00000008021c8981 */ /* 0x000ea2000c1e9500 */
[----:B------:R-:W-:-:S03]  /*1a50*/  IMAD.WIDE R24, R9, 0x4, R32 ;  /* 0x0000000409187825 */ /* 0x000fc600078e0220 */
[----:B------:R0:W3:Y:S01]  /*1a60*/  @!P0 LDL.64 R30, [R12+0x8] ;  /* 0x000008000c1e8983 */ /* 0x0000e20000100a00 */
[----:B------:R-:W-:-:S03]  /*1a70*/  IMAD.WIDE R86, R9, 0x4, R24 ;  /* 0x0000000409567825 */ /* 0x000fc600078e0218 */
[----:B------:R-:W5:Y:S04]  /*1a80*/  LDG.E.128.CONSTANT R32, desc[UR8][R32.64] ;  /* 0x0000000820207981 */ /* 0x000f68000c1e9d00 */
[----:B------:R-:W5:Y:S01]  /*1a90*/  LDG.E.128.CONSTANT R24, desc[UR8][R24.64] ;  /* 0x0000000818187981 */ /* 0x000f62000c1e9d00 */
[----:B------:R-:W1:Y:S01]  /*1aa0*/  S2UR UR7, SR_CTAID.Y ;  /* 0x00000000000779c3 */ /* 0x000e620000002600 */
[----:B------:R-:W-:Y:S02]  /*1ab0*/  @!P0 IADD3 R14, PT, PT, R10, 0x1, RZ ;  /* 0x000000010a0e8810 */ /* 0x000fe40007ffe0ff */
[----:B------:R4:W5:Y:S01]  /*1ac0*/  LDG.E.128.CONSTANT R20, desc[UR8][R86.64] ;  /* 0x0000000856147981 */ /* 0x000962000c1e9d00 */
[----:B-1----:R-:W-:-:S06]  /*1ad0*/  UIMAD UR5, UR7, -0x2, UR10 ;  /* 0xfffffffe070578a4 */ /* 0x002fcc000f8e020a */
[----:B0-----:R-:W-:-:S04]  /*1ae0*/  MOV R12, UR5 ;  /* 0x00000005000c7c02 */ /* 0x001fc80008000f00 */
[----:B------:R-:W-:Y:S01]  /*1af0*/  ISETP.GE.AND P1, PT, R12, 0x1, PT ;  /* 0x000000010c00780c */ /* 0x000fe20003f26270 */
[----:B----4-:R-:W-:Y:S01]  /*1b00*/  IMAD.WIDE R86, R9, 0x4, R86 ;  /* 0x0000000409567825 */ /* 0x010fe200078e0256 */
[----:B------:R-:W-:Y:S02]  /*1b10*/  @!P0 MOV R10, R14 ;  /* 0x0000000e000a8202 */ /* 0x000fe40000000f00 */
[----:B--2---:R-:W-:Y:S02]  /*1b20*/  @!P0 IADD3 R4, PT, PT, R28, R13, RZ ;  /* 0x0000000d1c048210 */ /* 0x004fe40007ffe0ff */
[----:B---3--:R-:W-:Y:S02]  /*1b30*/  @!P0 PRMT R97, R30, 0x7610, R97 ;  /* 0x000076101e618816 */ /* 0x008fe40000000061 */
[----:B------:R-:W-:Y:S02]  /*1b40*/  @!P0 PRMT R95, R31, 0x7610, R95 ;  /* 0x000076101f5f8816 */ /* 0x000fe4000000005f */
[----:B------:R-:W-:-:S02]  /*1b50*/  @!P0 PRMT R97, R97, 0x7610, R30 ;  /* 0x0000761061618816 */ /* 0x000fc4000000001e */
[----:B------:R-:W-:Y:S02]  /*1b60*/  @!P0 PRMT R95, R95, 0x7610, R31 ;  /* 0x000076105f5f8816 */ /* 0x000fe4000000001f */
[----:B------:R-:W-:Y:S01]  /*1b70*/  IADD3 R13, PT, PT, R13, 0x20, RZ ;  /* 0x000000200d0d7810 */ /* 0x000fe20007ffe0ff */
[----:B------:R-:W-:Y:S06]  /*1b80*/  @!P1 BRA `(.L_x_2408) ;  /* 0x0000001800509947 */ /* 0x000fec0003800000 */
[----:B------:R-:W2:Y:S01]  /*1b90*/  LDG.E.128.CONSTANT R28, desc[UR8][R86.64] ;  /* 0x00000008561c7981 */ /* 0x000ea2000c1e9d00 */
[--C-:B-----5:R-:W-:Y:S02]  /*1ba0*/  SHF.R.U32.HI R42, RZ, 0xf, R16.reuse ;  /* 0x0000000fff2a7819 */ /* 0x120fe40000011610 */
        /* <DEDUP_REMOVED lines=31> */
[----:B------:R-:W0:Y:S01]  /*1da0*/  LDS.128 R32, [UR4] ;  /* 0x00000004ff207984 */ /* 0x000e220008000c00 */
[----:B------:R-:W-:Y:S02]  /*1db0*/  LOP3.LUT R43, R43, 0x10001, RZ, 0xc0, !PT ;  /* 0x000100012b2b7812 */ /* 0x000fe400078ec0ff */
[----:B------:R-:W-:Y:S02]  /*1dc0*/  LOP3.LUT R67, R24, 0x3e003e0, RZ, 0xc0, !PT ;  /* 0x03e003e018437812 */ /* 0x000fe400078ec0ff */
[----:B------:R-:W-:Y:S02]  /*1dd0*/  LOP3.LUT R42, R42, 0x10001, RZ, 0xc0, !PT ;  /* 0x000100012a2a7812 */ /* 0x000fe400078ec0ff */
[----:B------:R-:W-:-:S02]  /*1de0*/  LOP3.LUT R44, R44, 0x10001, RZ, 0xc0, !PT ;  /* 0x000100012c2c7812 */ /* 0x000fc400078ec0ff */
[----:B------:R-:W-:Y:S02]  /*1df0*/  LOP3.LUT R45, R45, 0x10001, RZ, 0xc0, !PT ;  /* 0x000100012d2d7812 */ /* 0x000fe400078ec0ff */
[----:B------:R-:W-:Y:S02]  /*1e00*/  MOV R46, 0x2800 ;  /* 0x00002800002e7802 */ /* 0x000fe40000000f00 */
[----:B------:R-:W-:Y:S02]  /*1e10*/  LOP3.LUT R15, R15, 0x64006400, RZ, 0xfc, !PT ;  /* 0x640064000f0f7812 */ /* 0x000fe400078efcff */
[----:B------:R-:W-:Y:S02]  /*1e20*/  LOP3.LUT R80, R43, 0x20002, R80, 0xf8, !PT ;  /* 0x000200022b507812 */ /* 0x000fe400078ef850 */
[----:B------:R-:W-:Y:S01]  /*1e30*/  LOP3.LUT R55, R14, 0x64006400, RZ, 0xfc, !PT ;  /* 0x640064000e377812 */ /* 0x000fe200078efcff */
[----:B------:R-:W-:Y:S01]  /*1e40*/  HFMA2 R54, R15, R46.H0_H0, -48, -48 ;  /* 0xd200d2000f367431 */ /* 0x000fe2000004002e */
[----:B------:R-:W-:-:S02]  /*1e50*/  LOP3.LUT R65, R18, 0x64006400, RZ, 0xfc, !PT ;  /* 0x6400640012417812 */ /* 0x000fc400078efcff */
[----:B------:R-:W-:Y:S01]  /*1e60*/  LOP3.LUT R67, R67, 0x64006400, RZ, 0xfc, !PT ;  /* 0x6400640043437812 */ /* 0x000fe200078efcff */
[-C--:B------:R-:W-:Y:S01]  /*1e70*/  HFMA2 R58, R55, R46.reuse.H0_H0, -48, -48 ;  /* 0xd200d200373a7431 */ /* 0x080fe2000004002e */
[----:B------:R-:W-:Y:S01]  /*1e80*/  LOP3.LUT R81, R42, 0x20002, R81, 0xf8, !PT ;  /* 0x000200022a517812 */ /* 0x000fe200078ef851 */
[-C--:B------:R-:W-:Y:S01]  /*1e90*/  HFMA2 R15, R65, R46.reuse.H0_H0, -48, -48 ;  /* 0xd200d200410f7431 */ /* 0x080fe2000004002e */
[----:B------:R-:W-:Y:S01]  /*1ea0*/  LOP3.LUT R79, R44, 0x20002, R79, 0xf8, !PT ;  /* 0x000200022c4f7812 */ /* 0x000fe200078ef84f */
[----:B------:R-:W-:Y:S01]  /*1eb0*/  HFMA2 R52, R67, R46.H0_H0, -48, -48 ;  /* 0xd200d20043347431 */ /* 0x000fe2000004002e */
[----:B------:R-:W-:Y:S02]  /*1ec0*/  LOP3.LUT R78, R45, 0x20002, R78, 0xf8, !PT ;  /* 0x000200022d4e7812 */ /* 0x000fe400078ef84e */
        /* <DEDUP_REMOVED lines=47> */
[--C-:B------:R-:W-:Y:S02]  /*21c0*/  SHF.R.U32.HI R82, RZ, 0xd, R24.reuse ;  /* 0x0000000dff527819 */ /* 0x100fe40000011618 */
[----:B------:R-:W-:Y:S02]  /*21d0*/  SHF.R.U32.HI R24, RZ, 0xa, R24 ;  /* 0x0000000aff187819 */ /* 0x000fe40000011618 */
[----:B------:R-:W-:Y:S02]  /*21e0*/  LOP3.LUT R81, R81, 0x40004, R82, 0xf8, !PT ;  /* 0x0004000451517812 */ /* 0x000fe400078ef852 */
[----:B------:R-:W-:Y:S02]  /*21f0*/  SHF.R.U32.HI R82, RZ, 0xd, R26 ;  /* 0x0000000dff527819 */ /* 0x000fe4000001161a */
[----:B------:R-:W-:-:S02]  /*2200*/  LOP3.LUT R24, R24, 0x1f001f, RZ, 0xc0, !PT ;  /* 0x001f001f18187812 */ /* 0x000fc400078ec0ff */
[----:B------:R-:W-:Y:S02]  /*2210*/  LOP3.LUT R79, R79, 0x40004, R82, 0xf8, !PT ;  /* 0x000400044f4f7812 */ /* 0x000fe400078ef852 */
[----:B------:R-:W-:Y:S02]  /*2220*/  LOP3.LUT R24, R24, 0x64006400, RZ, 0xfc, !PT ;  /* 0x6400640018187812 */ /* 0x000fe400078efcff */
[----:B------:R-:W-:Y:S02]  /*2230*/  ISETP.NE.AND P0, PT, R12, 0x1, PT ;  /* 0x000000010c00780c */ /* 0x000fe40003f05270 */
[----:B--2---:R-:W-:Y:S02]  /*2240*/  LOP3.LUT R40, R28, 0x3e003e0, RZ, 0xc0, !PT ;  /* 0x03e003e01c287812 */ /* 0x004fe400078ec0ff */
[----:B------:R-:W-:Y:S02]  /*2250*/  LOP3.LUT R42, R29, 0x3e003e0, RZ, 0xc0, !PT ;  /* 0x03e003e01d2a7812 */ /* 0x000fe400078ec0ff */
        /* <DEDUP_REMOVED lines=16> */
[----:B------:R-:W1:Y:S01]  /*2360*/  LDS.128 R36, [UR4+0x10] ;  /* 0x00001004ff247984 */ /* 0x000e620008000c00 */
        /* <DEDUP_REMOVED lines=9> */
[-C--:B------:R-:W-:Y:S02]  /*2400*/  HFMA2 R70, R58, R33.reuse, R72 ;  /* 0x000000213a467231 */ /* 0x080fe40000000048 */
[----:B------:R-:W-:Y:S01]  /*2410*/  HFMA2 R33, R54, R33, R73 ;  /* 0x0000002136217231 */ /* 0x000fe20000000049 */
[----:B------:R-:W-:Y:S01]  /*2420*/  LOP3.LUT R72, R50, 0x1f001f, RZ, 0xc0, !PT ;  /* 0x001f001f32487812 */ /* 0x000fe200078ec0ff */
[-C--:B------:R-:W-:Y:S01]  /*2430*/  HFMA2 R71, R77, R34.reuse, R71 ;  /* 0x000000224d477231 */ /* 0x080fe20000000047 */
        /* <DEDUP_REMOVED lines=12> */
[----:B------:R-:W-:Y:S01]  /*2500*/  HFMA2 R69, R47, R34, R33 ;  /* 0x000000222f457231 */ /* 0x000fe20000000021 */
[----:B------:R-:W-:Y:S01]  /*2510*/  LOP3.LUT R71, R61, 0x1f001f, RZ, 0xc0, !PT ;  /* 0x001f001f3d477812 */ /* 0x000fe200078ec0ff */
[-C--:B------:R-:W-:Y:S02]  /*2520*/  HFMA2 R33, R62, R35.reuse, R68 ;  /* 0x000000233e217231 */ /* 0x080fe40000000044 */
[----:B------:R-:W-:-:S02]  /*2530*/  HFMA2 R34, R50, R35, R70 ;  /* 0x0000002332227231 */ /* 0x000fc40000000046 */
[----:B------:R-:W-:Y:S01]  /*2540*/  HFMA2 R35, R48, R35, R69 ;  /* 0x0000002330237231 */ /* 0x000fe20000000045 */
[----:B------:R-:W-:Y:S02]  /*2550*/  LOP3.LUT R69, R25, 0x1f001f, RZ, 0xc0, !PT ;  /* 0x001f001f19457812 */ /* 0x000fe400078ec0ff */
[----:B------:R-:W-:Y:S02]  /*2560*/  LOP3.LUT R68, R49, 0x1f001f, RZ, 0xc0, !PT ;  /* 0x001f001f31447812 */ /* 0x000fe400078ec0ff */
[----:B------:R-:W-:Y:S01]  /*2570*/  LOP3.LUT R61, R63, 0x64006400, RZ, 0xfc, !PT ;  /* 0x640064003f3d7812 */ /* 0x000fe200078efcff */
[-C--:B-1----:R-:W-:Y:S02]  /*2580*/  HFMA2 R32, R59, R36.reuse, R32 ;  /* 0x000000243b207231 */ /* 0x082fe40000000020 */
[-C--:B------:R-:W-:Y:S02]  /*2590*/  HFMA2 R33, R57, R36.reuse, R33 ;  /* 0x0000002439217231 */ /* 0x080fe40000000021 */
[----:B------:R-:W-:-:S02]  /*25a0*/  HFMA2 R34, R15, R36, R34 ;  /* 0x000000240f227231 */ /* 0x000fc40000000022 */
        /* <DEDUP_REMOVED lines=18> */
[----:B------:R-:W-:Y:S02]  /*26d0*/  HFMA2 R35, R36, R37, R35 ;  /* 0x0000002524237231 */ /* 0x000fe40000000023 */
[-C--:B------:R-:W-:Y:S02]  /*26e0*/  HFMA2 R32, R61, R38.reuse, R32 ;  /* 0x000000263d207231 */ /* 0x080fe40000000020 */
[----:B------:R-:W-:Y:S01]  /*26f0*/  HADD2 R49, R49, -1040, -1040 ;  /* 0xe410e41031317430 */ /* 0x000fe20000000000 */
[----:B------:R-:W-:Y:S01]  /*2700*/  SHF.R.U32.HI R26, RZ, 0xa, R26 ;  /* 0x0000000aff1a7819 */ /* 0x000fe2000001161a */
[----:B------:R-:W-:Y:S01]  /*2710*/  HADD2 R37, R68, -1040, -1040 ;  /* 0xe410e41044257430 */ /* 0x000fe20000000000 */
[----:B------:R-:W-:Y:S01]  /*2720*/  LOP3.LUT R85, R85, 0x64006400, RZ, 0xfc, !PT ;  /* 0x6400640055557812 */ /* 0x000fe200078efcff */
[----:B------:R-:W-:-:S02]  /*2730*/  HFMA2 R33, R63, R38, R33 ;  /* 0x000000263f217231 */ /* 0x000fc40000000021 */
[-C--:B------:R-:W-:Y:S02]  /*2740*/  HFMA2 R34, R49, R38.reuse, R34 ;  /* 0x0000002631227231 */ /* 0x080fe40000000022 */
[----:B------:R-:W-:Y:S02]  /*2750*/  HFMA2 R35, R37, R38, R35 ;  /* 0x0000002625237231 */ /* 0x000fe40000000023 */
[-C--:B------:R-:W-:Y:S02]  /*2760*/  HFMA2 R38, R52, R39.reuse, R32 ;  /* 0x0000002734267231 */ /* 0x080fe40000000020 */
[-C--:B------:R-:W-:Y:S02]  /*2770*/  HFMA2 R68, R14, R39.reuse, R33 ;  /* 0x000000270e447231 */ /* 0x080fe40000000021 */
[-C--:B------:R-:W-:Y:S02]  /*2780*/  HFMA2 R70, R16, R39.reuse, R34 ;  /* 0x0000002710467231 */ /* 0x080fe40000000022 */
[----:B------:R-:W-:Y:S01]  /*2790*/  HFMA2 R72, R18, R39, R35 ;  /* 0x0000002712487231 */ /* 0x000fe20000000023 */
[--C-:B------:R-:W-:Y:S01]  /*27a0*/  SHF.R.U32.HI R39, RZ, 0xd, R25.reuse ;  /* 0x0000000dff277819 */ /* 0x100fe20000011619 */
[----:B------:R-:W0:Y:S01]  /*27b0*/  LDS.128 R32, [UR4+0x20] ;  /* 0x00002004ff207984 */ /* 0x000e220008000c00 */
[----:B------:R-:W-:Y:S01]  /*27c0*/  SHF.R.U32.HI R25, RZ, 0xa, R25 ;  /* 0x0000000aff197819 */ /* 0x000fe20000011619 */
[----:B------:R-:W-:Y:S01]  /*27d0*/  HADD2 R85, R85, -1040, -1040 ;  /* 0xe410e41055557430 */ /* 0x000fe20000000000 */
[----:B------:R-:W-:-:S02]  /*27e0*/  LOP3.LUT R80, R80, 0x40004, R39, 0xf8, !PT ;  /* 0x0004000450507812 */ /* 0x000fc400078ef827 */
[--C-:B------:R-:W-:Y:S02]  /*27f0*/  SHF.R.U32.HI R39, RZ, 0xd, R27.reuse ;  /* 0x0000000dff277819 */ /* 0x100fe4000001161b */
[----:B------:R-:W-:Y:S02]  /*2800*/  SHF.R.U32.HI R27, RZ, 0xa, R27 ;  /* 0x0000000aff1b7819 */ /* 0x000fe4000001161b */
[----:B------:R-:W-:Y:S02]  /*2810*/  LOP3.LUT R25, R25, 0x1f001f, RZ, 0xc0, !PT ;  /* 0x001f001f19197812 */ /* 0x000fe400078ec0ff */
[----:B------:R-:W-:Y:S02]  /*2820*/  LOP3.LUT R26, R26, 0x1f001f, RZ, 0xc0, !PT ;  /* 0x001f001f1a1a7812 */ /* 0x000fe400078ec0ff */
[----:B------:R-:W-:Y:S02]  /*2830*/  LOP3.LUT R27, R27, 0x1f001f, RZ, 0xc0, !PT ;  /* 0x001f001f1b1b7812 */ /* 0x000fe400078ec0ff */
[----:B------:R-:W-:-:S02]  /*2840*/  LOP3.LUT R25, R25, 0x64006400, RZ, 0xfc, !PT ;  /* 0x6400640019197812 */ /* 0x000fc400078efcff */
[----:B------:R-:W-:Y:S02]  /*2850*/  LOP3.LUT R26, R26, 0x64006400, RZ, 0xfc, !PT ;  /* 0x640064001a1a7812 */ /* 0x000fe400078efcff */
[----:B------:R-:W-:Y:S01]  /*2860*/  LOP3.LUT R78, R78, 0x40004, R39, 0xf8, !PT ;  /* 0x000400044e4e7812 */ /* 0x000fe200078ef827 */
[----:B------:R-:W-:Y:S01]  /*2870*/  HADD2 R39, R24, -1040, -1040 ;  /* 0xe410e41018277430 */ /* 0x000fe20000000000 */
[----:B------:R-:W-:Y:S01]  /*2880*/  LOP3.LUT R27, R27, 0x64006400, RZ, 0xfc, !PT ;  /* 0x640064001b1b7812 */ /* 0x000fe200078efcff */
[----:B------:R-:W-:Y:S01]  /*2890*/  HADD2 R69, R25, -1040, -1040 ;  /* 0xe410e41019457430 */ /* 0x000fe20000000000 */
[----:B------:R-:W-:Y:S01]  /*28a0*/  SHF.R.U32.HI R93, RZ, 0xa, R30 ;  /* 0x0000000aff5d7819 */ /* 0x000fe2000001161e */
[----:B------:R-:W-:Y:S01]  /*28b0*/  HADD2 R71, R26, -1040, -1040 ;  /* 0xe410e4101a477430 */ /* 0x000fe20000000000 */
[----:B------:R-:W-:Y:S01]  /*28c0*/  LOP3.LUT R83, R83, 0x64006400, RZ, 0xfc, !PT ;  /* 0x6400640053537812 */ /* 0x000fe200078efcff */
[----:B------:R-:W-:Y:S01]  /*28d0*/  HADD2 R73, R27, -1040, -1040 ;  /* 0xe410e4101b497430 */ /* 0x000fe20000000000 */
[----:B------:R-:W-:-:S02]  /*28e0*/  LOP3.LUT R27, R20, 0x1f001f, RZ, 0xc0, !PT ;  /* 0x001f001f141b7812 */ /* 0x000fc400078ec0ff */
[----:B------:R-:W-:Y:S01]  /*28f0*/  SHF.R.U32.HI R91, RZ, 0xa, R31 ;  /* 0x0000000aff5b7819 */ /* 0x000fe2000001161f */
[----:B------:R-:W-:Y:S01]  /*2900*/  HADD2 R83, R83, -1040, -1040 ;  /* 0xe410e41053537430 */ /* 0x000fe20000000000 */
[----:B------:R-:W-:Y:S02]  /*2910*/  LOP3.LUT R27, R27, 0x64006400, RZ, 0xfc, !PT ;  /* 0x640064001b1b7812 */ /* 0x000fe400078efcff */
        /* <DEDUP_REMOVED lines=19> */
[----:B------:R-:W-:Y:S02]  /*2a50*/  HADD2 R68, R68, -1040, -1040 ;  /* 0xe410e41044447430 */ /* 0x000fe40000000000 */
[----:B------:R-:W-:Y:S02]  /*2a60*/  HADD2 R38, R82, -1040, -1040 ;  /* 0xe410e41052267430 */ /* 0x000fe40000000000 */
[-C--:B------:R-:W-:Y:S02]  /*2a70*/  HFMA2 R25, R70, R33.reuse, R25 ;  /* 0x0000002146197231 */ /* 0x080fe40000000019 */
[-C--:B------:R-:W-:Y:S02]  /*2a80*/  HFMA2 R26, R68, R33.reuse, R26 ;  /* 0x00000021441a7231 */ /* 0x080fe4000000001a */
[----:B------:R-:W-:Y:S02]  /*2a90*/  HFMA2 R27, R38, R33, R32 ;  /* 0x00000021261b7231 */ /* 0x000fe40000000020 */
[----:B------:R-:W-:-:S02]  /*2aa0*/  HFMA2 R33, R19, R34, R24 ;  /* 0x0000002213217231 */ /* 0x000fc40000000018 */
[-C--:B------:R-:W-:Y:S02]  /*2ab0*/  HFMA2 R90, R41, R34.reuse, R25 ;  /* 0x00000022295a7231 */ /* 0x080fe40000000019 */
[-C--:B------:R-:W-:Y:S02]  /*2ac0*/  HFMA2 R32, R43, R34.reuse, R26 ;  /* 0x000000222b207231 */ /* 0x080fe4000000001a */
[----:B------:R-:W-:Y:S01]  /*2ad0*/  HFMA2 R34, R45, R34, R27 ;  /* 0x000000222d227231 */ /* 0x000fe2000000001b */
[--C-:B------:R-:W-:Y:S02]  /*2ae0*/  SHF.R.U32.HI R27, RZ, 0xc, R21.reuse ;  /* 0x0000000cff1b7819 */ /* 0x100fe40000011615 */
[----:B------:R-:W-:Y:S02]  /*2af0*/  SHF.R.U32.HI R26, RZ, 0xc, R22 ;  /* 0x0000000cff1a7819 */ /* 0x000fe40000011616 */
[----:B------:R-:W-:Y:S02]  /*2b00*/  SHF.R.U32.HI R21, RZ, 0xa, R21 ;  /* 0x0000000aff157819 */ /* 0x000fe40000011615 */
[----:B------:R-:W-:-:S02]  /*2b10*/  LOP3.LUT R25, R79, 0x80008, R26, 0xf8, !PT ;  /* 0x000800084f197812 */ /* 0x000fc400078ef81a */
[----:B------:R-:W-:Y:S02]  /*2b20*/  LOP3.LUT R21, R21, 0x1f001f, RZ, 0xc0, !PT ;  /* 0x001f001f15157812 */ /* 0x000fe400078ec0ff */
[--C-:B------:R-:W-:Y:S02]  /*2b30*/  SHF.R.U32.HI R24, RZ, 0xc, R20.reuse ;  /* 0x0000000cff187819 */ /* 0x100fe40000011614 */
[--C-:B------:R-:W-:Y:S02]  /*2b40*/  SHF.R.U32.HI R79, RZ, 0xc, R23.reuse ;  /* 0x0000000cff4f7819 */ /* 0x100fe40000011617 */
[----:B------:R-:W-:Y:S02]  /*2b50*/  SHF.R.U32.HI R20, RZ, 0xa, R20 ;  /* 0x0000000aff147819 */ /* 0x000fe40000011614 */
[----:B------:R-:W-:Y:S02]  /*2b60*/  SHF.R.U32.HI R22, RZ, 0xa, R22 ;  /* 0x0000000aff167819 */ /* 0x000fe40000011616 */
[----:B------:R-:W-:-:S02]  /*2b70*/  SHF.R.U32.HI R23, RZ, 0xa, R23 ;  /* 0x0000000aff177819 */ /* 0x000fc40000011617 */
[----:B------:R-:W-:Y:S02]  /*2b80*/  LOP3.LUT R21, R21, 0x64006400, RZ, 0xfc, !PT ;  /* 0x6400640015157812 */ /* 0x000fe400078efcff */
[----:B------:R-:W-:Y:S02]  /*2b90*/  LOP3.LUT R20, R20, 0x1f001f, RZ, 0xc0, !PT ;  /* 0x001f001f14147812 */ /* 0x000fe400078ec0ff */
[----:B------:R-:W-:Y:S01]  /*2ba0*/  LOP3.LUT R22, R22, 0x1f001f, RZ, 0xc0, !PT ;  /* 0x001f001f16167812 */ /* 0x000fe200078ec0ff */
[----:B------:R-:W-:Y:S01]  /*2bb0*/  HADD2 R82, R21, -1040, -1040 ;  /* 0xe410e41015527430 */ /* 0x000fe20000000000 */
[----:B------:R-:W-:Y:S02]  /*2bc0*/  LOP3.LUT R23, R23, 0x1f001f, RZ, 0xc0, !PT ;  /* 0x001f001f17177812 */ /* 0x000fe400078ec0ff */
[----:B------:R-:W-:Y:S01]  /*2bd0*/  LOP3.LUT R20, R20, 0x64006400, RZ, 0xfc, !PT ;  /* 0x6400640014147812 */ /* 0x000fe200078efcff */
[----:B------:R-:W-:Y:S01]  /*2be0*/  HFMA2 R90, R82, R35, R90 ;  /* 0x00000023525a7231 */ /* 0x000fe2000000005a */
[----:B------:R-:W-:-:S02]  /*2bf0*/  LOP3.LUT R22, R22, 0x64006400, RZ, 0xfc, !PT ;  /* 0x6400640016167812 */ /* 0x000fc400078efcff */
[----:B------:R-:W-:Y:S01]  /*2c00*/  LOP3.LUT R23, R23, 0x64006400, RZ, 0xfc, !PT ;  /* 0x6400640017177812 */ /* 0x000fe200078efcff */
[----:B------:R-:W-:Y:S01]  /*2c10*/  HADD2 R84, R20, -1040, -1040 ;  /* 0xe410e41014547430 */ /* 0x000fe20000000000 */
[----:B------:R-:W-:Y:S02]  /*2c20*/  SHF.R.U32.HI R21, RZ, 0xb, R28 ;  /* 0x0000000bff157819 */ /* 0x000fe4000001161c */
[----:B------:R-:W-:Y:S01]  /*2c30*/  LOP3.LUT R24, R81, 0x80008, R24, 0xf8, !PT ;  /* 0x0008000851187812 */ /* 0x000fe200078ef818 */
[-C--:B------:R-:W-:Y:S01]  /*2c40*/  HFMA2 R33, R84, R35.reuse, R33 ;  /* 0x0000002354217231 */ /* 0x080fe20000000021 */
[----:B------:R-:W-:Y:S01]  /*2c50*/  LOP3.LUT R27, R80, 0x80008, R27, 0xf8, !PT ;  /* 0x00080008501b7812 */ /* 0x000fe200078ef81b */
[----:B------:R-:W-:Y:S01]  /*2c60*/  HADD2 R80, R22, -1040, -1040 ;  /* 0xe410e41016507430 */ /* 0x000fe20000000000 */
[----:B------:R-:W-:Y:S01]  /*2c70*/  LOP3.LUT R26, R78, 0x80008, R79, 0xf8, !PT ;  /* 0x000800084e1a7812 */ /* 0x000fe200078ef84f */
[----:B------:R-:W-:Y:S01]  /*2c80*/  HADD2 R78, R23, -1040, -1040 ;  /* 0xe410e410174e7430 */ /* 0x000fe20000000000 */
[----:B------:R-:W-:Y:S01]  /*2c90*/  LOP3.LUT R24, R24, 0x100010, R21, 0xf8, !PT ;  /* 0x0010001018187812 */ /* 0x000fe200078ef815 */
[-C--:B------:R-:W-:Y:S01]  /*2ca0*/  HFMA2 R32, R80, R35.reuse, R32 ;  /* 0x0000002350207231 */ /* 0x080fe20000000020 */
[----:B------:R-:W0:Y:S01]  /*2cb0*/  LDS.128 R20, [UR4+0x30] ;  /* 0x00003004ff147984 */ /* 0x000e220008000c00 */
[----:B------:R-:W-:Y:S01]  /*2cc0*/  LOP3.LUT R79, R29, 0x1f001f, RZ, 0xc0, !PT ;  /* 0x001f001f1d4f7812 */ /* 0x000fe200078ec0ff */
[----:B------:R-:W-:Y:S01]  /*2cd0*/  HFMA2 R34, R78, R35, R34 ;  /* 0x000000234e227231 */ /* 0x000fe20000000022 */
[----:B------:R-:W-:-:S02]  /*2ce0*/  LOP3.LUT R27, R27, 0x100010, R92, 0xf8, !PT ;  /* 0x001000101b1b7812 */ /* 0x000fc400078ef85c */
[----:B------:R-:W-:Y:S02]  /*2cf0*/  LOP3.LUT R79, R79, 0x64006400, RZ, 0xfc, !PT ;  /* 0x640064004f4f7812 */ /* 0x000fe400078efcff */
[----:B------:R-:W-:Y:S02]  /*2d00*/  SHF.R.U32.HI R35, RZ, 0xb, R31 ;  /* 0x0000000bff237819 */ /* 0x000fe4000001161f */
[----:B------:R-:W-:Y:S01]  /*2d10*/  SHF.R.U32.HI R92, RZ, 0xb, R30 ;  /* 0x0000000bff5c7819 */ /* 0x000fe2000001161e */
[----:B------:R-:W-:Y:S01]  /*2d20*/  HADD2 R79, R79, -1040, -1040 ;  /* 0xe410e4104f4f7430 */ /* 0x000fe20000000000 */
[----:B------:R-:W-:Y:S02]  /*2d30*/  LOP3.LUT R81, R30, 0x1f001f, RZ, 0xc0, !PT ;  /* 0x001f001f1e517812 */ /* 0x000fe400078ec0ff */
[----:B------:R-:W-:Y:S02]  /*2d40*/  LOP3.LUT R26, R26, 0x100010, R35, 0xf8, !PT ;  /* 0x001000101a1a7812 */ /* 0x000fe400078ef823 */
[----:B------:R-:W-:-:S02]  /*2d50*/  LOP3.LUT R25, R25, 0x100010, R92, 0xf8, !PT ;  /* 0x0010001019197812 */ /* 0x000fc400078ef85c */
[----:B------:R-:W-:Y:S02]  /*2d60*/  SHF.R.U32.HI R92, RZ, 0xa, R28 ;  /* 0x0000000aff5c7819 */ /* 0x000fe4000001161c */
        /* <DEDUP_REMOVED lines=11> */
[----:B------:R-:W-:Y:S02]  /*2e20*/  HADD2 R96, R25, -1040, -1040 ;  /* 0xe410e41019607430 */ /* 0x000fe40000000000 */
[----:B------:R-:W-:Y:S02]  /*2e30*/  HADD2 R94, R26, -1040, -1040 ;  /* 0xe410e4101a5e7430 */ /* 0x000fe40000000000 */
[-C--:B0-----:R-:W-:Y:S01]  /*2e40*/  HFMA2 R35, R79, R20.reuse, R90 ;  /* 0x000000144f237231 */ /* 0x081fe2000000005a */
[----:B------:R-:W-:Y:S01]  /*2e50*/  SHF.R.U32.HI R90, RZ, 0xa, R29 ;  /* 0x0000000aff5a7819 */ /* 0x000fe2000001161d */
[-C--:B------:R-:W-:Y:S02]  /*2e60*/  HFMA2 R33, R85, R20.reuse, R33 ;  /* 0x0000001455217231 */ /* 0x080fe40000000021 */
[-C--:B------:R-:W-:Y:S02]  /*2e70*/  HFMA2 R34, R83, R20.reuse, R34 ;  /* 0x0000001453227231 */ /* 0x080fe40000000022 */
[----:B------:R-:W-:Y:S01]  /*2e80*/  HFMA2 R32, R81, R20, R32 ;  /* 0x0000001451207231 */ /* 0x000fe20000000020 */
[----:B------:R-:W-:Y:S01]  /*2e90*/  LOP3.LUT R90, R90, 0x1f001f, RZ, 0xc0, !PT ;  /* 0x001f001f5a5a7812 */ /* 0x000fe200078ec0ff */
[----:B------:R-:W-:-:S02]  /*2ea0*/  HFMA2 R33, R40, R21, R33 ;  /* 0x0000001528217231 */ /* 0x000fc40000000021 */
[-C--:B------:R-:W-:Y:S02]  /*2eb0*/  HFMA2 R20, R42, R21.reuse, R35 ;  /* 0x000000152a147231 */ /* 0x080fe40000000023 */
[-C--:B------:R-:W-:Y:S01]  /*2ec0*/  HFMA2 R32, R44, R21.reuse, R32 ;  /* 0x000000152c207231 */ /* 0x080fe20000000020 */
[----:B------:R-:W-:Y:S01]  /*2ed0*/  LOP3.LUT R90, R90, 0x64006400, RZ, 0xfc, !PT ;  /* 0x640064005a5a7812 */ /* 0x000fe200078efcff */
[----:B------:R-:W-:Y:S02]  /*2ee0*/  HFMA2 R21, R46, R21, R34 ;  /* 0x000000152e157231 */ /* 0x000fe40000000022 */
[-C--:B------:R-:W-:Y:S02]  /*2ef0*/  HFMA2 R33, R92, R22.reuse, R33 ;  /* 0x000000165c217231 */ /* 0x080fe40000000021 */
[----:B------:R-:W-:Y:S02]  /*2f00*/  HFMA2 R32, R93, R22, R32 ;  /* 0x000000165d207231 */ /* 0x000fe40000000020 */
[----:B------:R-:W-:-:S02]  /*2f10*/  HADD2 R90, R90, -1040, -1040 ;  /* 0xe410e4105a5a7430 */ /* 0x000fc40000000000 */
[-C--:B------:R-:W-:Y:S02]  /*2f20*/  HFMA2 R33, R100, R23.reuse, R33 ;  /* 0x0000001764217231 */ /* 0x080fe40000000021 */
[-C--:B------:R-:W-:Y:S02]  /*2f30*/  HFMA2 R21, R91, R22.reuse, R21 ;  /* 0x000000165b157231 */ /* 0x080fe40000000015 */
[-C--:B------:R-:W-:Y:S02]  /*2f40*/  HFMA2 R32, R96, R23.reuse, R32 ;  /* 0x0000001760207231 */ /* 0x080fe40000000020 */
[----:B------:R-:W-:Y:S02]  /*2f50*/  HFMA2 R20, R90, R22, R20 ;  /* 0x000000165a147231 */ /* 0x000fe40000000014 */
[----:B------:R-:W-:Y:S02]  /*2f60*/  HADD2 R33, R33.H0_H0, R33.H1_H1 ;  /* 0x3000002121217230 */ /* 0x000fe40000000800 */
[----:B------:R-:W-:-:S02]  /*2f70*/  HFMA2 R20, R98, R23, R20 ;  /* 0x0000001762147231 */ /* 0x000fc40000000014 */
[----:B------:R-:W-:Y:S02]  /*2f80*/  HFMA2 R23, R94, R23, R21 ;  /* 0x000000175e177231 */ /* 0x000fe40000000015 */
        /* <DEDUP_REMOVED lines=11> */
[-C--:B------:R-:W-:Y:S02]  /*3040*/  HFMA2 R32, R65, R20.reuse, RZ ;  /* 0x0000001441207231 */ /* 0x080fe400000000ff */
[----:B------:R-:W-:Y:S02]  /*3050*/  HFMA2 R33, R66, R21, R33 ;  /* 0x0000001542217231 */ /* 0x000fe40000000021 */
[----:B------:R-:W-:-:S02]  /*3060*/  HFMA2 R29, R55, R20, RZ ;  /* 0x00000014371d7231 */ /* 0x000fc400000000ff */
[-C--:B------:R-:W-:Y:S02]  /*3070*/  HFMA2 R32, R64, R21.reuse, R32 ;  /* 0x0000001540207231 */ /* 0x080fe40000000020 */
[----:B------:R-:W-:Y:S02]  /*3080*/  HFMA2 R20, R53, R20, RZ ;  /* 0x0000001435147231 */ /* 0x000fe400000000ff */
[-C--:B------:R-:W-:Y:S02]  /*3090*/  HFMA2 R33, R77, R22.reuse, R33 ;  /* 0x000000164d217231 */ /* 0x080fe40000000021 */
[----:B------:R-:W-:Y:S02]  /*30a0*/  HFMA2 R31, R75, R22, R32 ;  /* 0x000000164b1f7231 */ /* 0x000fe40000000020 */
[-C--:B------:R-:W-:Y:S02]  /*30b0*/  HFMA2 R20, R54, R21.reuse, R20 ;  /* 0x0000001536147231 */ /* 0x080fe40000000014 */
[----:B------:R-:W-:-:S02]  /*30c0*/  HFMA2 R58, R58, R21, R29 ;  /* 0x000000153a3a7231 */ /* 0x000fc4000000001d */
[-C--:B------:R-:W-:Y:S02]  /*30d0*/  HFMA2 R33, R76, R23.reuse, R33 ;  /* 0x000000174c217231 */ /* 0x080fe40000000021 */
[----:B------:R-:W-:Y:S02]  /*30e0*/  HFMA2 R62, R62, R23, R31 ;  /* 0x000000173e3e7231 */ /* 0x000fe4000000001f */
[----:B------:R-:W-:Y:S01]  /*30f0*/  HFMA2 R20, R47, R22, R20 ;  /* 0x000000162f147231 */ /* 0x000fe20000000014 */
[----:B------:R-:W0:Y:S01]  /*3100*/  LDS.128 R28, [UR4+0xa0] ;  /* 0x0000a004ff1c7984 */ /* 0x000e220008000c00 */
[-C--:B-1----:R-:W-:Y:S02]  /*3110*/  HFMA2 R33, R59, R24.reuse, R33 ;  /* 0x000000183b217231 */ /* 0x082fe40000000021 */
[----:B------:R-:W-:Y:S02]  /*3120*/  HFMA2 R62, R57, R24, R62 ;  /* 0x00000018393e7231 */ /* 0x000fe4000000003e */
[----:B------:R-:W-:-:S02]  /*3130*/  HFMA2 R58, R51, R22, R58 ;  /* 0x00000016333a7231 */ /* 0x000fc4000000003a */
[----:B------:R-:W-:Y:S02]  /*3140*/  HFMA2 R20, R48, R23, R20 ;  /* 0x0000001730147231 */ /* 0x000fe40000000014 */
[----:B------:R-:W-:Y:S02]  /*3150*/  HFMA2 R33, R74, R25, R33 ;  /* 0x000000194a217231 */ /* 0x000fe40000000021 */
[----:B------:R-:W-:Y:S02]  /*3160*/  HFMA2 R58, R50, R23, R58 ;  /* 0x00000017323a7231 */ /* 0x000fe4000000003a */
[----:B------:R-:W-:Y:S02]  /*3170*/  HFMA2 R20, R17, R24, R20 ;  /* 0x0000001811147231 */ /* 0x000fe40000000014 */
[----:B------:R-:W-:Y:S02]  /*3180*/  HFMA2 R62, R60, R25, R62 ;  /* 0x000000193c3e7231 */ /* 0x000fe4000000003e */
[----:B------:R-:W-:-:S02]  /*3190*/  HFMA2 R33, R61, R26, R33 ;  /* 0x0000001a3d217231 */ /* 0x000fc40000000021 */
[----:B------:R-:W-:Y:S02]  /*31a0*/  HFMA2 R58, R15, R24, R58 ;  /* 0x000000180f3a7231 */ /* 0x000fe4000000003a */
[----:B------:R-:W-:Y:S02]  /*31b0*/  HFMA2 R20, R36, R25, R20 ;  /* 0x0000001924147231 */ /* 0x000fe40000000014 */
[----:B------:R-:W-:Y:S02]  /*31c0*/  HFMA2 R52, R52, R27, R33 ;  /* 0x0000001b34347231 */ /* 0x000fe40000000021 */
[-C--:B------:R-:W-:Y:S01]  /*31d0*/  HFMA2 R63, R63, R26.reuse, R62 ;  /* 0x0000001a3f3f7231 */ /* 0x080fe2000000003e */
[----:B------:R-:W1:Y:S01]  /*31e0*/  LDS.128 R32, [UR4+0xb0] ;  /* 0x0000b004ff207984 */ /* 0x000e620008000c00 */
        /* <DEDUP_REMOVED lines=46> */
.L_x_2408:
[----:B------:R-:W-:Y:S01]  /*34d0*/  ISETP.GE.AND P0, PT, R13, R0, PT ;  /* 0x000000000d00720c */ /* 0x000fe20003f06270 */
[----:B------:R-:W-:Y:S01]  /*34e0*/  UIADD3 UR4, UPT, UPT, UR4, 0x40, URZ ;  /* 0x0000004004047890 */ /* 0x000fe2000fffe0ff */
[----:B------:R-:W-:Y:S01]  /*34f0*/  IADD3 R2, P1, PT, R2, 0x80, RZ ;  /* 0x0000008002027810 */ /* 0x000fe20007f3e0ff */
[----:B------:R-:W-:-:S03]  /*3500*/  IMAD.WIDE R86, R9, 0x4, R86 ;  /* 0x0000000409567825 */ /* 0x000fc600078e0256 */
[----:B------:R-:W-:-:S07]  /*3510*/  IADD3.X R3, PT, PT, RZ, R3, RZ, P1, !PT ;  /* 0x00000003ff037210 */ /* 0x000fce0000ffe4ff */
[----:B------:R-:W-:Y:S05]  /*3520*/  @!P0 BRA `(.L_x_2409) ;  /* 0xffffffe400288947 */ /* 0x000fea000383ffff */
[----:B------:R-:W-:-:S07]  /*3530*/  IMAD.WIDE R88, R9, 0x14, R88 ;  /* 0x0000001409587825 */ /* 0x000fce00078e0258 */
.L_x_2407:
[----:B------:R-:W0:Y:S02]  /*3540*/  LDCU UR5, c[0x0][0x3d4] ;  /* 0x00007a80ff0577ac */ /* 0x000e240008000800 */
[----:B0----5:R-:W-:-:S04]  /*3550*/  VIMNMX R18, PT, PT, R11, UR5, PT ;  /* 0x000000050b127c48 */ /* 0x021fc8000bfe0100 */
[----:B------:R-:W-:-:S13]  /*3560*/  ISETP.GT.AND P0, PT, R18, R13, PT ;  /* 0x0000000d1200720c */ /* 0x000fda0003f04270 */
[----:B------:R-:W-:Y:S05]  /*3570*/  @!P0 BRA `(.L_x_2410) ;  /* 0x0000003000f48947 */ /* 0x000fea0003800000 */
[----:B------:R-:W0:Y:S01]  /*3580*/  LDC.64 R2, c[0x0][0x3b8] ;  /* 0x0000ee00ff027b82 */ /* 0x000e220000000a00 */
[----:B------:R-:W-:Y:S01]  /*3590*/  UIADD3 UR4, UPT, UPT, UR4, 0x80, URZ ;  /* 0x0000008004047890 */ /* 0x000fe2000fffe0ff */
[----:B0-----:R-:W-:-:S03]  /*35a0*/  IMAD.WIDE.U32 R2, R13, 0x4, R2 ;  /* 0x000000040d027825 */ /* 0x001fc600078e0002 */
[----:B------:R-:W-:-:S04]  /*35b0*/  IADD3 R16, P0, PT, R2, 0x2, RZ ;  /* 0x0000000202107810 */ /* 0x000fc80007f1e0ff */
[----:B------:R-:W-:-:S09]  /*35c0*/  IADD3.X R17, PT, PT, RZ, R3, RZ, P0, !PT ;  /* 0x00000003ff117210 */ /* 0x000fd200007fe4ff */
.L_x_2415:
[----:B------:R-:W-:Y:S01]  /*35d0*/  ISETP.NE.AND P0, PT, R13, R4, PT ;  /* 0x000000040d00720c */ /* 0x000fe20003f05270 */
[----:B------:R-:W0:-:S12]  /*35e0*/  LDC R9, c[0x0][0x3ac] ;  /* 0x0000eb00ff097b82 */ /* 0x000e180000000800 */
[----:B------:R-:W-:Y:S01]  /*35f0*/  @!P0 LEA R2, R10, R1, 0x3 ;  /* 0x000000010a028211 */ /* 0x000fe200078e18ff */
[----:B------:R1:W5:Y:S05]  /*3600*/  @!P0 LDG.E.U16.CONSTANT R24, desc[UR8][R16.64] ;  /* 0x0000000810188981 */ /* 0x00036a000c1e9500 */
[----:B------:R-:W2:Y:S01]  /*3610*/  @!P0 LDL.64 R2, [R2+0x8] ;  /* 0x0000080002028983 */ /* 0x000ea20000100a00 */
[----:B------:R-:W-:Y:S02]  /*3620*/  ISETP.GE.AND P1, PT, R12, 0x1, PT ;  /* 0x000000010c00780c */ /* 0x000fe40003f26270 */
[----:B------:R-:W-:Y:S02]  /*3630*/  @!P0 IADD3 R0, PT, PT, R10, 0x1, RZ ;  /* 0x000000010a008810 */ /* 0x000fe40007ffe0ff */
[----:B------:R-:W-:-:S02]  /*3640*/  MOV R15, 0x2c00 ;  /* 0x00002c00000f7802 */ /* 0x000fc40000000f00 */
[----:B------:R-:W-:Y:S02]  /*3650*/  @!P0 MOV R10, R0 ;  /* 0x00000000000a8202 */ /* 0x000fe40000000f00 */
[----:B--2---:R-:W-:Y:S02]  /*3660*/  @!P0 PRMT R97, R2, 0x7610, R97 ;  /* 0x0000761002618816 */ /* 0x004fe40000000061 */
[----:B------:R-:W-:Y:S02]  /*3670*/  @!P0 PRMT R95, R3, 0x7610, R95 ;  /* 0x00007610035f8816 */ /* 0x000fe4000000005f */
[----:B------:R-:W-:Y:S02]  /*3680*/  @!P0 PRMT R97, R97, 0x7610, R2 ;  /* 0x0000761061618816 */ /* 0x000fe40000000002 */
[----:B------:R-:W-:Y:S01]  /*3690*/  @!P0 PRMT R95, R95, 0x7610, R3 ;  /* 0x000076105f5f8816 */ /* 0x000fe20000000003 */
[----:B01----:R-:W-:Y:S06]  /*36a0*/  @!P1 BRA `(.L_x_2411) ;  /* 0x0000000c001c9947 */ /* 0x003fec0003800000 */
        /* <DEDUP_REMOVED lines=21> */
[----:B------:R-:W-:Y:S01]  /*3800*/  HADD2 R30, R25, -1032, -1032 ;  /* 0xe408e408191e7430 */ /* 0x000fe20000000000 */
[----:B------:R-:W-:Y:S01]  /*3810*/  SHF.R.U32.HI R36, RZ, 0x8, R21 ;  /* 0x00000008ff247819 */ /* 0x000fe20000011615 */
[----:B------:R-:W-:Y:S01]  /*3820*/  HADD2.F32 R3, -RZ, R2.H0_H0 ;  /* 0x20000002ff037230 */ /* 0x000fe20000004100 */
[----:B------:R-:W-:Y:S01]  /*3830*/  LOP3.LUT R31, R22, 0xf000f0, RZ, 0xc0, !PT ;  /* 0x00f000f0161f7812 */ /* 0x000fe200078ec0ff */
[--C-:B------:R-:W-:Y:S01]  /*3840*/  HADD2.F32 R0, -RZ, R20.reuse.H0_H0 ;  /* 0x20000014ff007230 */ /* 0x100fe20000004100 */
[----:B------:R-:W-:Y:S01]  /*3850*/  LOP3.LUT R28, R11, 0x64006400, RZ, 0xfc, !PT ;  /* 0x640064000b1c7812 */ /* 0x000fe200078efcff */
[----:B------:R-:W-:Y:S01]  /*3860*/  HADD2.F32 R19, -RZ, R20.H1_H1 ;  /* 0x30000014ff137230 */ /* 0x000fe20000004100 */
[----:B------:R-:W-:Y:S01]  /*3870*/  LOP3.LUT R32, R31, 0x64006400, RZ, 0xfc, !PT ;  /* 0x640064001f207812 */ /* 0x000fe200078efcff */
[----:B------:R-:W0:Y:S01]  /*3880*/  LDS.64 R20, [UR4+-0x78] ;  /* 0xffff8804ff147984 */ /* 0x000e220008000a00 */
[----:B------:R-:W-:-:S02]  /*3890*/  HADD2.F32 R26, -RZ, R2.H1_H1 ;  /* 0x30000002ff1a7230 */ /* 0x000fc40000004100 */
[-C--:B------:R-:W-:Y:S02]  /*38a0*/  HFMA2 R31, R28, R15.reuse.H0_H0, -72, -72 ;  /* 0xd480d4801c1f7431 */ /* 0x080fe4000004000f */
[--C-:B------:R-:W-:Y:S02]  /*38b0*/  HADD2.F32 R2, -RZ, R27.reuse.H0_H0 ;  /* 0x2000001bff027230 */ /* 0x100fe40000004100 */
[----:B------:R-:W-:Y:S01]  /*38c0*/  FFMA.FTZ R28, R0, R14, RZ ;  /* 0x0000000e001c7223 */ /* 0x000fe200000100ff */
[--C-:B------:R-:W-:Y:S01]  /*38d0*/  HADD2.F32 R11, -RZ, R30.reuse.H0_H0 ;  /* 0x2000001eff0b7230 */ /* 0x100fe20000004100 */
[----:B------:R-:W-:Y:S01]  /*38e0*/  LOP3.LUT R33, R23, 0xf000f0, RZ, 0xc0, !PT ;  /* 0x00f000f017217812 */ /* 0x000fe200078ec0ff */
        /* <DEDUP_REMOVED lines=52> */
[--C-:B------:R-:W-:Y:S01]  /*3c30*/  HADD2.F32 R39, -RZ, R53.reuse.H0_H0 ;  /* 0x20000035ff277230 */ /* 0x100fe20000004100 */
        /* <DEDUP_REMOVED lines=25> */
[C---:B------:R-:W-:Y:S01]  /*3dd0*/  FFMA.FTZ R52, R47.reuse, R35, R52 ;  /* 0x000000232f347223 */ /* 0x040fe20000010034 */
[----:B------:R-:W-:Y:S01]  /*3de0*/  FFMA.FTZ R51, R47, R46, R51 ;  /* 0x0000002e2f337223 */ /* 0x000fe20000010033 */
[----:B------:R-:W-:Y:S02]  /*3df0*/  HADD2.F32 R54, -RZ, R53.H1_H1 ;  /* 0x30000035ff367230 */ /* 0x000fe40000004100 */
[----:B------:R-:W-:Y:S01]  /*3e00*/  FFMA.FTZ R23, R45, R49, R48 ;  /* 0x000000312d177223 */ /* 0x000fe20000010030 */
[----:B------:R-:W-:Y:S02]  /*3e10*/  HADD2.F32 R53, -RZ, R56.H1_H1 ;  /* 0x30000038ff357230 */ /* 0x000fe40000004100 */
[C---:B------:R-:W-:Y:S01]  /*3e20*/  FFMA.FTZ R20, R49.reuse, R44, R50 ;  /* 0x0000002c31147223 */ /* 0x040fe20000010032 */
[C---:B------:R-:W-:Y:S01]  /*3e30*/  FFMA.FTZ R55, R49.reuse, R43, R52 ;  /* 0x0000002b31377223 */ /* 0x040fe20000010034 */
[----:B------:R-:W-:Y:S01]  /*3e40*/  FFMA.FTZ R22, R49, R36, R51 ;  /* 0x0000002431167223 */ /* 0x000fe20000010033 */
[----:B------:R-:W-:-:S02]  /*3e50*/  HADD2.F32 R52, -RZ, R57.H1_H1 ;  /* 0x30000039ff347230 */ /* 0x000fc40000004100 */
[----:B------:R-:W-:Y:S01]  /*3e60*/  FFMA.FTZ R23, R54, R21, R23 ;  /* 0x0000001536177223 */ /* 0x000fe20000010017 */
[----:B------:R-:W-:Y:S02]  /*3e70*/  HADD2.F32 R51, -RZ, R58.H1_H1 ;  /* 0x3000003aff337230 */ /* 0x000fe40000004100 */
[C---:B------:R-:W-:Y:S01]  /*3e80*/  FFMA.FTZ R20, R21.reuse, R53, R20 ;  /* 0x0000003515147223 */ /* 0x040fe20000010014 */
        /* <DEDUP_REMOVED lines=19> */
[----:B------:R-:W0:Y:S04]  /*3fc0*/  LDS.64 R20, [UR4] ;  /* 0x00000004ff147984 */ /* 0x000e280008000a00 */
        /* <DEDUP_REMOVED lines=53> */
.L_x_2411:
        /* <DEDUP_REMOVED lines=201> */
.L_x_2412:
        /* <DEDUP_REMOVED lines=201> */
.L_x_2413:
[----:B-----5:R-:W-:Y:S01]  /*5c40*/  @!P0 IADD3 R4, PT, PT, R24, R13, RZ ;  /* 0x0000000d18048210 */ /* 0x020fe20007ffe0ff */
        /* <DEDUP_REMOVED lines=10> */
[----:B------:R-:W-:-:S02]  /*5cf0*/  SHF.R.U32.HI R33, RZ, 0x8, R20 ;  /* 0x00000008ff217819 */ /* 0x000fc40000011614 */
[----:B------:R-:W-:Y:S02]  /*5d00*/  LOP3.LUT R20, R20, 0xf000f, RZ, 0xc0, !PT ;  /* 0x000f000f14147812 */ /* 0x000fe400078ec0ff */
[C---:B------:R-:W-:Y:S02]  /*5d10*/  LOP3.LUT R25, R21.reuse, 0xf000f0, RZ, 0xc0, !PT ;  /* 0x00f000f015197812 */ /* 0x040fe400078ec0ff */
[----:B------:R-:W-:Y:S02]  /*5d20*/  SHF.R.U32.HI R36, RZ, 0x8, R21 ;  /* 0x00000008ff247819 */ /* 0x000fe40000011615 */
[----:B------:R-:W-:Y:S02]  /*5d30*/  LOP3.LUT R20, R20, 0x64006400, RZ, 0xfc, !PT ;  /* 0x6400640014147812 */ /* 0x000fe400078efcff */
[----:B------:R-:W-:Y:S02]  /*5d40*/  LOP3.LUT R21, R21, 0xf000f, RZ, 0xc0, !PT ;  /* 0x000f000f15157812 */ /* 0x000fe400078ec0ff */
[----:B------:R-:W-:Y:S01]  /*5d50*/  LOP3.LUT R27, R22, 0xf000f0, RZ, 0xc0, !PT ;  /* 0x00f000f0161b7812 */ /* 0x000fe200078ec0ff */
[----:B------:R-:W-:Y:S01]  /*5d60*/  HADD2 R20, R20, -1032, -1032 ;  /* 0xe408e40814147430 */ /* 0x000fe20000000000 */
[----:B------:R-:W-:-:S02]  /*5d70*/  SHF.R.U32.HI R34, RZ, 0x8, R22 ;  /* 0x00000008ff227819 */ /* 0x000fc40000011616 */
[C---:B------:R-:W-:Y:S02]  /*5d80*/  LOP3.LUT R29, R23.reuse, 0xf000f0, RZ, 0xc0, !PT ;  /* 0x00f000f0171d7812 */ /* 0x040fe400078ec0ff */
[----:B------:R-:W-:Y:S01]  /*5d90*/  SHF.R.U32.HI R35, RZ, 0x8, R23 ;  /* 0x00000008ff237819 */ /* 0x000fe20000011617 */
[--C-:B------:R-:W-:Y:S01]  /*5da0*/  HADD2.F32 R0, -RZ, R20.reuse.H0_H0 ;  /* 0x20000014ff007230 */ /* 0x100fe20000004100 */
[----:B------:R-:W-:Y:S01]  /*5db0*/  LOP3.LUT R22, R22, 0xf000f, RZ, 0xc0, !PT ;  /* 0x000f000f16167812 */ /* 0x000fe200078ec0ff */
[----:B------:R-:W-:Y:S01]  /*5dc0*/  HADD2.F32 R19, -RZ, R20.H1_H1 ;  /* 0x30000014ff137230 */ /* 0x000fe20000004100 */
[----:B------:R-:W-:Y:S02]  /*5dd0*/  LOP3.LUT R23, R23, 0xf000f, RZ, 0xc0, !PT ;  /* 0x000f000f17177812 */ /* 0x000fe400078ec0ff */
[----:B------:R-:W-:Y:S02]  /*5de0*/  LOP3.LUT R21, R21, 0x64006400, RZ, 0xfc, !PT ;  /* 0x6400640015157812 */ /* 0x000fe400078efcff */
[----:B------:R-:W-:-:S02]  /*5df0*/  LOP3.LUT R22, R22, 0x64006400, RZ, 0xfc, !PT ;  /* 0x6400640016167812 */ /* 0x000fc400078efcff */
[----:B------:R-:W-:Y:S01]  /*5e00*/  LOP3.LUT R23, R23, 0x64006400, RZ, 0xfc, !PT ;  /* 0x6400640017177812 */ /* 0x000fe200078efcff */
[----:B------:R-:W-:Y:S01]  /*5e10*/  HADD2 R3, R21, -1032, -1032 ;  /* 0xe408e40815037430 */ /* 0x000fe20000000000 */
[----:B------:R-:W-:Y:S01]  /*5e20*/  LOP3.LUT R26, R11, 0x64006400, RZ, 0xfc, !PT ;  /* 0x640064000b1a7812 */ /* 0x000fe200078efcff */
[----:B------:R-:W0:Y:S01]  /*5e30*/  LDS.64 R20, [UR4+-0x48] ;  /* 0xffffb804ff147984 */ /* 0x000e220008000a00 */
[----:B------:R-:W-:Y:S01]  /*5e40*/  HADD2 R24, R22, -1032, -1032 ;  /* 0xe408e40816187430 */ /* 0x000fe20000000000 */
[----:B------:R-:W-:Y:S01]  /*5e50*/  LOP3.LUT R30, R27, 0x64006400, RZ, 0xfc, !PT ;  /* 0x640064001b1e7812 */ /* 0x000fe200078efcff */
[----:B------:R-:W-:Y:S02]  /*5e60*/  HADD2 R28, R23, -1032, -1032 ;  /* 0xe408e408171c7430 */ /* 0x000fe40000000000 */
[----:B------:R-:W-:Y:S02]  /*5e70*/  HADD2.F32 R2, -RZ, R3.H0_H0 ;  /* 0x20000003ff027230 */ /* 0x000fe40000004100 */
[----:B------:R-:W-:-:S02]  /*5e80*/  HFMA2 R27, R26, R15.H0_H0, -72, -72 ;  /* 0xd480d4801a1b7431 */ /* 0x000fc4000004000f */
[----:B------:R-:W-:Y:S02]  /*5e90*/  HADD2.F32 R22, -RZ, R3.H1_H1 ;  /* 0x30000003ff167230 */ /* 0x000fe40000004100 */
[----:B------:R-:W-:Y:S01]  /*5ea0*/  FFMA.FTZ R26, R0, R14, RZ ;  /* 0x0000000e001a7223 */ /* 0x000fe200000100ff */
[----:B------:R-:W-:Y:S02]  /*5eb0*/  HADD2.F32 R3, -RZ, R24.H0_H0 ;  /* 0x20000018ff037230 */ /* 0x000fe40000004100 */
[----:B------:R-:W-:Y:S01]  /*5ec0*/  FFMA.FTZ R32, R14, R2, RZ ;  /* 0x000000020e207223 */ /* 0x000fe200000100ff */
[----:B------:R-:W-:Y:S02]  /*5ed0*/  HADD2.F32 R11, -RZ, R28.H0_H0 ;  /* 0x2000001cff0b7230 */ /* 0x000fe40000004100 */
[----:B------:R-:W-:Y:S02]  /*5ee0*/  HFMA2 R30, R30, R15.H0_H0, -72, -72 ;  /* 0xd480d4801e1e7431 */ /* 0x000fe4000004000f */
[----:B------:R-:W-:-:S02]  /*5ef0*/  HADD2.F32 R23, -RZ, R24.H1_H1 ;  /* 0x30000018ff177230 */ /* 0x000fc40000004100 */
[C---:B------:R-:W-:Y:S01]  /*5f00*/  FFMA.FTZ R42, R14.reuse, R3, RZ ;  /* 0x000000030e2a7223 */ /* 0x040fe200000100ff */
[----:B------:R-:W-:Y:S01]  /*5f10*/  HADD2.F32 R24, -RZ, R28.H1_H1 ;  /* 0x3000001cff187230 */ /* 0x000fe20000004100 */
[----:B------:R-:W-:Y:S01]  /*5f20*/  LOP3.LUT R28, R25, 0x64006400, RZ, 0xfc, !PT ;  /* 0x64006400191c7812 */ /* 0x000fe200078efcff */
[----:B------:R-:W-:Y:S01]  /*5f30*/  FFMA.FTZ R25, R14, R11, RZ ;  /* 0x0000000b0e197223 */ /* 0x000fe200000100ff */
[----:B------:R-:W-:Y:S01]  /*5f40*/  LOP3.LUT R14, R29, 0x64006400, RZ, 0xfc, !PT ;  /* 0x640064001d0e7812 */ /* 0x000fe200078efcff */
[----:B------:R-:W-:Y:S01]  /*5f50*/  FFMA.FTZ R38, R19, R31, R26 ;  /* 0x0000001f13267223 */ /* 0x000fe2000001001a */
[----:B------:R-:W-:Y:S02]  /*5f60*/  HADD2.F32 R26, -RZ, R27.H1_H1 ;  /* 0x3000001bff1a7230 */ /* 0x000fe40000004100 */
[-C--:B------:R-:W-:Y:S02]  /*5f70*/  HFMA2 R28, R28, R15.reuse.H0_H0, -72, -72 ;  /* 0xd480d4801c1c7431 */ /* 0x080fe4000004000f */
[----:B------:R-:W-:Y:S01]  /*5f80*/  FFMA.FTZ R44, R31, R24, R25 ;  /* 0x000000181f2c7223 */ /* 0x000fe20000010019 */
[----:B------:R-:W-:-:S02]  /*5f90*/  HFMA2 R14, R14, R15.H0_H0, -72, -72 ;  /* 0xd480d4800e0e7431 */ /* 0x000fc4000004000f */
[----:B------:R-:W-:Y:S02]  /*5fa0*/  HADD2.F32 R25, -RZ, R27.H0_H0 ;  /* 0x2000001bff197230 */ /* 0x000fe40000004100 */
[C---:B------:R-:W-:Y:S01]  /*5fb0*/  FFMA.FTZ R41, R31.reuse, R22, R32 ;  /* 0x000000161f297223 */ /* 0x040fe20000010020 */
[----:B------:R-:W-:Y:S01]  /*5fc0*/  FFMA.FTZ R42, R31, R23, R42 ;  /* 0x000000171f2a7223 */ /* 0x000fe2000001002a */
[----:B------:R-:W-:Y:S02]  /*5fd0*/  HADD2.F32 R27, -RZ, R28.H0_H0 ;  /* 0x2000001cff1b7230 */ /* 0x000fe40000004100 */
[----:B------:R-:W-:Y:S02]  /*5fe0*/  HADD2.F32 R29, -RZ, R30.H0_H0 ;  /* 0x2000001eff1d7230 */ /* 0x000fe40000004100 */
[----:B------:R-:W-:Y:S01]  /*5ff0*/  FFMA.FTZ R39, R25, R40, R38 ;  /* 0x0000002819277223 */ /* 0x000fe20000010026 */
[--C-:B------:R-:W-:Y:S01]  /*6000*/  HADD2.F32 R31, -RZ, R14.reuse.H0_H0 ;  /* 0x2000000eff1f7230 */ /* 0x100fe20000004100 */
[----:B------:R-:W-:Y:S01]  /*6010*/  LOP3.LUT R38, R34, 0xf000f, RZ, 0xc0, !PT ;  /* 0x000f000f22267812 */ /* 0x000fe200078ec0ff */
[----:B------:R-:W-:-:S02]  /*6020*/  HADD2.F32 R32, -RZ, R14.H1_H1 ;  /* 0x3000000eff207230 */ /* 0x000fc40000004100 */
[C---:B------:R-:W-:Y:S01]  /*6030*/  FFMA.FTZ R14, R40.reuse, R27, R41 ;  /* 0x0000001b280e7223 */ /* 0x040fe20000010029 */
[----:B------:R-:W-:Y:S02]  /*6040*/  HADD2.F32 R28, -RZ, R28.H1_H1 ;  /* 0x3000001cff1c7230 */ /* 0x000fe40000004100 */
[C---:B------:R-:W-:Y:S01]  /*6050*/  FFMA.FTZ R41, R40.reuse, R29, R42 ;  /* 0x0000001d28297223 */ /* 0x040fe2000001002a */
[----:B------:R-:W-:Y:S02]  /*6060*/  HADD2.F32 R30, -RZ, R30.H1_H1 ;  /* 0x3000001eff1e7230 */ /* 0x000fe40000004100 */
[----:B------:R-:W-:Y:S01]  /*6070*/  FFMA.FTZ R43, R40, R31, R44 ;  /* 0x0000001f282b7223 */ /* 0x000fe2000001002c */
        /* <DEDUP_REMOVED lines=28> */
[C---:B------:R-:W-:Y:S01]  /*6240*/  FFMA.FTZ R48, R41.reuse, R39, R48 ;  /* 0x0000002729307223 */ /* 0x040fe20000010030 */
        /* <DEDUP_REMOVED lines=13> */
[----:B------:R-:W-:Y:S01]  /*6320*/  FFMA.FTZ R14, R42, R45, R47 ;  /* 0x0000002d2a0e7223 */ /* 0x000fe2000001002f */
        /* <DEDUP_REMOVED lines=91> */
.L_x_2414:
[----:B------:R-:W-:Y:S01]  /*68e0*/  IADD3 R13, PT, PT, R13, 0x20, RZ ;  /* 0x000000200d0d7810 */ /* 0x000fe20007ffe0ff */
[----:B------:R-:W-:Y:S01]  /*68f0*/  UIADD3 UR4, UPT, UPT, UR4, 0x40, URZ ;  /* 0x0000004004047890 */ /* 0x000fe2000fffe0ff */
[----:B------:R-:W-:Y:S01]  /*6900*/  IADD3 R16, P1, PT, R16, 0x80, RZ ;  /* 0x0000008010107810 */ /* 0x000fe20007f3e0ff */
[----:B------:R-:W-:Y:S01]  /*6910*/  IMAD.WIDE R88, R9, 0x4, R88 ;  /* 0x0000000409587825 */ /* 0x000fe200078e0258 */
[----:B------:R-:W-:Y:S02]  /*6920*/  ISETP.GE.AND P0, PT, R13, R18, PT ;  /* 0x000000120d00720c */ /* 0x000fe40003f06270 */
[----:B------:R-:W-:-:S11]  /*6930*/  IADD3.X R17, PT, PT, RZ, R17, RZ, P1, !PT ;  /* 0x00000011ff117210 */ /* 0x000fd60000ffe4ff */
[----:B------:R-:W-:Y:S05]  /*6940*/  @!P0 BRA `(.L_x_2415) ;  /* 0xffffffcc00208947 */ /* 0x000fea000383ffff */
.L_x_2410:
[----:B------:R-:W-:-:S13]  /*6950*/  ISETP.GT.AND P0, PT, R12, RZ, PT ;  /* 0x000000ff0c00720c */ /* 0x000fda0003f04270 */
[----:B------:R-:W-:Y:S05]  /*6960*/  @!P0 EXIT ;  /* 0x000000000000894d */ /* 0x000fea0003800000 */
[----:B------:R-:W0:Y:S01]  /*6970*/  S2R R0, SR_CTAID.X ;  /* 0x0000000000007919 */ /* 0x000e220000002500 */
[----:B------:R-:W1:Y:S01]  /*6980*/  LDC.64 R10, c[0x0][0x3a0] ;  /* 0x0000e800ff0a7b82 */ /* 0x000e620000000a00 */
[----:B------:R-:W-:Y:S01]  /*6990*/  IMAD R3, R9, UR7, RZ ;  /* 0x0000000709037c24 */ /* 0x000fe2000f8e02ff */
[----:B------:R-:W0:Y:S02]  /*69a0*/  S2R R13, SR_TID.X ;  /* 0x00000000000d7919 */ /* 0x000e240000002100 */
[----:B0-----:R-:W-:-:S04]  /*69b0*/  LEA R0, R0, R13, 0x6 ;  /* 0x0000000d00007211 */ /* 0x001fc800078e30ff */
[----:B------:R-:W-:-:S04]  /*69c0*/  LEA R0, R0, R3, 0x1 ;  /* 0x0000000300007211 */ /* 0x000fc800078e08ff */
        /* <DEDUP_REMOVED lines=9> */
.L_x_2419:
[----:B------:R-:W0:Y:S02]  /*6a60*/  LDS R2, [R0] ;  /* 0x0000000000027984 */ /* 0x000e240000000800 */
[----:B0-----:R-:W-:-:S05]  /*6a70*/  HFMA2 R3, R2, 1, 1, R8 ;  /* 0x3c003c0002037831 */ /* 0x001fca0000000008 */
[----:B------:R-:W0:Y:S02]  /*6a80*/  ATOMS.CAST.SPIN P0, [R0], R2, R3 ;  /* 0x000000020000758d */ /* 0x000e240001800003 */
[----:B0-----:R-:W-:Y:S05]  /*6a90*/  @!P0 BRA `(.L_x_2419) ;  /* 0xfffffffc00f08947 */ /* 0x001fea000383ffff */
[----:B------:R-:W-:Y:S05]  /*6aa0*/  BRA `(.L_x_2417) ;  /* 0x00000000000c7947 */ /* 0x000fea0003800000 */
.L_x_2418:
[----:B------:R-:W2:Y:S02]  /*6ab0*/  LD.E R0, desc[UR8][R10.64] ;  /* 0x000000080a007980 */ /* 0x000ea4000c101900 */
[----:B--2---:R-:W-:-:S05]  /*6ac0*/  IADD3 R3, PT, PT, R8, R0, RZ ;  /* 0x0000000008037210 */ /* 0x004fca0007ffe0ff */
[----:B------:R0:W-:Y:S02]  /*6ad0*/  ST.E desc[UR8][R10.64], R3 ;  /* 0x000000030a007985 */ /* 0x0001e4000c101908 */
.L_x_2417:
[----:B------:R-:W-:Y:S05]  /*6ae0*/  BSYNC.RECONVERGENT B0 ;  /* 0x0000000000007941 */ /* 0x000fea0003800200 */
.L_x_2416:
[----:B------:R1:W-:Y:S01]  /*6af0*/  ATOM.E.ADD.F16x2.RN.STRONG.GPU P0, RZ, desc[UR8][R10.64+0x4], R7 ;  /* 0x800004070aff79a2 */ /* 0x0003e2000c10e108 */
[----:B------:R-:W-:Y:S04]  /*6b00*/  BSSY.RECONVERGENT B0, `(.L_x_2420) ;  /* 0x000000e000007945 */ /* 0x000fe80003800200 */
[----:B-1----:R-:W-:Y:S05]  /*6b10*/  @P0 BRA `(.L_x_2421) ;  /* 0x0000000000300947 */ /* 0x002fea0003800000 */
[----:B------:R-:W1:Y:S02]  /*6b20*/  QSPC.E.S P0, RZ, [R10+0x4] ;  /* 0x000004000aff73aa */ /* 0x000e640000000500 */
[----:B-1----:R-:W-:Y:S05]  /*6b30*/  @!P0 BRA `(.L_x_2422) ;  /* 0x00000000001c8947 */ /* 0x002fea0003800000 */
[----:B------:R-:W-:-:S04]  /*6b40*/  MOV R2, R10 ;  /* 0x0000000a00027202 */ /* 0x000fc80000000f00 */
[----:B------:R-:W-:-:S07]  /*6b50*/  MOV R0, R2 ;  /* 0x0000000200007202 */ /* 0x000fce0000000f00 */
.L_x_2423:
[----:B------:R-:W0:Y:S02]  /*6b60*/  LDS R2, [R0+0x4] ;  /* 0x0000040000027984 */ /* 0x000e240000000800 */
[----:B0-----:R-:W-:-:S05]  /*6b70*/  HADD2 R3, R2, R7 ;  /* 0x0000000702037230 */ /* 0x001fca0000000000 */
[----:B------:R-:W0:Y:S02]  /*6b80*/  ATOMS.CAST.SPIN P0, [R0+0x4], R2, R3 ;  /* 0x000004020000758d */ /* 0x000e240001800003 */
[----:B0-----:R-:W-:Y:S05]  /*6b90*/  @!P0 BRA `(.L_x_2423) ;  /* 0xfffffffc00f08947 */ /* 0x001fea000383ffff */
[----:B------:R-:W-:Y:S05]  /*6ba0*/  BRA `(.L_x_2421) ;  /* 0x00000000000c7947 */ /* 0x000fea0003800000 */
.L_x_2422:
[----:B------:R-:W0:Y:S02]  /*6bb0*/  LD.E R0, desc[UR8][R10.64+0x4] ;  /* 0x000004080a007980 */ /* 0x000e24000c101900 */
[----:B0-----:R-:W-:-:S05]  /*6bc0*/  IADD3 R3, PT, PT, R7, R0, RZ ;  /* 0x0000000007037210 */ /* 0x001fca0007ffe0ff */
[----:B------:R1:W-:Y:S02]  /*6bd0*/  ST.E desc[UR8][R10.64+0x4], R3 ;  /* 0x000004030a007985 */ /* 0x0003e4000c101908 */
.L_x_2421:
[----:B------:R-:W-:Y:S05]  /*6be0*/  BSYNC.RECONVERGENT B0 ;  /* 0x0000000000007941 */ /* 0x000fea0003800200 */
.L_x_2420:
        /* <DEDUP_REMOVED lines=10> */
.L_x_2427:
[----:B------:R-:W0:Y:S02]  /*6c90*/  LDS R2, [R0] ;  /* 0x0000000000027984 */ /* 0x000e240000000800 */
[----:B0-----:R-:W-:-:S05]  /*6ca0*/  HFMA2 R3, R2, 1, 1, R6 ;  /* 0x3c003c0002037831 */ /* 0x001fca0000000006 */
[----:B------:R-:W0:Y:S02]  /*6cb0*/  ATOMS.CAST.SPIN P0, [R0], R2, R3 ;  /* 0x000000020000758d */ /* 0x000e240001800003 */
[----:B0-----:R-:W-:Y:S05]  /*6cc0*/  @!P0 BRA `(.L_x_2427) ;  /* 0xfffffffc00f08947 */ /* 0x001fea000383ffff */
[----:B------:R-:W-:Y:S05]  /*6cd0*/  BRA `(.L_x_2425) ;  /* 0x00000000000c7947 */ /* 0x000fea0003800000 */
.L_x_2426:
[----:B------:R-:W2:Y:S02]  /*6ce0*/  LD.E R0, desc[UR8][R10.64] ;  /* 0x000000080a007980 */ /* 0x000ea4000c101900 */
[----:B--2---:R-:W-:-:S05]  /*6cf0*/  IADD3 R3, PT, PT, R6, R0, RZ ;  /* 0x0000000006037210 */ /* 0x004fca0007ffe0ff */
[----:B------:R0:W-:Y:S02]  /*6d00*/  ST.E desc[UR8][R10.64], R3 ;  /* 0x000000030a007985 */ /* 0x0001e4000c101908 */
.L_x_2425:
[----:B------:R-:W-:Y:S05]  /*6d10*/  BSYNC.RECONVERGENT B0 ;  /* 0x0000000000007941 */ /* 0x000fea0003800200 */
.L_x_2424:
[----:B------:R1:W-:Y:S02]  /*6d20*/  ATOM.E.ADD.F16x2.RN.STRONG.GPU P0, RZ, desc[UR8][R10.64+0x4], R5 ;  /* 0x800004050aff79a2 */ /* 0x0003e4000c10e108 */
[----:B-1----:R-:W-:Y:S05]  /*6d30*/  @P0 EXIT ;  /* 0x000000000000094d */ /* 0x002fea0003800000 */
[----:B------:R-:W1:Y:S02]  /*6d40*/  QSPC.E.S P0, RZ, [R10+0x4] ;  /* 0x000004000aff73aa */ /* 0x000e640000000500 */
[----:B-1----:R-:W-:Y:S05]  /*6d50*/  @!P0 BRA `(.L_x_2428) ;  /* 0x00000000001c8947 */ /* 0x002fea0003800000 */
[----:B------:R-:W-:-:S04]  /*6d60*/  MOV R2, R10 ;  /* 0x0000000a00027202 */ /* 0x000fc80000000f00 */
[----:B------:R-:W-:-:S07]  /*6d70*/  MOV R0, R2 ;  /* 0x0000000200007202 */ /* 0x000fce0000000f00 */
.L_x_2429:
[----:B------:R-:W0:Y:S02]  /*6d80*/  LDS R2, [R0+0x4] ;  /* 0x0000040000027984 */ /* 0x000e240000000800 */
[----:B0-----:R-:W-:-:S05]  /*6d90*/  HADD2 R3, R2, R5 ;  /* 0x0000000502037230 */ /* 0x001fca0000000000 */
[----:B------:R-:W0:Y:S02]  /*6da0*/  ATOMS.CAST.SPIN P0, [R0+0x4], R2, R3 ;  /* 0x000004020000758d */ /* 0x000e240001800003 */
[----:B0-----:R-:W-:Y:S05]  /*6db0*/  @!P0 BRA `(.L_x_2429) ;  /* 0xfffffffc00f08947 */ /* 0x001fea000383ffff */
[----:B------:R-:W-:Y:S05]  /*6dc0*/  EXIT ;  /* 0x000000000000794d */ /* 0x000fea0003800000 */
.L_x_2428:
[----:B------:R-:W0:Y:S02]  /*6dd0*/  LD.E R0, desc[UR8][R10.64+0x4] ;  /* 0x000004080a007980 */ /* 0x000e24000c101900 */
[----:B0-----:R-:W-:-:S05]  /*6de0*/  IADD3 R3, PT, PT, R5, R0, RZ ;  /* 0x0000000005037210 */ /* 0x001fca0007ffe0ff */
[----:B------:R-:W-:Y:S01]  /*6df0*/  ST.E desc[UR8][R10.64+0x4], R3 ;  /* 0x000004030a007985 */ /* 0x000fe2000c101908 */
[----:B------:R-:W-:Y:S05]  /*6e00*/  EXIT ;  /* 0x000000000000794d */ /* 0x000fea0003800000 */
.L_x_2430:
        /* <DEDUP_REMOVED lines=15> */
.L_x_3607:


//--------------------- .text._Z23gemm_half_q_half_kernelILi2ELi8ELb0ELb0ELi64EEvPK6__halfPKjS4_S2_PS0_iiiiPKtS7_iiiiiibS2_i --------------------------
	.section	.text._Z23gemm_half_q_half_kernelILi2ELi8ELb0ELb0ELi64EEvPK6__halfPKjS4_S2_PS0_iiiiPKtS7_iiiiiibS2_i,"ax",@progbits
	.align	128
        .global         _Z23gemm_half_q_half_kernelILi2ELi8ELb0ELb0ELi64EEvPK6__halfPKjS4_S2_PS0_iiiiPKtS7_iiiiiibS2_i
        .type           _Z23gemm_half_q_half_kernelILi2ELi8ELb0ELb0ELi64EEvPK6__halfPKjS4_S2_PS0_iiiiPKtS7_iiiiiibS2_i,@function
        .size           _Z23gemm_half_q_half_kernelILi2ELi8ELb0ELb0ELi64EEvPK6__halfPKjS4_S2_PS0_iiiiPKtS7_iiiiiibS2_i,(.L_x_3608 - _Z23gemm_half_q_half_kernelILi2ELi8ELb0ELb0ELi64EEvPK6__halfPKjS4_S2_PS0_iiiiPKtS7_iiiiiibS2_i)
        .other          _Z23gemm_half_q_half_kernelILi2ELi8ELb0ELb0ELi64EEvPK6__halfPKjS4_S2_PS0_iiiiPKtS7_iiiiiibS2_i,@"STO_CUDA_ENTRY STV_DEFAULT"
_Z23gemm_half_q_half_kernelILi2ELi8ELb0ELb0ELi64EEvPK6__halfPKjS4_S2_PS0_iiiiPKtS7_iiiiiibS2_i:
.text._Z23gemm_half_q_half_kernelILi2ELi8ELb0ELb0ELi64EEvPK6__halfPKjS4_S2_PS0_iiiiPKtS7_iiiiiibS2_i:
        /* <DEDUP_REMOVED lines=56> */
.L_x_2436:
        /* <DEDUP_REMOVED lines=32> */
.L_x_2435:
        /* <DEDUP_REMOVED lines=20> */
.L_x_2437:
[----:B------:R-:W-:-:S13]  /*06c0*/  ISETP.EQ.AND P1, PT, RZ, UR5, PT ;  /* 0x00000005ff007c0c */ /* 0x000fda000bf22270 */
[----:B------:R-:W-:Y:S05]  /*06d0*/  @!P0 BRA P1, `(.L_x_2432) ;  /* 0x00000004007c8947 */ /* 0x000fea0000800000 */
.L_x_2434:
        /* <DEDUP_REMOVED lines=12> */
.L_x_2433:
        /* <DEDUP_REMOVED lines=17> */
.L_x_2440:
        /* <DEDUP_REMOVED lines=32> */
.L_x_2439:
        /* <DEDUP_REMOVED lines=21> */
.L_x_2441:
[----:B------:R-:W-:-:S09]  /*0c00*/  UISETP.NE.OR UP0, UPT, UR5, URZ, UP0 ;  /* 0x000000ff0500728c */ /* 0x000fd20008705670 */
[----:B------:R-:W-:Y:S05]  /*0c10*/  BRA.U !UP0, `(.L_x_2432) ;  /* 0x00000001082c7547 */ /* 0x000fea000b800000 */
.L_x_2438:
        /* <DEDUP_REMOVED lines=11> */
.L_x_2432:
[----:B------:R-:W-:Y:S05]  /*0cd0*/  BSYNC.RECONVERGENT B0 ;  /* 0x0000000000007941 */ /* 0x000fea0003800200 */
.L_x_2431:
        /* <DEDUP_REMOVED lines=23> */
.L_x_2445:
[C---:B--2---:R-:W-:Y:S01]  /*0e50*/  IADD3 R7, PT, PT, R15.reuse, UR15, RZ ;  /* 0x0000000f0f077c10 */ /* 0x044fe2000fffe0ff */
[--C-:B01---5:R-:W-:Y:S01]  /*0e60*/  IMAD.WIDE R4, R15, 0x2, R12.reuse ;  /* 0x000000020f047825 */ /* 0x123fe200078e020c */
        /* <DEDUP_REMOVED lines=13> */
.L_x_2444:
[----:B------:R-:W-:-:S04]  /*0f40*/  UIADD3 UR4, UPT, UPT, URZ, -UR6, URZ ;  /* 0x80000006ff047290 */ /* 0x000fc8000fffe0ff */
[----:B------:R-:W-:-:S09]  /*0f50*/  UISETP.GT.AND UP1, UPT, UR4, 0x1, UPT ;  /* 0x000000010400788c */ /* 0x000fd2000bf24270 */
[----:B------:R-:W-:Y:S05]  /*0f60*/  BRA.U !UP1, `(.L_x_2446) ;  /* 0x0000000109247547 */ /* 0x000fea000b800000 */
[----:B0-2---:R-:W0:Y:S01]  /*0f70*/  LDC.64 R6, c[0x0][0x3a0] ;  /* 0x0000e800ff067b82 */ /* 0x005e220000000a00 */
[C---:B------:R-:W-:Y:S01]  /*0f80*/  IADD3 R9, PT, PT, R15.reuse, UR15, RZ ;  /* 0x0000000f0f097c10 */ /* 0x040fe2000fffe0ff */
[----:B------:R-:W-:Y:S02]  /*0f90*/  UIADD3 UR6, UPT, UPT, UR6, 0x2, URZ ;  /* 0x0000000206067890 */ /* 0x000fe4000fffe0ff */
[----:B------:R-:W-:Y:S01]  /*0fa0*/  UPLOP3.LUT UP0, UPT, UPT, UPT, UPT, 0x40, 0x4 ;  /* 0x000000000004789c */ /* 0x000fe20003f0e870 */
[----:B0----5:R-:W-:Y:S01]  /*0fb0*/  IMAD.WIDE R4, R15, 0x2, R6 ;  /* 0x000000020f047825 */ /* 0x021fe200078e0206 */
[----:B------:R-:W-:-:S03]  /*0fc0*/  IADD3 R15, PT, PT, R9, UR15, RZ ;  /* 0x0000000f090f7c10 */ /* 0x000fc6000fffe0ff */
[----:B------:R-:W-:Y:S01]  /*0fd0*/  IMAD.WIDE R6, R9, 0x2, R6 ;  /* 0x0000000209067825 */ /* 0x000fe200078e0206 */
[----:B------:R1:W-:Y:S04]  /*0fe0*/  STG.E.64 desc[UR18][R4.64], RZ ;  /* 0x000000ff04007986 */ /* 0x0003e8000c101b12 */
[----:B------:R1:W-:Y:S02]  /*0ff0*/  STG.E.64 desc[UR18][R6.64], RZ ;  /* 0x000000ff06007986 */ /* 0x0003e4000c101b12 */
.L_x_2446:
[----:B------:R-:W-:-:S09]  /*1000*/  UISETP.NE.OR UP0, UPT, UR6, URZ, UP0 ;  /* 0x000000ff0600728c */ /* 0x000fd20008705670 */
[----:B------:R-:W-:Y:S05]  /*1010*/  BRA.U !UP0, `(.L_x_2442) ;  /* 0x00000001081c7547 */ /* 0x000fea000b800000 */
.L_x_2443:
[----:B012--5:R-:W0:Y:S02]  /*1020*/  LDC.64 R4, c[0x0][0x3a0] ;  /* 0x0000e800ff047b82 */ /* 0x027e240000000a00 */
.L_x_2447:
[C---:B0-----:R-:W-:Y:S01]  /*1030*/  IMAD.WIDE R6, R15.reuse, 0x2, R4 ;  /* 0x000000020f067825 */ /* 0x041fe200078e0204 */
[----:B------:R-:W-:Y:S01]  /*1040*/  UIADD3 UR6, UPT, UPT, UR6, 0x1, URZ ;  /* 0x0000000106067890 */ /* 0x000fe2000fffe0ff */
[----:B------:R-:W-:-:S03]  /*1050*/  IADD3 R15, PT, PT, R15, UR15, RZ ;  /* 0x0000000f0f0f7c10 */ /* 0x000fc6000fffe0ff */
[----:B------:R3:W-:Y:S01]  /*1060*/  STG.E.64 desc[UR18][R6.64], RZ ;  /* 0x000000ff06007986 */ /* 0x0007e2000c101b12 */
[----:B------:R-:W-:-:S09]  /*1070*/  UISETP.NE.AND UP0, UPT, UR6, URZ, UPT ;  /* 0x000000ff0600728c */ /* 0x000fd2000bf05270 */
[----:B---3--:R-:W-:Y:S05]  /*1080*/  BRA.U UP0, `(.L_x_2447) ;  /* 0xfffffffd00e87547 */ /* 0x008fea000b83ffff */
.L_x_2442:
        /* <DEDUP_REMOVED lines=21> */
[----:B------:R-:W-:Y:S01]  /*11e0*/  MOV R8, UR12 ;  /* 0x0000000c00087c02 */ /* 0x000fe20008000f00 */
[----:B-----5:R-:W0:Y:S01]  /*11f0*/  LDC.64 R4, c[0x0][0x390] ;  /* 0x0000e400ff047b82 */ /* 0x020e220000000a00 */
        /* <DEDUP_REMOVED lines=10> */
.L_x_2449:
        /* <DEDUP_REMOVED lines=45> */
.L_x_2448:
        /* <DEDUP_REMOVED lines=14> */
.L_x_2450:
        /* <DEDUP_REMOVED lines=9> */
.L_x_2451:
        /* <DEDUP_REMOVED lines=9> */
.L_x_2452:
        /* <DEDUP_REMOVED lines=9> */
.L_x_2453:
        /* <DEDUP_REMOVED lines=9> */
.L_x_2454:
        /* <DEDUP_REMOVED lines=11> */
[----:B-----5:R-:W-:Y:S01]  /*1940*/  MOV R4, UR12 ;  /* 0x0000000c00047c02 */ /* 0x020fe20008000f00 */
        /* <DEDUP_REMOVED lines=23> */
[----:B------:R-:W-:Y:S02]  /*1ac0*/  PRMT R7, R8, 0x7632, R9 ;  /* 0x0000763208077816 */ /* 0x000fe40000000009 */
[----:B------:R-:W-:-:S07]  /*1ad0*/  PRMT R18, R9, 0x7610, R18 ;  /* 0x0000761009127816 */ /* 0x000fce0000000012 */
[----:B------:R-:W-:-:S03]  /*1ae0*/  UIADD3 UR5, UPT, UPT, UR9, UR4, URZ ;  /* 0x0000000409057290 */ /* 0x000fc6000fffe0ff */
[----:B-1--4-:R-:W-:-:S09]  /*1af0*/  UMOV UR4, URZ ;  /* 0x000000ff00047c82 */ /* 0x012fd20008000000 */
.L_x_2460:
[----:B------:R-:W-:-:S06]  /*1b00*/  UISETP.NE.AND UP0, UPT, UR9, UR5, UPT ;  /* 0x000000050900728c */ /* 0x000fcc000bf05270 */
[----:B------:R-:W-:-:S05]  /*1b10*/  PLOP3.LUT P0, PT, PT, PT, UP0, 0x80, 0x8 ;  /* 0x000000000008781c */ /* 0x000fca0003f0f008 */
[----:B------:R-:W-:Y:S01]  /*1b20*/  @!UP0 UMOV UR6, UR10 ;  /* 0x0000000a00068c82 */ /* 0x000fe20008000000 */
[----:B------:R-:W-:Y:S01]  /*1b30*/  @!UP0 UMOV UR7, UR11 ;  /* 0x0000000b00078c82 */ /* 0x000fe20008000000 */
[----:B------:R-:W-:Y:S01]  /*1b40*/  MOV R2, UR6 ;  /* 0x0000000600027c02 */ /* 0x000fe20008000f00 */
[----:B------:R-:W-:Y:S01]  /*1b50*/  @!UP0 ULEA UR12, UR4, UR21, 0x3 ;  /* 0x00000015040c8291 */ /* 0x000fe2000f8e18ff */
[----:B------:R-:W-:-:S05]  /*1b60*/  MOV R3, UR7 ;  /* 0x0000000700037c02 */ /* 0x000fca0008000f00 */
[----:B------:R-:W2:Y:S04]  /*1b70*/  @!P0 LDG.E.U16.CONSTANT R2, desc[UR18][R2.64] ;  /* 0x0000001202028981 */ /* 0x000ea8000c1e9500 */
[----:B------:R-:W3:Y:S01]  /*1b80*/  @!P0 LDL.64 R4, [UR12+0x8] ;  /* 0x0000080cff048983 */ /* 0x000ee20008100a00 */
[----:B------:R-:W0:Y:S01]  /*1b90*/  S2UR UR24, SR_CTAID.Y ;  /* 0x00000000001879c3 */ /* 0x000e220000002600 */
[----:B------:R-:W-:Y:S01]  /*1ba0*/  HFMA2 R0, -RZ, RZ, 0, 0.0625 ;  /* 0x00002c00ff007431 */ /* 0x000fe200000001ff */
[----:B------:R-:W-:-:S04]  /*1bb0*/  MOV R15, UR15 ;  /* 0x0000000f000f7c02 */ /* 0x000fc80008000f00 */
[----:B------:R-:W-:Y:S01]  /*1bc0*/  PRMT R6, R0, 0x7610, R6 ;  /* 0x0000761000067816 */ /* 0x000fe20000000006 */
[----:B------:R-:W-:Y:S01]  /*1bd0*/  IMAD.WIDE R14, R15, 0x4, R20 ;  /* 0x000000040f0e7825 */ /* 0x000fe200078e0214 */
[----:B0-----:R-:W-:-:S04]  /*1be0*/  UIMAD UR14, UR24, -0x2, UR17 ;  /* 0xfffffffe180e78a4 */ /* 0x001fc8000f8e0211 */
[----:B------:R-:W-:Y:S01]  /*1bf0*/  UISETP.GE.AND UP2, UPT, UR14, 0x1, UPT ;  /* 0x000000010e00788c */ /* 0x000fe2000bf46270 */
[----:B--2---:R-:W-:Y:S02]  /*1c00*/  @!P0 R2UR UR7, R2 ;  /* 0x00000000020782ca */ /* 0x004fe400000e0000 */
[----:B---3--:R-:W-:Y:S02]  /*1c10*/  @!P0 PRMT R7, R4, 0x7632, R7 ;  /* 0x0000763204078816 */ /* 0x008fe40000000007 */
[----:B------:R-:W-:Y:S02]  /*1c20*/  @!P0 PRMT R6, R6, 0x5410, R4 ;  /* 0x0000541006068816 */ /* 0x000fe40000000004 */
[----:B------:R-:W-:Y:S02]  /*1c30*/  @!P0 PRMT R18, R5, 0x7610, R18 ;  /* 0x0000761005128816 */ /* 0x000fe40000000012 */
[----:B------:R-:W-:Y:S01]  /*1c40*/  @!P0 PRMT R7, R7, 0x7610, R5 ;  /* 0x0000761007078816 */ /* 0x000fe20000000005 */
[----:B------:R-:W-:Y:S06]  /*1c50*/  BRA.U !UP2, `(.L_x_2456) ;  /* 0x0000000d0a1c7547 */ /* 0x000fec000b800000 */
[----:B------:R-:W2:Y:S01]  /*1c60*/  LDG.E.128.CONSTANT R20, desc[UR18][R20.64] ;  /* 0x0000001214147981 */ /* 0x000ea2000c1e9d00 */
[----:B------:R-:W-:-:S03]  /*1c70*/  UISETP.NE.AND UP1, UPT, UR14, 0x1, UPT ;  /* 0x000000010e00788c */ /* 0x000fc6000bf25270 */
[----:B------:R-:W0:Y:S02]  /*1c80*/  LDS.64 R2, [UR8+-0x80] ;  /* 0xffff8008ff027984 */ /* 0x000e240008000a00 */
[----:B0-----:R-:W-:Y:S02]  /*1c90*/  HADD2.F32 R5, -RZ, R2.H0_H0 ;  /* 0x20000002ff057230 */ /* 0x001fe40000004100 */
[--C-:B------:R-:W-:Y:S02]  /*1ca0*/  HADD2.F32 R31, -RZ, R3.reuse.H0_H0 ;  /* 0x20000003ff1f7230 */ /* 0x100fe40000004100 */
[----:B------:R-:W-:Y:S01]  /*1cb0*/  HADD2.F32 R30, -RZ, R3.H1_H1 ;  /* 0x30000003ff1e7230 */ /* 0x000fe20000004100 */
[----:B--2---:R-:W-:Y:S02]  /*1cc0*/  LOP3.LUT R0, R20, 0xf000f, RZ, 0xc0, !PT ;  /* 0x000f000f14007812 */ /* 0x004fe400078ec0ff */
[----:B------:R-:W-:Y:S02]  /*1cd0*/  LOP3.LUT R4, R21, 0xf000f, RZ, 0xc0, !PT ;  /* 0x000f000f15047812 */ /* 0x000fe400078ec0ff */
[----:B------:R-:W-:-:S02]  /*1ce0*/  LOP3.LUT R8, R22, 0xf000f, RZ, 0xc0, !PT ;  /* 0x000f000f16087812 */ /* 0x000fc400078ec0ff */
[----:B------:R-:W-:Y:S02]  /*1cf0*/  LOP3.LUT R0, R0, 0x64006400, RZ, 0xfc, !PT ;  /* 0x6400640000007812 */ /* 0x000fe400078efcff */
[C---:B------:R-:W-:Y:S02]  /*1d00*/  LOP3.LUT R9, R23.reuse, 0xf000f, RZ, 0xc0, !PT ;  /* 0x000f000f17097812 */ /* 0x040fe400078ec0ff */
[----:B------:R-:W-:Y:S02]  /*1d10*/  LOP3.LUT R24, R23, 0xf000f0, RZ, 0xc0, !PT ;  /* 0x00f000f017187812 */ /* 0x000fe400078ec0ff */
[----:B------:R-:W-:Y:S01]  /*1d20*/  SHF.R.U32.HI R36, RZ, 0x8, R23 ;  /* 0x00000008ff247819 */ /* 0x000fe20000011617 */
[----:B------:R-:W-:Y:S01]  /*1d30*/  HADD2.F32 R23, -RZ, R2.H1_H1 ;  /* 0x30000002ff177230 */ /* 0x000fe20000004100 */
[----:B------:R-:W-:Y:S01]  /*1d40*/  LOP3.LUT R4, R4, 0x64006400, RZ, 0xfc, !PT ;  /* 0x6400640004047812 */ /* 0x000fe200078efcff */
[----:B------:R-:W-:Y:S01]  /*1d50*/  HADD2 R2, R0, -1032, -1032 ;  /* 0xe408e40800027430 */ /* 0x000fe20000000000 */
[----:B------:R-:W-:-:S02]  /*1d60*/  LOP3.LUT R8, R8, 0x64006400, RZ, 0xfc, !PT ;  /* 0x6400640008087812 */ /* 0x000fc400078efcff */
        /* <DEDUP_REMOVED lines=10> */
[----:B------:R-:W-:Y:S01]  /*1e10*/  HADD2.F32 R3, -RZ, R20.H0_H0 ;  /* 0x20000014ff037230 */ /* 0x000fe20000004100 */
[----:B------:R-:W-:Y:S01]  /*1e20*/  SHF.R.U32.HI R35, RZ, 0x8, R22 ;  /* 0x00000008ff237819 */ /* 0x000fe20000011616 */
[----:B------:R-:W-:Y:S01]  /*1e30*/  HADD2.F32 R22, -RZ, R2.H1_H1 ;  /* 0x30000002ff167230 */ /* 0x000fe20000004100 */
[----:B------:R-:W0:Y:S01]  /*1e40*/  LDS.64 R8, [UR8+-0x78] ;  /* 0xffff8808ff087984 */ /* 0x000e220008000a00 */
[----:B------:R-:W-:Y:S01]  /*1e50*/  HADD2.F32 R21, -RZ, R20.H1_H1 ;  /* 0x30000014ff157230 */ /* 0x000fe20000004100 */
[----:B------:R-:W-:Y:S01]  /*1e60*/  LOP3.LUT R29, R28, 0x64006400, RZ, 0xfc, !PT ;  /* 0x640064001c1d7812 */ /* 0x000fe200078efcff */
        /* <DEDUP_REMOVED lines=11> */
[----:B------:R-:W-:Y:S01]  /*1f20*/  LOP3.LUT R5, R24, 0x64006400, RZ, 0xfc, !PT ;  /* 0x6400640018057812 */ /* 0x000fe200078efcff */
[C---:B------:R-:W-:Y:S01]  /*1f30*/  FFMA.FTZ R38, R23.reuse, R20, R33 ;  /* 0x0000001417267223 */ /* 0x040fe20000010021 */
[----:B------:R-:W-:Y:S01]  /*1f40*/  FFMA.FTZ R32, R22, R23, R25 ;  /* 0x0000001716207223 */ /* 0x000fe20000010019 */
[C---:B------:R-:W-:Y:S01]  /*1f50*/  FFMA.FTZ R34, R23.reuse, R21, R26 ;  /* 0x0000001517227223 */ /* 0x040fe2000001001a */
[----:B------:R-:W-:Y:S01]  /*1f60*/  FFMA.FTZ R33, R23, R19, R28 ;  /* 0x0000001317217223 */ /* 0x000fe2000001001c */
        /* <DEDUP_REMOVED lines=40> */
[C---:B------:R-:W-:Y:S01]  /*21f0*/  FFMA.FTZ R41, R40.reuse, R31, R44 ;  /* 0x0000001f28297223 */ /* 0x040fe2000001002c */
[----:B------:R-:W-:Y:S02]  /*2200*/  HADD2.F32 R30, -RZ, R38.H0_H0 ;  /* 0x20000026ff1e7230 */ /* 0x000fe40000004100 */
[----:B------:R-:W-:Y:S01]  /*2210*/  FFMA.FTZ R37, R33, R40, R46 ;  /* 0x0000002821257223 */ /* 0x000fe2000001002e */
[----:B------:R-:W-:Y:S02]  /*2220*/  HADD2.F32 R44, -RZ, R42.H1_H1 ;  /* 0x3000002aff2c7230 */ /* 0x000fe40000004100 */
[C---:B------:R-:W-:Y:S01]  /*2230*/  FFMA.FTZ R39, R40.reuse, R32, R39 ;  /* 0x0000002028277223 */ /* 0x040fe20000010027 */
[----:B------:R-:W-:Y:S01]  /*2240*/  LOP3.LUT R42, R17, 0xf000f0, RZ, 0xc0, !PT ;  /* 0x00f000f0112a7812 */ /* 0x000fe200078ec0ff */
[----:B------:R-:W-:Y:S01]  /*2250*/  FFMA.FTZ R40, R40, R30, R43 ;  /* 0x0000001e28287223 */ /* 0x000fe2000001002b */
[----:B------:R-:W-:Y:S01]  /*2260*/  LOP3.LUT R43, R35, 0xf000f0, RZ, 0xc0, !PT ;  /* 0x00f000f0232b7812 */ /* 0x000fe200078ec0ff */
[----:B------:R-:W-:Y:S01]  /*2270*/  HADD2.F32 R46, -RZ, R45.H1_H1 ;  /* 0x3000002dff2e7230 */ /* 0x000fe20000004100 */
[----:B------:R-:W-:Y:S01]  /*2280*/  LOP3.LUT R17, R16, 0x64006400, RZ, 0xfc, !PT ;  /* 0x6400640010117812 */ /* 0x000fe200078efcff */
[----:B------:R-:W-:Y:S01]  /*2290*/  HADD2.F32 R45, -RZ, R47.H1_H1 ;  /* 0x3000002fff2d7230 */ /* 0x000fe20000004100 */
[----:B------:R-:W-:-:S02]  /*22a0*/  LOP3.LUT R35, R42, 0x64006400, RZ, 0xfc, !PT ;  /* 0x640064002a237812 */ /* 0x000fc400078efcff */
[----:B------:R-:W-:Y:S01]  /*22b0*/  LOP3.LUT R47, R43, 0x64006400, RZ, 0xfc, !PT ;  /* 0x640064002b2f7812 */ /* 0x000fe200078efcff */
[----:B------:R-:W-:Y:S01]  /*22c0*/  HADD2.F32 R43, -RZ, R38.H1_H1 ;  /* 0x30000026ff2b7230 */ /* 0x000fe20000004100 */
[----:B------:R-:W-:Y:S01]  /*22d0*/  LOP3.LUT R49, R36, 0x64006400, RZ, 0xfc, !PT ;  /* 0x6400640024317812 */ /* 0x000fe200078efcff */
[-C--:B------:R-:W-:Y:S02]  /*22e0*/  HFMA2 R36, R17, R6.reuse.H0_H0, -72, -72 ;  /* 0xd480d48011247431 */ /* 0x080fe40000040006 */
[----:B------:R-:W-:Y:S01]  /*22f0*/  FFMA.FTZ R37, R46, R34, R37 ;  /* 0x000000222e257223 */ /* 0x000fe20000010025 */
[-C--:B------:R-:W-:Y:S02]  /*2300*/  HFMA2 R35, R35, R6.reuse.H0_H0, -72, -72 ;  /* 0xd480d48023237431 */ /* 0x080fe40000040006 */
[----:B------:R-:W-:Y:S02]  /*2310*/  HFMA2 R17, R47, R6.H0_H0, -72, -72 ;  /* 0xd480d4802f117431 */ /* 0x000fe40000040006 */
[----:B------:R-:W-:-:S02]  /*2320*/  HADD2.F32 R42, -RZ, R36.H0_H0 ;  /* 0x20000024ff2a7230 */ /* 0x000fc40000004100 */
[----:B------:R-:W-:Y:S02]  /*2330*/  HFMA2 R16, R49, R6.H0_H0, -72, -72 ;  /* 0xd480d48031107431 */ /* 0x000fe40000040006 */
[C---:B------:R-:W-:Y:S01]  /*2340*/  FFMA.FTZ R47, R34.reuse, R45, R39 ;  /* 0x0000002d222f7223 */ /* 0x040fe20000010027 */
[C---:B------:R-:W-:Y:S01]  /*2350*/  FFMA.FTZ R49, R34.reuse, R44, R41 ;  /* 0x0000002c22317223 */ /* 0x040fe20000010029 */
[----:B------:R-:W-:Y:S01]  /*2360*/  FFMA.FTZ R34, R34, R43, R40 ;  /* 0x0000002b22227223 */ /* 0x000fe20000010028 */
        /* <DEDUP_REMOVED lines=11> */
[----:B------:R-:W-:-:S02]  /*2420*/  HADD2.F32 R35, -RZ, R17.H1_H1 ;  /* 0x30000011ff237230 */ /* 0x000fc40000004100 */
[----:B------:R-:W-:Y:S02]  /*2430*/  HADD2.F32 R34, -RZ, R16.H1_H1 ;  /* 0x30000010ff227230 */ /* 0x000fe40000004100 */
[----:B------:R-:W-:Y:S01]  /*2440*/  FMUL.FTZ R49, R37, R8 ;  /* 0x0000000825317220 */ /* 0x000fe20000410000 */
[C---:B------:R-:W-:Y:S01]  /*2450*/  FFMA.FTZ R8, R9.reuse, R36, R48 ;  /* 0x0000002409087223 */ /* 0x040fe20000010030 */
[C---:B------:R-:W-:Y:S01]  /*2460*/  FFMA.FTZ R17, R9.reuse, R35, R50 ;  /* 0x0000002309117223 */ /* 0x040fe20000010032 */
[----:B------:R-:W-:Y:S02]  /*2470*/  HADD2.F32 R48, -RZ, R18.H0_H0 ;  /* 0x20000012ff307230 */ /* 0x000fe40000004100 */
[----:B------:R-:W-:Y:S01]  /*2480*/  FFMA.FTZ R16, R9, R34, R47 ;  /* 0x0000002209107223 */ /* 0x000fe2000001002f */
[----:B------:R-:W-:Y:S01]  /*2490*/  F2FP.F16.F32.PACK_AB R9, RZ, R49 ;  /* 0x00000031ff09723e */ /* 0x000fe200000000ff */
[--C-:B------:R-:W-:Y:S02]  /*24a0*/  HADD2.F32 R49, -RZ, R7.reuse.H0_H0 ;  /* 0x20000007ff317230 */ /* 0x100fe40000004100 */
[----:B------:R-:W-:-:S02]  /*24b0*/  HADD2.F32 R47, -RZ, R7.H1_H1 ;  /* 0x30000007ff2f7230 */ /* 0x000fc40000004100 */
[----:B------:R-:W-:Y:S01]  /*24c0*/  FMUL.FTZ R17, R48, R17 ;  /* 0x0000001130117220 */ /* 0x000fe20000410000 */
[----:B------:R-:W-:Y:S02]  /*24d0*/  FMUL.FTZ R8, R49, R8 ;  /* 0x0000000831087220 */ /* 0x000fe40000410000 */
        /* <DEDUP_REMOVED lines=9> */
[----:B------:R-:W0:Y:S04]  /*2570*/  LDS.64 R8, [UR8] ;  /* 0x00000008ff087984 */ /* 0x000e280008000a00 */
        /* <DEDUP_REMOVED lines=8> */
[-C--:B------:R-:W-:Y:S01]  /*2600*/  FFMA.FTZ R51, R21, R8.reuse, R4 ;  /* 0x0000000815337223 */ /* 0x080fe20000010004 */
[--C-:B------:R-:W-:Y:S02]  /*2610*/  HADD2.F32 R21, -RZ, R9.reuse.H0_H0 ;  /* 0x20000009ff157230 */ /* 0x100fe40000004100 */
        /* <DEDUP_REMOVED lines=43> */
.L_x_2456:
[----:B------:R-:W-:Y:S01]  /*28d0*/  MOV R9, UR15 ;  /* 0x0000000f00097c02 */ /* 0x000fe20008000f00 */
[----:B------:R-:W-:-:S04]  /*28e0*/  @!UP0 UIADD3 UR6, UPT, UPT, UR4, 0x1, URZ ;  /* 0x0000000104068890 */ /* 0x000fc8000fffe0ff */
[----:B------:R-:W-:Y:S01]  /*28f0*/  IMAD.WIDE R8, R9, 0x4, R14 ;  /* 0x0000000409087825 */ /* 0x000fe200078e020e */
[----:B------:R-:W-:Y:S07]  /*2900*/  BRA.U !UP2, `(.L_x_2457) ;  /* 0x0000000d0a1c7547 */ /* 0x000fee000b800000 */
[----:B------:R-:W2:Y:S01]  /*2910*/  LDG.E.128.CONSTANT R20, desc[UR18][R14.64] ;  /* 0x000000120e147981 */ /* 0x000ea2000c1e9d00 */
[----:B------:R-:W-:-:S03]  /*2920*/  UISETP.NE.AND UP1, UPT, UR14, 0x1, UPT ;  /* 0x000000010e00788c */ /* 0x000fc6000bf25270 */
[----:B------:R-:W0:Y:S02]  /*2930*/  LDS.64 R2, [UR8+-0x70] ;  /* 0xffff9008ff027984 */ /* 0x000e240008000a00 */
[----:B0-----:R-:W-:Y:S02]  /*2940*/  HADD2.F32 R5, -RZ, R2.H0_H0 ;  /* 0x20000002ff057230 */ /* 0x001fe40000004100 */
[--C-:B------:R-:W-:Y:S02]  /*2950*/  HADD2.F32 R31, -RZ, R3.reuse.H0_H0 ;  /* 0x20000003ff1f7230 */ /* 0x100fe40000004100 */
[----:B------:R-:W-:Y:S01]  /*2960*/  HADD2.F32 R30, -RZ, R3.H1_H1 ;  /* 0x30000003ff1e7230 */ /* 0x000fe20000004100 */
[C---:B--2---:R-:W-:Y:S02]  /*2970*/  LOP3.LUT R0, R20.reuse, 0xf000f, RZ, 0xc0, !PT ;  /* 0x000f000f14007812 */ /* 0x044fe400078ec0ff */
[----:B------:R-:W-:Y:S02]  /*2980*/  LOP3.LUT R19, R20, 0xf000f0, RZ, 0xc0, !PT ;  /* 0x00f000f014137812 */ /* 0x000fe400078ec0ff */
[----:B------:R-:W-:-:S02]  /*2990*/  LOP3.LUT R0, R0, 0x64006400, RZ, 0xfc, !PT ;  /* 0x6400640000007812 */ /* 0x000fc400078efcff */
[----:B------:R-:W-:Y:S02]  /*29a0*/  SHF.R.U32.HI R16, RZ, 0x8, R20 ;  /* 0x00000008ff107819 */ /* 0x000fe40000011614 */
[----:B------:R-:W-:Y:S02]  /*29b0*/  LOP3.LUT R4, R21, 0xf000f, RZ, 0xc0, !PT ;  /* 0x000f000f15047812 */ /* 0x000fe400078ec0ff */
[----:B------:R-:W-:Y:S02]  /*29c0*/  LOP3.LUT R20, R22, 0xf000f, RZ, 0xc0, !PT ;  /* 0x000f000f16147812 */ /* 0x000fe400078ec0ff */
[C---:B------:R-:W-:Y:S02]  /*29d0*/  LOP3.LUT R14, R23.reuse, 0xf000f, RZ, 0xc0, !PT ;  /* 0x000f000f170e7812 */ /* 0x040fe400078ec0ff */
[----:B------:R-:W-:Y:S02]  /*29e0*/  LOP3.LUT R24, R23, 0xf000f0, RZ, 0xc0, !PT ;  /* 0x00f000f017187812 */ /* 0x000fe400078ec0ff */
[----:B------:R-:W-:Y:S01]  /*29f0*/  SHF.R.U32.HI R36, RZ, 0x8, R23 ;  /* 0x00000008ff247819 */ /* 0x000fe20000011617 */
[----:B------:R-:W-:-:S02]  /*2a00*/  HADD2.F32 R23, -RZ, R2.H1_H1 ;  /* 0x30000002ff177230 */ /* 0x000fc40000004100 */
[----:B------:R-:W-:Y:S01]  /*2a10*/  HADD2 R2, R0, -1032, -1032 ;  /* 0xe408e40800027430 */ /* 0x000fe20000000000 */
[----:B------:R-:W-:Y:S02]  /*2a20*/  LOP3.LUT R4, R4, 0x64006400, RZ, 0xfc, !PT ;  /* 0x6400640004047812 */ /* 0x000fe400078efcff */
        /* <DEDUP_REMOVED lines=9> */
[--C-:B------:R-:W-:Y:S01]  /*2ac0*/  HADD2.F32 R4, -RZ, R2.reuse.H0_H0 ;  /* 0x20000002ff047230 */ /* 0x100fe20000004100 */
[----:B------:R-:W0:Y:S01]  /*2ad0*/  LDS.64 R14, [UR8+-0x68] ;  /* 0xffff9808ff0e7984 */ /* 0x000e220008000a00 */
[----:B------:R-:W-:Y:S01]  /*2ae0*/  HADD2.F32 R22, -RZ, R2.H1_H1 ;  /* 0x30000002ff167230 */ /* 0x000fe20000004100 */
[----:B------:R-:W-:Y:S01]  /*2af0*/  LOP3.LUT R25, R19, 0x64006400, RZ, 0xfc, !PT ;  /* 0x6400640013197812 */ /* 0x000fe200078efcff */
[----:B------:R-:W-:Y:S01]  /*2b00*/  HADD2.F32 R3, -RZ, R21.H0_H0 ;  /* 0x20000015ff037230 */ /* 0x000fe20000004100 */
[----:B------:R-:W-:Y:S01]  /*2b10*/  LOP3.LUT R29, R28, 0x64006400, RZ, 0xfc, !PT ;  /* 0x640064001c1d7812 */ /* 0x000fe200078efcff */
[----:B------:R-:W-:-:S02]  /*2b20*/  HADD2.F32 R2, -RZ, R20.H0_H0 ;  /* 0x20000014ff027230 */ /* 0x000fc40000004100 */
[--C-:B------:R-:W-:Y:S02]  /*2b30*/  HADD2.F32 R0, -RZ, R27.reuse.H0_H0 ;  /* 0x2000001bff007230 */ /* 0x100fe40000004100 */
[-C--:B------:R-:W-:Y:S02]  /*2b40*/  HFMA2 R37, R25, R6.reuse.H0_H0, -72, -72 ;  /* 0xd480d48019257431 */ /* 0x080fe40000040006 */
[----:B------:R-:W-:Y:S01]  /*2b50*/  HADD2.F32 R19, -RZ, R27.H1_H1 ;  /* 0x3000001bff137230 */ /* 0x000fe20000004100 */
[----:B------:R-:W-:Y:S01]  /*2b60*/  LOP3.LUT R27, R26, 0x64006400, RZ, 0xfc, !PT ;  /* 0x640064001a1b7812 */ /* 0x000fe200078efcff */
[----:B------:R-:W-:Y:S02]  /*2b70*/  HADD2.F32 R20, -RZ, R20.H1_H1 ;  /* 0x30000014ff147230 */ /* 0x000fe40000004100 */
[----:B------:R-:W-:Y:S01]  /*2b80*/  FFMA.FTZ R25, R4, R5, RZ ;  /* 0x0000000504197223 */ /* 0x000fe200000100ff */
[----:B------:R-:W-:Y:S02]  /*2b90*/  HADD2.F32 R21, -RZ, R21.H1_H1 ;  /* 0x30000015ff157230 */ /* 0x000fe40000004100 */
[C---:B------:R-:W-:Y:S01]  /*2ba0*/  FFMA.FTZ R26, R5.reuse, R3, RZ ;  /* 0x00000003051a7223 */ /* 0x040fe200000100ff */
[C---:B------:R-:W-:Y:S01]  /*2bb0*/  FFMA.FTZ R33, R5.reuse, R2, RZ ;  /* 0x0000000205217223 */ /* 0x040fe200000100ff */
[----:B------:R-:W-:Y:S01]  /*2bc0*/  FFMA.FTZ R28, R5, R0, RZ ;  /* 0x00000000051c7223 */ /* 0x000fe200000100ff */
[----:B------:R-:W-:Y:S01]  /*2bd0*/  LOP3.LUT R5, R24, 0x64006400, RZ, 0xfc, !PT ;  /* 0x6400640018057812 */ /* 0x000fe200078efcff */
[----:B------:R-:W-:Y:S01]  /*2be0*/  FFMA.FTZ R32, R22, R23, R25 ;  /* 0x0000001716207223 */ /* 0x000fe20000010019 */
[C---:B------:R-:W-:Y:S01]  /*2bf0*/  FFMA.FTZ R38, R23.reuse, R20, R33 ;  /* 0x0000001417267223 */ /* 0x040fe20000010021 */
        /* <DEDUP_REMOVED lines=152> */
.L_x_2457:
[----:B------:R-:W-:Y:S05]  /*3580*/  BRA.U !UP2, `(.L_x_2458) ;  /* 0x0000000d0a1c7547 */ /* 0x000fea000b800000 */
        /* <DEDUP_REMOVED lines=199> */
.L_x_2458:
[----:B------:R-:W-:Y:S01]  /*4200*/  MOV R3, UR15 ;  /* 0x0000000f00037c02 */ /* 0x000fe20008000f00 */
[----:B------:R-:W-:Y:S01]  /*4210*/  @!UP0 UIADD3 UR5, UPT, UPT, UR7, UR9, URZ ;  /* 0x0000000907058290 */ /* 0x000fe2000fffe0ff */
[----:B------:R-:W-:-:S03]  /*4220*/  @!UP0 UMOV UR4, UR6 ;  /* 0x0000000600048c82 */ /* 0x000fc60008000000 */
[----:B------:R-:W-:Y:S01]  /*4230*/  IMAD.WIDE R8, R3, 0x4, R8 ;  /* 0x0000000403087825 */ /* 0x000fe200078e0208 */
[----:B------:R-:W-:Y:S07]  /*4240*/  BRA.U !UP2, `(.L_x_2459) ;  /* 0x0000000d0a1c7547 */ /* 0x000fee000b800000 */
[----:B------:R-:W2:Y:S01]  /*4250*/  LDG.E.128.CONSTANT R20, desc[UR18][R8.64] ;  /* 0x0000001208147981 */ /* 0x000ea2000c1e9d00 */
[----:B------:R-:W-:-:S03]  /*4260*/  UISETP.NE.AND UP0, UPT, UR14, 0x1, UPT ;  /* 0x000000010e00788c */ /* 0x000fc6000bf05270 */
[----:B------:R-:W0:Y:S04]  /*4270*/  LDS.64 R2, [UR8+-0x50] ;  /* 0xffffb008ff027984 */ /* 0x000e280008000a00 */
[----:B------:R-:W1:Y:S01]  /*4280*/  LDS.64 R14, [UR8+-0x48] ;  /* 0xffffb808ff0e7984 */ /* 0x000e620008000a00 */
[----:B0-----:R-:W-:Y:S02]  /*4290*/  HADD2.F32 R5, -RZ, R2.H0_H0 ;  /* 0x20000002ff057230 */ /* 0x001fe40000004100 */
[--C-:B------:R-:W-:Y:S02]  /*42a0*/  HADD2.F32 R30, -RZ, R3.reuse.H0_H0 ;  /* 0x20000003ff1e7230 */ /* 0x100fe40000004100 */
[----:B------:R-:W-:Y:S02]  /*42b0*/  HADD2.F32 R43, -RZ, R3.H1_H1 ;  /* 0x30000003ff2b7230 */ /* 0x000fe40000004100 */
[----:B-1----:R-:W-:Y:S01]  /*42c0*/  HADD2.F32 R40, -RZ, R14.H1_H1 ;  /* 0x3000000eff287230 */ /* 0x002fe20000004100 */
[----:B--2---:R-:W-:-:S02]  /*42d0*/  LOP3.LUT R0, R20, 0xf000f0, RZ, 0xc0, !PT ;  /* 0x00f000f014007812 */ /* 0x004fc400078ec0ff */
[----:B------:R-:W-:Y:S02]  /*42e0*/  SHF.R.U32.HI R16, RZ, 0x8, R20 ;  /* 0x00000008ff107819 */ /* 0x000fe40000011614 */
[----:B------:R-:W-:Y:S02]  /*42f0*/  LOP3.LUT R26, R21, 0xf000f0, RZ, 0xc0, !PT ;  /* 0x00f000f0151a7812 */ /* 0x000fe400078ec0ff */
[----:B------:R-:W-:Y:S02]  /*4300*/  SHF.R.U32.HI R17, RZ, 0x8, R21 ;  /* 0x00000008ff117819 */ /* 0x000fe40000011615 */
[----:B------:R-:W-:Y:S02]  /*4310*/  LOP3.LUT R28, R22, 0xf000f0, RZ, 0xc0, !PT ;  /* 0x00f000f0161c7812 */ /* 0x000fe400078ec0ff */
[----:B------:R-:W-:Y:S02]  /*4320*/  SHF.R.U32.HI R34, RZ, 0x8, R22 ;  /* 0x00000008ff227819 */ /* 0x000fe40000011616 */
[----:B------:R-:W-:-:S02]  /*4330*/  LOP3.LUT R20, R20, 0xf000f, RZ, 0xc0, !PT ;  /* 0x000f000f14147812 */ /* 0x000fc400078ec0ff */
[----:B------:R-:W-:Y:S02]  /*4340*/  LOP3.LUT R21, R21, 0xf000f, RZ, 0xc0, !PT ;  /* 0x000f000f15157812 */ /* 0x000fe400078ec0ff */
[----:B------:R-:W-:Y:S02]  /*4350*/  LOP3.LUT R22, R22, 0xf000f, RZ, 0xc0, !PT ;  /* 0x000f000f16167812 */ /* 0x000fe400078ec0ff */
[C---:B------:R-:W-:Y:S02]  /*4360*/  LOP3.LUT R4, R23.reuse, 0xf000f, RZ, 0xc0, !PT ;  /* 0x000f000f17047812 */ /* 0x040fe400078ec0ff */
[----:B------:R-:W-:Y:S02]  /*4370*/  LOP3.LUT R24, R23, 0xf000f0, RZ, 0xc0, !PT ;  /* 0x00f000f017187812 */ /* 0x000fe400078ec0ff */
[----:B------:R-:W-:Y:S01]  /*4380*/  SHF.R.U32.HI R35, RZ, 0x8, R23 ;  /* 0x00000008ff237819 */ /* 0x000fe20000011617 */
        /* <DEDUP_REMOVED lines=14> */
[----:B------:R-:W-:Y:S02]  /*4470*/  HFMA2 R37, R25, R6.H0_H0, -72, -72 ;  /* 0xd480d48019257431 */ /* 0x000fe40000040006 */
[----:B------:R-:W-:Y:S02]  /*4480*/  HADD2.F32 R0, -RZ, R27.H0_H0 ;  /* 0x2000001bff007230 */ /* 0x000fe40000004100 */
[----:B------:R-:W-:Y:S01]  /*4490*/  FFMA.FTZ R25, R4, R5, RZ ;  /* 0x0000000504197223 */ /* 0x000fe200000100ff */
[----:B------:R-:W-:Y:S02]  /*44a0*/  HADD2.F32 R22, -RZ, R20.H1_H1 ;  /* 0x30000014ff167230 */ /* 0x000fe40000004100 */
[----:B------:R-:W-:Y:S01]  /*44b0*/  FFMA.FTZ R31, R5, R2, RZ ;  /* 0x00000002051f7223 */ /* 0x000fe200000100ff */
[----:B------:R-:W-:-:S02]  /*44c0*/  HADD2.F32 R20, -RZ, R19.H1_H1 ;  /* 0x30000013ff147230 */ /* 0x000fc40000004100 */
[C---:B------:R-:W-:Y:S01]  /*44d0*/  FFMA.FTZ R28, R5.reuse, R0, RZ ;  /* 0x00000000051c7223 */ /* 0x040fe200000100ff */
[----:B------:R-:W-:Y:S01]  /*44e0*/  HADD2.F32 R19, -RZ, R27.H1_H1 ;  /* 0x3000001bff137230 */ /* 0x000fe20000004100 */
[----:B------:R-:W-:Y:S01]  /*44f0*/  LOP3.LUT R27, R26, 0x64006400, RZ, 0xfc, !PT ;  /* 0x640064001a1b7812 */ /* 0x000fe200078efcff */
[----:B------:R-:W-:Y:S02]  /*4500*/  HADD2.F32 R21, -RZ, R21.H1_H1 ;  /* 0x30000015ff157230 */ /* 0x000fe40000004100 */
[----:B------:R-:W-:Y:S01]  /*4510*/  FFMA.FTZ R26, R5, R3, RZ ;  /* 0x00000003051a7223 */ /* 0x000fe200000100ff */
[----:B------:R-:W-:Y:S01]  /*4520*/  FFMA.FTZ R32, R22, R23, R25 ;  /* 0x0000001716207223 */ /* 0x000fe20000010019 */
[C---:B------:R-:W-:Y:S01]  /*4530*/  FFMA.FTZ R36, R23.reuse, R20, R31 ;  /* 0x0000001417247223 */ /* 0x040fe2000001001f */
        /* <DEDUP_REMOVED lines=8> */
[----:B------:R-:W-:Y:S01]  /*45c0*/  HADD2.F32 R27, -RZ, R23.H0_H0 ;  /* 0x20000017ff1b7230 */ /* 0x000fe20000004100 */
[----:B------:R-:W-:Y:S01]  /*45d0*/  LOP3.LUT R48, R35, 0xf000f0, RZ, 0xc0, !PT ;  /* 0x00f000f023307812 */ /* 0x000fe200078ec0ff */
[----:B------:R-:W-:-:S02]  /*45e0*/  HADD2.F32 R25, -RZ, R24.H0_H0 ;  /* 0x20000018ff197230 */ /* 0x000fc40000004100 */
[----:B------:R-:W-:Y:S01]  /*45f0*/  FFMA.FTZ R31, R29, R30, R32 ;  /* 0x0000001e1d1f7223 */ /* 0x000fe20000010020 */
[----:B------:R-:W-:Y:S02]  /*4600*/  HADD2.F32 R26, -RZ, R23.H1_H1 ;  /* 0x30000017ff1a7230 */ /* 0x000fe40000004100 */
[C---:B------:R-:W-:Y:S01]  /*4610*/  FFMA.FTZ R32, R30.reuse, R27, R33 ;  /* 0x0000001b1e207223 */ /* 0x040fe20000010021 */
[----:B------:R-:W-:Y:S02]  /*4620*/  HADD2.F32 R24, -RZ, R24.H1_H1 ;  /* 0x30000018ff187230 */ /* 0x000fe40000004100 */
[----:B------:R-:W-:Y:S01]  /*4630*/  FFMA.FTZ R33, R30, R25, R36 ;  /* 0x000000191e217223 */ /* 0x000fe20000010024 */
[--C-:B------:R-:W-:Y:S02]  /*4640*/  HADD2.F32 R23, -RZ, R5.reuse.H0_H0 ;  /* 0x20000005ff177230 */ /* 0x100fe40000004100 */
[----:B------:R-:W-:Y:S01]  /*4650*/  FFMA.FTZ R42, R28, R43, R31 ;  /* 0x0000002b1c2a7223 */ /* 0x000fe2000001001f */
[C---:B------:R-:W-:Y:S01]  /*4660*/  FFMA.FTZ R41, R43.reuse, R26, R32 ;  /* 0x0000001a2b297223 */ /* 0x040fe20000010020 */
[----:B------:R-:W-:Y:S01]  /*4670*/  FFMA.FTZ R44, R43, R24, R33 ;  /* 0x000000182b2c7223 */ /* 0x000fe20000010021 */
        /* <DEDUP_REMOVED lines=18> */
[----:B------:R-:W-:Y:S02]  /*47a0*/  HADD2.F32 R33, -RZ, R39.H0_H0 ;  /* 0x20000027ff217230 */ /* 0x000fe40000004100 */
[----:B------:R-:W-:Y:S01]  /*47b0*/  HADD2.F32 R32, -RZ, R45.H0_H0 ;  /* 0x2000002dff207230 */ /* 0x000fe20000004100 */
[----:B------:R-:W-:Y:S01]  /*47c0*/  LOP3.LUT R35, R34, 0x64006400, RZ, 0xfc, !PT ;  /* 0x6400640022237812 */ /* 0x000fe200078efcff */
        /* <DEDUP_REMOVED lines=14> */
[C---:B------:R-:W-:Y:S01]  /*48b0*/  FFMA.FTZ R47, R40.reuse, R37, R44 ;  /* 0x00000025282f7223 */ /* 0x040fe2000001002c */
[----:B------:R-:W-:Y:S01]  /*48c0*/  FFMA.FTZ R46, R40, R36, R43 ;  /* 0x00000024282e7223 */ /* 0x000fe2000001002b */
[----:B------:R-:W-:-:S02]  /*48d0*/  HFMA2 R34, R17, R6.H0_H0, -72, -72 ;  /* 0xd480d48011227431 */ /* 0x000fc40000040006 */
[----:B------:R-:W-:Y:S01]  /*48e0*/  FFMA.FTZ R17, R40, R38, R41 ;  /* 0x0000002628117223 */ /* 0x000fe20000010029 */
[----:B------:R-:W-:Y:S01]  /*48f0*/  LOP3.LUT R41, R48, 0x64006400, RZ, 0xfc, !PT ;  /* 0x6400640030297812 */ /* 0x000fe200078efcff */
[-C--:B------:R-:W-:Y:S02]  /*4900*/  HFMA2 R40, R45, R6.reuse.H0_H0, -72, -72 ;  /* 0xd480d4802d287431 */ /* 0x080fe40000040006 */
[----:B------:R-:W-:Y:S02]  /*4910*/  HADD2.F32 R14, -RZ, R15.H0_H0 ;  /* 0x2000000fff0e7230 */ /* 0x000fe40000004100 */
[-C--:B------:R-:W-:Y:S02]  /*4920*/  HFMA2 R43, R35, R6.reuse.H0_H0, -72, -72 ;  /* 0xd480d480232b7431 */ /* 0x080fe40000040006 */
[----:B------:R-:W-:Y:S02]  /*4930*/  HADD2.F32 R35, -RZ, R34.H0_H0 ;  /* 0x20000022ff237230 */ /* 0x000fe40000004100 */
[----:B------:R-:W-:-:S02]  /*4940*/  HFMA2 R48, R41, R6.H0_H0, -72, -72 ;  /* 0xd480d48029307431 */ /* 0x000fc40000040006 */
[----:B------:R-:W-:Y:S02]  /*4950*/  HADD2.F32 R45, -RZ, R40.H0_H0 ;  /* 0x20000028ff2d7230 */ /* 0x000fe40000004100 */
[--C-:B------:R-:W-:Y:S02]  /*4960*/  HADD2.F32 R44, -RZ, R43.reuse.H0_H0 ;  /* 0x2000002bff2c7230 */ /* 0x100fe40000004100 */
[----:B------:R-:W-:Y:S01]  /*4970*/  FFMA.FTZ R49, R35, R14, R16 ;  /* 0x0000000e23317223 */ /* 0x000fe20000010010 */
[----:B------:R-:W-:Y:S02]  /*4980*/  HADD2.F32 R41, -RZ, R43.H1_H1 ;  /* 0x3000002bff297230 */ /* 0x000fe40000004100 */
[----:B------:R-:W-:Y:S01]  /*4990*/  FFMA.FTZ R16, R14, R45, R17 ;  /* 0x0000002d0e107223 */ /* 0x000fe20000010011 */
[----:B------:R-:W-:Y:S02]  /*49a0*/  HADD2.F32 R43, -RZ, R48.H0_H0 ;  /* 0x20000030ff2b7230 */ /* 0x000fe40000004100 */
[----:B------:R-:W-:-:S02]  /*49b0*/  HADD2.F32 R15, -RZ, R15.H1_H1 ;  /* 0x3000000fff0f7230 */ /* 0x000fc40000004100 */
[----:B------:R-:W-:Y:S02]  /*49c0*/  HADD2.F32 R42, -RZ, R40.H1_H1 ;  /* 0x30000028ff2a7230 */ /* 0x000fe40000004100 */
[----:B------:R-:W-:Y:S02]  /*49d0*/  HADD2.F32 R34, -RZ, R34.H1_H1 ;  /* 0x30000022ff227230 */ /* 0x000fe40000004100 */
[----:B------:R-:W-:Y:S02]  /*49e0*/  HADD2.F32 R40, -RZ, R48.H1_H1 ;  /* 0x30000030ff287230 */ /* 0x000fe40000004100 */
[C---:B------:R-:W-:Y:S01]  /*49f0*/  FFMA.FTZ R48, R14.reuse, R44, R47 ;  /* 0x0000002c0e307223 */ /* 0x040fe2000001002f */
[----:B------:R-:W-:Y:S01]  /*4a00*/  FFMA.FTZ R47, R14, R43, R46 ;  /* 0x0000002b0e2f7223 */ /* 0x000fe2000001002e */
[C---:B------:R-:W-:Y:S01]  /*4a10*/  FFMA.FTZ R17, R15.reuse, R42, R16 ;  /* 0x0000002a0f117223 */ /* 0x040fe20000010010 */
[----:B------:R-:W-:Y:S01]  /*4a20*/  FFMA.FTZ R14, R34, R15, R49 ;  /* 0x0000000f220e7223 */ /* 0x000fe20000010031 */
[----:B------:R-:W-:Y:S01]  /*4a30*/  FFMA.FTZ R16, R15, R41, R48 ;  /* 0x000000290f107223 */ /* 0x000fe20000010030 */
[----:B------:R-:W-:-:S02]  /*4a40*/  HADD2.F32 R49, -RZ, R6.H1_H1 ;  /* 0x30000006ff317230 */ /* 0x000fc40000004100 */
[----:B------:R-:W-:Y:S01]  /*4a50*/  FFMA.FTZ R15, R15, R40, R47 ;  /* 0x000000280f0f7223 */ /* 0x000fe2000001002f */
[--C-:B------:R-:W-:Y:S02]  /*4a60*/  HADD2.F32 R48, -RZ, R7.reuse.H0_H0 ;  /* 0x20000007ff307230 */ /* 0x100fe40000004100 */
[----:B------:R-:W-:Y:S02]  /*4a70*/  HADD2.F32 R47, -RZ, R18.H0_H0 ;  /* 0x20000012ff2f7230 */ /* 0x000fe40000004100 */
        /* <DEDUP_REMOVED lines=68> */
.L_x_2459:
        /* <DEDUP_REMOVED lines=10> */
.L_x_2455:
[----:B------:R-:W-:-:S13]  /*4f60*/  ISETP.LT.AND P0, PT, RZ, UR14, PT ;  /* 0x0000000eff007c0c */ /* 0x000fda000bf01270 */
[----:B------:R-:W-:Y:S05]  /*4f70*/  @!P0 EXIT ;  /* 0x000000000000894d */ /* 0x000fea0003800000 */
[----:B------:R-:W0:Y:S01]  /*4f80*/  S2R R0, SR_CTAID.X ;  /* 0x0000000000007919 */ /* 0x000e220000002500 */
[----:B-----5:R-:W1:Y:S01]  /*4f90*/  LDC.64 R4, c[0x0][0x3a0] ;  /* 0x0000e800ff047b82 */ /* 0x020e620000000a00 */
[----:B------:R-:W-:Y:S01]  /*4fa0*/  UIMAD UR4, UR24, UR15, URZ ;  /* 0x0000000f180472a4 */ /* 0x000fe2000f8e02ff */
[----:B------:R-:W0:Y:S02]  /*4fb0*/  S2R R3, SR_TID.X ;  /* 0x0000000000037919 */ /* 0x000e240000002100 */
[----:B0-----:R-:W-:-:S04]  /*4fc0*/  LEA R0, R0, R3, 0x6 ;  /* 0x0000000300007211 */ /* 0x001fc800078e30ff */
[----:B------:R-:W-:-:S04]  /*4fd0*/  LEA R0, R0, UR4, 0x1 ;  /* 0x0000000400007c11 */ /* 0x000fc8000f8e08ff */
        /* <DEDUP_REMOVED lines=9> */
.L_x_2464:
[----:B------:R-:W0:Y:S02]  /*5070*/  LDS R2, [R0] ;  /* 0x0000000000027984 */ /* 0x000e240000000800 */
[----:B0-----:R-:W-:-:S05]  /*5080*/  HFMA2 R3, R2, 1, 1, R10 ;  /* 0x3c003c0002037831 */ /* 0x001fca000000000a */
[----:B------:R-:W0:Y:S02]  /*5090*/  ATOMS.CAST.SPIN P0, [R0], R2, R3 ;  /* 0x000000020000758d */ /* 0x000e240001800003 */
[----:B0-----:R-:W-:Y:S05]  /*50a0*/  @!P0 BRA `(.L_x_2464) ;  /* 0xfffffffc00f08947 */ /* 0x001fea000383ffff */
[----:B------:R-:W-:Y:S05]  /*50b0*/  BRA `(.L_x_2462) ;  /* 0x00000000000c7947 */ /* 0x000fea0003800000 */
.L_x_2463:
[----:B------:R-:W2:Y:S02]  /*50c0*/  LD.E R0, desc[UR18][R4.64] ;  /* 0x0000001204007980 */ /* 0x000ea4000c101900 */
[----:B--2---:R-:W-:-:S05]  /*50d0*/  IADD3 R3, PT, PT, R10, R0, RZ ;  /* 0x000000000a037210 */ /* 0x004fca0007ffe0ff */
[----:B------:R0:W-:Y:S02]  /*50e0*/  ST.E desc[UR18][R4.64], R3 ;  /* 0x0000000304007985 */ /* 0x0001e4000c101912 */
.L_x_2462:
[----:B------:R-:W-:Y:S05]  /*50f0*/  BSYNC.RECONVERGENT B0 ;  /* 0x0000000000007941 */ /* 0x000fea0003800200 */
.L_x_2461:
[----:B------:R1:W-:Y:S01]  /*5100*/  ATOM.E.ADD.F16x2.RN.STRONG.GPU P0, RZ, desc[UR18][R4.64+0x4], R11 ;  /* 0x8000040b04ff79a2 */ /* 0x0003e2000c10e112 */
[----:B------:R-:W-:Y:S04]  /*5110*/  BSSY.RECONVERGENT B0, `(.L_x_2465) ;  /* 0x000000e000007945 */ /* 0x000fe80003800200 */
[----:B-1----:R-:W-:Y:S05]  /*5120*/  @P0 BRA `(.L_x_2466) ;  /* 0x0000000000300947 */ /* 0x002fea0003800000 */
[----:B------:R-:W1:Y:S02]  /*5130*/  QSPC.E.S P0, RZ, [R4+0x4] ;  /* 0x0000040004ff73aa */ /* 0x000e640000000500 */
[----:B-1----:R-:W-:Y:S05]  /*5140*/  @!P0 BRA `(.L_x_2467) ;  /* 0x00000000001c8947 */ /* 0x002fea0003800000 */
[----:B------:R-:W-:-:S04]  /*5150*/  MOV R2, R4 ;  /* 0x0000000400027202 */ /* 0x000fc80000000f00 */
[----:B------:R-:W-:-:S07]  /*5160*/  MOV R0, R2 ;  /* 0x0000000200007202 */ /* 0x000fce0000000f00 */
.L_x_2468:
[----:B------:R-:W0:Y:S02]  /*5170*/  LDS R2, [R0+0x4] ;  /* 0x0000040000027984 */ /* 0x000e240000000800 */
[----:B0-----:R-:W-:-:S05]  /*5180*/  HADD2 R3, R2, R11 ;  /* 0x0000000b02037230 */ /* 0x001fca0000000000 */
[----:B------:R-:W0:Y:S02]  /*5190*/  ATOMS.CAST.SPIN P0, [R0+0x4], R2, R3 ;  /* 0x000004020000758d */ /* 0x000e240001800003 */
[----:B0-----:R-:W-:Y:S05]  /*51a0*/  @!P0 BRA `(.L_x_2468) ;  /* 0xfffffffc00f08947 */ /* 0x001fea000383ffff */
[----:B------:R-:W-:Y:S05]  /*51b0*/  BRA `(.L_x_2466) ;  /* 0x00000000000c7947 */ /* 0x000fea0003800000 */
.L_x_2467:
[----:B------:R-:W0:Y:S02]  /*51c0*/  LD.E R0, desc[UR18][R4.64+0x4] ;  /* 0x0000041204007980 */ /* 0x000e24000c101900 */
[----:B0-----:R-:W-:-:S05]  /*51d0*/  IADD3 R3, PT, PT, R11, R0, RZ ;  /* 0x000000000b037210 */ /* 0x001fca0007ffe0ff */
[----:B------:R1:W-:Y:S02]  /*51e0*/  ST.E desc[UR18][R4.64+0x4], R3 ;  /* 0x0000040304007985 */ /* 0x0003e4000c101912 */
.L_x_2466:
[----:B------:R-:W-:Y:S05]  /*51f0*/  BSYNC.RECONVERGENT B0 ;  /* 0x0000000000007941 */ /* 0x000fea0003800200 */
.L_x_2465:
        /* <DEDUP_REMOVED lines=12> */
.L_x_2472:
[----:B------:R-:W0:Y:S02]  /*52c0*/  LDS R2, [R0] ;  /* 0x0000000000027984 */ /* 0x000e240000000800 */
[----:B0-----:R-:W-:-:S05]  /*52d0*/  HFMA2 R3, R2, 1, 1, R12 ;  /* 0x3c003c0002037831 */ /* 0x001fca000000000c */
[----:B------:R-:W0:Y:S02]  /*52e0*/  ATOMS.CAST.SPIN P0, [R0], R2, R3 ;  /* 0x000000020000758d */ /* 0x000e240001800003 */
[----:B0-----:R-:W-:Y:S05]  /*52f0*/  @!P0 BRA `(.L_x_2472) ;  /* 0xfffffffc00f08947 */ /* 0x001fea000383ffff */
[----:B------:R-:W-:Y:S05]  /*5300*/  BRA `(.L_x_2470) ;  /* 0x00000000000c7947 */ /* 0x000fea0003800000 */
.L_x_2471:
[----:B------:R-:W2:Y:S02]  /*5310*/  LD.E R0, desc[UR18][R4.64] ;  /* 0x0000001204007980 */ /* 0x000ea4000c101900 */
[----:B--2---:R-:W-:-:S05]  /*5320*/  IADD3 R3, PT, PT, R12, R0, RZ ;  /* 0x000000000c037210 */ /* 0x004fca0007ffe0ff */
[----:B------:R0:W-:Y:S02]  /*5330*/  ST.E desc[UR18][R4.64], R3 ;  /* 0x0000000304007985 */ /* 0x0001e4000c101912 */
.L_x_2470:
[----:B------:R-:W-:Y:S05]  /*5340*/  BSYNC.RECONVERGENT B0 ;  /* 0x0000000000007941 */ /* 0x000fea0003800200 */
.L_x_2469:
[----:B------:R1:W-:Y:S02]  /*5350*/  ATOM.E.ADD.F16x2.RN.STRONG.GPU P0, RZ, desc[UR18][R4.64+0x4], R13 ;  /* 0x8000040d04ff79a2 */ /* 0x0003e4000c10e112 */
[----:B-1----:R-:W-:Y:S05]  /*5360*/  @P0 EXIT ;  /* 0x000000000000094d */ /* 0x002fea0003800000 */
[----:B------:R-:W1:Y:S02]  /*5370*/  QSPC.E.S P0, RZ, [R4+0x4] ;  /* 0x0000040004ff73aa */ /* 0x000e640000000500 */
[----:B-1----:R-:W-:Y:S05]  /*5380*/  @!P0 BRA `(.L_x_2473) ;  /* 0x00000000001c8947 */ /* 0x002fea0003800000 */
[----:B------:R-:W-:-:S04]  /*5390*/  MOV R2, R4 ;  /* 0x0000000400027202 */ /* 0x000fc80000000f00 */
[----:B------:R-:W-:-:S07]  /*53a0*/  MOV R0, R2 ;  /* 0x0000000200007202 */ /* 0x000fce0000000f00 */
.L_x_2474:
[----:B------:R-:W0:Y:S02]  /*53b0*/  LDS R2, [R0+0x4] ;  /* 0x0000040000027984 */ /* 0x000e240000000800 */
[----:B0-----:R-:W-:-:S05]  /*53c0*/  HADD2 R3, R2, R13 ;  /* 0x0000000d02037230 */ /* 0x001fca0000000000 */
[----:B------:R-:W0:Y:S02]  /*53d0*/  ATOMS.CAST.SPIN P0, [R0+0x4], R2, R3 ;  /* 0x000004020000758d */ /* 0x000e240001800003 */
[----:B0-----:R-:W-:Y:S05]  /*53e0*/  @!P0 BRA `(.L_x_2474) ;  /* 0xfffffffc00f08947 */ /* 0x001fea000383ffff */
[----:B------:R-:W-:Y:S05]  /*53f0*/  EXIT ;  /* 0x000000000000794d */ /* 0x000fea0003800000 */
.L_x_2473:
[----:B------:R-:W0:Y:S02]  /*5400*/  LD.E R0, desc[UR18][R4.64+0x4] ;  /* 0x0000041204007980 */ /* 0x000e24000c101900 */
[----:B0-----:R-:W-:-:S05]  /*5410*/  IADD3 R3, PT, PT, R13, R0, RZ ;  /* 0x000000000d037210 */ /* 0x001fca0007ffe0ff */
[----:B------:R-:W-:Y:S01]  /*5420*/  ST.E desc[UR18][R4.64+0x4], R3 ;  /* 0x0000040304007985 */ /* 0x000fe2000c101912 */
[----:B------:R-:W-:Y:S05]  /*5430*/  EXIT ;  /* 0x000000000000794d */ /* 0x000fea0003800000 */
.L_x_2475:
        /* <DEDUP_REMOVED lines=12> */
.L_x_3608:


//--------------------- .text._Z23gemm_half_q_half_kernelILi2ELi12ELb0ELb0ELi64EEvPK6__halfPKjS4_S2_PS0_iiiiPKtS7_iiiiiibS2_i --------------------------
	.section	.text._Z23gemm_half_q_half_kernelILi2ELi12ELb0ELb0ELi64EEvPK6__halfPKjS4_S2_PS0_iiiiPKtS7_iiiiiibS2_i,"ax",@progbits
	.align	128
        .global         _Z23gemm_half_q_half_kernelILi2ELi12ELb0ELb0ELi64EEvPK6__halfPKjS4_S2_PS0_iiiiPKtS7_iiiiiibS2_i
        .type           _Z23gemm_half_q_half_kernelILi2ELi12ELb0ELb0ELi64EEvPK6__halfPKjS4_S2_PS0_iiiiPKtS7_iiiiiibS2_i,@function
        .size           _Z23gemm_half_q_half_kernelILi2ELi12ELb0ELb0ELi64EEvPK6__halfPKjS4_S2_PS0_iiiiPKtS7_iiiiiibS2_i,(.L_x_3609 - _Z23gemm_half_q_half_kernelILi2ELi12ELb0ELb0ELi64EEvPK6__halfPKjS4_S2_PS0_iiiiPKtS7_iiiiiibS2_i)
        .other          _Z23gemm_half_q_half_kernelILi2ELi12ELb0ELb0ELi64EEvPK6__halfPKjS4_S2_PS0_iiiiPKtS7_iiiiiibS2_i,@"STO_CUDA_ENTRY STV_DEFAULT"
_Z23gemm_half_q_half_kernelILi2ELi12ELb0ELb0ELi64EEvPK6__halfPKjS4_S2_PS0_iiiiPKtS7_iiiiiibS2_i:
.text._Z23gemm_half_q_half_kernelILi2ELi12ELb0ELb0ELi64EEvPK6__halfPKjS4_S2_PS0_iiiiPKtS7_iiiiiibS2_i:
        /* <DEDUP_REMOVED lines=8> */
[----:B------:R-:W4:Y:S08]  /*0080*/  LDC R5, c[0x0][0x3b0] ;  /* 0x0000ec00ff057b82 */ /* 0x000f300000000800 */
[----:B------:R-:W5:Y:S01]  /*0090*/  S2UR UR4, SR_CTAID.X ;  /* 0x00000000000479c3 */ /* 0x000f620000002500 */
[----:B-1----:R-:W-:Y:S01]  /*00a0*/  IMAD R13, R22, -0x2, R13 ;  /* 0xfffffffe160d7824 */ /* 0x002fe200078e020d */
[----:B---3--:R-:W-:-:S04]  /*00b0*/  SHF.L.U32 R26, R2, 0x6, RZ ;  /* 0x00000006021a7819 */ /* 0x008fc800000006ff */
[C---:B------:R-:W-:Y:S02]  /*00c0*/  ISETP.GE.AND P0, PT, R13.reuse, 0x1, PT ;  /* 0x000000010d00780c */ /* 0x040fe40003f06270 */
[C---:B0-----:R-:W-:Y:S01]  /*00d0*/  IADD3 R17, PT, PT, R26.reuse, R3, RZ ;  /* 0x000000031a117210 */ /* 0x041fe20007ffe0ff */
[----:B-----5:R-:W-:Y:S01]  /*00e0*/  USHF.L.U32 UR4, UR4, 0x8, URZ ;  /* 0x0000000804047899 */ /* 0x020fe200080006ff */
[----:B----4-:R-:W-:Y:S02]  /*00f0*/  VIADDMNMX R12, R26, 0x40, R5, PT ;  /* 0x000000401a0c7846 */ /* 0x010fe40003800105 */
[----:B------:R-:W-:Y:S02]  /*0100*/  VIMNMX R0, PT, PT, R13, 0x2, PT ;  /* 0x000000020d007848 */ /* 0x000fe40003fe0100 */
[----:B------:R-:W-:Y:S02]  /*0110*/  ISETP.GE.OR P0, PT, R17, R12, !P0 ;  /* 0x0000000c1100720c */ /* 0x000fe40004706670 */
[----:B------:R-:W-:-:S11]  /*0120*/  LEA R4, R3, UR4, 0x2 ;  /* 0x0000000403047c11 */ /* 0x000fd6000f8e10ff */
        /* <DEDUP_REMOVED lines=31> */
.L_x_2481:
        /* <DEDUP_REMOVED lines=32> */
.L_x_2480:
        /* <DEDUP_REMOVED lines=20> */
.L_x_2482:
[----:B------:R-:W-:-:S13]  /*0660*/  ISETP.EQ.AND P1, PT, R18, RZ, PT ;  /* 0x000000ff1200720c */ /* 0x000fda0003f22270 */
[----:B------:R-:W-:Y:S05]  /*0670*/  @!P0 BRA P1, `(.L_x_2477) ;  /* 0x00000004007c8947 */ /* 0x000fea0000800000 */
.L_x_2479:
        /* <DEDUP_REMOVED lines=12> */
.L_x_2478:
        /* <DEDUP_REMOVED lines=17> */
.L_x_2485:
        /* <DEDUP_REMOVED lines=32> */
.L_x_2484:
        /* <DEDUP_REMOVED lines=21> */
.L_x_2486:
[----:B------:R-:W-:-:S13]  /*0ba0*/  ISETP.NE.OR P0, PT, R18, RZ, P0 ;  /* 0x000000ff1200720c */ /* 0x000fda0000705670 */
[----:B------:R-:W-:Y:S05]  /*0bb0*/  @!P0 BRA `(.L_x_2477) ;  /* 0x00000000002c8947 */ /* 0x000fea0003800000 */
.L_x_2483:
        /* <DEDUP_REMOVED lines=11> */
.L_x_2477:
[----:B------:R-:W-:Y:S05]  /*0c70*/  BSYNC.RECONVERGENT B0 ;  /* 0x0000000000007941 */ /* 0x000fea0003800200 */
.L_x_2476:
        /* <DEDUP_REMOVED lines=23> */
.L_x_2490:
        /* <DEDUP_REMOVED lines=11> */
[----:B-----5:R-:W-:Y:S01]  /*0ea0*/  IMAD.WIDE R16, R20, 0x2, R18 ;  /* 0x0000000214107825 */ /* 0x020fe200078e0212 */
[----:B------:R1:W-:Y:S04]  /*0eb0*/  STG.E.64 desc[UR8][R14.64], RZ ;  /* 0x000000ff0e007986 */ /* 0x0003e8000c101b08 */
[----:B------:R1:W-:Y:S01]  /*0ec0*/  STG.E.64 desc[UR8][R16.64], RZ ;  /* 0x000000ff10007986 */ /* 0x0003e2000c101b08 */
[----:B------:R-:W-:Y:S05]  /*0ed0*/  @!P1 BRA `(.L_x_2490) ;  /* 0xfffffffc00c49947 */ /* 0x000fea000383ffff */
.L_x_2489:
        /* <DEDUP_REMOVED lines=12> */
.L_x_2491:
[----:B------:R-:W-:-:S13]  /*0fa0*/  ISETP.NE.OR P0, PT, R6, RZ, P0 ;  /* 0x000000ff0600720c */ /* 0x000fda0000705670 */
[----:B------:R-:W-:Y:S05]  /*0fb0*/  @!P0 BRA `(.L_x_2487) ;  /* 0x00000000001c8947 */ /* 0x000fea0003800000 */
.L_x_2488:
[----:B0-----:R-:W0:Y:S02]  /*0fc0*/  LDC.64 R8, c[0x0][0x3a0] ;  /* 0x0000e800ff087b82 */ /* 0x001e240000000a00 */
.L_x_2492:
[----:B0-----:R-:W-:Y:S01]  /*0fd0*/  IMAD.WIDE R10, R0, 0x2, R8 ;  /* 0x00000002000a7825 */ /* 0x001fe200078e0208 */
[----:B------:R-:W-:Y:S02]  /*0fe0*/  IADD3 R6, PT, PT, R6, 0x1, RZ ;  /* 0x0000000106067810 */ /* 0x000fe40007ffe0ff */
[----:B------:R-:W-:Y:S02]  /*0ff0*/  IADD3 R0, PT, PT, R0, R7, RZ ;  /* 0x0000000700007210 */ /* 0x000fe40007ffe0ff */
[----:B------:R1:W-:Y:S01]  /*1000*/  STG.E.64 desc[UR8][R10.64], RZ ;  /* 0x000000ff0a007986 */ /* 0x0003e2000c101b08 */
[----:B------:R-:W-:-:S13]  /*1010*/  ISETP.NE.AND P0, PT, R6, RZ, PT ;  /* 0x000000ff0600720c */ /* 0x000fda0003f05270 */
[----:B-1----:R-:W-:Y:S05]  /*1020*/  @P0 BRA `(.L_x_2492) ;  /* 0xfffffffc00e80947 */ /* 0x002fea000383ffff */
.L_x_2487:
[----:B0-----:R-:W0:Y:S01]  /*1030*/  LDC.64 R8, c[0x0][0x3b8] ;  /* 0x0000ee00ff087b82 */ /* 0x001e220000000a00 */
        /* <DEDUP_REMOVED lines=14> */
.L_x_2494:
[----:B0-----:R-:W0:Y:S01]  /*1120*/  LDC.64 R10, c[0x0][0x390] ;  /* 0x0000e400ff0a7b82 */ /* 0x001e220000000a00 */
[----:B-----5:R-:W-:-:S05]  /*1130*/  IADD3 R16, PT, PT, R0, R18, RZ ;  /* 0x0000001200107210 */ /* 0x020fca0007ffe0ff */
        /* <DEDUP_REMOVED lines=11> */
[----:B------:R1:W4:Y:S01]  /*11f0*/  LDG.E.U16.CONSTANT R28, desc[UR8][R16.64+0x2] ;  /* 0x00000208101c7981 */ /* 0x000322000c1e9500 */
[----:B--2---:R-:W-:-:S04]  /*1200*/  SHF.R.U32.HI R20, RZ, R3, R10 ;  /* 0x00000003ff147219 */ /* 0x004fc8000001160a */
[--C-:B------:R-:W-:Y:S02]  /*1210*/  SHF.R.U32.HI R22, RZ, 0x4, R20.reuse ;  /* 0x00000004ff167819 */ /* 0x100fe40000011614 */
[----:B------:R-:W-:Y:S02]  /*1220*/  SHF.R.U32.HI R10, RZ, 0x8, R20 ;  /* 0x00000008ff0a7819 */ /* 0x000fe40000011614 */
[----:B------:R-:W-:Y:S02]  /*1230*/  LOP3.LUT R22, R22, 0xf, RZ, 0xc0, !PT ;  /* 0x0000000f16167812 */ /* 0x000fe400078ec0ff */
[----:B------:R-:W-:Y:S02]  /*1240*/  LOP3.LUT R10, R10, 0xf, RZ, 0xc0, !PT ;  /* 0x0000000f0a0a7812 */ /* 0x000fe400078ec0ff */
[----:B------:R-:W-:Y:S01]  /*1250*/  LOP3.LUT R21, R20, 0xf, RZ, 0xc0, !PT ;  /* 0x0000000f14157812 */ /* 0x000fe200078ec0ff */
[----:B------:R-:W-:Y:S01]  /*1260*/  IMAD R11, R22, R22, R22 ;  /* 0x00000016160b7224 */ /* 0x000fe200078e0216 */
[----:B------:R-:W-:-:S03]  /*1270*/  SHF.R.U32.HI R20, RZ, 0xc, R20 ;  /* 0x0000000cff147819 */ /* 0x000fc60000011614 */
[C---:B------:R-:W-:Y:S01]  /*1280*/  IMAD R24, R21.reuse, R21, R21 ;  /* 0x0000001515187224 */ /* 0x040fe200078e0215 */
[----:B------:R-:W-:Y:S01]  /*1290*/  IADD3 R22, PT, PT, R22, 0x1, R11 ;  /* 0x0000000116167810 */ /* 0x000fe20007ffe00b */
[----:B------:R-:W-:Y:S01]  /*12a0*/  IMAD R11, R10, R10, R10 ;  /* 0x0000000a0a0b7224 */ /* 0x000fe200078e020a */
[----:B------:R-:W-:Y:S02]  /*12b0*/  LOP3.LUT R20, R20, 0xf, RZ, 0xc0, !PT ;  /* 0x0000000f14147812 */ /* 0x000fe400078ec0ff */
[----:B------:R-:W-:Y:S01]  /*12c0*/  IADD3 R24, PT, PT, R21, 0x1, R24 ;  /* 0x0000000115187810 */ /* 0x000fe20007ffe018 */
[----:B0-----:R-:W-:Y:S01]  /*12d0*/  I2F.F16 R15, R22 ;  /* 0x00000016000f7306 */ /* 0x001fe20000200c00 */
[----:B-1----:R-:W-:Y:S01]  /*12e0*/  IADD3 R16, PT, PT, R10, 0x1, R11 ;  /* 0x000000010a107810 */ /* 0x002fe20007ffe00b */
[----:B------:R-:W-:Y:S01]  /*12f0*/  IMAD R11, R20, R20, R20 ;  /* 0x00000014140b7224 */ /* 0x000fe200078e0214 */
[C---:B------:R-:W-:Y:S02]  /*1300*/  LEA R10, R18.reuse, R1, 0x3 ;  /* 0x00000001120a7211 */ /* 0x040fe400078e18ff */
[----:B------:R-:W-:-:S02]  /*1310*/  IADD3 R18, PT, PT, R18, 0x1, RZ ;  /* 0x0000000112127810 */ /* 0x000fc40007ffe0ff */
[----:B------:R-:W-:Y:S01]  /*1320*/  IADD3 R11, PT, PT, R20, 0x1, R11 ;  /* 0x00000001140b7810 */ /* 0x000fe20007ffe00b */
[----:B------:R-:W0:Y:S01]  /*1330*/  I2F.F16 R24, R24 ;  /* 0x0000001800187306 */ /* 0x000e220000200c00 */
[----:B----4-:R-:W-:-:S04]  /*1340*/  IADD3 R19, PT, PT, R28, R19, RZ ;  /* 0x000000131c137210 */ /* 0x010fc80007ffe0ff */
[----:B------:R-:W-:-:S03]  /*1350*/  ISETP.GE.AND P0, PT, R19, R12, PT ;  /* 0x0000000c1300720c */ /* 0x000fc60003f06270 */
[----:B------:R-:W-:Y:S01]  /*1360*/  I2F.F16 R16, R16 ;  /* 0x0000001000107306 */ /* 0x000fe20000200c00 */
[----:B0-----:R-:W-:-:S07]  /*1370*/  PRMT R15, R24, 0x5410, R15 ;  /* 0x00005410180f7816 */ /* 0x001fce000000000f */
[----:B------:R-:W0:Y:S01]  /*1380*/  I2F.F16 R11, R11 ;  /* 0x0000000b000b7306 */ /* 0x000e220000200c00 */
[----:B---3--:R-:W-:Y:S01]  /*1390*/  HMUL2 R20, R15, R14.H0_H0 ;  /* 0x2000000e0f147232 */ /* 0x008fe20000000000 */
[----:B0-----:R-:W-:-:S05]  /*13a0*/  PRMT R11, R16, 0x5410, R11 ;  /* 0x00005410100b7816 */ /* 0x001fca000000000b */
[----:B------:R-:W-:-:S05]  /*13b0*/  HMUL2 R21, R11, R14.H0_H0 ;  /* 0x2000000e0b157232 */ /* 0x000fca0000000000 */
[----:B------:R0:W-:Y:S01]  /*13c0*/  STL.64 [R10], R20 ;  /* 0x000000140a007387 */ /* 0x0001e20000100a00 */
[----:B------:R-:W-:Y:S05]  /*13d0*/  @!P0 BRA `(.L_x_2494) ;  /* 0xfffffffc00508947 */ /* 0x000fea000383ffff */
.L_x_2493:
[----:B0-----:R0:W5:Y:S01]  /*13e0*/  LDL.64 R10, [R1] ;  /* 0x00000000010a7983 */ /* 0x0011620000100a00 */
[----:B------:R-:W1:Y:S01]  /*13f0*/  LDCU UR4, c[0x0][0x3c8] ;  /* 0x00007900ff0477ac */ /* 0x000e620008000800 */
[----:B------:R-:W-:Y:S01]  /*1400*/  HFMA2 R6, -RZ, RZ, 0, 0 ;  /* 0x00000000ff067431 */ /* 0x000fe200000001ff */
[----:B------:R-:W-:Y:S02]  /*1410*/  MOV R15, RZ ;  /* 0x000000ff000f7202 */ /* 0x000fe40000000f00 */
[----:B-----5:R-:W-:Y:S01]  /*1420*/  CS2R R16, SRZ ;  /* 0x0000000000107805 */ /* 0x020fe2000001ff00 */
[----:B------:R-:W2:Y:S01]  /*1430*/  LDCU UR5, c[0x0][0x3cc] ;  /* 0x00007980ff0577ac */ /* 0x000ea20008000800 */
        /* <DEDUP_REMOVED lines=21> */
.L_x_2495:
        /* <DEDUP_REMOVED lines=8> */
.L_x_2496:
        /* <DEDUP_REMOVED lines=8> */
.L_x_2497:
        /* <DEDUP_REMOVED lines=8> */
.L_x_2498:
        /* <DEDUP_REMOVED lines=8> */
.L_x_2499:
        /* <DEDUP_REMOVED lines=24> */
[----:B------:R-:W-:Y:S02]  /*1910*/  IADD3 R27, PT, PT, R26, R27, RZ ;  /* 0x0000001b1a1b7210 */ /* 0x000fe40007ffe0ff */
[----:B------:R-:W-:Y:S02]  /*1920*/  MOV R16, R0 ;  /* 0x0000000000107202 */ /* 0x000fe40000000f00 */
[----:B------:R-:W-:Y:S01]  /*1930*/  MOV R17, R11 ;  /* 0x0000000b00117202 */ /* 0x000fe20000000f00 */
[----:B------:R-:W-:Y:S06]  /*1940*/  @!P0 BRA `(.L_x_2500) ;  /* 0x0000003400088947 */ /* 0x000fec0003800000 */
[----:B------:R-:W-:-:S04]  /*1950*/  IMAD.WIDE.U32 R2, R2, 0x100, R8 ;  /* 0x0000010002027825 */ /* 0x000fc800078e0008 */
[----:B------:R-:W-:Y:S01]  /*1960*/  HFMA2 R32, -RZ, RZ, 0, 0 ;  /* 0x00000000ff207431 */ /* 0x000fe200000001ff */
[----:B------:R-:W-:Y:S02]  /*1970*/  MOV R10, R0 ;  /* 0x00000000000a7202 */ /* 0x000fe40000000f00 */
[----:B------:R-:W-:Y:S02]  /*1980*/  VIMNMX R15, PT, PT, R12, UR10, PT ;  /* 0x0000000a0c0f7c48 */ /* 0x000fe4000bfe0100 */
[----:B------:R-:W-:Y:S02]  /*1990*/  IADD3 R16, P0, PT, R2, 0x2, RZ ;  /* 0x0000000202107810 */ /* 0x000fe40007f1e0ff */
[----:B------:R-:W-:Y:S02]  /*19a0*/  PRMT R31, RZ, 0x7610, R31 ;  /* 0x00007610ff1f7816 */ /* 0x000fe4000000001f */
[----:B------:R-:W-:-:S09]  /*19b0*/  IADD3.X R17, PT, PT, RZ, R3, RZ, P0, !PT ;  /* 0x00000003ff117210 */ /* 0x000fd200007fe4ff */
.L_x_2505:
[----:B------:R-:W-:Y:S01]  /*19c0*/  ISETP.NE.AND P0, PT, R26, R27, PT ;  /* 0x0000001b1a00720c */ /* 0x000fe20003f05270 */
[----:B------:R-:W0:-:S12]  /*19d0*/  LDC R7, c[0x0][0x3ac] ;  /* 0x0000eb00ff077b82 */ /* 0x000e180000000800 */
[----:B------:R-:W-:Y:S01]  /*19e0*/  @!P0 LEA R2, R32, R1, 0x3 ;  /* 0x0000000120028211 */ /* 0x000fe200078e18ff */
[----:B------:R1:W5:Y:S05]  /*19f0*/  @!P0 LDG.E.U16.CONSTANT R19, desc[UR8][R16.64] ;  /* 0x0000000810138981 */ /* 0x00036a000c1e9500 */
[----:B------:R-:W2:Y:S01]  /*1a00*/  @!P0 LDL.64 R2, [R2+0x8] ;  /* 0x0000080002028983 */ /* 0x000ea20000100a00 */
[----:B------:R-:W-:Y:S02]  /*1a10*/  ISETP.GE.AND P2, PT, R13, 0x1, PT ;  /* 0x000000010d00780c */ /* 0x000fe40003f46270 */
[----:B------:R-:W-:Y:S02]  /*1a20*/  MOV R8, R10 ;  /* 0x0000000a00087202 */ /* 0x000fe40000000f00 */
[----:B------:R-:W-:-:S02]  /*1a30*/  MOV R9, R11 ;  /* 0x0000000b00097202 */ /* 0x000fc40000000f00 */
[----:B------:R-:W-:Y:S02]  /*1a40*/  @!P0 IADD3 R0, PT, PT, R32, 0x1, RZ ;  /* 0x0000000120008810 */ /* 0x000fe40007ffe0ff */
[----:B------:R-:W-:Y:S01]  /*1a50*/  MOV R6, 0x2c00 ;  /* 0x00002c0000067802 */ /* 0x000fe20000000f00 */
[----:B0-----:R-:W-:Y:S01]  /*1a60*/  IMAD.WIDE R10, R7, 0x4, R8 ;  /* 0x00000004070a7825 */ /* 0x001fe200078e0208 */
[----:B------:R-:W-:Y:S02]  /*1a70*/  @!P0 MOV R32, R0 ;  /* 0x0000000000208202 */ /* 0x000fe40000000f00 */
[----:B--2---:R-:W-:Y:S02]  /*1a80*/  @!P0 PRMT R25, R2, 0x7610, R25 ;  /* 0x0000761002198816 */ /* 0x004fe40000000019 */
[----:B------:R-:W-:Y:S02]  /*1a90*/  @!P0 PRMT R24, R3, 0x7610, R24 ;  /* 0x0000761003188816 */ /* 0x000fe40000000018 */
[----:B------:R-:W-:-:S02]  /*1aa0*/  @!P0 PRMT R25, R25, 0x7610, R2 ;  /* 0x0000761019198816 */ /* 0x000fc40000000002 */
[----:B------:R-:W-:Y:S01]  /*1ab0*/  @!P0 PRMT R24, R24, 0x7610, R3 ;  /* 0x0000761018188816 */ /* 0x000fe20000000003 */
[----:B-1----:R-:W-:Y:S06]  /*1ac0*/  @!P2 BRA `(.L_x_2501) ;  /* 0x0000000c001ca947 */ /* 0x002fec0003800000 */
        /* <DEDUP_REMOVED lines=25> */
[----:B------:R-:W-:Y:S01]  /*1c60*/  HADD2 R23, R3, -1032, -1032 ;  /* 0xe408e40803177430 */ /* 0x000fe20000000000 */
[----:B------:R-:W-:Y:S01]  /*1c70*/  LOP3.LUT R34, R21, 0xf000f0, RZ, 0xc0, !PT ;  /* 0x00f000f015227812 */ /* 0x000fe200078ec0ff */
[----:B------:R-:W-:Y:S01]  /*1c80*/  HADD2.F32 R14, -RZ, R20.H1_H1 ;  /* 0x30000014ff0e7230 */ /* 0x000fe20000004100 */
[----:B------:R-:W-:Y:S01]  /*1c90*/  SHF.R.U32.HI R47, RZ, 0x8, R21 ;  /* 0x00000008ff2f7819 */ /* 0x000fe20000011615 */
[----:B------:R-:W-:Y:S01]  /*1ca0*/  HADD2.F32 R2, -RZ, R22.H0_H0 ;  /* 0x20000016ff027230 */ /* 0x000fe20000004100 */
[----:B------:R-:W0:Y:S01]  /*1cb0*/  LDS.64 R20, [UR4+0x8] ;  /* 0x00000804ff147984 */ /* 0x000e220008000a00 */
[----:B------:R-:W-:Y:S01]  /*1cc0*/  LOP3.LUT R33, R4, 0x64006400, RZ, 0xfc, !PT ;  /* 0x6400640004217812 */ /* 0x000fe200078efcff */
[----:B------:R-:W-:Y:S01]  /*1cd0*/  HADD2.F32 R3, -RZ, R23.H0_H0 ;  /* 0x20000017ff037230 */ /* 0x000fe20000004100 */
[----:B------:R-:W-:Y:S01]  /*1ce0*/  LOP3.LUT R37, R36, 0x64006400, RZ, 0xfc, !PT ;  /* 0x6400640024257812 */ /* 0x000fe200078efcff */
[----:B------:R-:W-:-:S02]  /*1cf0*/  HADD2.F32 R4, -RZ, R35.H0_H0 ;  /* 0x20000023ff047230 */ /* 0x000fc40000004100 */
[----:B------:R-:W-:Y:S02]  /*1d00*/  HADD2.F32 R18, -RZ, R22.H1_H1 ;  /* 0x30000016ff127230 */ /* 0x000fe40000004100 */
[-C--:B------:R-:W-:Y:S02]  /*1d10*/  HFMA2 R50, R33, R6.reuse.H0_H0, -72, -72 ;  /* 0xd480d48021327431 */ /* 0x080fe40000040006 */
[----:B------:R-:W-:Y:S02]  /*1d20*/  HADD2.F32 R22, -RZ, R23.H1_H1 ;  /* 0x30000017ff167230 */ /* 0x000fe40000004100 */
[----:B------:R-:W-:Y:S01]  /*1d30*/  FFMA.FTZ R33, R0, R5, RZ ;  /* 0x0000000500217223 */ /* 0x000fe200000100ff */
[----:B------:R-:W-:Y:S01]  /*1d40*/  HADD2.F32 R23, -RZ, R35.H1_H1 ;  /* 0x30000023ff177230 */ /* 0x000fe20000004100 */
[----:B------:R-:W-:Y:S01]  /*1d50*/  LOP3.LUT R35, R34, 0x64006400, RZ, 0xfc, !PT ;  /* 0x6400640022237812 */ /* 0x000fe200078efcff */
        /* <DEDUP_REMOVED lines=13> */
[--C-:B------:R-:W-:Y:S02]  /*1e30*/  HADD2.F32 R39, -RZ, R35.reuse.H0_H0 ;  /* 0x20000023ff277230 */ /* 0x100fe40000004100 */
[----:B------:R-:W-:Y:S01]  /*1e40*/  FFMA.FTZ R40, R33, R42, R40 ;  /* 0x0000002a21287223 */ /* 0x000fe20000010028 */
[----:B------:R-:W-:-:S02]  /*1e50*/  HADD2.F32 R36, -RZ, R35.H1_H1 ;  /* 0x30000023ff247230 */ /* 0x000fc40000004100 */
[--C-:B------:R-:W-:Y:S02]  /*1e60*/  HADD2.F32 R38, -RZ, R37.reuse.H0_H0 ;  /* 0x20000025ff267230 */ /* 0x100fe40000004100 */
[C---:B------:R-:W-:Y:S01]  /*1e70*/  FFMA.FTZ R50, R42.reuse, R39, R43 ;  /* 0x000000272a327223 */ /* 0x040fe2000001002b */
[----:B------:R-:W-:Y:S02]  /*1e80*/  HADD2.F32 R35, -RZ, R37.H1_H1 ;  /* 0x30000025ff237230 */ /* 0x000fe40000004100 */
[--C-:B------:R-:W-:Y:S02]  /*1e90*/  HADD2.F32 R37, -RZ, R34.reuse.H0_H0 ;  /* 0x20000022ff257230 */ /* 0x100fe40000004100 */
[C---:B------:R-:W-:Y:S01]  /*1ea0*/  FFMA.FTZ R52, R42.reuse, R38, R45 ;  /* 0x000000262a347223 */ /* 0x040fe2000001002d */
[----:B------:R-:W-:Y:S02]  /*1eb0*/  HADD2.F32 R34, -RZ, R34.H1_H1 ;  /* 0x30000022ff227230 */ /* 0x000fe40000004100 */
[----:B------:R-:W-:Y:S01]  /*1ec0*/  FFMA.FTZ R50, R41, R36, R50 ;  /* 0x0000002429327223 */ /* 0x000fe20000010032 */
[----:B------:R-:W-:Y:S01]  /*1ed0*/  FFMA.FTZ R43, R42, R37, R44 ;  /* 0x000000252a2b7223 */ /* 0x000fe2000001002c */
[----:B------:R-:W-:Y:S01]  /*1ee0*/  FFMA.FTZ R44, R5, R41, R40 ;  /* 0x00000029052c7223 */ /* 0x000fe20000010028 */
        /* <DEDUP_REMOVED lines=30> */
[----:B------:R-:W-:Y:S02]  /*20d0*/  HFMA2 R61, R21, R6.H0_H0, -72, -72 ;  /* 0xd480d480153d7431 */ /* 0x000fe40000040006 */
[----:B------:R-:W-:Y:S01]  /*20e0*/  FFMA.FTZ R58, R45, R40, R51 ;  /* 0x000000282d3a7223 */ /* 0x000fe20000010033 */
[----:B------:R-:W-:Y:S01]  /*20f0*/  HADD2.F32 R45, -RZ, R20.H1_H1 ;  /* 0x30000014ff2d7230 */ /* 0x000fe20000004100 */
[----:B------:R-:W-:-:S02]  /*2100*/  LOP3.LUT R20, R49, 0xf000f0, RZ, 0xc0, !PT ;  /* 0x00f000f031147812 */ /* 0x000fc400078ec0ff */
[----:B------:R-:W-:Y:S01]  /*2110*/  LOP3.LUT R49, R47, 0x64006400, RZ, 0xfc, !PT ;  /* 0x640064002f317812 */ /* 0x000fe200078efcff */
[----:B------:R-:W-:Y:S01]  /*2120*/  HADD2.F32 R47, -RZ, R60.H1_H1 ;  /* 0x3000003cff2f7230 */ /* 0x000fe20000004100 */
[----:B------:R-:W-:Y:S01]  /*2130*/  LOP3.LUT R51, R48, 0x64006400, RZ, 0xfc, !PT ;  /* 0x6400640030337812 */ /* 0x000fe200078efcff */
[----:B------:R-:W-:Y:S01]  /*2140*/  HADD2.F32 R50, -RZ, R61.H0_H0 ;  /* 0x2000003dff327230 */ /* 0x000fe20000004100 */
[----:B------:R-:W-:Y:S01]  /*2150*/  LOP3.LUT R53, R20, 0x64006400, RZ, 0xfc, !PT ;  /* 0x6400640014357812 */ /* 0x000fe200078efcff */
[-C--:B------:R-:W-:Y:S02]  /*2160*/  HFMA2 R62, R49, R6.reuse.H0_H0, -72, -72 ;  /* 0xd480d480313e7431 */ /* 0x080fe40000040006 */
[----:B------:R-:W-:Y:S01]  /*2170*/  FFMA.FTZ R21, R45, R52, R54 ;  /* 0x000000342d157223 */ /* 0x000fe20000010036 */
[----:B------:R-:W-:Y:S02]  /*2180*/  HFMA2 R63, R51, R6.H0_H0, -72, -72 ;  /* 0xd480d480333f7431 */ /* 0x000fe40000040006 */
[----:B------:R-:W-:-:S02]  /*2190*/  HADD2.F32 R51, -RZ, R64.H1_H1 ;  /* 0x30000040ff337230 */ /* 0x000fc40000004100 */
[----:B------:R-:W-:Y:S02]  /*21a0*/  HFMA2 R65, R53, R6.H0_H0, -72, -72 ;  /* 0xd480d48035417431 */ /* 0x000fe40000040006 */
[----:B------:R-:W-:Y:S02]  /*21b0*/  HADD2.F32 R49, -RZ, R62.H0_H0 ;  /* 0x2000003eff317230 */ /* 0x000fe40000004100 */
[C---:B------:R-:W-:Y:S01]  /*21c0*/  FFMA.FTZ R54, R52.reuse, R44, R59 ;  /* 0x0000002c34367223 */ /* 0x040fe2000001003b */
[----:B------:R-:W-:Y:S02]  /*21d0*/  HADD2.F32 R48, -RZ, R63.H0_H0 ;  /* 0x2000003fff307230 */ /* 0x000fe40000004100 */
[C---:B------:R-:W-:Y:S01]  /*21e0*/  FFMA.FTZ R53, R52.reuse, R47, R56 ;  /* 0x0000002f34357223 */ /* 0x040fe20000010038 */
[----:B------:R-:W-:Y:S02]  /*21f0*/  HADD2.F32 R46, -RZ, R65.H0_H0 ;  /* 0x20000041ff2e7230 */ /* 0x000fe40000004100 */
[----:B------:R-:W-:Y:S01]  /*2200*/  FFMA.FTZ R59, R52, R51, R58 ;  /* 0x00000033343b7223 */ /* 0x000fe2000001003a */
[----:B------:R-:W-:-:S02]  /*2210*/  HADD2.F32 R67, -RZ, R61.H1_H1 ;  /* 0x3000003dff437230 */ /* 0x000fc40000004100 */
[----:B------:R-:W-:Y:S01]  /*2220*/  FFMA.FTZ R20, R50, R55, R21 ;  /* 0x0000003732147223 */ /* 0x000fe20000010015 */
[----:B------:R-:W-:Y:S02]  /*2230*/  HADD2.F32 R69, -RZ, R62.H1_H1 ;  /* 0x3000003eff457230 */ /* 0x000fe40000004100 */
[C---:B------:R-:W-:Y:S01]  /*2240*/  FFMA.FTZ R52, R55.reuse, R49, R54 ;  /* 0x0000003137347223 */ /* 0x040fe20000010036 */
[----:B------:R-:W-:Y:S02]  /*2250*/  HADD2.F32 R71, -RZ, R63.H1_H1 ;  /* 0x3000003fff477230 */ /* 0x000fe40000004100 */
[C---:B------:R-:W-:Y:S01]  /*2260*/  FFMA.FTZ R58, R55.reuse, R48, R53 ;  /* 0x00000030373a7223 */ /* 0x040fe20000010035 */
[----:B------:R-:W-:Y:S02]  /*2270*/  HADD2.F32 R65, -RZ, R65.H1_H1 ;  /* 0x30000041ff417230 */ /* 0x000fe40000004100 */
[----:B------:R-:W-:Y:S01]  /*2280*/  FFMA.FTZ R60, R55, R46, R59 ;  /* 0x0000002e373c7223 */ /* 0x000fe2000001003b */
[----:B------:R-:W-:-:S02]  /*2290*/  HADD2.F32 R63, -RZ, R25.H0_H0 ;  /* 0x20000019ff3f7230 */ /* 0x000fc40000004100 */
[----:B------:R-:W-:Y:S01]  /*22a0*/  FFMA.FTZ R20, R67, R57, R20 ;  /* 0x0000003943147223 */ /* 0x000fe20000010014 */
[----:B------:R-:W-:Y:S02]  /*22b0*/  HADD2.F32 R56, -RZ, R25.H1_H1 ;  /* 0x30000019ff387230 */ /* 0x000fe40000004100 */
[C---:B------:R-:W-:Y:S01]  /*22c0*/  FFMA.FTZ R21, R57.reuse, R69, R52 ;  /* 0x0000004539157223 */ /* 0x040fe20000010034 */
[--C-:B------:R-:W-:Y:S02]  /*22d0*/  HADD2.F32 R55, -RZ, R24.reuse.H0_H0 ;  /* 0x20000018ff377230 */ /* 0x100fe40000004100 */
[C---:B------:R-:W-:Y:S01]  /*22e0*/  FFMA.FTZ R58, R57.reuse, R71, R58 ;  /* 0x00000047393a7223 */ /* 0x040fe2000001003a */
[----:B------:R-:W-:Y:S02]  /*22f0*/  HADD2.F32 R54, -RZ, R24.H1_H1 ;  /* 0x30000018ff367230 */ /* 0x000fe40000004100 */
        /* <DEDUP_REMOVED lines=68> */
.L_x_2501:
[----:B------:R-:W-:Y:S05]  /*2740*/  @!P2 BRA `(.L_x_2502) ;  /* 0x0000000c001ca947 */ /* 0x000fea0003800000 */
[----:B------:R-:W2:Y:S01]  /*2750*/  LDG.E.128.CONSTANT R20, desc[UR8][R10.64] ;  /* 0x000000080a147981 */ /* 0x000ea2000c1e9d00 */
[----:B------:R-:W-:Y:S01]  /*2760*/  HADD2.F32 R71, -RZ, R25.H0_H0 ;  /* 0x20000019ff477230 */ /* 0x000fe20000004100 */
[----:B------:R-:W-:Y:S02]  /*2770*/  ISETP.NE.AND P1, PT, R13, 0x1, PT ;  /* 0x000000010d00780c */ /* 0x000fe40003f25270 */
[----:B------:R-:W0:Y:S02]  /*2780*/  LDS.64 R40, [UR4+0x10] ;  /* 0x00001004ff287984 */ /* 0x000e240008000a00 */
[--C-:B0-----:R-:W-:Y:S02]  /*2790*/  HADD2.F32 R5, -RZ, R40.reuse.H0_H0 ;  /* 0x20000028ff057230 */ /* 0x101fe40000004100 */
[----:B------:R-:W-:Y:S02]  /*27a0*/  HADD2.F32 R39, -RZ, R40.H1_H1 ;  /* 0x30000028ff277230 */ /* 0x000fe40000004100 */
[----:B------:R-:W-:-:S02]  /*27b0*/  HADD2.F32 R42, -RZ, R41.H0_H0 ;  /* 0x20000029ff2a7230 */ /* 0x000fc40000004100 */
[----:B------:R-:W-:Y:S01]  /*27c0*/  HADD2.F32 R41, -RZ, R41.H1_H1 ;  /* 0x30000029ff297230 */ /* 0x000fe20000004100 */
[----:B--2---:R-:W-:Y:S02]  /*27d0*/  LOP3.LUT R0, R20, 0xf000f, RZ, 0xc0, !PT ;  /* 0x000f000f14007812 */ /* 0x004fe400078ec0ff */
        /* <DEDUP_REMOVED lines=190> */
.L_x_2502:
[----:B------:R-:W-:Y:S01]  /*33c0*/  IMAD.WIDE R10, R7, 0x4, R10 ;  /* 0x00000004070a7825 */ /* 0x000fe200078e020a */
[----:B------:R-:W-:Y:S06]  /*33d0*/  @!P2 BRA `(.L_x_2503) ;  /* 0x0000000c001ca947 */ /* 0x000fec0003800000 */
        /* <DEDUP_REMOVED lines=199> */
.L_x_2503:
[----:B-----5:R-:W-:Y:S01]  /*4050*/  @!P0 IADD3 R27, PT, PT, R19, R26, RZ ;  /* 0x0000001a131b8210 */ /* 0x020fe20007ffe0ff */
        /* <DEDUP_REMOVED lines=33> */
[----:B------:R-:W-:Y:S01]  /*4270*/  HADD2 R35, R23, -1032, -1032 ;  /* 0xe408e40817237430 */ /* 0x000fe20000000000 */
[----:B------:R-:W-:Y:S01]  /*4280*/  LOP3.LUT R23, R4, 0x64006400, RZ, 0xfc, !PT ;  /* 0x6400640004177812 */ /* 0x000fe200078efcff */
[----:B------:R-:W-:Y:S02]  /*4290*/  HADD2.F32 R14, -RZ, R20.H1_H1 ;  /* 0x30000014ff0e7230 */ /* 0x000fe40000004100 */
[----:B------:R-:W-:Y:S02]  /*42a0*/  HFMA2 R33, R33, R6.H0_H0, -72, -72 ;  /* 0xd480d48021217431 */ /* 0x000fe40000040006 */
[----:B------:R-:W-:Y:S02]  /*42b0*/  HADD2.F32 R2, -RZ, R21.H0_H0 ;  /* 0x20000015ff027230 */ /* 0x000fe40000004100 */
[----:B------:R-:W-:-:S02]  /*42c0*/  HADD2.F32 R3, -RZ, R22.H0_H0 ;  /* 0x20000016ff037230 */ /* 0x000fc40000004100 */
[----:B------:R-:W-:Y:S02]  /*42d0*/  HFMA2 R41, R23, R6.H0_H0, -72, -72 ;  /* 0xd480d48017297431 */ /* 0x000fe40000040006 */
[----:B------:R-:W-:Y:S02]  /*42e0*/  HADD2.F32 R20, -RZ, R21.H1_H1 ;  /* 0x30000015ff147230 */ /* 0x000fe40000004100 */
[----:B------:R-:W-:Y:S01]  /*42f0*/  FFMA.FTZ R23, R0, R5, RZ ;  /* 0x0000000500177223 */ /* 0x000fe200000100ff */
[--C-:B------:R-:W-:Y:S02]  /*4300*/  HADD2.F32 R4, -RZ, R35.reuse.H0_H0 ;  /* 0x20000023ff047230 */ /* 0x100fe40000004100 */
[C---:B------:R-:W-:Y:S01]  /*4310*/  FFMA.FTZ R38, R5.reuse, R3, RZ ;  /* 0x0000000305267223 */ /* 0x040fe200000100ff */
[----:B------:R-:W-:Y:S02]  /*4320*/  HADD2.F32 R21, -RZ, R22.H1_H1 ;  /* 0x30000016ff157230 */ /* 0x000fe40000004100 */
[----:B------:R-:W-:Y:S01]  /*4330*/  FFMA.FTZ R40, R14, R37, R23 ;  /* 0x000000250e287223 */ /* 0x000fe20000010017 */
[----:B------:R-:W-:Y:S01]  /*4340*/  HADD2.F32 R22, -RZ, R35.H1_H1 ;  /* 0x30000023ff167230 */ /* 0x000fe20000004100 */
[----:B------:R-:W-:Y:S01]  /*4350*/  LOP3.LUT R35, R34, 0x64006400, RZ, 0xfc, !PT ;  /* 0x6400640022237812 */ /* 0x000fe200078efcff */
[C---:B------:R-:W-:Y:S01]  /*4360*/  FFMA.FTZ R34, R5.reuse, R2, RZ ;  /* 0x0000000205227223 */ /* 0x040fe200000100ff */
[----:B------:R-:W-:Y:S01]  /*4370*/  FFMA.FTZ R5, R5, R4, RZ ;  /* 0x0000000405057223 */ /* 0x000fe200000100ff */
[----:B------:R-:W-:Y:S01]  /*4380*/  FFMA.FTZ R50, R37, R21, R38 ;  /* 0x0000001525327223 */ /* 0x000fe20000010026 */
[----:B------:R-:W-:-:S02]  /*4390*/  HADD2.F32 R23, -RZ, R41.H0_H0 ;  /* 0x20000029ff177230 */ /* 0x000fc40000004100 */
[C---:B------:R-:W-:Y:S01]  /*43a0*/  FFMA.FTZ R44, R37.reuse, R20, R34 ;  /* 0x00000014252c7223 */ /* 0x040fe20000010022 */
[----:B------:R-:W-:Y:S01]  /*43b0*/  FFMA.FTZ R43, R37, R22, R5 ;  /* 0x00000016252b7223 */ /* 0x000fe20000010005 */
[----:B------:R-:W-:Y:S01]  /*43c0*/  LOP3.LUT R37, R36, 0x64006400, RZ, 0xfc, !PT ;  /* 0x6400640024257812 */ /* 0x000fe200078efcff */
[----:B------:R-:W-:Y:S02]  /*43d0*/  HADD2.F32 R5, -RZ, R41.H1_H1 ;  /* 0x30000029ff057230 */ /* 0x000fe40000004100 */
[-C--:B------:R-:W-:Y:S02]  /*43e0*/  HFMA2 R34, R35, R6.reuse.H0_H0, -72, -72 ;  /* 0xd480d48023227431 */ /* 0x080fe40000040006 */
[----:B------:R-:W-:Y:S02]  /*43f0*/  HADD2.F32 R38, -RZ, R33.H0_H0 ;  /* 0x20000021ff267230 */ /* 0x000fe40000004100 */
[----:B------:R-:W-:Y:S01]  /*4400*/  FFMA.FTZ R40, R23, R39, R40 ;  /* 0x0000002717287223 */ /* 0x000fe20000010028 */
[----:B------:R-:W-:-:S02]  /*4410*/  HFMA2 R41, R37, R6.H0_H0, -72, -72 ;  /* 0xd480d48025297431 */ /* 0x000fc40000040006 */
[----:B------:R-:W-:Y:S02]  /*4420*/  HADD2.F32 R35, -RZ, R33.H1_H1 ;  /* 0x30000021ff237230 */ /* 0x000fe40000004100 */
[--C-:B------:R-:W-:Y:S02]  /*4430*/  HADD2.F32 R37, -RZ, R34.reuse.H0_H0 ;  /* 0x20000022ff257230 */ /* 0x100fe40000004100 */
[--C-:B------:R-:W-:Y:S02]  /*4440*/  HADD2.F32 R36, -RZ, R41.reuse.H0_H0 ;  /* 0x20000029ff247230 */ /* 0x100fe40000004100 */
[----:B------:R-:W-:Y:S02]  /*4450*/  HADD2.F32 R33, -RZ, R41.H1_H1 ;  /* 0x30000029ff217230 */ /* 0x000fe40000004100 */
[C---:B------:R-:W-:Y:S01]  /*4460*/  FFMA.FTZ R41, R39.reuse, R38, R44 ;  /* 0x0000002627297223 */ /* 0x040fe2000001002c */
[----:B------:R-:W-:Y:S02]  /*4470*/  HADD2.F32 R34, -RZ, R34.H1_H1 ;  /* 0x30000022ff227230 */ /* 0x000fe40000004100 */
        /* <DEDUP_REMOVED lines=14> */
[----:B------:R-:W-:Y:S02]  /*4560*/  LOP3.LUT R42, R42, 0x64006400, RZ, 0xfc, !PT ;  /* 0x640064002a2a7812 */ /* 0x000fe400078efcff */
[----:B------:R-:W-:Y:S02]  /*4570*/  LOP3.LUT R40, R40, 0x64006400, RZ, 0xfc, !PT ;  /* 0x6400640028287812 */ /* 0x000fe400078efcff */
[----:B------:R-:W-:Y:S01]  /*4580*/  LOP3.LUT R41, R41, 0x64006400, RZ, 0xfc, !PT ;  /* 0x6400640029297812 */ /* 0x000fe200078efcff */
[----:B------:R-:W-:Y:S02]  /*4590*/  HADD2 R62, R42, -1032, -1032 ;  /* 0xe408e4082a3e7430 */ /* 0x000fe40000000000 */
[--C-:B------:R-:W-:Y:S02]  /*45a0*/  HADD2.F32 R42, -RZ, R18.reuse.H0_H0 ;  /* 0x20000012ff2a7230 */ /* 0x100fe40000004100 */
[----:B------:R-:W-:Y:S01]  /*45b0*/  HADD2 R57, R40, -1032, -1032 ;  /* 0xe408e40828397430 */ /* 0x000fe20000000000 */
[----:B------:R-:W-:Y:S01]  /*45c0*/  LOP3.LUT R45, R45, 0xf000f0, RZ, 0xc0, !PT ;  /* 0x00f000f02d2d7812 */ /* 0x000fe200078ec0ff */
[----:B------:R-:W-:Y:S01]  /*45d0*/  HADD2 R59, R41, -1032, -1032 ;  /* 0xe408e408293b7430 */ /* 0x000fe20000000000 */
[----:B------:R-:W-:Y:S01]  /*45e0*/  LOP3.LUT R46, R46, 0xf000f0, RZ, 0xc0, !PT ;  /* 0x00f000f02e2e7812 */ /* 0x000fe200078ec0ff */
[----:B------:R-:W-:Y:S01]  /*45f0*/  FFMA.FTZ R52, R42, R44, R43 ;  /* 0x0000002c2a347223 */ /* 0x000fe2000001002b */
[----:B------:R-:W-:Y:S01]  /*4600*/  HADD2.F32 R41, -RZ, R57.H0_H0 ;  /* 0x20000039ff297230 */ /* 0x000fe20000004100 */
[----:B------:R-:W-:Y:S01]  /*4610*/  LOP3.LUT R48, R48, 0xf000f0, RZ, 0xc0, !PT ;  /* 0x00f000f030307812 */ /* 0x000fe200078ec0ff */
[--C-:B------:R-:W-:Y:S01]  /*4620*/  HADD2.F32 R40, -RZ, R59.reuse.H0_H0 ;  /* 0x2000003bff287230 */ /* 0x100fe20000004100 */
[----:B------:R-:W-:Y:S01]  /*4630*/  LOP3.LUT R19, R45, 0x64006400, RZ, 0xfc, !PT ;  /* 0x640064002d137812 */ /* 0x000fe200078efcff */
[----:B------:R-:W-:Y:S01]  /*4640*/  HADD2.F32 R43, -RZ, R18.H1_H1 ;  /* 0x30000012ff2b7230 */ /* 0x000fe20000004100 */
[----:B------:R-:W-:Y:S01]  /*4650*/  LOP3.LUT R18, R47, 0xf000f0, RZ, 0xc0, !PT ;  /* 0x00f000f02f127812 */ /* 0x000fe200078ec0ff */
[----:B------:R-:W-:Y:S01]  /*4660*/  HADD2.F32 R39, -RZ, R62.H0_H0 ;  /* 0x2000003eff277230 */ /* 0x000fe20000004100 */
[----:B------:R-:W-:Y:S01]  /*4670*/  LOP3.LUT R47, R46, 0x64006400, RZ, 0xfc, !PT ;  /* 0x640064002e2f7812 */ /* 0x000fe200078efcff */
[C---:B------:R-:W-:Y:S01]  /*4680*/  FFMA.FTZ R55, R44.reuse, R41, R49 ;  /* 0x000000292c377223 */ /* 0x040fe20000010031 */
[----:B------:R-:W-:Y:S01]  /*4690*/  FFMA.FTZ R56, R44, R40, R51 ;  /* 0x000000282c387223 */ /* 0x000fe20000010033 */
[----:B------:R-:W-:Y:S01]  /*46a0*/  LOP3.LUT R49, R18, 0x64006400, RZ, 0xfc, !PT ;  /* 0x6400640012317812 */ /* 0x000fe200078efcff */
[----:B------:R-:W-:Y:S01]  /*46b0*/  HADD2.F32 R45, -RZ, R59.H1_H1 ;  /* 0x3000003bff2d7230 */ /* 0x000fe20000004100 */
[----:B------:R-:W-:Y:S01]  /*46c0*/  LOP3.LUT R51, R48, 0x64006400, RZ, 0xfc, !PT ;  /* 0x6400640030337812 */ /* 0x000fe200078efcff */
[----:B------:R-:W-:Y:S01]  /*46d0*/  FFMA.FTZ R58, R44, R39, R58 ;  /* 0x000000272c3a7223 */ /* 0x000fe2000001003a */
[----:B------:R-:W-:-:S02]  /*46e0*/  HFMA2 R59, R19, R6.H0_H0, -72, -72 ;  /* 0xd480d480133b7431 */ /* 0x000fc40000040006 */
[----:B------:R-:W-:Y:S02]  /*46f0*/  HADD2.F32 R44, -RZ, R57.H1_H1 ;  /* 0x30000039ff2c7230 */ /* 0x000fe40000004100 */
[-C--:B------:R-:W-:Y:S02]  /*4700*/  HFMA2 R60, R47, R6.reuse.H0_H0, -72, -72 ;  /* 0xd480d4802f3c7431 */ /* 0x080fe40000040006 */
[----:B------:R-:W-:Y:S01]  /*4710*/  FFMA.FTZ R19, R43, R50, R52 ;  /* 0x000000322b137223 */ /* 0x000fe20000010034 */
[-C--:B------:R-:W-:Y:S02]  /*4720*/  HFMA2 R61, R49, R6.reuse.H0_H0, -72, -72 ;  /* 0xd480d480313d7431 */ /* 0x080fe40000040006 */
[----:B------:R-:W-:Y:S02]  /*4730*/  HADD2.F32 R49, -RZ, R62.H1_H1 ;  /* 0x3000003eff317230 */ /* 0x000fe40000004100 */
        /* <DEDUP_REMOVED lines=9> */
[----:B------:R-:W-:-:S02]  /*47d0*/  HADD2.F32 R56, -RZ, R59.H1_H1 ;  /* 0x3000003bff387230 */ /* 0x000fc40000004100 */
[C---:B------:R-:W-:Y:S01]  /*47e0*/  FFMA.FTZ R51, R53.reuse, R47, R18 ;  /* 0x0000002f35337223 */ /* 0x040fe20000010012 */
        /* <DEDUP_REMOVED lines=8> */
[----:B------:R-:W-:Y:S02]  /*4870*/  HADD2.F32 R60, -RZ, R25.H1_H1 ;  /* 0x30000019ff3c7230 */ /* 0x000fe40000004100 */
[C---:B------:R-:W-:Y:S01]  /*4880*/  FFMA.FTZ R55, R54.reuse, R61, R55 ;  /* 0x0000003d36377223 */ /* 0x040fe20000010037 */
[--C-:B------:R-:W-:Y:S02]  /*4890*/  HADD2.F32 R62, -RZ, R24.reuse.H0_H0 ;  /* 0x20000018ff3e7230 */ /* 0x100fe40000004100 */
[----:B------:R-:W-:Y:S01]  /*48a0*/  FFMA.FTZ R57, R54, R63, R57 ;  /* 0x0000003f36397223 */ /* 0x000fe20000010039 */
[----:B------:R-:W-:Y:S02]  /*48b0*/  HADD2.F32 R50, -RZ, R24.H1_H1 ;  /* 0x30000018ff327230 */ /* 0x000fe40000004100 */
        /* <DEDUP_REMOVED lines=67> */
.L_x_2504:
        /* <DEDUP_REMOVED lines=8> */
.L_x_2500:
        /* <DEDUP_REMOVED lines=9> */
.L_x_2508:
[----:B------:R-:W-:Y:S01]  /*4e00*/  ISETP.NE.AND P0, PT, R26, R27, PT ;  /* 0x0000001b1a00720c */ /* 0x000fe20003f05270 */
[----:B------:R-:W0:-:S12]  /*4e10*/  LDC.64 R6, c[0x0][0x3a8] ;  /* 0x0000ea00ff067b82 */ /* 0x000e180000000a00 */
[----:B------:R-:W-:Y:S02]  /*4e20*/  @!P0 LEA R10, R32, R1, 0x3 ;  /* 0x00000001200a8211 */ /* 0x000fe400078e18ff */
[----:B------:R-:W-:Y:S02]  /*4e30*/  @!P0 MOV R9, R33 ;  /* 0x0000002100098202 */ /* 0x000fe40000000f00 */
[----:B------:R-:W-:Y:S02]  /*4e40*/  @!P0 MOV R8, R0 ;  /* 0x0000000000088202 */ /* 0x000fe40000000f00 */
[----:B------:R-:W2:Y:S04]  /*4e50*/  @!P0 LDL.64 R10, [R10+0x8] ;  /* 0x000008000a0a8983 */ /* 0x000ea80000100a00 */
[----:B------:R-:W3:Y:S01]  /*4e60*/  @!P0 LDG.E.U16.CONSTANT R9, desc[UR8][R8.64] ;  /* 0x0000000808098981 */ /* 0x000ee2000c1e9500 */
[----:B0-----:R-:W-:-:S03]  /*4e70*/  IMAD.WIDE R2, R7, 0x4, R16 ;  /* 0x0000000407027825 */ /* 0x001fc600078e0210 */
[----:B------:R-:W5:Y:S01]  /*4e80*/  LDG.E.128.CONSTANT R16, desc[UR8][R16.64] ;  /* 0x0000000810107981 */ /* 0x000f62000c1e9d00 */
[----:B------:R-:W0:Y:S01]  /*4e90*/  S2R R21, SR_CTAID.Y ;  /* 0x0000000000157919 */ /* 0x000e220000002600 */
[----:B------:R-:W-:Y:S02]  /*4ea0*/  @!P0 IADD3 R4, PT, PT, R32, 0x1, RZ ;  /* 0x0000000120048810 */ /* 0x000fe40007ffe0ff */
[----:B------:R1:W5:Y:S02]  /*4eb0*/  LDG.E.128.CONSTANT R12, desc[UR8][R2.64] ;  /* 0x00000008020c7981 */ /* 0x000364000c1e9d00 */
[----:B-1----:R-:W-:-:S04]  /*4ec0*/  IMAD.WIDE R2, R7, 0x4, R2 ;  /* 0x0000000407027825 */ /* 0x002fc800078e0202 */
[----:B0-----:R-:W-:-:S05]  /*4ed0*/  IMAD R21, R21, -0x2, R6 ;  /* 0xfffffffe15157824 */ /* 0x001fca00078e0206 */
[----:B------:R-:W-:Y:S02]  /*4ee0*/  ISETP.GE.AND P1, PT, R21, 0x1, PT ;  /* 0x000000011500780c */ /* 0x000fe40003f26270 */
[----:B--2---:R-:W-:Y:S02]  /*4ef0*/  @!P0 PRMT R25, R10, 0x7610, R25 ;  /* 0x000076100a198816 */ /* 0x004fe40000000019 */
[----:B------:R-:W-:Y:S02]  /*4f00*/  @!P0 PRMT R24, R11, 0x7610, R24 ;  /* 0x000076100b188816 */ /* 0x000fe40000000018 */
[----:B---3--:R-:W-:Y:S02]  /*4f10*/  @!P0 IADD3 R27, PT, PT, R9, R26, RZ ;  /* 0x0000001a091b8210 */ /* 0x008fe40007ffe0ff */
[----:B------:R-:W-:Y:S02]  /*4f20*/  @!P0 PRMT R25, R25, 0x7610, R10 ;  /* 0x0000761019198816 */ /* 0x000fe4000000000a */
[----:B------:R-:W-:-:S02]  /*4f30*/  @!P0 PRMT R24, R24, 0x7610, R11 ;  /* 0x0000761018188816 */ /* 0x000fc4000000000b */
[----:B------:R-:W-:Y:S01]  /*4f40*/  IADD3 R26, PT, PT, R26, 0x20, RZ ;  /* 0x000000201a1a7810 */ /* 0x000fe20007ffe0ff */
[----:B------:R-:W-:Y:S06]  /*4f50*/  @!P1 BRA `(.L_x_2507) ;  /* 0x0000001400f49947 */ /* 0x000fec0003800000 */
[----:B------:R-:W2:Y:S01]  /*4f60*/  LDG.E.128.CONSTANT R8, desc[UR8][R2.64] ;  /* 0x0000000802087981 */ /* 0x000ea2000c1e9d00 */
[----:B-----5:R-:W-:Y:S01]  /*4f70*/  SHF.R.U32.HI R20, RZ, 0xf, R16 ;  /* 0x0000000fff147819 */ /* 0x020fe20000011610 */
[----:B------:R-:W-:Y:S01]  /*4f80*/  HFMA2 R40, -RZ, RZ, 0, 0.125 ;  /* 0x00003000ff287431 */ /* 0x000fe200000001ff */
[----:B------:R-:W-:Y:S02]  /*4f90*/  SHF.R.U32.HI R39, RZ, 0xf, R19 ;  /* 0x0000000fff277819 */ /* 0x000fe40000011613 */
[--C-:B------:R-:W-:Y:S02]  /*4fa0*/  SHF.R.U32.HI R23, RZ, 0xf, R17.reuse ;  /* 0x0000000fff177819 */ /* 0x100fe40000011611 */
        /* <DEDUP_REMOVED lines=30> */
[----:B------:R-:W-:Y:S02]  /*5190*/  LOP3.LUT R79, R18, 0x70007, RZ, 0xc0, !PT ;  /* 0x00070007124f7812 */ /* 0x000fe400078ec0ff */
[----:B------:R-:W-:Y:S02]  /*51a0*/  LOP3.LUT R18, R13, 0x380038, RZ, 0xc0, !PT ;  /* 0x003800380d127812 */ /* 0x000fe400078ec0ff */
[----:B------:R-:W-:-:S02]  /*51b0*/  SHF.R.U32.HI R91, RZ, 0x6, R13 ;  /* 0x00000006ff5b7819 */ /* 0x000fc4000001160d */
[----:B------:R-:W-:Y:S02]  /*51c0*/  LOP3.LUT R78, R13, 0x70007, RZ, 0xc0, !PT ;  /* 0x000700070d4e7812 */ /* 0x000fe400078ec0ff */
[----:B------:R-:W-:Y:S02]  /*51d0*/  LOP3.LUT R36, R36, 0x10001, RZ, 0xc0, !PT ;  /* 0x0001000124247812 */ /* 0x000fe400078ec0ff */
[----:B------:R-:W-:Y:S02]  /*51e0*/  LOP3.LUT R13, R23, 0x20002, R12, 0xf8, !PT ;  /* 0x00020002170d7812 */ /* 0x000fe400078ef80c */
[----:B------:R-:W-:Y:S02]  /*51f0*/  LOP3.LUT R19, R19, 0x64006400, RZ, 0xfc, !PT ;  /* 0x6400640013137812 */ /* 0x000fe400078efcff */
[----:B------:R-:W-:Y:S02]  /*5200*/  LOP3.LUT R37, R36, 0x20002, R37, 0xf8, !PT ;  /* 0x0002000224257812 */ /* 0x000fe400078ef825 */
[----:B------:R-:W-:Y:S01]  /*5210*/  LOP3.LUT R65, R16, 0x64006400, RZ, 0xfc, !PT ;  /* 0x6400640010417812 */ /* 0x000fe200078efcff */
[----:B------:R-:W-:Y:S01]  /*5220*/  HFMA2 R61, R19, R40.H0_H0, -132, -132 ;  /* 0xd820d820133d7431 */ /* 0x000fe20000040028 */
[----:B------:R-:W-:-:S02]  /*5230*/  LOP3.LUT R16, R71, 0x380038, RZ, 0xc0, !PT ;  /* 0x0038003847107812 */ /* 0x000fc400078ec0ff */
[----:B------:R-:W-:Y:S01]  /*5240*/  LOP3.LUT R63, R18, 0x64006400, RZ, 0xfc, !PT ;  /* 0x64006400123f7812 */ /* 0x000fe200078efcff */
[-C--:B------:R-:W-:Y:S01]  /*5250*/  HFMA2 R65, R65, R40.reuse.H0_H0, -132, -132 ;  /* 0xd820d82041417431 */ /* 0x080fe20000040028 */
[----:B------:R-:W-:Y:S02]  /*5260*/  LOP3.LUT R18, R92, 0x380038, RZ, 0xc0, !PT ;  /* 0x003800385c127812 */ /* 0x000fe400078ec0ff */
[----:B------:R-:W-:Y:S01]  /*5270*/  MOV R35, 0x2400 ;  /* 0x0000240000237802 */ /* 0x000fe20000000f00 */
[-C--:B------:R-:W-:Y:S01]  /*5280*/  HFMA2 R63, R63, R40.reuse.H0_H0, -132, -132 ;  /* 0xd820d8203f3f7431 */ /* 0x080fe20000040028 */
        /* <DEDUP_REMOVED lines=12> */
[----:B------:R-:W-:Y:S01]  /*5350*/  LOP3.LUT R76, R76, 0x64006400, RZ, 0xfc, !PT ;  /* 0x640064004c4c7812 */ /* 0x000fe200078efcff */
[----:B------:R-:W-:Y:S01]  /*5360*/  HFMA2 R43, R14, R35.H0_H0, -20, -20 ;  /* 0xcd00cd000e2b7431 */ /* 0x000fe20000040023 */
[----:B------:R-:W-:-:S02]  /*5370*/  LOP3.LUT R78, R78, 0x64006400, RZ, 0xfc, !PT ;  /* 0x640064004e4e7812 */ /* 0x000fc400078efcff */
[----:B------:R-:W-:Y:S02]  /*5380*/  ISETP.NE.AND P1, PT, R21, 0x1, PT ;  /* 0x000000011500780c */ /* 0x000fe40003f25270 */
        /* <DEDUP_REMOVED lines=11> */
[----:B------:R-:W-:Y:S01]  /*5440*/  LOP3.LUT R6, R67, 0x380038, RZ, 0xc0, !PT ;  /* 0x0038003843067812 */ /* 0x000fe200078ec0ff */
[-C--:B------:R-:W-:Y:S01]  /*5450*/  HFMA2 R66, R9, R40.reuse.H0_H0, -132, -132 ;  /* 0xd820d82009427431 */ /* 0x080fe20000040028 */
[C---:B------:R-:W-:Y:S01]  /*5460*/  LOP3.LUT R12, R8.reuse, 0x380038, RZ, 0xc0, !PT ;  /* 0x00380038080c7812 */ /* 0x040fe200078ec0ff */
[----:B------:R-:W-:Y:S01]  /*5470*/  HFMA2 R64, R11, R40.H0_H0, -132, -132 ;  /* 0xd820d8200b407431 */ /* 0x000fe20000040028 */
[----:B------:R-:W-:Y:S02]  /*5480*/  SHF.R.U32.HI R23, RZ, 0x6, R8 ;  /* 0x00000006ff177819 */ /* 0x000fe40000011608 */
[----:B------:R-:W-:Y:S02]  /*5490*/  LOP3.LUT R86, R8, 0x70007, RZ, 0xc0, !PT ;  /* 0x0007000708567812 */ /* 0x000fe400078ec0ff */
[----:B------:R-:W-:Y:S02]  /*54a0*/  LOP3.LUT R68, R17, 0x40004, R68, 0xf8, !PT ;  /* 0x0004000411447812 */ /* 0x000fe400078ef844 */
        /* <DEDUP_REMOVED lines=49> */
[----:B------:R-:W-:-:S02]  /*57c0*/  LOP3.LUT R12, R85, 0x380038, RZ, 0xc0, !PT ;  /* 0x00380038550c7812 */ /* 0x000fc400078ec0ff */
[----:B------:R-:W-:Y:S01]  /*57d0*/  LOP3.LUT R39, R39, 0x64006400, RZ, 0xfc, !PT ;  /* 0x6400640027277812 */ /* 0x000fe200078efcff */
[-C--:B------:R-:W-:Y:S01]  /*57e0*/  HFMA2 R51, R51, R40.reuse.H0_H0, -132, -132 ;  /* 0xd820d82033337431 */ /* 0x080fe20000040028 */
[----:B------:R-:W-:Y:S02]  /*57f0*/  LOP3.LUT R8, R9, 0x64006400, RZ, 0xfc, !PT ;  /* 0x6400640009087812 */ /* 0x000fe400078efcff */
[----:B------:R-:W-:Y:S01]  /*5800*/  LOP3.LUT R10, R11, 0x64006400, RZ, 0xfc, !PT ;  /* 0x640064000b0a7812 */ /* 0x000fe200078efcff */
[----:B------:R-:W-:Y:S01]  /*5810*/  HFMA2 R48, R39, R40.H0_H0, -132, -132 ;  /* 0xd820d82027307431 */ /* 0x000fe20000040028 */
[----:B------:R-:W-:Y:S02]  /*5820*/  LOP3.LUT R34, R73, 0x380038, RZ, 0xc0, !PT ;  /* 0x0038003849227812 */ /* 0x000fe400078ec0ff */
[----:B------:R-:W-:Y:S01]  /*5830*/  LOP3.LUT R15, R12, 0x64006400, RZ, 0xfc, !PT ;  /* 0x640064000c0f7812 */ /* 0x000fe200078efcff */
[----:B------:R-:W-:Y:S01]  /*5840*/  HFMA2 R39, R10, R35.H0_H0, -20, -20 ;  /* 0xcd00cd000a277431 */ /* 0x000fe20000040023 */
[----:B------:R-:W-:-:S02]  /*5850*/  LOP3.LUT R12, R71, 0x1c001c0, RZ, 0xc0, !PT ;  /* 0x01c001c0470c7812 */ /* 0x000fc400078ec0ff */
[----:B------:R-:W-:Y:S01]  /*5860*/  LOP3.LUT R74, R41, 0x40004, R74, 0xf8, !PT ;  /* 0x00040004294a7812 */ /* 0x000fe200078ef84a */
[-C--:B------:R-:W-:Y:S01]  /*5870*/  HFMA2 R41, R8, R35.reuse.H0_H0, -20, -20 ;  /* 0xcd00cd0008297431 */ /* 0x080fe20000040023 */
[----:B------:R-:W-:Y:S01]  /*5880*/  LOP3.LUT R13, R92, 0x1c001c0, RZ, 0xc0, !PT ;  /* 0x01c001c05c0d7812 */ /* 0x000fe200078ec0ff */
[----:B------:R-:W1:Y:S01]  /*5890*/  LDS.128 R8, [UR4+-0x70] ;  /* 0xffff9004ff087984 */ /* 0x000e620008000c00 */
        /* <DEDUP_REMOVED lines=45> */
[----:B------:R-:W-:Y:S01]  /*5b70*/  HADD2 R69, R12, -1028, -1028 ;  /* 0xe404e4040c457430 */ /* 0x000fe20000000000 */
[----:B------:R-:W-:Y:S01]  /*5b80*/  LOP3.LUT R92, R92, 0x70007, RZ, 0xc0, !PT ;  /* 0x000700075c5c7812 */ /* 0x000fe200078ec0ff */
[----:B------:R-:W-:Y:S01]  /*5b90*/  HADD2 R67, R13, -1028, -1028 ;  /* 0xe404e4040d437430 */ /* 0x000fe20000000000 */
[----:B------:R-:W-:Y:S01]  /*5ba0*/  LOP3.LUT R93, R93, 0x70007, RZ, 0xc0, !PT ;  /* 0x000700075d5d7812 */ /* 0x000fe200078ec0ff */
[-C--:B------:R-:W-:Y:S02]  /*5bb0*/  HFMA2 R17, R71, R18.reuse, R15 ;  /* 0x0000001247117231 */ /* 0x080fe4000000000f */
[-C--:B------:R-:W-:Y:S01]  /*5bc0*/  HFMA2 R95, R69, R18.reuse, R94 ;  /* 0x00000012455f7231 */ /* 0x080fe2000000005e */
[----:B------:R-:W0:Y:S01]  /*5bd0*/  LDS.128 R12, [UR4+-0x60] ;  /* 0xffffa004ff0c7984 */ /* 0x000e220008000c00 */
[----:B------:R-:W-:-:S02]  /*5be0*/  HFMA2 R96, R67, R18, R96 ;  /* 0x0000001243607231 */ /* 0x000fc40000000060 */
[-C--:B------:R-:W-:Y:S02]  /*5bf0*/  HFMA2 R18, R62, R19.reuse, R16 ;  /* 0x000000133e127231 */ /* 0x080fe40000000010 */
[-C--:B------:R-:W-:Y:S01]  /*5c00*/  HFMA2 R94, R60, R19.reuse, R17 ;  /* 0x000000133c5e7231 */ /* 0x080fe20000000011 */
[----:B------:R-:W-:Y:S01]  /*5c10*/  LOP3.LUT R17, R82, 0x64006400, RZ, 0xfc, !PT ;  /* 0x6400640052117812 */ /* 0x000fe200078efcff */
[----:B------:R-:W-:Y:S02]  /*5c20*/  HADD2 R82, R76, -1028, -1028 ;  /* 0xe404e4044c527430 */ /* 0x000fe40000000000 */
[----:B-1----:R-:W-:Y:S02]  /*5c30*/  HFMA2 R18, R49, R8, R18 ;  /* 0x0000000831127231 */ /* 0x002fe40000000012 */
[-C--:B------:R-:W-:Y:S02]  /*5c40*/  HFMA2 R96, R56, R19.reuse, R96 ;  /* 0x0000001338607231 */ /* 0x080fe40000000060 */
[----:B------:R-:W-:Y:S01]  /*5c50*/  HFMA2 R95, R58, R19, R95 ;  /* 0x000000133a5f7231 */ /* 0x000fe2000000005f */
[----:B------:R-:W-:Y:S01]  /*5c60*/  LOP3.LUT R16, R80, 0x64006400, RZ, 0xfc, !PT ;  /* 0x6400640050107812 */ /* 0x000fe200078efcff */
[----:B------:R-:W-:-:S02]  /*5c70*/  HFMA2 R18, R82, R9, R18 ;  /* 0x0000000952127231 */ /* 0x000fc40000000012 */
[-C--:B------:R-:W-:Y:S02]  /*5c80*/  HFMA2 R94, R47, R8.reuse, R94 ;  /* 0x000000082f5e7231 */ /* 0x080fe4000000005e */
[-C--:B------:R-:W-:Y:S02]  /*5c90*/  HFMA2 R95, R45, R8.reuse, R95 ;  /* 0x000000082d5f7231 */ /* 0x080fe4000000005f */
[----:B------:R-:W-:Y:S02]  /*5ca0*/  HFMA2 R96, R43, R8, R96 ;  /* 0x000000082b607231 */ /* 0x000fe40000000060 */
[----:B------:R-:W-:Y:S02]  /*5cb0*/  HFMA2 R8, R65, R10, R18 ;  /* 0x0000000a41087231 */ /* 0x000fe40000000012 */
[----:B------:R-:W-:Y:S01]  /*5cc0*/  HADD2 R80, R78, -1028, -1028 ;  /* 0xe404e4044e507430 */ /* 0x000fe20000000000 */
[----:B------:R-:W-:Y:S01]  /*5cd0*/  LOP3.LUT R90, R90, 0x64006400, RZ, 0xfc, !PT ;  /* 0x640064005a5a7812 */ /* 0x000fe200078efcff */
[----:B------:R-:W-:Y:S01]  /*5ce0*/  HADD2 R78, R16, -1028, -1028 ;  /* 0xe404e404104e7430 */ /* 0x000fe20000000000 */
[----:B------:R-:W-:Y:S01]  /*5cf0*/  LOP3.LUT R91, R91, 0x64006400, RZ, 0xfc, !PT ;  /* 0x640064005b5b7812 */ /* 0x000fe200078efcff */
[----:B------:R-:W-:Y:S01]  /*5d00*/  HADD2 R76, R17, -1028, -1028 ;  /* 0xe404e404114c7430 */ /* 0x000fe20000000000 */
[----:B------:R-:W-:Y:S01]  /*5d10*/  LOP3.LUT R93, R93, 0x64006400, RZ, 0xfc, !PT ;  /* 0x640064005d5d7812 */ /* 0x000fe200078efcff */
[----:B------:R-:W1:Y:S01]  /*5d20*/  LDS.128 R16, [UR4+-0x50] ;  /* 0xffffb004ff107984 */ /* 0x000e620008000c00 */
[----:B------:R-:W-:-:S02]  /*5d30*/  HFMA2 R94, R80, R9, R94 ;  /* 0x00000009505e7231 */ /* 0x000fc4000000005e */
[-C--:B------:R-:W-:Y:S02]  /*5d40*/  HFMA2 R95, R78, R9.reuse, R95 ;  /* 0x000000094e5f7231 */ /* 0x080fe4000000005f */
[----:B------:R-:W-:Y:S01]  /*5d50*/  HFMA2 R96, R76, R9, R96 ;  /* 0x000000094c607231 */ /* 0x000fe20000000060 */
[----:B------:R-:W-:Y:S01]  /*5d60*/  LOP3.LUT R86, R86, 0x64006400, RZ, 0xfc, !PT ;  /* 0x6400640056567812 */ /* 0x000fe200078efcff */
[-C--:B------:R-:W-:Y:S01]  /*5d70*/  HFMA2 R9, R63, R10.reuse, R94 ;  /* 0x0000000a3f097231 */ /* 0x080fe2000000005e */
        /* <DEDUP_REMOVED lines=11> */
[-C--:B------:R-:W-:Y:S02]  /*5e30*/  HFMA2 R10, R92, R11.reuse, R9 ;  /* 0x0000000b5c0a7231 */ /* 0x080fe40000000009 */
[-C--:B------:R-:W-:Y:S02]  /*5e40*/  HFMA2 R95, R94, R11.reuse, R95 ;  /* 0x0000000b5e5f7231 */ /* 0x080fe4000000005f */
[----:B------:R-:W-:-:S02]  /*5e50*/  HFMA2 R97, R96, R11, R97 ;  /* 0x0000000b60617231 */ /* 0x000fc40000000061 */
[-C--:B0-----:R-:W-:Y:S01]  /*5e60*/  HFMA2 R9, R57, R12.reuse, R8 ;  /* 0x0000000c39097231 */ /* 0x081fe20000000008 */
[----:B------:R-:W-:Y:S01]  /*5e70*/  LOP3.LUT R8, R87, 0x64006400, RZ, 0xfc, !PT ;  /* 0x6400640057087812 */ /* 0x000fe200078efcff */
[-C--:B------:R-:W-:Y:S02]  /*5e80*/  HFMA2 R10, R55, R12.reuse, R10 ;  /* 0x0000000c370a7231 */ /* 0x080fe4000000000a */
[-C--:B------:R-:W-:Y:S02]  /*5e90*/  HFMA2 R95, R53, R12.reuse, R95 ;  /* 0x0000000c355f7231 */ /* 0x080fe4000000005f */
[----:B------:R-:W-:Y:S01]  /*5ea0*/  HFMA2 R97, R51, R12, R97 ;  /* 0x0000000c33617231 */ /* 0x000fe20000000061 */
[----:B------:R-:W-:Y:S01]  /*5eb0*/  LOP3.LUT R83, R83, 0x70007, RZ, 0xc0, !PT ;  /* 0x0007000753537812 */ /* 0x000fe200078ec0ff */
[-C--:B------:R-:W-:Y:S02]  /*5ec0*/  HFMA2 R9, R38, R13.reuse, R9 ;  /* 0x0000000d26097231 */ /* 0x080fe40000000009 */
[----:B------:R-:W-:-:S02]  /*5ed0*/  HFMA2 R10, R36, R13, R10 ;  /* 0x0000000d240a7231 */ /* 0x000fc4000000000a */
[-C--:B------:R-:W-:Y:S02]  /*5ee0*/  HFMA2 R95, R34, R13.reuse, R95 ;  /* 0x0000000d225f7231 */ /* 0x080fe4000000005f */
        /* <DEDUP_REMOVED lines=21> */
[----:B------:R-:W-:Y:S01]  /*6040*/  LOP3.LUT R70, R70, 0x64006400, RZ, 0xfc, !PT ;  /* 0x6400640046467812 */ /* 0x000fe200078efcff */
[----:B------:R-:W-:Y:S02]  /*6050*/  HFMA2 R15, R48, R15, R97 ;  /* 0x0000000f300f7231 */ /* 0x000fe40000000061 */
[----:B-1----:R-:W-:Y:S02]  /*6060*/  HFMA2 R23, R83, R16, R9 ;  /* 0x0000001053177231 */ /* 0x002fe40000000009 */
        /* <DEDUP_REMOVED lines=8> */
[-C--:B------:R-:W-:Y:S02]  /*60f0*/  HFMA2 R10, R44, R17.reuse, R10 ;  /* 0x000000112c0a7231 */ /* 0x080fe4000000000a */
[----:B------:R-:W-:-:S02]  /*6100*/  HFMA2 R11, R42, R17, R11 ;  /* 0x000000112a0b7231 */ /* 0x000fc4000000000b */
[----:B------:R-:W-:Y:S02]  /*6110*/  HFMA2 R15, R40, R17, R15 ;  /* 0x00000011280f7231 */ /* 0x000fe4000000000f */
[-C--:B------:R-:W-:Y:S02]  /*6120*/  HFMA2 R9, R41, R18.reuse, R9 ;  /* 0x0000001229097231 */ /* 0x080fe40000000009 */
        /* <DEDUP_REMOVED lines=96> */
.L_x_2507:
[----:B------:R-:W-:Y:S01]  /*6730*/  ISETP.GE.AND P1, PT, R26, R5, PT ;  /* 0x000000051a00720c */ /* 0x000fe20003f26270 */
[----:B------:R-:W-:Y:S01]  /*6740*/  UIADD3 UR4, UPT, UPT, UR4, 0x40, URZ ;  /* 0x0000004004047890 */ /* 0x000fe2000fffe0ff */
[----:B------:R-:W-:Y:S01]  /*6750*/  IADD3 R0, P2, PT, R0, 0x80, RZ ;  /* 0x0000008000007810 */ /* 0x000fe20007f5e0ff */
[----:B-----5:R-:W-:Y:S01]  /*6760*/  IMAD.WIDE R16, R7, 0x4, R2 ;  /* 0x0000000407107825 */ /* 0x020fe200078e0202 */
[----:B------:R-:W-:Y:S02]  /*6770*/  @!P0 MOV R32, R4 ;  /* 0x0000000400208202 */ /* 0x000fe40000000f00 */
[----:B------:R-:W-:-:S07]  /*6780*/  IADD3.X R33, PT, PT, RZ, R33, RZ, P2, !PT ;  /* 0x00000021ff217210 */ /* 0x000fce00017fe4ff */
[----:B------:R-:W-:Y:S05]  /*6790*/  @!P1 BRA `(.L_x_2508) ;  /* 0xffffffe400989947 */ /* 0x000fea000383ffff */
.L_x_2506:
        /* <DEDUP_REMOVED lines=20> */
.L_x_2512:
[----:B------:R-:W0:Y:S02]  /*68e0*/  LDS R2, [R0] ;  /* 0x0000000000027984 */ /* 0x000e240000000800 */
[----:B0-----:R-:W-:-:S05]  /*68f0*/  HADD2 R3, R2, R31 ;  /* 0x0000001f02037230 */ /* 0x001fca0000000000 */
[----:B------:R-:W0:Y:S02]  /*6900*/  ATOMS.CAST.SPIN P0, [R0], R2, R3 ;  /* 0x000000020000758d */ /* 0x000e240001800003 */
[----:B0-----:R-:W-:Y:S05]  /*6910*/  @!P0 BRA `(.L_x_2512) ;  /* 0xfffffffc00f08947 */ /* 0x001fea000383ffff */
[----:B------:R-:W-:Y:S05]  /*6920*/  BRA `(.L_x_2510) ;  /* 0x00000000000c7947 */ /* 0x000fea0003800000 */
.L_x_2511:
[----:B------:R-:W2:Y:S02]  /*6930*/  LD.E R0, desc[UR8][R4.64] ;  /* 0x0000000804007980 */ /* 0x000ea4000c101900 */
[----:B--2---:R-:W-:-:S05]  /*6940*/  IADD3 R3, PT, PT, R31, R0, RZ ;  /* 0x000000001f037210 */ /* 0x004fca0007ffe0ff */
[----:B------:R0:W-:Y:S02]  /*6950*/  ST.E desc[UR8][R4.64], R3 ;  /* 0x0000000304007985 */ /* 0x0001e4000c101908 */
.L_x_2510:
[----:B------:R-:W-:Y:S05]  /*6960*/  BSYNC.RECONVERGENT B0 ;  /* 0x0000000000007941 */ /* 0x000fea0003800200 */
.L_x_2509:
[----:B------:R1:W-:Y:S01]  /*6970*/  ATOM.E.ADD.F16x2.RN.STRONG.GPU P0, RZ, desc[UR8][R4.64+0x4], R30 ;  /* 0x8000041e04ff79a2 */ /* 0x0003e2000c10e108 */
[----:B------:R-:W-:Y:S04]  /*6980*/  BSSY.RECONVERGENT B0, `(.L_x_2513) ;  /* 0x000000e000007945 */ /* 0x000fe80003800200 */
[----:B-1----:R-:W-:Y:S05]  /*6990*/  @P0 BRA `(.L_x_2514) ;  /* 0x0000000000300947 */ /* 0x002fea0003800000 */
[----:B------:R-:W1:Y:S02]  /*69a0*/  QSPC.E.S P0, RZ, [R4+0x4] ;  /* 0x0000040004ff73aa */ /* 0x000e640000000500 */
[----:B-1----:R-:W-:Y:S05]  /*69b0*/  @!P0 BRA `(.L_x_2515) ;  /* 0x00000000001c8947 */ /* 0x002fea0003800000 */
[----:B------:R-:W-:-:S04]  /*69c0*/  MOV R2, R4 ;  /* 0x0000000400027202 */ /* 0x000fc80000000f00 */
[----:B------:R-:W-:-:S07]  /*69d0*/  MOV R0, R2 ;  /* 0x0000000200007202 */ /* 0x000fce0000000f00 */
.L_x_2516:
[----:B------:R-:W0:Y:S02]  /*69e0*/  LDS R2, [R0+0x4] ;  /* 0x0000040000027984 */ /* 0x000e240000000800 */
[----:B0-----:R-:W-:-:S05]  /*69f0*/  HFMA2 R3, R2, 1, 1, R30 ;  /* 0x3c003c0002037831 */ /* 0x001fca000000001e */
[----:B------:R-:W0:Y:S02]  /*6a00*/  ATOMS.CAST.SPIN P0, [R0+0x4], R2, R3 ;  /* 0x000004020000758d */ /* 0x000e240001800003 */
[----:B0-----:R-:W-:Y:S05]  /*6a10*/  @!P0 BRA `(.L_x_2516) ;  /* 0xfffffffc00f08947 */ /* 0x001fea000383ffff */
[----:B------:R-:W-:Y:S05]  /*6a20*/  BRA `(.L_x_2514) ;  /* 0x00000000000c7947 */ /* 0x000fea0003800000 */
.L_x_2515:
[----:B------:R-:W0:Y:S02]  /*6a30*/  LD.E R0, desc[UR8][R4.64+0x4] ;  /* 0x0000040804007980 */ /* 0x000e24000c101900 */
[----:B0-----:R-:W-:-:S05]  /*6a40*/  IADD3 R3, PT, PT, R30, R0, RZ ;  /* 0x000000001e037210 */ /* 0x001fca0007ffe0ff */
[----:B------:R1:W-:Y:S02]  /*6a50*/  ST.E desc[UR8][R4.64+0x4], R3 ;  /* 0x0000040304007985 */ /* 0x0003e4000c101908 */
.L_x_2514:
[----:B------:R-:W-:Y:S05]  /*6a60*/  BSYNC.RECONVERGENT B0 ;  /* 0x0000000000007941 */ /* 0x000fea0003800200 */
.L_x_2513:
        /* <DEDUP_REMOVED lines=10> */
.L_x_2520:
[----:B------:R-:W0:Y:S02]  /*6b10*/  LDS R2, [R0] ;  /* 0x0000000000027984 */ /* 0x000e240000000800 */
[----:B0-----:R-:W-:-:S05]  /*6b20*/  HADD2 R3, R2, R29 ;  /* 0x0000001d02037230 */ /* 0x001fca0000000000 */
[----:B------:R-:W0:Y:S02]  /*6b30*/  ATOMS.CAST.SPIN P0, [R0], R2, R3 ;  /* 0x000000020000758d */ /* 0x000e240001800003 */
[----:B0-----:R-:W-:Y:S05]  /*6b40*/  @!P0 BRA `(.L_x_2520) ;  /* 0xfffffffc00f08947 */ /* 0x001fea000383ffff */
[----:B------:R-:W-:Y:S05]  /*6b50*/  BRA `(.L_x_2518) ;  /* 0x00000000000c7947 */ /* 0x000fea0003800000 */
.L_x_2519:
[----:B------:R-:W2:Y:S02]  /*6b60*/  LD.E R0, desc[UR8][R4.64] ;  /* 0x0000000804007980 */ /* 0x000ea4000c101900 */
[----:B--2---:R-:W-:-:S05]  /*6b70*/  IADD3 R3, PT, PT, R29, R0, RZ ;  /* 0x000000001d037210 */ /* 0x004fca0007ffe0ff */
[----:B------:R0:W-:Y:S02]  /*6b80*/  ST.E desc[UR8][R4.64], R3 ;  /* 0x0000000304007985 */ /* 0x0001e4000c101908 */
.L_x_2518:
[----:B------:R-:W-:Y:S05]  /*6b90*/  BSYNC.RECONVERGENT B0 ;  /* 0x0000000000007941 */ /* 0x000fea0003800200 */
.L_x_2517:
[----:B------:R1:W-:Y:S02]  /*6ba0*/  ATOM.E.ADD.F16x2.RN.STRONG.GPU P0, RZ, desc[UR8][R4.64+0x4], R28 ;  /* 0x8000041c04ff79a2 */ /* 0x0003e4000c10e108 */
[----:B-1----:R-:W-:Y:S05]  /*6bb0*/  @P0 EXIT ;  /* 0x000000000000094d */ /* 0x002fea0003800000 */
[----:B------:R-:W1:Y:S02]  /*6bc0*/  QSPC.E.S P0, RZ, [R4+0x4] ;  /* 0x0000040004ff73aa */ /* 0x000e640000000500 */
[----:B-1----:R-:W-:Y:S05]  /*6bd0*/  @!P0 BRA `(.L_x_2521) ;  /* 0x00000000001c8947 */ /* 0x002fea0003800000 */
[----:B------:R-:W-:-:S04]  /*6be0*/  MOV R2, R4 ;  /* 0x0000000400027202 */ /* 0x000fc80000000f00 */
[----:B------:R-:W-:-:S07]  /*6bf0*/  MOV R0, R2 ;  /* 0x0000000200007202 */ /* 0x000fce0000000f00 */
.L_x_2522:
[----:B------:R-:W0:Y:S02]  /*6c00*/  LDS R2, [R0+0x4] ;  /* 0x0000040000027984 */ /* 0x000e240000000800 */
[----:B0-----:R-:W-:-:S05]  /*6c10*/  HFMA2 R3, R2, 1, 1, R28 ;  /* 0x3c003c0002037831 */ /* 0x001fca000000001c */
[----:B------:R-:W0:Y:S02]  /*6c20*/  ATOMS.CAST.SPIN P0, [R0+0x4], R2, R3 ;  /* 0x000004020000758d */ /* 0x000e240001800003 */
[----:B0-----:R-:W-:Y:S05]  /*6c30*/  @!P0 BRA `(.L_x_2522) ;  /* 0xfffffffc00f08947 */ /* 0x001fea000383ffff */
[----:B------:R-:W-:Y:S05]  /*6c40*/  EXIT ;  /* 0x000000000000794d */ /* 0x000fea0003800000 */
.L_x_2521:
[----:B------:R-:W0:Y:S02]  /*6c50*/  LD.E R0, desc[UR8][R4.64+0x4] ;  /* 0x0000040804007980 */ /* 0x000e24000c101900 */
[----:B0-----:R-:W-:-:S05]  /*6c60*/  IADD3 R3, PT, PT, R28, R0, RZ ;  /* 0x000000001c037210 */ /* 0x001fca0007ffe0ff */
[----:B------:R-:W-:Y:S01]  /*6c70*/  ST.E desc[UR8][R4.64+0x4], R3 ;  /* 0x0000040304007985 */ /* 0x000fe2000c101908 */
[----:B------:R-:W-:Y:S05]  /*6c80*/  EXIT ;  /* 0x000000000000794d */ /* 0x000fea0003800000 */
.L_x_2523:
        /* <DEDUP_REMOVED lines=15> */
.L_x_3609:


//--------------------- .text._Z23gemm_half_q_half_kernelILi2ELi14ELb0ELb0ELi64EEvPK6__halfPKjS4_S2_PS0_iiiiPKtS7_iiiiiibS2_i --------------------------
	.section	.text._Z23gemm_half_q_half_kernelILi2ELi14ELb0ELb0ELi64EEvPK6__halfPKjS4_S2_PS0_iiiiPKtS7_iiiiiibS2_i,"ax",@progbits
	.align	128
        .global         _Z23gemm_half_q_half_kernelILi2ELi14ELb0ELb0ELi64EEvPK6__halfPKjS4_S2_PS0_iiiiPKtS7_iiiiiibS2_i
        .type           _Z23gemm_half_q_half_kernelILi2ELi14ELb0ELb0ELi64EEvPK6__halfPKjS4_S2_PS0_iiiiPKtS7_iiiiiibS2_i,@function
        .size           _Z23gemm_half_q_half_kernelILi2ELi14ELb0ELb0ELi64EEvPK6__halfPKjS4_S2_PS0_iiiiPKtS7_iiiiiibS2_i,(.L_x_3610 - _Z23gemm_half_q_half_kernelILi2ELi14ELb0ELb0ELi64EEvPK6__halfPKjS4_S2_PS0_iiiiPKtS7_iiiiiibS2_i)
        .other          _Z23gemm_half_q_half_kernelILi2ELi14ELb0ELb0ELi64EEvPK6__halfPKjS4_S2_PS0_iiiiPKtS7_iiiiiibS2_i,@"STO_CUDA_ENTRY STV_DEFAULT"
_Z23gemm_half_q_half_kernelILi2ELi14ELb0ELb0ELi64EEvPK6__halfPKjS4_S2_PS0_iiiiPKtS7_iiiiiibS2_i:
.text._Z23gemm_half_q_half_kernelILi2ELi14ELb0ELb0ELi64EEvPK6__halfPKjS4_S2_PS0_iiiiPKtS7_iiiiiibS2_i:
        /* <DEDUP_REMOVED lines=50> */
.L_x_2529:
        /* <DEDUP_REMOVED lines=32> */
.L_x_2528:
[----:B------:R-:W-:-:S04]  /*0520*/  IADD3 R8, PT, PT, RZ, -R13, RZ ;  /* 0x8000000dff087210 */ /* 0x000fc80007ffe0ff */
[----:B------:R-:W-:-:S13]  /*0530*/  ISETP.GT.AND P1, PT, R8, 0x1, PT ;  /* 0x000000010800780c */ /* 0x000fda0003f24270 */
[----:B------:R-:W-:Y:S05]  /*0540*/  @!P1 BRA `(.L_x_2530) ;  /* 0x0000000000449947 */ /* 0x000fea0003800000 */
        /* <DEDUP_REMOVED lines=17> */
.L_x_2530:
[----:B------:R-:W-:-:S13]  /*0660*/  ISETP.EQ.AND P1, PT, R13, RZ, PT ;  /* 0x000000ff0d00720c */ /* 0x000fda0003f22270 */
[----:B------:R-:W-:Y:S05]  /*0670*/  @!P0 BRA P1, `(.L_x_2525) ;  /* 0x00000004007c8947 */ /* 0x000fea0000800000 */
.L_x_2527:
        /* <DEDUP_REMOVED lines=12> */
.L_x_2526:
        /* <DEDUP_REMOVED lines=17> */
.L_x_2533:
        /* <DEDUP_REMOVED lines=32> */
.L_x_2532:
        /* <DEDUP_REMOVED lines=21> */
.L_x_2534:
[----:B------:R-:W-:-:S13]  /*0ba0*/  ISETP.NE.OR P0, PT, R13, RZ, P0 ;  /* 0x000000ff0d00720c */ /* 0x000fda0000705670 */
[----:B------:R-:W-:Y:S05]  /*0bb0*/  @!P0 BRA `(.L_x_2525) ;  /* 0x00000000002c8947 */ /* 0x000fea0003800000 */
.L_x_2531:
        /* <DEDUP_REMOVED lines=11> */
.L_x_2525:
[----:B------:R-:W-:Y:S05]  /*0c70*/  BSYNC.RECONVERGENT B0 ;  /* 0x0000000000007941 */ /* 0x000fea0003800200 */
.L_x_2524:
[----:B------:R-:W0:Y:S02]  /*0c80*/  LDCU UR5, c[0x0][0x3ac] ;  /* 0x00007580ff0577ac */ /* 0x000e240008000800 */
[----:B0-----:R-:W-:-:S04]  /*0c90*/  MOV R7, UR5 ;  /* 0x0000000500077c02 */ /* 0x001fc80008000f00 */
[----:B------:R-:W-:-:S13]  /*0ca0*/  ISETP.GE.AND P0, PT, R6, R7, PT ;  /* 0x000000070600720c */ /* 0x000fda0003f06270 */
[----:B------:R-:W-:Y:S05]  /*0cb0*/  @P0 EXIT ;  /* 0x000000000000094d */ /* 0x000fea0003800000 */
[----:B-----5:R-:W0:Y:S02]  /*0cc0*/  LDC.U8 R5, c[0x0][0x3e0] ;  /* 0x0000f800ff057b82 */ /* 0x020e240000000000 */
        /* <DEDUP_REMOVED lines=18> */
.L_x_2538:
        /* <DEDUP_REMOVED lines=15> */
.L_x_2537:
        /* <DEDUP_REMOVED lines=12> */
.L_x_2539:
[----:B------:R-:W-:-:S13]  /*0fa0*/  ISETP.NE.OR P0, PT, R5, RZ, P0 ;  /* 0x000000ff0500720c */ /* 0x000fda0000705670 */
[----:B------:R-:W-:Y:S05]  /*0fb0*/  @!P0 BRA `(.L_x_2535) ;  /* 0x00000000001c8947 */ /* 0x000fea0003800000 */
.L_x_2536:
[----:B0-----:R-:W0:Y:S02]  /*0fc0*/  LDC.64 R8, c[0x0][0x3a0] ;  /* 0x0000e800ff087b82 */ /* 0x001e240000000a00 */
.L_x_2540:
[----:B0-----:R-:W-:Y:S01]  /*0fd0*/  IMAD.WIDE R10, R3, 0x2, R8 ;  /* 0x00000002030a7825 */ /* 0x001fe200078e0208 */
[----:B------:R-:W-:Y:S02]  /*0fe0*/  IADD3 R5, PT, PT, R5, 0x1, RZ ;  /* 0x0000000105057810 */ /* 0x000fe40007ffe0ff */
[----:B------:R-:W-:Y:S02]  /*0ff0*/  IADD3 R3, PT, PT, R3, R7, RZ ;  /* 0x0000000703037210 */ /* 0x000fe40007ffe0ff */
[----:B------:R1:W-:Y:S01]  /*1000*/  STG.E.64 desc[UR8][R10.64], RZ ;  /* 0x000000ff0a007986 */ /* 0x0003e2000c101b08 */
[----:B------:R-:W-:-:S13]  /*1010*/  ISETP.NE.AND P0, PT, R5, RZ, PT ;  /* 0x000000ff0500720c */ /* 0x000fda0003f05270 */
[----:B-1----:R-:W-:Y:S05]  /*1020*/  @P0 BRA `(.L_x_2540) ;  /* 0xfffffffc00e80947 */ /* 0x002fea000383ffff */
.L_x_2535:
        /* <DEDUP_REMOVED lines=15> */
.L_x_2542:
        /* <DEDUP_REMOVED lines=25> */
[----:B0-----:R-:W-:Y:S01]  /*12b0*/  IMAD R14, R21, R21, R21 ;  /* 0x00000015150e7224 */ /* 0x001fe200078e0215 */
[----:B------:R-:W-:Y:S01]  /*12c0*/  IADD3 R23, PT, PT, R20, 0x1, R23 ;  /* 0x0000000114177810 */ /* 0x000fe20007ffe017 */
[----:B------:R-:W-:-:S03]  /*12d0*/  IMAD R10, R19, R19, R19 ;  /* 0x00000013130a7224 */ /* 0x000fc600078e0213 */
[----:B------:R-:W-:Y:S01]  /*12e0*/  IADD3 R14, PT, PT, R21, 0x1, R14 ;  /* 0x00000001150e7810 */ /* 0x000fe20007ffe00e */
[----:B------:R-:W-:Y:S01]  /*12f0*/  I2F.F16 R11, R11 ;  /* 0x0000000b000b7306 */ /* 0x000fe20000200c00 */
[----:B------:R-:W-:Y:S02]  /*1300*/  IADD3 R19, PT, PT, R19, 0x1, R10 ;  /* 0x0000000113137810 */ /* 0x000fe40007ffe00a */
[----:B----4-:R-:W-:-:S05]  /*1310*/  IADD3 R13, PT, PT, R16, R13, RZ ;  /* 0x0000000d100d7210 */ /* 0x010fca0007ffe0ff */
[----:B------:R-:W0:Y:S01]  /*1320*/  I2F.F16 R10, R19 ;  /* 0x00000013000a7306 */ /* 0x000e220000200c00 */
[----:B------:R-:W-:-:S07]  /*1330*/  ISETP.GE.AND P0, PT, R13, R26, PT ;  /* 0x0000001a0d00720c */ /* 0x000fce0003f06270 */
[----:B------:R-:W-:Y:S01]  /*1340*/  I2F.F16 R23, R23 ;  /* 0x0000001700177306 */ /* 0x000fe20000200c00 */
[----:B0-----:R-:W-:-:S07]  /*1350*/  PRMT R10, R11, 0x5410, R10 ;  /* 0x000054100b0a7816 */ /* 0x001fce000000000a */
[----:B------:R-:W0:Y:S01]  /*1360*/  I2F.F16 R14, R14 ;  /* 0x0000000e000e7306 */ /* 0x000e220000200c00 */
[----:B---3--:R-:W-:Y:S01]  /*1370*/  HMUL2 R21, R10, R15.H0_H0 ;  /* 0x2000000f0a157232 */ /* 0x008fe20000000000 */
[C---:B------:R-:W-:Y:S02]  /*1380*/  LEA R10, R18.reuse, R1, 0x3 ;  /* 0x00000001120a7211 */ /* 0x040fe400078e18ff */
[----:B------:R-:W-:Y:S02]  /*1390*/  IADD3 R18, PT, PT, R18, 0x1, RZ ;  /* 0x0000000112127810 */ /* 0x000fe40007ffe0ff */
[----:B0-----:R-:W-:-:S05]  /*13a0*/  PRMT R14, R23, 0x5410, R14 ;  /* 0x00005410170e7816 */ /* 0x001fca000000000e */
[----:B------:R-:W-:-:S05]  /*13b0*/  HMUL2 R20, R14, R15.H0_H0 ;  /* 0x2000000f0e147232 */ /* 0x000fca0000000000 */
[----:B------:R0:W-:Y:S01]  /*13c0*/  STL.64 [R10], R20 ;  /* 0x000000140a007387 */ /* 0x0001e20000100a00 */
[----:B------:R-:W-:Y:S05]  /*13d0*/  @!P0 BRA `(.L_x_2542) ;  /* 0xfffffffc00508947 */ /* 0x000fea000383ffff */
.L_x_2541:
[----:B0-----:R0:W5:Y:S01]  /*13e0*/  LDL.64 R10, [R1] ;  /* 0x00000000010a7983 */ /* 0x0011620000100a00 */
[----:B------:R-:W1:Y:S01]  /*13f0*/  LDCU UR4, c[0x0][0x3c8] ;  /* 0x00007900ff0477ac */ /* 0x000e620008000800 */
[----:B------:R-:W-:Y:S01]  /*1400*/  HFMA2 R5, -RZ, RZ, 0, 0 ;  /* 0x00000000ff057431 */ /* 0x000fe200000001ff */
        /* <DEDUP_REMOVED lines=25> */
.L_x_2543:
        /* <DEDUP_REMOVED lines=8> */
.L_x_2544:
        /* <DEDUP_REMOVED lines=8> */
.L_x_2545:
        /* <DEDUP_REMOVED lines=8> */
.L_x_2546:
        /* <DEDUP_REMOVED lines=8> */
.L_x_2547:
[----:B------:R-:W-:Y:S01]  /*17a0*/  LEA R0, R15, R0, 0x3 ;  /* 0x000000000f007211 */ /* 0x000fe200078e18ff */
[----:B------:R-:W0:Y:S01]  /*17b0*/  S2UR UR5, SR_CgaCtaId ;  /* 0x00000000000579c3 */ /* 0x000e220000008800 */
[----:B------:R-:W1:Y:S01]  /*17c0*/  LDCU.64 UR6, c[0x0][0x388] ;  /* 0x00007100ff0677ac */ /* 0x000e620008000a00 */
[----:B------:R-:W-:Y:S02]  /*17d0*/  VIMNMX R4, PT, PT, R4, UR10, PT ;  /* 0x0000000a04047c48 */ /* 0x000fe4000bfe0100 */
[----:B------:R-:W-:Y:S01]  /*17e0*/  IADD3 R0, PT, PT, R16, R0, R5 ;  /* 0x0000000010007210 */ /* 0x000fe20007ffe005 */
[----:B------:R-:W-:Y:S01]  /*17f0*/  UMOV UR4, 0x400 ;  /* 0x0000040000047882 */ /* 0x000fe20000000000 */
[----:B-----5:R-:W-:Y:S02]  /*1800*/  PRMT R25, R10, 0x7610, R10 ;  /* 0x000076100a197816 */ /* 0x020fe4000000000a */
        /* <DEDUP_REMOVED lines=17> */
[----:B------:R-:W-:Y:S01]  /*1920*/  IADD3 R28, PT, PT, R27, R28, RZ ;  /* 0x0000001c1b1c7210 */ /* 0x000fe20007ffe0ff */
[----:B------:R-:W-:Y:S06]  /*1930*/  @!P0 BRA `(.L_x_2548) ;  /* 0x0000003400108947 */ /* 0x000fec0003800000 */
[----:B------:R-:W-:-:S04]  /*1940*/  IMAD.WIDE.U32 R2, R2, 0x100, R8 ;  /* 0x0000010002027825 */ /* 0x000fc800078e0008 */
[----:B------:R-:W-:Y:S01]  /*1950*/  HFMA2 R34, -RZ, RZ, 0, 0 ;  /* 0x00000000ff227431 */ /* 0x000fe200000001ff */
[----:B------:R-:W-:Y:S02]  /*1960*/  MOV R10, R4 ;  /* 0x00000004000a7202 */ /* 0x000fe40000000f00 */
[----:B------:R-:W-:Y:S02]  /*1970*/  MOV R11, R5 ;  /* 0x00000005000b7202 */ /* 0x000fe40000000f00 */
[----:B------:R-:W-:Y:S02]  /*1980*/  IADD3 R16, P0, PT, R2, 0x2, RZ ;  /* 0x0000000202107810 */ /* 0x000fe40007f1e0ff */
[----:B------:R-:W-:Y:S02]  /*1990*/  VIMNMX R14, PT, PT, R26, UR10, PT ;  /* 0x0000000a1a0e7c48 */ /* 0x000fe4000bfe0100 */
[----:B------:R-:W-:Y:S02]  /*19a0*/  IADD3.X R13, PT, PT, RZ, R3, RZ, P0, !PT ;  /* 0x00000003ff0d7210 */ /* 0x000fe400007fe4ff */
[----:B------:R-:W-:-:S07]  /*19b0*/  PRMT R32, RZ, 0x7610, R32 ;  /* 0x00007610ff207816 */ /* 0x000fce0000000020 */
.L_x_2553:
[----:B------:R-:W-:Y:S01]  /*19c0*/  ISETP.NE.AND P0, PT, R27, R28, PT ;  /* 0x0000001c1b00720c */ /* 0x000fe20003f05270 */
[----:B------:R-:W0:-:S12]  /*19d0*/  LDC R7, c[0x0][0x3ac] ;  /* 0x0000eb00ff077b82 */ /* 0x000e180000000800 */
[----:B------:R-:W-:Y:S02]  /*19e0*/  @!P0 LEA R2, R34, R1, 0x3 ;  /* 0x0000000122028211 */ /* 0x000fe400078e18ff */
[----:B------:R-:W-:-:S04]  /*19f0*/  @!P0 MOV R17, R13 ;  /* 0x0000000d00118202 */ /* 0x000fc80000000f00 */
[----:B------:R-:W2:Y:S04]  /*1a00*/  @!P0 LDL.64 R2, [R2+0x8] ;  /* 0x0000080002028983 */ /* 0x000ea80000100a00 */
[----:B------:R1:W5:Y:S01]  /*1a10*/  @!P0 LDG.E.U16.CONSTANT R18, desc[UR8][R16.64] ;  /* 0x0000000810128981 */ /* 0x000362000c1e9500 */
[----:B------:R-:W-:Y:S02]  /*1a20*/  ISETP.GE.AND P2, PT, R12, 0x1, PT ;  /* 0x000000010c00780c */ /* 0x000fe40003f46270 */
[----:B------:R-:W-:Y:S02]  /*1a30*/  MOV R8, R10 ;  /* 0x0000000a00087202 */ /* 0x000fe40000000f00 */
[----:B------:R-:W-:Y:S02]  /*1a40*/  MOV R9, R11 ;  /* 0x0000000b00097202 */ /* 0x000fe40000000f00 */
[----:B------:R-:W-:-:S02]  /*1a50*/  @!P0 IADD3 R0, PT, PT, R34, 0x1, RZ ;  /* 0x0000000122008810 */ /* 0x000fc40007ffe0ff */
[----:B------:R-:W-:Y:S01]  /*1a60*/  MOV R6, 0x2c00 ;  /* 0x00002c0000067802 */ /* 0x000fe20000000f00 */
[----:B0-----:R-:W-:Y:S01]  /*1a70*/  IMAD.WIDE R10, R7, 0x4, R8 ;  /* 0x00000004070a7825 */ /* 0x001fe200078e0208 */
[----:B------:R-:W-:Y:S02]  /*1a80*/  @!P0 MOV R34, R0 ;  /* 0x0000000000228202 */ /* 0x000fe40000000f00 */
[----:B--2---:R-:W-:Y:S02]  /*1a90*/  @!P0 PRMT R25, R2, 0x7610, R25 ;  /* 0x0000761002198816 */ /* 0x004fe40000000019 */
[----:B------:R-:W-:Y:S02]  /*1aa0*/  @!P0 PRMT R24, R3, 0x7610, R24 ;  /* 0x0000761003188816 */ /* 0x000fe40000000018 */
[----:B------:R-:W-:Y:S02]  /*1ab0*/  @!P0 PRMT R25, R25, 0x7610, R2 ;  /* 0x0000761019198816 */ /* 0x000fe40000000002 */
[----:B------:R-:W-:Y:S01]  /*1ac0*/  @!P0 PRMT R24, R24, 0x7610, R3 ;  /* 0x0000761018188816 */ /* 0x000fe20000000003 */
[----:B-1----:R-:W-:Y:S06]  /*1ad0*/  @!P2 BRA `(.L_x_2549) ;  /* 0x0000000c001ca947 */ /* 0x002fec0003800000 */
[----:B------:R-:W2:Y:S01]  /*1ae0*/  LDG.E.128.CONSTANT R20, desc[UR8][R8.64] ;  /* 0x0000000808147981 */ /* 0x000ea2000c1e9d00 */
[----:B------:R-:W-:-:S03]  /*1af0*/  ISETP.NE.AND P1, PT, R12, 0x1, PT ;  /* 0x000000010c00780c */ /* 0x000fc60003f25270 */
[----:B------:R-:W0:Y:S02]  /*1b00*/  LDS.64 R38, [UR4] ;  /* 0x00000004ff267984 */ /* 0x000e240008000a00 */
[--C-:B0-----:R-:W-:Y:S02]  /*1b10*/  HADD2.F32 R5, -RZ, R38.reuse.H0_H0 ;  /* 0x20000026ff057230 */ /* 0x101fe40000004100 */
[--C-:B------:R-:W-:Y:S02]  /*1b20*/  HADD2.F32 R42, -RZ, R39.reuse.H0_H0 ;  /* 0x20000027ff2a7230 */ /* 0x100fe40000004100 */
[----:B------:R-:W-:Y:S02]  /*1b30*/  HADD2.F32 R44, -RZ, R39.H1_H1 ;  /* 0x30000027ff2c7230 */ /* 0x000fe40000004100 */
        /* <DEDUP_REMOVED lines=11> */
[----:B------:R-:W-:-:S02]  /*1bf0*/  SHF.R.U32.HI R47, RZ, 0x8, R21 ;  /* 0x00000008ff2f7819 */ /* 0x000fc40000011615 */
[----:B------:R-:W-:Y:S01]  /*1c00*/  LOP3.LUT R2, R2, 0x64006400, RZ, 0xfc, !PT ;  /* 0x6400640002027812 */ /* 0x000fe200078efcff */
[----:B------:R-:W0:Y:S01]  /*1c10*/  LDS.64 R20, [UR4+0x8] ;  /* 0x00000804ff147984 */ /* 0x000e220008000a00 */
[----:B------:R-:W-:Y:S01]  /*1c20*/  LOP3.LUT R3, R3, 0x64006400, RZ, 0xfc, !PT ;  /* 0x6400640003037812 */ /* 0x000fe200078efcff */
[----:B------:R-:W-:Y:S01]  /*1c30*/  FFMA.FTZ R40, R0, R5, RZ ;  /* 0x0000000500287223 */ /* 0x000fe200000100ff */
[----:B------:R-:W-:Y:S01]  /*1c40*/  LOP3.LUT R17, R15, 0x64006400, RZ, 0xfc, !PT ;  /* 0x640064000f117812 */ /* 0x000fe200078efcff */
[----:B------:R-:W-:Y:S01]  /*1c50*/  HADD2.F32 R15, -RZ, R19.H1_H1 ;  /* 0x30000013ff0f7230 */ /* 0x000fe20000004100 */
        /* <DEDUP_REMOVED lines=17> */
[----:B------:R-:W-:Y:S02]  /*1d70*/  HADD2.F32 R19, -RZ, R19.H1_H1 ;  /* 0x30000013ff137230 */ /* 0x000fe40000004100 */
        /* <DEDUP_REMOVED lines=8> */
[----:B------:R-:W-:Y:S01]  /*1e00*/  FFMA.FTZ R50, R38, R22, R5 ;  /* 0x0000001626327223 */ /* 0x000fe20000010005 */
[----:B------:R-:W-:Y:S01]  /*1e10*/  FFMA.FTZ R40, R15, R38, R40 ;  /* 0x000000260f287223 */ /* 0x000fe20000010028 */
[--C-:B------:R-:W-:Y:S02]  /*1e20*/  HADD2.F32 R23, -RZ, R39.reuse.H0_H0 ;  /* 0x20000027ff177230 */ /* 0x100fe40000004100 */
[----:B------:R-:W-:Y:S02]  /*1e30*/  HADD2.F32 R5, -RZ, R39.H1_H1 ;  /* 0x30000027ff057230 */ /* 0x000fe40000004100 */
[----:B------:R-:W-:Y:S02]  /*1e40*/  HADD2.F32 R39, -RZ, R33.H0_H0 ;  /* 0x20000021ff277230 */ /* 0x000fe40000004100 */
[----:B------:R-:W-:Y:S01]  /*1e50*/  FFMA.FTZ R40, R23, R42, R40 ;  /* 0x0000002a17287223 */ /* 0x000fe20000010028 */
[----:B------:R-:W-:-:S02]  /*1e60*/  HADD2.F32 R38, -RZ, R35.H0_H0 ;  /* 0x20000023ff267230 */ /* 0x000fc40000004100 */
[----:B------:R-:W-:Y:S02]  /*1e70*/  HADD2.F32 R37, -RZ, R45.H0_H0 ;  /* 0x2000002dff257230 */ /* 0x000fe40000004100 */
[C---:B------:R-:W-:Y:S01]  /*1e80*/  FFMA.FTZ R41, R42.reuse, R39, R41 ;  /* 0x000000272a297223 */ /* 0x040fe20000010029 */
[----:B------:R-:W-:Y:S02]  /*1e90*/  HADD2.F32 R36, -RZ, R33.H1_H1 ;  /* 0x30000021ff247230 */ /* 0x000fe40000004100 */
[C---:B------:R-:W-:Y:S01]  /*1ea0*/  FFMA.FTZ R52, R42.reuse, R38, R43 ;  /* 0x000000262a347223 */ /* 0x040fe2000001002b */
[----:B------:R-:W-:Y:S02]  /*1eb0*/  HADD2.F32 R33, -RZ, R45.H1_H1 ;  /* 0x3000002dff217230 */ /* 0x000fe40000004100 */
[----:B------:R-:W-:Y:S01]  /*1ec0*/  FFMA.FTZ R42, R42, R37, R50 ;  /* 0x000000252a2a7223 */ /* 0x000fe20000010032 */
[----:B------:R-:W-:Y:S01]  /*1ed0*/  FFMA.FTZ R50, R5, R44, R40 ;  /* 0x0000002c05327223 */ /* 0x000fe20000010028 */
[C---:B------:R-:W-:Y:S01]  /*1ee0*/  FFMA.FTZ R56, R44.reuse, R36, R41 ;  /* 0x000000242c387223 */ /* 0x040fe20000010029 */
[----:B------:R-:W-:Y:S01]  /*1ef0*/  LOP3.LUT R41, R47, 0xf000f, RZ, 0xc0, !PT ;  /* 0x000f000f2f297812 */ /* 0x000fe200078ec0ff */
[----:B------:R-:W-:Y:S01]  /*1f00*/  FFMA.FTZ R51, R44, R33, R42 ;  /* 0x000000212c337223 */ /* 0x000fe2000001002a */
[----:B------:R-:W-:Y:S01]  /*1f10*/  LOP3.LUT R40, R46, 0xf000f, RZ, 0xc0, !PT ;  /* 0x000f000f2e287812 */ /* 0x000fe200078ec0ff */
[----:B------:R-:W-:Y:S01]  /*1f20*/  HADD2.F32 R35, -RZ, R35.H1_H1 ;  /* 0x30000023ff237230 */ /* 0x000fe20000004100 */
[----:B------:R-:W-:Y:S01]  /*1f30*/  LOP3.LUT R42, R48, 0xf000f, RZ, 0xc0, !PT ;  /* 0x000f000f302a7812 */ /* 0x000fe200078ec0ff */
[--C-:B0-----:R-:W-:Y:S01]  /*1f40*/  HADD2.F32 R45, -RZ, R20.reuse.H0_H0 ;  /* 0x20000014ff2d7230 */ /* 0x101fe20000004100 */
[----:B------:R-:W-:Y:S01]  /*1f50*/  LOP3.LUT R43, R49, 0xf000f, RZ, 0xc0, !PT ;  /* 0x000f000f312b7812 */ /* 0x000fe200078ec0ff */
[----:B------:R-:W-:Y:S01]  /*1f60*/  HADD2.F32 R55, -RZ, R21.H0_H0 ;  /* 0x20000015ff377230 */ /* 0x000fe20000004100 */
[----:B------:R-:W-:Y:S01]  /*1f70*/  LOP3.LUT R41, R41, 0x64006400, RZ, 0xfc, !PT ;  /* 0x6400640029297812 */ /* 0x000fe200078efcff */
[----:B------:R-:W-:Y:S01]  /*1f80*/  FFMA.FTZ R58, R44, R35, R52 ;  /* 0x000000232c3a7223 */ /* 0x000fe20000010034 */
        /* <DEDUP_REMOVED lines=21> */
[----:B------:R-:W-:Y:S01]  /*20e0*/  LOP3.LUT R20, R49, 0xf000f0, RZ, 0xc0, !PT ;  /* 0x00f000f031147812 */ /* 0x000fe200078ec0ff */
[----:B------:R-:W-:Y:S01]  /*20f0*/  HADD2.F32 R44, -RZ, R44.H1_H1 ;  /* 0x3000002cff2c7230 */ /* 0x000fe20000004100 */
[----:B------:R-:W-:Y:S02]  /*2100*/  LOP3.LUT R21, R46, 0x64006400, RZ, 0xfc, !PT ;  /* 0x640064002e157812 */ /* 0x000fe400078efcff */
        /* <DEDUP_REMOVED lines=100> */
.L_x_2549:
[----:B------:R-:W-:Y:S05]  /*2750*/  @!P2 BRA `(.L_x_2550) ;  /* 0x0000000c001ca947 */ /* 0x000fea0003800000 */
[----:B------:R-:W2:Y:S01]  /*2760*/  LDG.E.128.CONSTANT R20, desc[UR8][R10.64] ;  /* 0x000000080a147981 */ /* 0x000ea2000c1e9d00 */
[----:B------:R-:W-:Y:S01]  /*2770*/  HADD2.F32 R67, -RZ, R25.H0_H0 ;  /* 0x20000019ff437230 */ /* 0x000fe20000004100 */
[----:B------:R-:W-:Y:S02]  /*2780*/  ISETP.NE.AND P1, PT, R12, 0x1, PT ;  /* 0x000000010c00780c */ /* 0x000fe40003f25270 */
[----:B------:R-:W0:Y:S02]  /*2790*/  LDS.64 R38, [UR4+0x10] ;  /* 0x00001004ff267984 */ /* 0x000e240008000a00 */
[----:B0-----:R-:W-:Y:S02]  /*27a0*/  HADD2.F32 R5, -RZ, R38.H0_H0 ;  /* 0x20000026ff057230 */ /* 0x001fe40000004100 */
[--C-:B------:R-:W-:Y:S02]  /*27b0*/  HADD2.F32 R42, -RZ, R39.reuse.H0_H0 ;  /* 0x20000027ff2a7230 */ /* 0x100fe40000004100 */
[----:B------:R-:W-:-:S02]  /*27c0*/  HADD2.F32 R44, -RZ, R39.H1_H1 ;  /* 0x30000027ff2c7230 */ /* 0x000fc40000004100 */
[----:B------:R-:W-:Y:S01]  /*27d0*/  HADD2.F32 R38, -RZ, R38.H1_H1 ;  /* 0x30000026ff267230 */ /* 0x000fe20000004100 */
[----:B--2---:R-:W-:Y:S02]  /*27e0*/  LOP3.LUT R0, R20, 0xf000f, RZ, 0xc0, !PT ;  /* 0x000f000f14007812 */ /* 0x004fe400078ec0ff */
[----:B------:R-:W-:Y:S02]  /*27f0*/  LOP3.LUT R2, R21, 0xf000f, RZ, 0xc0, !PT ;  /* 0x000f000f15027812 */ /* 0x000fe400078ec0ff */
[----:B------:R-:W-:Y:S02]  /*2800*/  LOP3.LUT R0, R0, 0x64006400, RZ, 0xfc, !PT ;  /* 0x6400640000007812 */ /* 0x000fe400078efcff */
[----:B------:R-:W-:Y:S02]  /*2810*/  LOP3.LUT R3, R22, 0xf000f, RZ, 0xc0, !PT ;  /* 0x000f000f16037812 */ /* 0x000fe400078ec0ff */
[----:B------:R-:W-:Y:S01]  /*2820*/  LOP3.LUT R15, R23, 0xf000f, RZ, 0xc0, !PT ;  /* 0x000f000f170f7812 */ /* 0x000fe200078ec0ff */
[----:B------:R-:W-:Y:S01]  /*2830*/  HADD2 R19, R0, -1032, -1032 ;  /* 0xe408e40800137430 */ /* 0x000fe20000000000 */
[----:B------:R-:W-:-:S02]  /*2840*/  LOP3.LUT R4, R20, 0xf000f0, RZ, 0xc0, !PT ;  /* 0x00f000f014047812 */ /* 0x000fc400078ec0ff */
[----:B------:R-:W-:Y:S02]  /*2850*/  SHF.R.U32.HI R46, RZ, 0x8, R20 ;  /* 0x00000008ff2e7819 */ /* 0x000fe40000011614 */
[----:B------:R-:W-:Y:S01]  /*2860*/  LOP3.LUT R33, R21, 0xf000f0, RZ, 0xc0, !PT ;  /* 0x00f000f015217812 */ /* 0x000fe200078ec0ff */
[--C-:B------:R-:W-:Y:S01]  /*2870*/  HADD2.F32 R0, -RZ, R19.reuse.H0_H0 ;  /* 0x20000013ff007230 */ /* 0x100fe20000004100 */
[----:B------:R-:W-:Y:S02]  /*2880*/  SHF.R.U32.HI R47, RZ, 0x8, R21 ;  /* 0x00000008ff2f7819 */ /* 0x000fe40000011615 */
        /* <DEDUP_REMOVED lines=81> */
[----:B------:R-:W-:Y:S02]  /*2da0*/  LOP3.LUT R53, R20, 0x64006400, RZ, 0xfc, !PT ;  /* 0x6400640014357812 */ /* 0x000fe400078efcff */
[----:B------:R-:W-:Y:S01]  /*2db0*/  LOP3.LUT R21, R46, 0x64006400, RZ, 0xfc, !PT ;  /* 0x640064002e157812 */ /* 0x000fe200078efcff */
[-C--:B------:R-:W-:Y:S01]  /*2dc0*/  HFMA2 R63, R51, R6.reuse.H0_H0, -72, -72 ;  /* 0xd480d480333f7431 */ /* 0x080fe20000040006 */
[----:B------:R-:W-:Y:S01]  /*2dd0*/  LOP3.LUT R49, R47, 0x64006400, RZ, 0xfc, !PT ;  /* 0x640064002f317812 */ /* 0x000fe200078efcff */
[----:B------:R-:W-:-:S02]  /*2de0*/  HFMA2 R65, R53, R6.H0_H0, -72, -72 ;  /* 0xd480d48035417431 */ /* 0x000fc40000040006 */
[----:B------:R-:W-:Y:S02]  /*2df0*/  HADD2.F32 R51, -RZ, R64.H1_H1 ;  /* 0x30000040ff337230 */ /* 0x000fe40000004100 */
[-C--:B------:R-:W-:Y:S02]  /*2e00*/  HFMA2 R61, R21, R6.reuse.H0_H0, -72, -72 ;  /* 0xd480d480153d7431 */ /* 0x080fe40000040006 */
[----:B------:R-:W-:Y:S02]  /*2e10*/  HADD2.F32 R47, -RZ, R60.H1_H1 ;  /* 0x3000003cff2f7230 */ /* 0x000fe40000004100 */
[----:B------:R-:W-:Y:S02]  /*2e20*/  HFMA2 R62, R49, R6.H0_H0, -72, -72 ;  /* 0xd480d480313e7431 */ /* 0x000fe40000040006 */
[----:B------:R-:W-:Y:S01]  /*2e30*/  FFMA.FTZ R21, R45, R52, R54 ;  /* 0x000000342d157223 */ /* 0x000fe20000010036 */
[----:B------:R-:W-:Y:S02]  /*2e40*/  HADD2.F32 R46, -RZ, R65.H0_H0 ;  /* 0x20000041ff2e7230 */ /* 0x000fe40000004100 */
[C---:B------:R-:W-:Y:S01]  /*2e50*/  FFMA.FTZ R54, R52.reuse, R44, R59 ;  /* 0x0000002c34367223 */ /* 0x040fe2000001003b */
[----:B------:R-:W-:Y:S01]  /*2e60*/  FFMA.FTZ R59, R52, R51, R56 ;  /* 0x00000033343b7223 */ /* 0x000fe20000010038 */
[----:B------:R-:W-:-:S02]  /*2e70*/  HADD2.F32 R50, -RZ, R61.H0_H0 ;  /* 0x2000003dff327230 */ /* 0x000fc40000004100 */
[----:B------:R-:W-:Y:S01]  /*2e80*/  FFMA.FTZ R53, R52, R47, R58 ;  /* 0x0000002f34357223 */ /* 0x000fe2000001003a */
[--C-:B------:R-:W-:Y:S02]  /*2e90*/  HADD2.F32 R49, -RZ, R62.reuse.H0_H0 ;  /* 0x2000003eff317230 */ /* 0x100fe40000004100 */
[C---:B------:R-:W-:Y:S01]  /*2ea0*/  FFMA.FTZ R60, R55.reuse, R46, R59 ;  /* 0x0000002e373c7223 */ /* 0x040fe2000001003b */
        /* <DEDUP_REMOVED lines=10> */
[----:B------:R-:W-:Y:S02]  /*2f50*/  HADD2.F32 R56, -RZ, R25.H1_H1 ;  /* 0x30000019ff387230 */ /* 0x000fe40000004100 */
[----:B------:R-:W-:Y:S01]  /*2f60*/  FFMA.FTZ R58, R57, R63, R58 ;  /* 0x0000003f393a7223 */ /* 0x000fe2000001003a */
[----:B------:R-:W-:-:S02]  /*2f70*/  HADD2.F32 R55, -RZ, R24.H0_H0 ;  /* 0x20000018ff377230 */ /* 0x000fc40000004100 */
[----:B------:R-:W-:Y:S01]  /*2f80*/  FFMA.FTZ R57, R57, R65, R60 ;  /* 0x0000004139397223 */ /* 0x000fe2000001003c */
[----:B------:R-:W-:Y:S02]  /*2f90*/  HADD2.F32 R54, -RZ, R24.H1_H1 ;  /* 0x30000018ff367230 */ /* 0x000fe40000004100 */
        /* <DEDUP_REMOVED lines=67> */
.L_x_2550:
[----:B------:R-:W-:Y:S01]  /*33d0*/  IMAD.WIDE R10, R7, 0x4, R10 ;  /* 0x00000004070a7825 */ /* 0x000fe200078e020a */
[----:B------:R-:W-:Y:S06]  /*33e0*/  @!P2 BRA `(.L_x_2551) ;  /* 0x0000000c001ca947 */ /* 0x000fec0003800000 */
        /* <DEDUP_REMOVED lines=199> */
.L_x_2551:
        /* <DEDUP_REMOVED lines=13> */
[C---:B--2---:R-:W-:Y:S02]  /*4130*/  LOP3.LUT R33, R21.reuse, 0xf000f0, RZ, 0xc0, !PT ;  /* 0x00f000f015217812 */ /* 0x044fe400078ec0ff */
[----:B------:R-:W-:Y:S02]  /*4140*/  SHF.R.U32.HI R46, RZ, 0x8, R21 ;  /* 0x00000008ff2e7819 */ /* 0x000fe40000011615 */
[----:B------:R-:W-:Y:S02]  /*4150*/  LOP3.LUT R21, R21, 0xf000f, RZ, 0xc0, !PT ;  /* 0x000f000f15157812 */ /* 0x000fe400078ec0ff */
[----:B------:R-:W-:Y:S02]  /*4160*/  LOP3.LUT R36, R23, 0xf000f0, RZ, 0xc0, !PT ;  /* 0x00f000f017247812 */ /* 0x000fe400078ec0ff */
[----:B------:R-:W-:-:S02]  /*4170*/  SHF.R.U32.HI R48, RZ, 0x8, R23 ;  /* 0x00000008ff307819 */ /* 0x000fc40000011617 */
[C---:B------:R-:W-:Y:S02]  /*4180*/  LOP3.LUT R4, R20.reuse, 0xf000f0, RZ, 0xc0, !PT ;  /* 0x00f000f014047812 */ /* 0x040fe400078ec0ff */
[----:B------:R-:W-:Y:S02]  /*4190*/  SHF.R.U32.HI R45, RZ, 0x8, R20 ;  /* 0x00000008ff2d7819 */ /* 0x000fe40000011614 */
[----:B------:R-:W-:Y:S02]  /*41a0*/  LOP3.LUT R23, R23, 0xf000f, RZ, 0xc0, !PT ;  /* 0x000f000f17177812 */ /* 0x000fe400078ec0ff */
        /* <DEDUP_REMOVED lines=11> */
[----:B------:R-:W-:-:S02]  /*4260*/  HADD2 R20, R20, -1032, -1032 ;  /* 0xe408e40814147430 */ /* 0x000fc40000000000 */
[--C-:B------:R-:W-:Y:S02]  /*4270*/  HADD2.F32 R2, -RZ, R21.reuse.H0_H0 ;  /* 0x20000015ff027230 */ /* 0x100fe40000004100 */
[----:B------:R-:W-:Y:S02]  /*4280*/  HADD2 R22, R22, -1032, -1032 ;  /* 0xe408e40816167430 */ /* 0x000fe40000000000 */
[----:B------:R-:W-:Y:S02]  /*4290*/  HADD2.F32 R17, -RZ, R21.H1_H1 ;  /* 0x30000015ff117230 */ /* 0x000fe40000004100 */
[----:B------:R-:W-:Y:S02]  /*42a0*/  HFMA2 R49, R23, R6.H0_H0, -72, -72 ;  /* 0xd480d48017317431 */ /* 0x000fe40000040006 */
[----:B------:R-:W-:Y:S01]  /*42b0*/  HADD2.F32 R0, -RZ, R20.H0_H0 ;  /* 0x20000014ff007230 */ /* 0x000fe20000004100 */
[----:B------:R-:W-:Y:S01]  /*42c0*/  LOP3.LUT R33, R33, 0x64006400, RZ, 0xfc, !PT ;  /* 0x6400640021217812 */ /* 0x000fe200078efcff */
[----:B------:R-:W-:-:S02]  /*42d0*/  HADD2.F32 R3, -RZ, R22.H0_H0 ;  /* 0x20000016ff037230 */ /* 0x000fc40000004100 */
[----:B------:R-:W-:Y:S01]  /*42e0*/  FFMA.FTZ R23, R5, R2, RZ ;  /* 0x0000000205177223 */ /* 0x000fe200000100ff */
[--C-:B------:R-:W-:Y:S01]  /*42f0*/  HADD2.F32 R4, -RZ, R37.reuse.H0_H0 ;  /* 0x20000025ff047230 */ /* 0x100fe20000004100 */
[----:B------:R-:W-:Y:S01]  /*4300*/  LOP3.LUT R35, R35, 0x64006400, RZ, 0xfc, !PT ;  /* 0x6400640023237812 */ /* 0x000fe200078efcff */
[----:B------:R-:W-:Y:S02]  /*4310*/  HADD2.F32 R15, -RZ, R20.H1_H1 ;  /* 0x30000014ff0f7230 */ /* 0x000fe40000004100 */
[----:B------:R-:W-:Y:S01]  /*4320*/  FFMA.FTZ R44, R38, R17, R23 ;  /* 0x00000011262c7223 */ /* 0x000fe20000010017 */
[----:B------:R-:W-:Y:S02]  /*4330*/  HADD2.F32 R20, -RZ, R22.H1_H1 ;  /* 0x30000016ff147230 */ /* 0x000fe40000004100 */
[----:B------:R-:W-:Y:S01]  /*4340*/  FFMA.FTZ R22, R0, R5, RZ ;  /* 0x0000000500167223 */ /* 0x000fe200000100ff */
[----:B------:R-:W-:Y:S02]  /*4350*/  HADD2.F32 R21, -RZ, R37.H1_H1 ;  /* 0x30000025ff157230 */ /* 0x000fe40000004100 */
        /* <DEDUP_REMOVED lines=16> */
[----:B------:R-:W-:Y:S02]  /*4460*/  HADD2.F32 R36, -RZ, R23.H0_H0 ;  /* 0x20000017ff247230 */ /* 0x000fe40000004100 */
[----:B------:R-:W-:Y:S01]  /*4470*/  FFMA.FTZ R50, R41, R37, R50 ;  /* 0x0000002529327223 */ /* 0x000fe20000010032 */
[----:B------:R-:W-:Y:S02]  /*4480*/  HADD2.F32 R5, -RZ, R49.H1_H1 ;  /* 0x30000031ff057230 */ /* 0x000fe40000004100 */
[----:B------:R-:W-:Y:S01]  /*4490*/  FFMA.FTZ R49, R40, R35, R39 ;  /* 0x0000002328317223 */ /* 0x000fe20000010027 */
[----:B------:R-:W-:-:S02]  /*44a0*/  HADD2.F32 R23, -RZ, R23.H1_H1 ;  /* 0x30000017ff177230 */ /* 0x000fc40000004100 */
[----:B------:R-:W-:Y:S01]  /*44b0*/  FFMA.FTZ R44, R41, R36, R43 ;  /* 0x00000024292c7223 */ /* 0x000fe2000001002b */
[----:B------:R-:W-:Y:S01]  /*44c0*/  LOP3.LUT R39, R45, 0xf000f, RZ, 0xc0, !PT ;  /* 0x000f000f2d277812 */ /* 0x000fe200078ec0ff */
[----:B------:R-:W-:Y:S01]  /*44d0*/  FFMA.FTZ R43, R5, R40, R42 ;  /* 0x00000028052b7223 */ /* 0x000fe2000001002a */
[C---:B------:R-:W-:Y:S01]  /*44e0*/  FFMA.FTZ R51, R40.reuse, R33, R50 ;  /* 0x0000002128337223 */ /* 0x040fe20000010032 */
[----:B------:R-:W-:Y:S01]  /*44f0*/  FFMA.FTZ R58, R40, R23, R44 ;  /* 0x00000017283a7223 */ /* 0x000fe2000001002c */
[----:B------:R-:W-:Y:S01]  /*4500*/  LOP3.LUT R42, R48, 0xf000f, RZ, 0xc0, !PT ;  /* 0x000f000f302a7812 */ /* 0x000fe200078ec0ff */
[--C-:B------:R-:W-:Y:S01]  /*4510*/  HADD2.F32 R44, -RZ, R18.reuse.H0_H0 ;  /* 0x20000012ff2c7230 */ /* 0x100fe20000004100 */
[----:B------:R-:W-:Y:S01]  /*4520*/  LOP3.LUT R39, R39, 0x64006400, RZ, 0xfc, !PT ;  /* 0x6400640027277812 */ /* 0x000fe200078efcff */
[----:B------:R-:W-:Y:S01]  /*4530*/  HADD2.F32 R50, -RZ, R18.H1_H1 ;  /* 0x30000012ff327230 */ /* 0x000fe20000004100 */
[----:B------:R-:W-:Y:S02]  /*4540*/  LOP3.LUT R40, R46, 0xf000f, RZ, 0xc0, !PT ;  /* 0x000f000f2e287812 */ /* 0x000fe400078ec0ff */
[----:B------:R-:W-:Y:S01]  /*4550*/  LOP3.LUT R41, R47, 0xf000f, RZ, 0xc0, !PT ;  /* 0x000f000f2f297812 */ /* 0x000fe200078ec0ff */
[----:B------:R-:W-:Y:S01]  /*4560*/  HADD2 R18, R39, -1032, -1032 ;  /* 0xe408e40827127430 */ /* 0x000fe20000000000 */
[----:B------:R-:W-:-:S02]  /*4570*/  LOP3.LUT R42, R42, 0x64006400, RZ, 0xfc, !PT ;  /* 0x640064002a2a7812 */ /* 0x000fc400078efcff */
        /* <DEDUP_REMOVED lines=120> */
.L_x_2552:
        /* <DEDUP_REMOVED lines=8> */
.L_x_2548:
[----:B------:R-:W0:Y:S02]  /*4d80*/  LDCU UR5, c[0x0][0x3d8] ;  /* 0x00007b00ff0577ac */ /* 0x000e240008000800 */
[----:B0-----:R-:W-:-:S04]  /*4d90*/  VIMNMX R36, PT, PT, R26, UR5, PT ;  /* 0x000000051a247c48 */ /* 0x001fc8000bfe0100 */
[----:B------:R-:W-:-:S13]  /*4da0*/  ISETP.GT.AND P0, PT, R36, R27, PT ;  /* 0x0000001b2400720c */ /* 0x000fda0003f04270 */
[----:B------:R-:W-:Y:S05]  /*4db0*/  @!P0 BRA `(.L_x_2554) ;  /* 0x0000001800848947 */ /* 0x000fea0003800000 */
[----:B------:R-:W0:Y:S02]  /*4dc0*/  LDC.64 R2, c[0x0][0x3b8] ;  /* 0x0000ee00ff027b82 */ /* 0x000e240000000a00 */
[----:B0-----:R-:W-:-:S03]  /*4dd0*/  IMAD.WIDE.U32 R2, R27, 0x4, R2 ;  /* 0x000000041b027825 */ /* 0x001fc600078e0002 */
[----:B------:R-:W-:-:S04]  /*4de0*/  IADD3 R0, P0, PT, R2, 0x2, RZ ;  /* 0x0000000202007810 */ /* 0x000fc80007f1e0ff */
[----:B------:R-:W-:-:S09]  /*4df0*/  IADD3.X R33, PT, PT, RZ, R3, RZ, P0, !PT ;  /* 0x00000003ff217210 */ /* 0x000fd200007fe4ff */
.L_x_2556:
[----:B------:R-:W-:Y:S01]  /*4e00*/  ISETP.NE.AND P0, PT, R27, R28, PT ;  /* 0x0000001c1b00720c */ /* 0x000fe20003f05270 */
[----:B-----5:R-:W5:Y:S01]  /*4e10*/  LDG.E.128.CONSTANT R16, desc[UR8][R4.64] ;  /* 0x0000000804107981 */ /* 0x020f62000c1e9d00 */
[----:B------:R-:W0:Y:S11]  /*4e20*/  LDC.64 R6, c[0x0][0x3a8] ;  /* 0x0000ea00ff067b82 */ /* 0x000e360000000a00 */
[----:B------:R-:W-:-:S02]  /*4e30*/  @!P0 LEA R10, R34, R1, 0x3 ;  /* 0x00000001220a8211 */ /* 0x000fc400078e18ff */
[----:B------:R-:W-:Y:S02]  /*4e40*/  @!P0 MOV R8, R0 ;  /* 0x0000000000088202 */ /* 0x000fe40000000f00 */
[----:B------:R-:W-:Y:S02]  /*4e50*/  @!P0 MOV R9, R33 ;  /* 0x0000002100098202 */ /* 0x000fe40000000f00 */
[----:B------:R-:W2:Y:S04]  /*4e60*/  @!P0 LDL.64 R10, [R10+0x8] ;  /* 0x000008000a0a8983 */ /* 0x000ea80000100a00 */
[----:B------:R-:W3:Y:S01]  /*4e70*/  @!P0 LDG.E.U16.CONSTANT R8, desc[UR8][R8.64] ;  /* 0x0000000808088981 */ /* 0x000ee2000c1e9500 */
[----:B0-----:R-:W-:Y:S01]  /*4e80*/  IMAD.WIDE R2, R7, 0x4, R4 ;  /* 0x0000000407027825 */ /* 0x001fe200078e0204 */
[----:B------:R-:W0:Y:S04]  /*4e90*/  S2R R21, SR_CTAID.Y ;  /* 0x0000000000157919 */ /* 0x000e280000002600 */
[----:B------:R1:W5:Y:S01]  /*4ea0*/  LDG.E.128.CONSTANT R12, desc[UR8][R2.64] ;  /* 0x00000008020c7981 */ /* 0x000362000c1e9d00 */
[----:B0-----:R-:W-:-:S05]  /*4eb0*/  IMAD R21, R21, -0x2, R6 ;  /* 0xfffffffe15157824 */ /* 0x001fca00078e0206 */
[----:B------:R-:W-:Y:S01]  /*4ec0*/  ISETP.GE.AND P1, PT, R21, 0x1, PT ;  /* 0x000000011500780c */ /* 0x000fe20003f26270 */
[----:B-1----:R-:W-:Y:S01]  /*4ed0*/  IMAD.WIDE R2, R7, 0x4, R2 ;  /* 0x0000000407027825 */ /* 0x002fe200078e0202 */
[----:B------:R-:W-:Y:S02]  /*4ee0*/  @!P0 IADD3 R6, PT, PT, R34, 0x1, RZ ;  /* 0x0000000122068810 */ /* 0x000fe40007ffe0ff */
[----:B--2---:R-:W-:Y:S02]  /*4ef0*/  @!P0 PRMT R25, R10, 0x7610, R25 ;  /* 0x000076100a198816 */ /* 0x004fe40000000019 */
[----:B------:R-:W-:Y:S02]  /*4f00*/  @!P0 PRMT R24, R11, 0x7610, R24 ;  /* 0x000076100b188816 */ /* 0x000fe40000000018 */
[----:B---3--:R-:W-:Y:S02]  /*4f10*/  @!P0 IADD3 R28, PT, PT, R8, R27, RZ ;  /* 0x0000001b081c8210 */ /* 0x008fe40007ffe0ff */
[----:B------:R-:W-:-:S02]  /*4f20*/  @!P0 PRMT R25, R25, 0x7610, R10 ;  /* 0x0000761019198816 */ /* 0x000fc4000000000a */
[----:B------:R-:W-:Y:S02]  /*4f30*/  @!P0 PRMT R24, R24, 0x7610, R11 ;  /* 0x0000761018188816 */ /* 0x000fe4000000000b */
[----:B------:R-:W-:Y:S01]  /*4f40*/  IADD3 R27, PT, PT, R27, 0x20, RZ ;  /* 0x000000201b1b7810 */ /* 0x000fe20007ffe0ff */
[----:B------:R-:W-:Y:S06]  /*4f50*/  @!P1 BRA `(.L_x_2555) ;  /* 0x0000001400f49947 */ /* 0x000fec0003800000 */
[----:B------:R-:W2:Y:S01]  /*4f60*/  LDG.E.128.CONSTANT R8, desc[UR8][R2.64] ;  /* 0x0000000802087981 */ /* 0x000ea2000c1e9d00 */
[----:B-----5:R-:W-:Y:S01]  /*4f70*/  SHF.R.U32.HI R22, RZ, 0xf, R16 ;  /* 0x0000000fff167819 */ /* 0x020fe20000011610 */
[----:B------:R-:W-:Y:S01]  /*4f80*/  HFMA2 R46, -RZ, RZ, 0, 0.125 ;  /* 0x00003000ff2e7431 */ /* 0x000fe200000001ff */
[----:B------:R-:W-:Y:S02]  /*4f90*/  SHF.R.U32.HI R23, RZ, 0xf, R17 ;  /* 0x0000000fff177819 */ /* 0x000fe40000011611 */
[----:B------:R-:W-:Y:S02]  /*4fa0*/  SHF.R.U32.HI R39, RZ, 0xf, R18 ;  /* 0x0000000fff277819 */ /* 0x000fe40000011612 */
[C---:B------:R-:W-:Y:S02]  /*4fb0*/  LOP3.LUT R20, R16.reuse, 0x380038, RZ, 0xc0, !PT ;  /* 0x0038003810147812 */ /* 0x040fe400078ec0ff */
[----:B------:R-:W-:Y:S02]  /*4fc0*/  SHF.R.U32.HI R67, RZ, 0x6, R16 ;  /* 0x00000006ff437819 */ /* 0x000fe40000011610 */
[----:B------:R-:W-:-:S02]  /*4fd0*/  LOP3.LUT R75, R16, 0x70007, RZ, 0xc0, !PT ;  /* 0x00070007104b7812 */ /* 0x000fc400078ec0ff */
        /* <DEDUP_REMOVED lines=8> */
[----:B------:R-:W-:Y:S02]  /*5060*/  SHF.R.U32.HI R41, RZ, 0xf, R19 ;  /* 0x0000000fff297819 */ /* 0x000fe40000011613 */
[----:B------:R-:W-:Y:S02]  /*5070*/  SHF.R.U32.HI R12, RZ, 0xe, R13 ;  /* 0x0000000eff0c7819 */ /* 0x000fe4000001160d */
        /* <DEDUP_REMOVED lines=9> */
[--C-:B------:R-:W-:Y:S02]  /*5110*/  SHF.R.U32.HI R45, RZ, 0xe, R15.reuse ;  /* 0x0000000eff2d7819 */ /* 0x100fe4000001160f */
[C---:B------:R-:W-:Y:S02]  /*5120*/  LOP3.LUT R43, R15.reuse, 0x380038, RZ, 0xc0, !PT ;  /* 0x003800380f2b7812 */ /* 0x040fe400078ec0ff */
[----:B------:R-:W-:Y:S02]  /*5130*/  SHF.R.U32.HI R96, RZ, 0x6, R15 ;  /* 0x00000006ff607819 */ /* 0x000fe4000001160f */
[----:B------:R-:W-:Y:S02]  /*5140*/  LOP3.LUT R92, R15, 0x70007, RZ, 0xc0, !PT ;  /* 0x000700070f5c7812 */ /* 0x000fe400078ec0ff */
[----:B------:R-:W-:-:S02]  /*5150*/  LOP3.LUT R18, R13, 0x380038, RZ, 0xc0, !PT ;  /* 0x003800380d127812 */ /* 0x000fc400078ec0ff */
[----:B------:R-:W-:Y:S02]  /*5160*/  SHF.R.U32.HI R94, RZ, 0x6, R13 ;  /* 0x00000006ff5e7819 */ /* 0x000fe4000001160d */
[----:B------:R-:W-:Y:S02]  /*5170*/  LOP3.LUT R88, R13, 0x70007, RZ, 0xc0, !PT ;  /* 0x000700070d587812 */ /* 0x000fe400078ec0ff */
[C---:B------:R-:W-:Y:S02]  /*5180*/  LOP3.LUT R19, R14.reuse, 0x380038, RZ, 0xc0, !PT ;  /* 0x003800380e137812 */ /* 0x040fe400078ec0ff */
[----:B------:R-:W-:Y:S02]  /*5190*/  SHF.R.U32.HI R95, RZ, 0x6, R14 ;  /* 0x00000006ff5f7819 */ /* 0x000fe4000001160e */
[----:B------:R-:W-:Y:S02]  /*51a0*/  LOP3.LUT R90, R14, 0x70007, RZ, 0xc0, !PT ;  /* 0x000700070e5a7812 */ /* 0x000fe400078ec0ff */
[----:B------:R-:W-:-:S02]  /*51b0*/  LOP3.LUT R17, R22, 0x20002, R17, 0xf8, !PT ;  /* 0x0002000216117812 */ /* 0x000fc400078ef811 */
[----:B------:R-:W-:Y:S02]  /*51c0*/  LOP3.LUT R14, R41, 0x10001, RZ, 0xc0, !PT ;  /* 0x00010001290e7812 */ /* 0x000fe400078ec0ff */
[----:B------:R-:W-:Y:S02]  /*51d0*/  LOP3.LUT R13, R23, 0x20002, R12, 0xf8, !PT ;  /* 0x00020002170d7812 */ /* 0x000fe400078ef80c */
[----:B------:R-:W-:Y:S02]  /*51e0*/  LOP3.LUT R41, R39, 0x20002, R40, 0xf8, !PT ;  /* 0x0002000227297812 */ /* 0x000fe400078ef828 */
[----:B------:R-:W-:Y:S02]  /*51f0*/  LOP3.LUT R19, R19, 0x64006400, RZ, 0xfc, !PT ;  /* 0x6400640013137812 */ /* 0x000fe400078efcff */
[----:B------:R-:W-:Y:S02]  /*5200*/  LOP3.LUT R65, R16, 0x64006400, RZ, 0xfc, !PT ;  /* 0x6400640010417812 */ /* 0x000fe400078efcff */
        /* <DEDUP_REMOVED lines=10> */
[----:B------:R-:W-:Y:S01]  /*52b0*/  LOP3.LUT R45, R14, 0x20002, R45, 0xf8, !PT ;  /* 0x000200020e2d7812 */ /* 0x000fe200078ef82d */
        /* <DEDUP_REMOVED lines=15> */
[----:B------:R-:W-:Y:S02]  /*53b0*/  ISETP.NE.AND P1, PT, R21, 0x1, PT ;  /* 0x000000011500780c */ /* 0x000fe40003f25270 */
[----:B--2---:R-:W-:Y:S02]  /*53c0*/  SHF.R.U32.HI R78, RZ, 0xd, R8 ;  /* 0x0000000dff4e7819 */ /* 0x004fe40000011608 */
        /* <DEDUP_REMOVED lines=8> */
[----:B------:R-:W-:Y:S02]  /*5450*/  LOP3.LUT R9, R20, 0x64006400, RZ, 0xfc, !PT ;  /* 0x6400640014097812 */ /* 0x000fe400078efcff */
[C---:B------:R-:W-:Y:S02]  /*5460*/  LOP3.LUT R12, R8.reuse, 0x380038, RZ, 0xc0, !PT ;  /* 0x00380038080c7812 */ /* 0x040fe400078ec0ff */
[----:B------:R-:W-:Y:S01]  /*5470*/  SHF.R.U32.HI R23, RZ, 0x6, R8 ;  /* 0x00000006ff177819 */ /* 0x000fe20000011608 */
[----:B------:R-:W-:Y:S01]  /*5480*/  HFMA2 R72, R9, R46.H0_H0, -132, -132 ;  /* 0xd820d82009487431 */ /* 0x000fe2000004002e */
[----:B------:R-:W-:Y:S02]  /*5490*/  LOP3.LUT R85, R8, 0x70007, RZ, 0xc0, !PT ;  /* 0x0007000708557812 */ /* 0x000fe400078ec0ff */
[----:B------:R-:W-:Y:S02]  /*54a0*/  LOP3.LUT R11, R69, 0x380038, RZ, 0xc0, !PT ;  /* 0x00380038450b7812 */ /* 0x000fe400078ec0ff */
[----:B------:R-:W-:-:S02]  /*54b0*/  SHF.R.U32.HI R82, RZ, 0xd, R10 ;  /* 0x0000000dff527819 */ /* 0x000fc4000001160a */
[C---:B------:R-:W-:Y:S02]  /*54c0*/  LOP3.LUT R39, R10.reuse, 0x380038, RZ, 0xc0, !PT ;  /* 0x003800380a277812 */ /* 0x040fe400078ec0ff */
[----:B------:R-:W-:Y:S02]  /*54d0*/  SHF.R.U32.HI R74, RZ, 0x6, R10 ;  /* 0x00000006ff4a7819 */ /* 0x000fe4000001160a */
[----:B------:R-:W-:Y:S02]  /*54e0*/  LOP3.LUT R89, R10, 0x70007, RZ, 0xc0, !PT ;  /* 0x000700070a597812 */ /* 0x000fe400078ec0ff */
[----:B------:R-:W-:Y:S02]  /*54f0*/  LOP3.LUT R8, R67, 0x380038, RZ, 0xc0, !PT ;  /* 0x0038003843087812 */ /* 0x000fe400078ec0ff */
[----:B------:R-:W-:Y:S02]  /*5500*/  LOP3.LUT R78, R17, 0x40004, R78, 0xf8, !PT ;  /* 0x00040004114e7812 */ /* 0x000fe400078ef84e */
[----:B------:R-:W-:-:S02]  /*5510*/  LOP3.LUT R10, R93, 0x380038, RZ, 0xc0, !PT ;  /* 0x003800385d0a7812 */ /* 0x000fc400078ec0ff */
        /* <DEDUP_REMOVED lines=22> */
[-C--:B------:R-:W-:Y:S01]  /*5680*/  HFMA2 R52, R9, R46.reuse.H0_H0, -132, -132 ;  /* 0xd820d82009347431 */ /* 0x080fe2000004002e */
[----:B------:R-:W-:Y:S01]  /*5690*/  LOP3.LUT R10, R69, 0x1c001c0, RZ, 0xc0, !PT ;  /* 0x01c001c0450a7812 */ /* 0x000fe200078ec0ff */
[----:B------:R-:W-:Y:S01]  /*56a0*/  HFMA2 R50, R11, R46.H0_H0, -132, -132 ;  /* 0xd820d8200b327431 */ /* 0x000fe2000004002e */
[----:B------:R-:W-:-:S02]  /*56b0*/  LOP3.LUT R9, R93, 0x1c001c0, RZ, 0xc0, !PT ;  /* 0x01c001c05d097812 */ /* 0x000fc400078ec0ff */
[----:B------:R-:W-:Y:S02]  /*56c0*/  LOP3.LUT R11, R94, 0x1c001c0, RZ, 0xc0, !PT ;  /* 0x01c001c05e0b7812 */ /* 0x000fe400078ec0ff */
[----:B------:R-:W-:Y:S02]  /*56d0*/  LOP3.LUT R82, R41, 0x40004, R82, 0xf8, !PT ;  /* 0x0004000429527812 */ /* 0x000fe400078ef852 */
        /* <DEDUP_REMOVED lines=27> */
[----:B------:R-:W-:Y:S01]  /*5890*/  LOP3.LUT R13, R95, 0x1c001c0, RZ, 0xc0, !PT ;  /* 0x01c001c05f0d7812 */ /* 0x000fe200078ec0ff */
[----:B------:R-:W-:Y:S01]  /*58a0*/  HFMA2 R58, R15, R46.H0_H0, -132, -132 ;  /* 0xd820d8200f3a7431 */ /* 0x000fe2000004002e */
[----:B------:R-:W-:-:S02]  /*58b0*/  LOP3.LUT R15, R14, 0x64006400, RZ, 0xfc, !PT ;  /* 0x640064000e0f7812 */ /* 0x000fc400078efcff */
[----:B------:R-:W-:Y:S02]  /*58c0*/  LOP3.LUT R12, R12, 0x64006400, RZ, 0xfc, !PT ;  /* 0x640064000c0c7812 */ /* 0x000fe400078efcff */
[----:B------:R-:W-:Y:S01]  /*58d0*/  LOP3.LUT R40, R13, 0x64006400, RZ, 0xfc, !PT ;  /* 0x640064000d287812 */ /* 0x000fe200078efcff */
[----:B------:R-:W-:Y:S01]  /*58e0*/  HFMA2 R46, R15, R46.H0_H0, -132, -132 ;  /* 0xd820d8200f2e7431 */ /* 0x000fe2000004002e */
[----:B------:R-:W-:Y:S02]  /*58f0*/  LOP3.LUT R13, R74, 0x1c001c0, RZ, 0xc0, !PT ;  /* 0x01c001c04a0d7812 */ /* 0x000fe400078ec0ff */
        /* <DEDUP_REMOVED lines=39> */
[----:B------:R-:W-:Y:S01]  /*5b70*/  HADD2 R69, R12, -1028, -1028 ;  /* 0xe404e4040c457430 */ /* 0x000fe20000000000 */
[----:B------:R-:W-:Y:S01]  /*5b80*/  LOP3.LUT R95, R95, 0x70007, RZ, 0xc0, !PT ;  /* 0x000700075f5f7812 */ /* 0x000fe200078ec0ff */
[----:B------:R-:W-:Y:S01]  /*5b90*/  HADD2 R67, R13, -1028, -1028 ;  /* 0xe404e4040d437430 */ /* 0x000fe20000000000 */
[----:B------:R-:W-:Y:S01]  /*5ba0*/  LOP3.LUT R96, R96, 0x70007, RZ, 0xc0, !PT ;  /* 0x0007000760607812 */ /* 0x000fe200078ec0ff */
[-C--:B------:R-:W-:Y:S02]  /*5bb0*/  HFMA2 R17, R71, R18.reuse, R15 ;  /* 0x0000001247117231 */ /* 0x080fe4000000000f */
[-C--:B------:R-:W-:Y:S01]  /*5bc0*/  HFMA2 R98, R69, R18.reuse, R97 ;  /* 0x0000001245627231 */ /* 0x080fe20000000061 */
[----:B------:R-:W0:Y:S01]  /*5bd0*/  LDS.128 R12, [UR4+0x20] ;  /* 0x00002004ff0c7984 */ /* 0x000e220008000c00 */
[----:B------:R-:W-:Y:S02]  /*5be0*/  HFMA2 R99, R67, R18, R99 ;  /* 0x0000001243637231 */ /* 0x000fe40000000063 */
[----:B------:R-:W-:-:S02]  /*5bf0*/  HFMA2 R18, R68, R19, R16 ;  /* 0x0000001344127231 */ /* 0x000fc40000000010 */
[-C--:B------:R-:W-:Y:S01]  /*5c00*/  HFMA2 R97, R66, R19.reuse, R17 ;  /* 0x0000001342617231 */ /* 0x080fe20000000011 */
[----:B------:R-:W-:Y:S01]  /*5c10*/  LOP3.LUT R16, R90, 0x64006400, RZ, 0xfc, !PT ;  /* 0x640064005a107812 */ /* 0x000fe200078efcff */
[-C--:B------:R-:W-:Y:S01]  /*5c20*/  HFMA2 R98, R64, R19.reuse, R98 ;  /* 0x0000001340627231 */ /* 0x080fe20000000062 */
[----:B------:R-:W-:Y:S01]  /*5c30*/  LOP3.LUT R17, R92, 0x64006400, RZ, 0xfc, !PT ;  /* 0x640064005c117812 */ /* 0x000fe200078efcff */
[----:B------:R-:W-:Y:S02]  /*5c40*/  HFMA2 R99, R62, R19, R99 ;  /* 0x000000133e637231 */ /* 0x000fe40000000063 */
[-C--:B-1----:R-:W-:Y:S02]  /*5c50*/  HFMA2 R18, R49, R8.reuse, R18 ;  /* 0x0000000831127231 */ /* 0x082fe40000000012 */
[----:B------:R-:W-:Y:S02]  /*5c60*/  HADD2 R92, R86, -1028, -1028 ;  /* 0xe404e404565c7430 */ /* 0x000fe40000000000 */
[----:B------:R-:W-:-:S02]  /*5c70*/  HFMA2 R98, R45, R8, R98 ;  /* 0x000000082d627231 */ /* 0x000fc40000000062 */
        /* <DEDUP_REMOVED lines=14> */
[-C--:B------:R-:W-:Y:S01]  /*5d60*/  HFMA2 R97, R63, R10.reuse, R97 ;  /* 0x0000000a3f617231 */ /* 0x080fe20000000061 */
[----:B------:R-:W1:Y:S01]  /*5d70*/  LDS.128 R16, [UR4+0x30] ;  /* 0x00003004ff107984 */ /* 0x000e620008000c00 */
        /* <DEDUP_REMOVED lines=14> */
[----:B0-----:R-:W-:-:S02]  /*5e60*/  HFMA2 R9, R57, R12, R9 ;  /* 0x0000000c39097231 */ /* 0x001fc40000000009 */
[-C--:B------:R-:W-:Y:S02]  /*5e70*/  HFMA2 R97, R55, R12.reuse, R97 ;  /* 0x0000000c37617231 */ /* 0x080fe40000000061 */
[-C--:B------:R-:W-:Y:S02]  /*5e80*/  HFMA2 R99, R53, R12.reuse, R99 ;  /* 0x0000000c35637231 */ /* 0x080fe40000000063 */
[----:B------:R-:W-:Y:S02]  /*5e90*/  HFMA2 R10, R51, R12, R10 ;  /* 0x0000000c330a7231 */ /* 0x000fe4000000000a */
        /* <DEDUP_REMOVED lines=23> */
[----:B------:R-:W-:Y:S02]  /*6010*/  HADD2 R73, R23, -1028, -1028 ;  /* 0xe404e40417497430 */ /* 0x000fe40000000000 */
[----:B------:R-:W-:Y:S02]  /*6020*/  HADD2 R93, R93, -1028, -1028 ;  /* 0xe404e4045d5d7430 */ /* 0x000fe40000000000 */
[----:B------:R-:W-:Y:S02]  /*6030*/  HFMA2 R15, R54, R15, R10 ;  /* 0x0000000f360f7231 */ /* 0x000fe4000000000a */
[----:B-1----:R-:W-:-:S02]  /*6040*/  HFMA2 R8, R73, R16, R8 ;  /* 0x0000001049087231 */ /* 0x002fc40000000008 */
[----:B------:R-:W-:Y:S01]  /*6050*/  HADD2 R95, R74, -1028, -1028 ;  /* 0xe404e4044a5f7430 */ /* 0x000fe20000000000 */
[----:B------:R-:W-:Y:S01]  /*6060*/  LOP3.LUT R74, R78, 0x64006400, RZ, 0xfc, !PT ;  /* 0x640064004e4a7812 */ /* 0x000fe200078efcff */
[----:B------:R-:W-:Y:S01]  /*6070*/  HADD2 R97, R76, -1028, -1028 ;  /* 0xe404e4044c617430 */ /* 0x000fe20000000000 */
[----:B------:R-:W-:Y:S01]  /*6080*/  LOP3.LUT R76, R80, 0x64006400, RZ, 0xfc, !PT ;  /* 0x64006400504c7812 */ /* 0x000fe200078efcff */
[-C--:B------:R-:W-:Y:S02]  /*6090*/  HFMA2 R10, R93, R16.reuse, R9 ;  /* 0x000000105d0a7231 */ /* 0x080fe40000000009 */
[-C--:B------:R-:W-:Y:S02]  /*60a0*/  HFMA2 R99, R95, R16.reuse, R99 ;  /* 0x000000105f637231 */ /* 0x080fe40000000063 */
[----:B------:R-:W-:Y:S02]  /*60b0*/  HFMA2 R23, R97, R16, R15 ;  /* 0x0000001061177231 */ /* 0x000fe4000000000f */
[----:B------:R-:W-:-:S02]  /*60c0*/  HFMA2 R9, R52, R17, R8 ;  /* 0x0000001134097231 */ /* 0x000fc40000000008 */
[-C--:B------:R-:W-:Y:S01]  /*60d0*/  HFMA2 R10, R50, R17.reuse, R10 ;  /* 0x00000011320a7231 */ /* 0x080fe2000000000a */
[----:B------:R-:W-:Y:S01]  /*60e0*/  LOP3.LUT R78, R82, 0x64006400, RZ, 0xfc, !PT ;  /* 0x64006400524e7812 */ /* 0x000fe200078efcff */
[-C--:B------:R-:W-:Y:S01]  /*60f0*/  HFMA2 R99, R48, R17.reuse, R99 ;  /* 0x0000001130637231 */ /* 0x080fe20000000063 */
[----:B------:R-:W-:Y:S01]  /*6100*/  LOP3.LUT R80, R84, 0x64006400, RZ, 0xfc, !PT ;  /* 0x6400640054507812 */ /* 0x000fe200078efcff */
[----:B------:R-:W-:Y:S02]  /*6110*/  HFMA2 R23, R46, R17, R23 ;  /* 0x000000112e177231 */ /* 0x000fe40000000017 */
        /* <DEDUP_REMOVED lines=97> */
.L_x_2555:
[----:B------:R-:W-:Y:S01]  /*6730*/  ISETP.GE.AND P1, PT, R27, R36, PT ;  /* 0x000000241b00720c */ /* 0x000fe20003f26270 */
[----:B------:R-:W-:Y:S01]  /*6740*/  UIADD3 UR4, UPT, UPT, UR4, 0x40, URZ ;  /* 0x0000004004047890 */ /* 0x000fe2000fffe0ff */
[----:B------:R-:W-:Y:S02]  /*6750*/  IADD3 R0, P2, PT, R0, 0x80, RZ ;  /* 0x0000008000007810 */ /* 0x000fe40007f5e0ff */
[----:B------:R-:W-:Y:S02]  /*6760*/  MOV R8, R4 ;  /* 0x0000000400087202 */ /* 0x000fe40000000f00 */
[----:B------:R-:W-:Y:S01]  /*6770*/  MOV R9, R5 ;  /* 0x0000000500097202 */ /* 0x000fe20000000f00 */
[----:B------:R-:W-:Y:S01]  /*6780*/  IMAD.WIDE R4, R7, 0x4, R2 ;  /* 0x0000000407047825 */ /* 0x000fe200078e0202 */
[----:B------:R-:W-:Y:S02]  /*6790*/  @!P0 MOV R34, R6 ;  /* 0x0000000600228202 */ /* 0x000fe40000000f00 */
[----:B------:R-:W-:-:S03]  /*67a0*/  IADD3.X R33, PT, PT, RZ, R33, RZ, P2, !PT ;  /* 0x00000021ff217210 */ /* 0x000fc600017fe4ff */
[----:B------:R-:W-:Y:S05]  /*67b0*/  @!P1 BRA `(.L_x_2556) ;  /* 0xffffffe400909947 */ /* 0x000fea000383ffff */
[----:B------:R-:W-:-:S07]  /*67c0*/  IMAD.WIDE R4, R7, 0xc, R8 ;  /* 0x0000000c07047825 */ /* 0x000fce00078e0208 */
.L_x_2554:
[----:B------:R-:W0:Y:S02]  /*67d0*/  LDCU UR5, c[0x0][0x3dc] ;  /* 0x00007b80ff0577ac */ /* 0x000e240008000800 */
[----:B0-----:R-:W-:-:S04]  /*67e0*/  VIMNMX R26, PT, PT, R26, UR5, PT ;  /* 0x000000051a1a7c48 */ /* 0x001fc8000bfe0100 */
[----:B------:R-:W-:-:S13]  /*67f0*/  ISETP.GT.AND P0, PT, R26, R27, PT ;  /* 0x0000001b1a00720c */ /* 0x000fda0003f04270 */
[----:B------:R-:W-:Y:S05]  /*6800*/  @!P0 BRA `(.L_x_2557) ;  /* 0x0000000c00788947 */ /* 0x000fea0003800000 */
[----:B------:R-:W0:Y:S01]  /*6810*/  LDC.64 R2, c[0x0][0x3b8] ;  /* 0x0000ee00ff027b82 */ /* 0x000e220000000a00 */
[----:B------:R-:W1:Y:S01]  /*6820*/  LDCU UR6, c[0x0][0x3a8] ;  /* 0x00007500ff0677ac */ /* 0x000e620008000800 */
[----:B------:R-:W-:Y:S01]  /*6830*/  UIADD3 UR4, UPT, UPT, UR4, 0x80, URZ ;  /* 0x0000008004047890 */ /* 0x000fe2000fffe0ff */
[----:B0-----:R-:W-:-:S03]  /*6840*/  IMAD.WIDE.U32 R2, R27, 0x4, R2 ;  /* 0x000000041b027825 */ /* 0x001fc600078e0002 */
[----:B------:R-:W-:-:S04]  /*6850*/  IADD3 R0, P0, PT, R2, 0x2, RZ ;  /* 0x0000000202007810 */ /* 0x000fc80007f1e0ff */
[----:B-1----:R-:W-:-:S09]  /*6860*/  IADD3.X R3, PT, PT, RZ, R3, RZ, P0, !PT ;  /* 0x00000003ff037210 */ /* 0x002fd200007fe4ff */
.L_x_2559:
[----:B------:R-:W-:Y:S01]  /*6870*/  ISETP.NE.AND P0, PT, R27, R28, PT ;  /* 0x0000001c1b00720c */ /* 0x000fe20003f05270 */
[----:B------:R-:W0:Y:S08]  /*6880*/  S2UR UR5, SR_CTAID.Y ;  /* 0x00000000000579c3 */ /* 0x000e300000002600 */
[----:B------:R-:W1:Y:S04]  /*6890*/  LDC R7, c[0x0][0x3ac] ;  /* 0x0000eb00ff077b82 */ /* 0x000e680000000800 */
[----:B------:R-:W-:-:S02]  /*68a0*/  @!P0 LEA R8, R34, R1, 0x3 ;  /* 0x0000000122088211 */ /* 0x000fc400078e18ff */
[----:B------:R-:W-:-:S04]  /*68b0*/  @!P0 MOV R2, R0 ;  /* 0x0000000000028202 */ /* 0x000fc80000000f00 */
[----:B------:R-:W2:Y:S04]  /*68c0*/  @!P0 LDL.64 R8, [R8+0x8] ;  /* 0x0000080008088983 */ /* 0x000ea80000100a00 */
[----:B------:R-:W3:Y:S01]  /*68d0*/  @!P0 LDG.E.U16.CONSTANT R2, desc[UR8][R2.64] ;  /* 0x0000000802028981 */ /* 0x000ee2000c1e9500 */
[----:B------:R-:W-:Y:S01]  /*68e0*/  IADD3 R0, P2, PT, R0, 0x40, RZ ;  /* 0x0000004000007810 */ /* 0x000fe20007f5e0ff */
[----:B0-----:R-:W-:-:S04]  /*68f0*/  UIMAD UR5, UR5, -0x2, UR6 ;  /* 0xfffffffe050578a4 */ /* 0x001fc8000f8e0206 */
[----:B------:R-:W-:Y:S01]  /*6900*/  UISETP.GE.AND UP0, UPT, UR5, 0x1, UPT ;  /* 0x000000010500788c */ /* 0x000fe2000bf06270 */
[----:B--2---:R-:W-:Y:S02]  /*6910*/  @!P0 PRMT R25, R8, 0x7610, R25 ;  /* 0x0000761008198816 */ /* 0x004fe40000000019 */
[----:B------:R-:W-:Y:S02]  /*6920*/  @!P0 PRMT R24, R9, 0x7610, R24 ;  /* 0x0000761009188816 */ /* 0x000fe40000000018 */
[----:B---3--:R-:W-:Y:S02]  /*6930*/  @!P0 IADD3 R28, PT, PT, R2, R27, RZ ;  /* 0x0000001b021c8210 */ /* 0x008fe40007ffe0ff */
[----:B------:R-:W-:Y:S02]  /*6940*/  @!P0 PRMT R25, R25, 0x7610, R8 ;  /* 0x0000761019198816 */ /* 0x000fe40000000008 */
[----:B------:R-:W-:Y:S02]  /*6950*/  @!P0 IADD3 R2, PT, PT, R34, 0x1, RZ ;  /* 0x0000000122028810 */ /* 0x000fe40007ffe0ff */
[----:B------:R-:W-:-:S02]  /*6960*/  IADD3 R27, PT, PT, R27, 0x10, RZ ;  /* 0x000000101b1b7810 */ /* 0x000fc40007ffe0ff */
[----:B------:R-:W-:Y:S01]  /*6970*/  @!P0 PRMT R24, R24, 0x7610, R9 ;  /* 0x0000761018188816 */ /* 0x000fe20000000009 */
[----:B-1----:R-:W-:Y:S06]  /*6980*/  BRA.U !UP0, `(.L_x_2558) ;  /* 0x0000000d08007547 */ /* 0x002fec000b800000 */
        /* <DEDUP_REMOVED lines=71> */
[----:B------:R-:W-:Y:S01]  /*6e00*/  LOP3.LUT R54, R52, 0x64006400, RZ, 0xfc, !PT ;  /* 0x6400640034367812 */ /* 0x000fe200078efcff */
[----:B------:R-:W-:Y:S01]  /*6e10*/  HFMA2 R45, R45, R47.H0_H0, -66, -66 ;  /* 0xd420d4202d2d7431 */ /* 0x000fe2000004002f */
[----:B------:R-:W-:-:S02]  /*6e20*/  LOP3.LUT R53, R51, 0x64006400, RZ, 0xfc, !PT ;  /* 0x6400640033357812 */ /* 0x000fc400078efcff */
[----:B------:R-:W-:Y:S02]  /*6e30*/  LOP3.LUT R48, R42, 0xc000c0, RZ, 0xc0, !PT ;  /* 0x00c000c02a307812 */ /* 0x000fe400078ec0ff */
[----:B------:R-:W-:Y:S01]  /*6e40*/  LOP3.LUT R57, R55, 0x64006400, RZ, 0xfc, !PT ;  /* 0x6400640037397812 */ /* 0x000fe200078efcff */
[----:B------:R-:W-:Y:S01]  /*6e50*/  HADD2 R61, R53, -1026, -1026 ;  /* 0xe402e402353d7430 */ /* 0x000fe20000000000 */
        /* <DEDUP_REMOVED lines=9> */
[----:B------:R-:W-:-:S02]  /*6ef0*/  LOP3.LUT R56, R56, 0x64006400, RZ, 0xfc, !PT ;  /* 0x6400640038387812 */ /* 0x000fc400078efcff */
[----:B------:R-:W-:Y:S01]  /*6f00*/  LOP3.LUT R50, R51, 0x64006400, RZ, 0xfc, !PT ;  /* 0x6400640033327812 */ /* 0x000fe200078efcff */
[-C--:B------:R-:W-:Y:S01]  /*6f10*/  HFMA2 R52, R52, R59.reuse.H1_H1, -18, -18 ;  /* 0xcc80cc8034347431 */ /* 0x080fe2000006003b */
[----:B------:R-:W-:Y:S01]  /*6f20*/  LOP3.LUT R54, R55, 0x64006400, RZ, 0xfc, !PT ;  /* 0x6400640037367812 */ /* 0x000fe200078efcff */
[----:B------:R-:W-:Y:S01]  /*6f30*/  HADD2 R55, R47, -1026, -1026 ;  /* 0xe402e4022f377430 */ /* 0x000fe20000000000 */
[----:B------:R-:W-:Y:S01]  /*6f40*/  LOP3.LUT R51, R58, 0x64006400, RZ, 0xfc, !PT ;  /* 0x640064003a337812 */ /* 0x000fe200078efcff */
[-C--:B------:R-:W-:Y:S01]  /*6f50*/  HFMA2 R58, R56, R59.reuse.H1_H1, -18, -18 ;  /* 0xcc80cc80383a7431 */ /* 0x080fe2000006003b */
[----:B------:R-:W-:Y:S01]  /*6f60*/  LOP3.LUT R42, R42, 0x30003, RZ, 0xc0, !PT ;  /* 0x000300032a2a7812 */ /* 0x000fe200078ec0ff */
[-C--:B------:R-:W-:Y:S02]  /*6f70*/  HFMA2 R50, R50, R59.reuse.H1_H1, -18, -18 ;  /* 0xcc80cc8032327431 */ /* 0x080fe4000006003b */
[----:B0-----:R-:W-:Y:S02]  /*6f80*/  HFMA2 R47, R55, R8, RZ ;  /* 0x00000008372f7231 */ /* 0x001fe400000000ff */
[-C--:B------:R-:W-:Y:S01]  /*6f90*/  HFMA2 R54, R54, R59.reuse.H1_H1, -18, -18 ;  /* 0xcc80cc8036367431 */ /* 0x080fe2000006003b */
[----:B------:R-:W-:Y:S01]  /*6fa0*/  LOP3.LUT R41, R41, 0x30003, RZ, 0xc0, !PT ;  /* 0x0003000329297812 */ /* 0x000fe200078ec0ff */
[----:B------:R-:W-:-:S02]  /*6fb0*/  HFMA2 R56, R51, R59.H1_H1, -18, -18 ;  /* 0xcc80cc8033387431 */ /* 0x000fc4000006003b */
[-C--:B------:R-:W-:Y:S02]  /*6fc0*/  HFMA2 R51, R61, R8.reuse, RZ ;  /* 0x000000083d337231 */ /* 0x080fe400000000ff */
[----:B------:R-:W-:Y:S02]  /*6fd0*/  HADD2 R59, R49, -1026, -1026 ;  /* 0xe402e402313b7430 */ /* 0x000fe40000000000 */
[-C--:B------:R-:W-:Y:S01]  /*6fe0*/  HFMA2 R47, R6, R9.reuse, R47 ;  /* 0x00000009062f7231 */ /* 0x080fe2000000002f */
[----:B------:R-:W-:Y:S01]  /*6ff0*/  LOP3.LUT R35, R35, 0x30003, RZ, 0xc0, !PT ;  /* 0x0003000323237812 */ /* 0x000fe200078ec0ff */
[-C--:B------:R-:W-:Y:S02]  /*7000*/  HFMA2 R51, R18, R9.reuse, R51 ;  /* 0x0000000912337231 */ /* 0x080fe40000000033 */
[-C--:B------:R-:W-:Y:S01]  /*7010*/  HFMA2 R49, R59, R8.reuse, RZ.H0_H0 ;  /* 0x000000083b317231 */ /* 0x080fe200000400ff */
[----:B------:R-:W-:Y:S01]  /*7020*/  LOP3.LUT R39, R39, 0x30003, RZ, 0xc0, !PT ;  /* 0x0003000327277812 */ /* 0x000fe200078ec0ff */
[----:B------:R-:W-:Y:S01]  /*7030*/  HFMA2 R8, R57, R8, RZ.H0_H0 ;  /* 0x0000000839087231 */ /* 0x000fe200000400ff */
[----:B------:R-:W-:Y:S01]  /*7040*/  LOP3.LUT R42, R42, 0x64006400, RZ, 0xfc, !PT ;  /* 0x640064002a2a7812 */ /* 0x000fe200078efcff */
[-C--:B------:R-:W-:Y:S01]  /*7050*/  HFMA2 R49, R16, R9.reuse, R49 ;  /* 0x0000000910317231 */ /* 0x080fe20000000031 */
[----:B------:R-:W-:Y:S01]  /*7060*/  LOP3.LUT R41, R41, 0x64006400, RZ, 0xfc, !PT ;  /* 0x6400640029297812 */ /* 0x000fe200078efcff */
[----:B------:R-:W-:-:S02]  /*7070*/  HFMA2 R8, R20, R9, R8 ;  /* 0x0000000914087231 */ /* 0x000fc40000000008 */
[-C--:B------:R-:W-:Y:S02]  /*7080*/  HFMA2 R47, R17, R10.reuse, R47 ;  /* 0x0000000a112f7231 */ /* 0x080fe4000000002f */
[-C--:B------:R-:W-:Y:S01]  /*7090*/  HFMA2 R49, R19, R10.reuse, R49 ;  /* 0x0000000a13317231 */ /* 0x080fe20000000031 */
[----:B------:R-:W-:Y:S01]  /*70a0*/  LOP3.LUT R35, R35, 0x64006400, RZ, 0xfc, !PT ;  /* 0x6400640023237812 */ /* 0x000fe200078efcff */
[-C--:B------:R-:W-:Y:S01]  /*70b0*/  HFMA2 R51, R21, R10.reuse, R51 ;  /* 0x0000000a15337231 */ /* 0x080fe20000000033 */
[----:B------:R-:W-:Y:S01]  /*70c0*/  LOP3.LUT R39, R39, 0x64006400, RZ, 0xfc, !PT ;  /* 0x6400640027277812 */ /* 0x000fe200078efcff */
[----:B------:R-:W-:Y:S02]  /*70d0*/  HFMA2 R8, R23, R10, R8 ;  /* 0x0000000a17087231 */ /* 0x000fe40000000008 */
[----:B------:R-:W-:Y:S02]  /*70e0*/  HFMA2 R47, R44, R11, R47 ;  /* 0x0000000b2c2f7231 */ /* 0x000fe4000000002f */
[----:B------:R-:W-:-:S02]  /*70f0*/  HADD2 R53, R42, -1026, -1026 ;  /* 0xe402e4022a357430 */ /* 0x000fc40000000000 */
[-C--:B------:R-:W-:Y:S02]  /*7100*/  HFMA2 R51, R48, R11.reuse, R51 ;  /* 0x0000000b30337231 */ /* 0x080fe40000000033 */
[-C--:B------:R-:W-:Y:S02]  /*7110*/  HFMA2 R49, R46, R11.reuse, R49 ;  /* 0x0000000b2e317231 */ /* 0x080fe40000000031 */
        /* <DEDUP_REMOVED lines=71> */
.L_x_2558:
[----:B------:R-:W-:Y:S01]  /*7590*/  ISETP.GE.AND P1, PT, R27, R26, PT ;  /* 0x0000001a1b00720c */ /* 0x000fe20003f26270 */
[----:B------:R-:W-:Y:S01]  /*75a0*/  UIADD3 UR4, UPT, UPT, UR4, 0x20, URZ ;  /* 0x0000002004047890 */ /* 0x000fe2000fffe0ff */
[----:B------:R-:W-:Y:S01]  /*75b0*/  @!P0 MOV R34, R2 ;  /* 0x0000000200228202 */ /* 0x000fe20000000f00 */
[----:B------:R-:W-:Y:S01]  /*75c0*/  IMAD.WIDE R4, R7, 0x4, R4 ;  /* 0x0000000407047825 */ /* 0x000fe200078e0204 */
[----:B------:R-:W-:-:S09]  /*75d0*/  IADD3.X R3, PT, PT, RZ, R3, RZ, P2, !PT ;  /* 0x00000003ff037210 */ /* 0x000fd200017fe4ff */
[----:B------:R-:W-:Y:S05]  /*75e0*/  @!P1 BRA `(.L_x_2559) ;  /* 0xfffffff000a09947 */ /* 0x000fea000383ffff */
.L_x_2557:
        /* <DEDUP_REMOVED lines=20> */
.L_x_2563:
[----:B------:R-:W0:Y:S02]  /*7730*/  LDS R2, [R0] ;  /* 0x0000000000027984 */ /* 0x000e240000000800 */
[----:B0-----:R-:W-:-:S05]  /*7740*/  HADD2 R3, R2, R32 ;  /* 0x0000002002037230 */ /* 0x001fca0000000000 */
[----:B------:R-:W0:Y:S02]  /*7750*/  ATOMS.CAST.SPIN P0, [R0], R2, R3 ;  /* 0x000000020000758d */ /* 0x000e240001800003 */
[----:B0-----:R-:W-:Y:S05]  /*7760*/  @!P0 BRA `(.L_x_2563) ;  /* 0xfffffffc00f08947 */ /* 0x001fea000383ffff */
[----:B------:R-:W-:Y:S05]  /*7770*/  BRA `(.L_x_2561) ;  /* 0x00000000000c7947 */ /* 0x000fea0003800000 */
.L_x_2562:
[----:B------:R-:W2:Y:S02]  /*7780*/  LD.E R0, desc[UR8][R4.64] ;  /* 0x0000000804007980 */ /* 0x000ea4000c101900 */
[----:B--2---:R-:W-:-:S05]  /*7790*/  IADD3 R3, PT, PT, R32, R0, RZ ;  /* 0x0000000020037210 */ /* 0x004fca0007ffe0ff */
[----:B------:R0:W-:Y:S02]  /*77a0*/  ST.E desc[UR8][R4.64], R3 ;  /* 0x0000000304007985 */ /* 0x0001e4000c101908 */
.L_x_2561:
[----:B------:R-:W-:Y:S05]  /*77b0*/  BSYNC.RECONVERGENT B0 ;  /* 0x0000000000007941 */ /* 0x000fea0003800200 */
.L_x_2560:
[----:B------:R1:W-:Y:S01]  /*77c0*/  ATOM.E.ADD.F16x2.RN.STRONG.GPU P0, RZ, desc[UR8][R4.64+0x4], R31 ;  /* 0x8000041f04ff79a2 */ /* 0x0003e2000c10e108 */
[----:B------:R-:W-:Y:S04]  /*77d0*/  BSSY.RECONVERGENT B0, `(.L_x_2564) ;  /* 0x000000e000007945 */ /* 0x000fe80003800200 */
[----:B-1----:R-:W-:Y:S05]  /*77e0*/  @P0 BRA `(.L_x_2565) ;  /* 0x0000000000300947 */ /* 0x002fea0003800000 */
[----:B------:R-:W1:Y:S02]  /*77f0*/  QSPC.E.S P0, RZ, [R4+0x4] ;  /* 0x0000040004ff73aa */ /* 0x000e640000000500 */
[----:B-1----:R-:W-:Y:S05]  /*7800*/  @!P0 BRA `(.L_x_2566) ;  /* 0x00000000001c8947 */ /* 0x002fea0003800000 */
[----:B------:R-:W-:-:S04]  /*7810*/  MOV R2, R4 ;  /* 0x0000000400027202 */ /* 0x000fc80000000f00 */
[----:B------:R-:W-:-:S07]  /*7820*/  MOV R0, R2 ;  /* 0x0000000200007202 */ /* 0x000fce0000000f00 */
.L_x_2567:
[----:B------:R-:W0:Y:S02]  /*7830*/  LDS R2, [R0+0x4] ;  /* 0x0000040000027984 */ /* 0x000e240000000800 */
[----:B0-----:R-:W-:-:S05]  /*7840*/  HFMA2 R3, R2, 1, 1, R31 ;  /* 0x3c003c0002037831 */ /* 0x001fca000000001f */
[----:B------:R-:W0:Y:S02]  /*7850*/  ATOMS.CAST.SPIN P0, [R0+0x4], R2, R3 ;  /* 0x000004020000758d */ /* 0x000e240001800003 */
[----:B0-----:R-:W-:Y:S05]  /*7860*/  @!P0 BRA `(.L_x_2567) ;  /* 0xfffffffc00f08947 */ /* 0x001fea000383ffff */
[----:B------:R-:W-:Y:S05]  /*7870*/  BRA `(.L_x_2565) ;  /* 0x00000000000c7947 */ /* 0x000fea0003800000 */
.L_x_2566:
[----:B------:R-:W0:Y:S02]  /*7880*/  LD.E R0, desc[UR8][R4.64+0x4] ;  /* 0x0000040804007980 */ /* 0x000e24000c101900 */
[----:B0-----:R-:W-:-:S05]  /*7890*/  IADD3 R3, PT, PT, R31, R0, RZ ;  /* 0x000000001f037210 */ /* 0x001fca0007ffe0ff */
[----:B------:R1:W-:Y:S02]  /*78a0*/  ST.E desc[UR8][R4.64+0x4], R3 ;  /* 0x0000040304007985 */ /* 0x0003e4000c101908 */
.L_x_2565:
[----:B------:R-:W-:Y:S05]  /*78b0*/  BSYNC.RECONVERGENT B0 ;  /* 0x0000000000007941 */ /* 0x000fea0003800200 */
.L_x_2564:
        /* <DEDUP_REMOVED lines=10> */
.L_x_2571:
[----:B------:R-:W0:Y:S02]  /*7960*/  LDS R2, [R0] ;  /* 0x0000000000027984 */ /* 0x000e240000000800 */
[----:B0-----:R-:W-:-:S05]  /*7970*/  HADD2 R3, R2, R30 ;  /* 0x0000001e02037230 */ /* 0x001fca0000000000 */
[----:B------:R-:W0:Y:S02]  /*7980*/  ATOMS.CAST.SPIN P0, [R0], R2, R3 ;  /* 0x000000020000758d */ /* 0x000e240001800003 */
[----:B0-----:R-:W-:Y:S05]  /*7990*/  @!P0 BRA `(.L_x_2571) ;  /* 0xfffffffc00f08947 */ /* 0x001fea000383ffff */
[----:B------:R-:W-:Y:S05]  /*79a0*/  BRA `(.L_x_2569) ;  /* 0x00000000000c7947 */ /* 0x000fea0003800000 */
.L_x_2570:
[----:B------:R-:W2:Y:S02]  /*79b0*/  LD.E R0, desc[UR8][R4.64] ;  /* 0x0000000804007980 */ /* 0x000ea4000c101900 */
[----:B--2---:R-:W-:-:S05]  /*79c0*/  IADD3 R3, PT, PT, R30, R0, RZ ;  /* 0x000000001e037210 */ /* 0x004fca0007ffe0ff */
[----:B------:R0:W-:Y:S02]  /*79d0*/  ST.E desc[UR8][R4.64], R3 ;  /* 0x0000000304007985 */ /* 0x0001e4000c101908 */
.L_x_2569:
[----:B------:R-:W-:Y:S05]  /*79e0*/  BSYNC.RECONVERGENT B0 ;  /* 0x0000000000007941 */ /* 0x000fea0003800200 */
.L_x_2568:
[----:B------:R1:W-:Y:S02]  /*79f0*/  ATOM.E.ADD.F16x2.RN.STRONG.GPU P0, RZ, desc[UR8][R4.64+0x4], R29 ;  /* 0x8000041d04ff79a2 */ /* 0x0003e4000c10e108 */
[----:B-1----:R-:W-:Y:S05]  /*7a00*/  @P0 EXIT ;  /* 0x000000000000094d */ /* 0x002fea0003800000 */
[----:B------:R-:W1:Y:S02]  /*7a10*/  QSPC.E.S P0, RZ, [R4+0x4] ;  /* 0x0000040004ff73aa */ /* 0x000e640000000500 */
[----:B-1----:R-:W-:Y:S05]  /*7a20*/  @!P0 BRA `(.L_x_2572) ;  /* 0x00000000001c8947 */ /* 0x002fea0003800000 */
[----:B------:R-:W-:-:S04]  /*7a30*/  MOV R2, R4 ;  /* 0x0000000400027202 */ /* 0x000fc80000000f00 */
[----:B------:R-:W-:-:S07]  /*7a40*/  MOV R0, R2 ;  /* 0x0000000200007202 */ /* 0x000fce0000000f00 */
.L_x_2573:
[----:B------:R-:W0:Y:S02]  /*7a50*/  LDS R2, [R0+0x4] ;  /* 0x0000040000027984 */ /* 0x000e240000000800 */
[----:B0-----:R-:W-:-:S05]  /*7a60*/  HFMA2 R3, R2, 1, 1, R29 ;  /* 0x3c003c0002037831 */ /* 0x001fca000000001d */
[----:B------:R-:W0:Y:S02]  /*7a70*/  ATOMS.CAST.SPIN P0, [R0+0x4], R2, R3 ;  /* 0x000004020000758d */ /* 0x000e240001800003 */
[----:B0-----:R-:W-:Y:S05]  /*7a80*/  @!P0 BRA `(.L_x_2573) ;  /* 0xfffffffc00f08947 */ /* 0x001fea000383ffff */
[----:B------:R-:W-:Y:S05]  /*7a90*/  EXIT ;  /* 0x000000000000794d */ /* 0x000fea0003800000 */
.L_x_2572:
[----:B------:R-:W0:Y:S02]  /*7aa0*/  LD.E R0, desc[UR8][R4.64+0x4] ;  /* 0x0000040804007980 */ /* 0x000e24000c101900 */
[----:B0-----:R-:W-:-:S05]  /*7ab0*/  IADD3 R3, PT, PT, R29, R0, RZ ;  /* 0x000000001d037210 */ /* 0x001fca0007ffe0ff */
[----:B------:R-:W-:Y:S01]  /*7ac0*/  ST.E desc[UR8][R4.64+0x4], R3 ;  /* 0x0000040304007985 */ /* 0x000fe2000c101908 */
[----:B------:R-:W-:Y:S05]  /*7ad0*/  EXIT ;  /* 0x000000000000794d */ /* 0x000fea0003800000 */
.L_x_2574:
        /* <DEDUP_REMOVED lines=10> */
.L_x_3610:


//--------------------- .text._Z23gemm_half_q_half_kernelILi2ELi4ELb0ELb0ELi64EEvPK6__halfPKjS4_S2_PS0_iiiiPKtS7_iiiiiibS2_i --------------------------
	.section	.text._Z23gemm_half_q_half_kernelILi2ELi4ELb0ELb0ELi64EEvPK6__halfPKjS4_S2_PS0_iiiiPKtS7_iiiiiibS2_i,"ax",@progbits
	.align	128
        .global         _Z23gemm_half_q_half_kernelILi2ELi4ELb0ELb0ELi64EEvPK6__halfPKjS4_S2_PS0_iiiiPKtS7_iiiiiibS2_i
        .type           _Z23gemm_half_q_half_kernelILi2ELi4ELb0ELb0ELi64EEvPK6__halfPKjS4_S2_PS0_iiiiPKtS7_iiiiiibS2_i,@function
        .size           _Z23gemm_half_q_half_kernelILi2ELi4ELb0ELb0ELi64EEvPK6__halfPKjS4_S2_PS0_iiiiPKtS7_iiiiiibS2_i,(.L_x_3611 - _Z23gemm_half_q_half_kernelILi2ELi4ELb0ELb0ELi64EEvPK6__halfPKjS4_S2_PS0_iiiiPKtS7_iiiiiibS2_i)
        .other          _Z23gemm_half_q_half_kernelILi2ELi4ELb0ELb0ELi64EEvPK6__halfPKjS4_S2_PS0_iiiiPKtS7_iiiiiibS2_i,@"STO_CUDA_ENTRY STV_DEFAULT"
_Z23gemm_half_q_half_kernelILi2ELi4ELb0ELb0ELi64EEvPK6__halfPKjS4_S2_PS0_iiiiPKtS7_iiiiiibS2_i:
.text._Z23gemm_half_q_half_kernelILi2ELi4ELb0ELb0ELi64EEvPK6__halfPKjS4_S2_PS0_iiiiPKtS7_iiiiiibS2_i:
[----:B------:R-:W0:Y:S01]  /*0000*/  LDC R1, c[0x0][0x37c] ;  /* 0x0000df00ff017b82 */ /* 0x000e220000000800 */
[----:B------:R-:W1:Y:S07]  /*0010*/  S2R R4, SR_CTAID.Z ;  /* 0x0000000000047919 */ /* 0x000e6e0000002700 */
[----:B------:R-:W2:Y:S01]  /*0020*/  S2UR UR7, SR_CTAID.Y ;  /* 0x00000000000779c3 */ /* 0x000ea20000002600 */
[----:B------:R-:W2:Y:S01]  /*0030*/  LDCU UR5, c[0x0][0x3a8] ;  /* 0x00007500ff0577ac */ /* 0x000ea20008000800 */
[----:B------:R-:W-:Y:S01]  /*0040*/  BSSY.RECONVERGENT B0, `(.L_x_2575) ;  /* 0x00000c4000007945 */ /* 0x000fe20003800200 */
[----:B------:R-:W3:Y:S01]  /*0050*/  S2R R2, SR_TID.X ;  /* 0x0000000000027919 */ /* 0x000ee20000002100 */
[----:B0-----:R-:W-:Y:S01]  /*0060*/  VIADD R1, R1, 0xfffffff0 ;  /* 0xfffffff001017836 */ /* 0x001fe20000000000 */
[----:B------:R-:W0:Y:S03]  /*0070*/  LDCU.64 UR8, c[0x0][0x358] ;  /* 0x00006b00ff0877ac */ /* 0x000e260008000a00 */
[----:B------:R-:W4:Y:S08]  /*0080*/  LDC R0, c[0x0][0x3b0] ;  /* 0x0000ec00ff007b82 */ /* 0x000f300000000800 */
[----:B------:R-:W5:Y:S01]  /*0090*/  S2UR UR4, SR_CTAID.X ;  /* 0x00000000000479c3 */ /* 0x000f620000002500 */
[----:B--2---:R-:W-:-:S06]  /*00a0*/  UIMAD UR5, UR7, -0x2, UR5 ;  /* 0xfffffffe070578a4 */ /* 0x004fcc000f8e0205 */
[----:B------:R-:W-:Y:S02]  /*00b0*/  IMAD.U32 R26, RZ, RZ, UR5 ;  /* 0x00000005ff1a7e24 */ /* 0x000fe4000f8e00ff */
[----:B-1----:R-:W-:-:S03]  /*00c0*/  IMAD.SHL.U32 R21, R4, 0x40, RZ ;  /* 0x0000004004157824 */ /* 0x002fc600078e00ff */
[C---:B------:R-:W-:Y:S01]  /*00d0*/  ISETP.GE.AND P0, PT, R26.reuse, 0x1, PT ;  /* 0x000000011a00780c */ /* 0x040fe20003f06270 */
[C---:B---3--:R-:W-:Y:S01]  /*00e0*/  IMAD.IADD R3, R21.reuse, 0x1, R2 ;  /* 0x0000000115037824 */ /* 0x048fe200078e0202 */
[----:B----4-:R-:W-:Y:S02]  /*00f0*/  VIADDMNMX R30, R21, 0x40, R0, PT ;  /* 0x00000040151e7846 */ /* 0x010fe40003800100 */
[----:B------:R-:W-:Y:S01]  /*0100*/  VIMNMX R19, PT, PT, R26, 0x2, PT ;  /* 0x000000021a137848 */ /* 0x000fe20003fe0100 */
[----:B-----5:R-:W-:Y:S01]  /*0110*/  USHF.L.U32 UR4, UR4, 0x8, URZ ;  /* 0x0000000804047899 */ /* 0x020fe200080006ff */
[----:B------:R-:W-:-:S05]  /*0120*/  ISETP.GE.OR P0, PT, R3, R30, !P0 ;  /* 0x0000001e0300720c */ /* 0x000fca0004706670 */
[----:B------:R-:W-:-:S08]  /*0130*/  LEA R6, R2, UR4, 0x2 ;  /* 0x0000000402067c11 */ /* 0x000fd0000f8e10ff */
        /* <DEDUP_REMOVED lines=31> */
.L_x_2580:
[----:B------:R-:W-:Y:S01]  /*0330*/  IADD3 R9, P1, PT, R3, R5, RZ ;  /* 0x0000000503097210 */ /* 0x000fe20007f3e0ff */
[----:B------:R-:W-:-:S03]  /*0340*/  IMAD.IADD R10, R5, 0x1, R0 ;  /* 0x00000001050a7824 */ /* 0x000fc600078e0200 */
[----:B------:R-:W-:Y:S01]  /*0350*/  LEA.HI.X.SX32 R12, R5, RZ, 0x1, P1 ;  /* 0x000000ff050c7211 */ /* 0x000fe200008f0eff */
[C-C-:B------:R-:W-:Y:S01]  /*0360*/  IMAD.IADD R5, R10.reuse, 0x1, R0.reuse ;  /* 0x000000010a057824 */ /* 0x140fe200078e0200 */
[----:B------:R-:W-:Y:S02]  /*0370*/  LEA R8, P1, R9, UR10, 0x1 ;  /* 0x0000000a09087c11 */ /* 0x000fe4000f8208ff */
[----:B------:R-:W-:Y:S01]  /*0380*/  IADD3 R11, P2, PT, R3, R10, RZ ;  /* 0x0000000a030b7210 */ /* 0x000fe20007f5e0ff */
[----:B------:R-:W-:Y:S01]  /*0390*/  IMAD.IADD R17, R5, 0x1, R0 ;  /* 0x0000000105117824 */ /* 0x000fe200078e0200 */
[----:B------:R-:W-:Y:S02]  /*03a0*/  LEA.HI.X R9, R9, UR11, R12, 0x1, P1 ;  /* 0x0000000b09097c11 */ /* 0x000fe400088f0c0c */
[----:B------:R-:W-:Y:S02]  /*03b0*/  LEA.HI.X.SX32 R14, R10, RZ, 0x1, P2 ;  /* 0x000000ff0a0e7211 */ /* 0x000fe400010f0eff */
[----:B------:R-:W-:-:S02]  /*03c0*/  LEA R10, P1, R11, UR10, 0x1 ;  /* 0x0000000a0b0a7c11 */ /* 0x000fc4000f8208ff */
[C---:B------:R-:W-:Y:S01]  /*03d0*/  IADD3 R13, P3, PT, R3.reuse, R5, RZ ;  /* 0x00000005030d7210 */ /* 0x040fe20007f7e0ff */
[----:B------:R-:W2:Y:S01]  /*03e0*/  LDG.E.U16.CONSTANT R9, desc[UR8][R8.64] ;  /* 0x0000000808097981 */ /* 0x000ea2000c1e9500 */
[----:B------:R-:W-:Y:S02]  /*03f0*/  IADD3 R15, P4, PT, R3, R17, RZ ;  /* 0x00000011030f7210 */ /* 0x000fe40007f9e0ff */
[----:B------:R-:W-:Y:S02]  /*0400*/  LEA.HI.X R11, R11, UR11, R14, 0x1, P1 ;  /* 0x0000000b0b0b7c11 */ /* 0x000fe400088f0c0e */
[----:B------:R-:W-:Y:S02]  /*0410*/  LEA.HI.X.SX32 R20, R5, RZ, 0x1, P3 ;  /* 0x000000ff05147211 */ /* 0x000fe400018f0eff */
[----:B------:R-:W-:Y:S02]  /*0420*/  LEA R12, P2, R13, UR10, 0x1 ;  /* 0x0000000a0d0c7c11 */ /* 0x000fe4000f8408ff */
[----:B------:R-:W-:Y:S01]  /*0430*/  LEA.HI.X.SX32 R18, R17, RZ, 0x1, P4 ;  /* 0x000000ff11127211 */ /* 0x000fe200020f0eff */
[----:B------:R-:W3:Y:S01]  /*0440*/  LDG.E.U16.CONSTANT R11, desc[UR8][R10.64] ;  /* 0x000000080a0b7981 */ /* 0x000ee2000c1e9500 */
[----:B------:R-:W-:-:S02]  /*0450*/  LEA R14, P1, R15, UR10, 0x1 ;  /* 0x0000000a0f0e7c11 */ /* 0x000fc4000f8208ff */
[----:B------:R-:W-:Y:S02]  /*0460*/  LEA.HI.X R13, R13, UR11, R20, 0x1, P2 ;  /* 0x0000000b0d0d7c11 */ /* 0x000fe400090f0c14 */
[----:B------:R-:W-:-:S04]  /*0470*/  LEA.HI.X R15, R15, UR11, R18, 0x1, P1 ;  /* 0x0000000b0f0f7c11 */ /* 0x000fc800088f0c12 */
        /* <DEDUP_REMOVED lines=11> */
.L_x_2579:
        /* <DEDUP_REMOVED lines=20> */
.L_x_2581:
[----:B------:R-:W-:-:S13]  /*0670*/  ISETP.EQ.AND P1, PT, R7, RZ, PT ;  /* 0x000000ff0700720c */ /* 0x000fda0003f22270 */
[----:B------:R-:W-:Y:S05]  /*0680*/  @!P0 BRA P1, `(.L_x_2576) ;  /* 0x00000004007c8947 */ /* 0x000fea0000800000 */
.L_x_2578:
[----:B------:R-:W-:-:S04]  /*0690*/  IADD3 R9, P0, PT, R3, R5, RZ ;  /* 0x0000000503097210 */ /* 0x000fc80007f1e0ff */
        /* <DEDUP_REMOVED lines=11> */
.L_x_2577:
        /* <DEDUP_REMOVED lines=17> */
.L_x_2584:
[----:B-----5:R-:W-:Y:S01]  /*0860*/  IADD3 R9, P1, PT, R3, R16, RZ ;  /* 0x0000001003097210 */ /* 0x020fe20007f3e0ff */
[----:B------:R-:W-:-:S03]  /*0870*/  IMAD.IADD R10, R16, 0x1, R0 ;  /* 0x00000001100a7824 */ /* 0x000fc600078e0200 */
[----:B------:R-:W-:Y:S01]  /*0880*/  LEA.HI.X.SX32 R16, R16, RZ, 0x1, P1 ;  /* 0x000000ff10107211 */ /* 0x000fe200008f0eff */
[C---:B------:R-:W-:Y:S01]  /*0890*/  IMAD.IADD R11, R10.reuse, 0x1, R0 ;  /* 0x000000010a0b7824 */ /* 0x040fe200078e0200 */
[----:B0-----:R-:W-:Y:S02]  /*08a0*/  LEA R8, P1, R9, UR10, 0x1 ;  /* 0x0000000a09087c11 */ /* 0x001fe4000f8208ff */
[----:B------:R-:W-:Y:S02]  /*08b0*/  IADD3 R14, P2, PT, R3, R10, RZ ;  /* 0x0000000a030e7210 */ /* 0x000fe40007f5e0ff */
[----:B------:R-:W-:Y:S01]  /*08c0*/  LEA.HI.X R9, R9, UR11, R16, 0x1, P1 ;  /* 0x0000000b09097c11 */ /* 0x000fe200088f0c10 */
[----:B------:R-:W-:Y:S01]  /*08d0*/  IMAD.IADD R16, R11, 0x1, R0 ;  /* 0x000000010b107824 */ /* 0x000fe200078e0200 */
[----:B------:R-:W-:Y:S02]  /*08e0*/  IADD3 R13, P3, PT, R3, R11, RZ ;  /* 0x0000000b030d7210 */ /* 0x000fe40007f7e0ff */
[----:B------:R-:W-:Y:S01]  /*08f0*/  LEA.HI.X.SX32 R17, R10, RZ, 0x1, P2 ;  /* 0x000000ff0a117211 */ /* 0x000fe200010f0eff */
        /* <DEDUP_REMOVED lines=22> */
.L_x_2583:
        /* <DEDUP_REMOVED lines=21> */
.L_x_2585:
[----:B------:R-:W-:-:S13]  /*0bb0*/  ISETP.NE.OR P0, PT, R7, RZ, P0 ;  /* 0x000000ff0700720c */ /* 0x000fda0000705670 */
[----:B------:R-:W-:Y:S05]  /*0bc0*/  @!P0 BRA `(.L_x_2576) ;  /* 0x00000000002c8947 */ /* 0x000fea0003800000 */
.L_x_2582:
        /* <DEDUP_REMOVED lines=11> */
.L_x_2576:
[----:B------:R-:W-:Y:S05]  /*0c80*/  BSYNC.RECONVERGENT B0 ;  /* 0x0000000000007941 */ /* 0x000fea0003800200 */
.L_x_2575:
        /* <DEDUP_REMOVED lines=11> */
[----:B------:R-:W-:-:S04]  /*0d40*/  IMAD R3, R25, UR7, RZ ;  /* 0x0000000719037c24 */ /* 0x000fc8000f8e02ff */
        /* <DEDUP_REMOVED lines=11> */
.L_x_2589:
        /* <DEDUP_REMOVED lines=15> */
.L_x_2588:
        /* <DEDUP_REMOVED lines=12> */
.L_x_2590:
[----:B------:R-:W-:-:S13]  /*0fb0*/  ISETP.NE.OR P0, PT, R5, RZ, P0 ;  /* 0x000000ff0500720c */ /* 0x000fda0000705670 */
[----:B------:R-:W-:Y:S05]  /*0fc0*/  @!P0 BRA `(.L_x_2586) ;  /* 0x00000000001c8947 */ /* 0x000fea0003800000 */
.L_x_2587:
[----:B0-----:R-:W0:Y:S02]  /*0fd0*/  LDC.64 R8, c[0x0][0x3a0] ;  /* 0x0000e800ff087b82 */ /* 0x001e240000000a00 */
.L_x_2591:
[----:B0-----:R-:W-:-:S04]  /*0fe0*/  IMAD.WIDE R10, R3, 0x2, R8 ;  /* 0x00000002030a7825 */ /* 0x001fc800078e0208 */
[----:B------:R-:W-:Y:S01]  /*0ff0*/  VIADD R5, R5, 0x1 ;  /* 0x0000000105057836 */ /* 0x000fe20000000000 */
[----:B------:R1:W-:Y:S01]  /*1000*/  STG.E.64 desc[UR8][R10.64], RZ ;  /* 0x000000ff0a007986 */ /* 0x0003e2000c101b08 */
[----:B------:R-:W-:-:S03]  /*1010*/  IMAD.IADD R3, R3, 0x1, R25 ;  /* 0x0000000103037824 */ /* 0x000fc600078e0219 */
[----:B------:R-:W-:-:S13]  /*1020*/  ISETP.NE.AND P0, PT, R5, RZ, PT ;  /* 0x000000ff0500720c */ /* 0x000fda0003f05270 */
[----:B-1----:R-:W-:Y:S05]  /*1030*/  @P0 BRA `(.L_x_2591) ;  /* 0xfffffffc00e80947 */ /* 0x002fea000383ffff */
.L_x_2586:
[----:B------:R-:W1:Y:S01]  /*1040*/  LDCU UR4, c[0x0][0x3c8] ;  /* 0x00007900ff0477ac */ /* 0x000e620008000800 */
[----:B0-----:R-:W0:Y:S01]  /*1050*/  LDC.64 R8, c[0x0][0x3b8] ;  /* 0x0000ee00ff087b82 */ /* 0x001e220000000a00 */
[C---:B------:R-:W-:Y:S01]  /*1060*/  ISETP.GE.AND P5, PT, R21.reuse, R0, PT ;  /* 0x000000001500720c */ /* 0x040fe20003fa6270 */
[----:B------:R-:W-:Y:S01]  /*1070*/  IMAD.SHL.U32 R11, R4, 0x80, RZ ;  /* 0x00000080040b7824 */ /* 0x000fe200078e00ff */
[----:B------:R-:W2:Y:S01]  /*1080*/  LDCU UR5, c[0x0][0x3cc] ;  /* 0x00007980ff0577ac */ /* 0x000ea20008000800 */
[----:B------:R-:W3:Y:S01]  /*1090*/  LDCU UR6, c[0x0][0x3d0] ;  /* 0x00007a00ff0677ac */ /* 0x000ee20008000800 */
[----:B------:R-:W4:Y:S01]  /*10a0*/  LDCU UR10, c[0x0][0x3d4] ;  /* 0x00007a80ff0a77ac */ /* 0x000f220008000800 */
[----:B------:R-:W5:Y:S01]  /*10b0*/  LDCU UR12, c[0x0][0x3d8] ;  /* 0x00007b00ff0c77ac */ /* 0x000f620008000800 */
[C---:B-1----:R-:W-:Y:S01]  /*10c0*/  VIMNMX R3, PT, PT, R21.reuse, UR4, PT ;  /* 0x0000000415037c48 */ /* 0x042fe2000bfe0100 */
[----:B------:R-:W-:Y:S01]  /*10d0*/  BAR.SYNC.DEFER_BLOCKING 0x0 ;  /* 0x0000000000007b1d */ /* 0x000fe20000010000 */
[----:B------:R-:W-:-:S02]  /*10e0*/  ISETP.GT.AND P0, PT, R21, UR4, PT ;  /* 0x0000000415007c0c */ /* 0x000fc4000bf04270 */
[----:B------:R-:W-:Y:S02]  /*10f0*/  SHF.R.S32.HI R10, RZ, 0x1f, R3 ;  /* 0x0000001fff0a7819 */ /* 0x000fe40000011403 */
[C---:B--2---:R-:W-:Y:S02]  /*1100*/  ISETP.GT.AND P1, PT, R21.reuse, UR5, PT ;  /* 0x0000000515007c0c */ /* 0x044fe4000bf24270 */
[----:B---3--:R-:W-:Y:S02]  /*1110*/  ISETP.GT.AND P2, PT, R21, UR6, PT ;  /* 0x0000000615007c0c */ /* 0x008fe4000bf44270 */
[----:B------:R-:W-:Y:S01]  /*1120*/  LEA.HI R24, R10, R3, RZ, 0x5 ;  /* 0x000000030a187211 */ /* 0x000fe200078f28ff */
[----:B0-----:R-:W-:Y:S01]  /*1130*/  IMAD.WIDE.U32 R10, R11, 0x2, R8 ;  /* 0x000000020b0a7825 */ /* 0x001fe200078e0008 */
[C---:B----4-:R-:W-:Y:S02]  /*1140*/  ISETP.GT.AND P3, PT, R21.reuse, UR10, PT ;  /* 0x0000000a15007c0c */ /* 0x050fe4000bf64270 */
[----:B-----5:R-:W-:Y:S01]  /*1150*/  ISETP.GT.AND P4, PT, R21, UR12, PT ;  /* 0x0000000c15007c0c */ /* 0x020fe2000bf84270 */
[----:B------:R-:W-:-:S12]  /*1160*/  @P5 BRA `(.L_x_2592) ;  /* 0x0000000000d05947 */ /* 0x000fd80003800000 */
        /* <DEDUP_REMOVED lines=8> */
.L_x_2593:
[----:B-1----:R-:W1:Y:S01]  /*11f0*/  LDC.64 R2, c[0x0][0x390] ;  /* 0x0000e400ff027b82 */ /* 0x002e620000000a00 */
[----:B-----5:R-:W-:-:S04]  /*1200*/  IMAD.IADD R14, R5, 0x1, R18 ;  /* 0x00000001050e7824 */ /* 0x020fc800078e0212 */
[----:B------:R-:W-:-:S05]  /*1210*/  IMAD R12, R14, R25, RZ ;  /* 0x000000190e0c7224 */ /* 0x000fca00078e02ff */
[----:B------:R-:W-:-:S04]  /*1220*/  SHF.R.S32.HI R13, RZ, 0x1f, R12 ;  /* 0x0000001fff0d7819 */ /* 0x000fc8000001140c */
[----:B------:R-:W-:-:S04]  /*1230*/  LEA.HI R13, R13, R12, RZ, 0x3 ;  /* 0x0000000c0d0d7211 */ /* 0x000fc800078f18ff */
[----:B------:R-:W-:-:S05]  /*1240*/  LEA.HI.SX32 R13, R13, R16, 0x1d ;  /* 0x000000100d0d7211 */ /* 0x000fca00078feaff */
[----:B-1----:R-:W-:Y:S02]  /*1250*/  IMAD.WIDE R2, R13, 0x4, R2 ;  /* 0x000000040d027825 */ /* 0x002fe400078e0202 */
[----:B------:R-:W1:Y:S04]  /*1260*/  LDC.64 R12, c[0x0][0x398] ;  /* 0x0000e600ff0c7b82 */ /* 0x000e680000000a00 */
[----:B------:R-:W2:Y:S01]  /*1270*/  LDG.E.CONSTANT R2, desc[UR8][R2.64] ;  /* 0x0000000802027981 */ /* 0x000ea2000c1e9900 */
[----:B------:R-:W-:Y:S02]  /*1280*/  IMAD.SHL.U32 R15, R17, 0x2, RZ ;  /* 0x00000002110f7824 */ /* 0x000fe400078e00ff */
[----:B-1----:R-:W-:-:S04]  /*1290*/  IMAD.WIDE.U32 R12, R14, 0x2, R12 ;  /* 0x000000020e0c7825 */ /* 0x002fc800078e000c */
[----:B------:R-:W-:Y:S02]  /*12a0*/  IMAD.WIDE.U32 R14, R15, 0x2, R8 ;  /* 0x000000020f0e7825 */ /* 0x000fe400078e0008 */
[----:B------:R-:W3:Y:S04]  /*12b0*/  LDG.E.U16.CONSTANT R12, desc[UR8][R12.64] ;  /* 0x000000080c0c7981 */ /* 0x000ee8000c1e9500 */
        /* <DEDUP_REMOVED lines=11> */
[----:B------:R-:W-:Y:S01]  /*1370*/  IMAD R3, R2, R2, R2 ;  /* 0x0000000202037224 */ /* 0x000fe200078e0202 */
[----:B------:R-:W-:Y:S02]  /*1380*/  LOP3.LUT R19, R19, 0xf, RZ, 0xc0, !PT ;  /* 0x0000000f13137812 */ /* 0x000fe400078ec0ff */
[----:B------:R-:W-:Y:S02]  /*1390*/  IADD3 R23, PT, PT, R20, 0x1, R23 ;  /* 0x0000000114177810 */ /* 0x000fe40007ffe017 */
[----:B------:R-:W-:Y:S01]  /*13a0*/  IADD3 R3, PT, PT, R2, 0x1, R3 ;  /* 0x0000000102037810 */ /* 0x000fe20007ffe003 */
[C---:B------:R-:W-:Y:S01]  /*13b0*/  IMAD R2, R19.reuse, R19, R19 ;  /* 0x0000001313027224 */ /* 0x040fe200078e0213 */
[----:B------:R-:W-:Y:S04]  /*13c0*/  I2F.F16 R22, R22 ;  /* 0x0000001600167306 */ /* 0x000fe80000200c00 */
[----:B------:R-:W-:Y:S01]  /*13d0*/  IADD3 R19, PT, PT, R19, 0x1, R2 ;  /* 0x0000000113137810 */ /* 0x000fe20007ffe002 */
[----:B----4-:R-:W-:-:S03]  /*13e0*/  IMAD.IADD R17, R14, 0x1, R17 ;  /* 0x000000010e117824 */ /* 0x010fc600078e0211 */
[----:B------:R-:W1:Y:S02]  /*13f0*/  I2F.F16 R23, R23 ;  /* 0x0000001700177306 */ /* 0x000e640000200c00 */
[----:B------:R-:W-:-:S06]  /*1400*/  ISETP.GE.AND P5, PT, R17, R30, PT ;  /* 0x0000001e1100720c */ /* 0x000fcc0003fa6270 */
[----:B------:R-:W-:Y:S01]  /*1410*/  I2F.F16 R3, R3 ;  /* 0x0000000300037306 */ /* 0x000fe20000200c00 */
[----:B-1----:R-:W-:-:S07]  /*1420*/  PRMT R23, R23, 0x5410, R22 ;  /* 0x0000541017177816 */ /* 0x002fce0000000016 */
[----:B------:R-:W1:Y:S01]  /*1430*/  I2F.F16 R2, R19 ;  /* 0x0000001300027306 */ /* 0x000e620000200c00 */
[-C--:B---3--:R-:W-:Y:S01]  /*1440*/  HMUL2 R28, R23, R12.reuse.H0_H0 ;  /* 0x2000000c171c7232 */ /* 0x088fe20000000000 */
[----:B-1----:R-:W-:Y:S01]  /*1450*/  PRMT R3, R3, 0x5410, R2 ;  /* 0x0000541003037816 */ /* 0x002fe20000000002 */
[C---:B------:R-:W-:Y:S02]  /*1460*/  IMAD R2, R18.reuse, 0x8, R1 ;  /* 0x0000000812027824 */ /* 0x040fe400078e0201 */
[----:B------:R-:W-:Y:S02]  /*1470*/  VIADD R18, R18, 0x1 ;  /* 0x0000000112127836 */ /* 0x000fe40000000000 */
[----:B------:R-:W-:-:S05]  /*1480*/  HMUL2 R29, R3, R12.H0_H0 ;  /* 0x2000000c031d7232 */ /* 0x000fca0000000000 */
[----:B------:R1:W-:Y:S01]  /*1490*/  STL.64 [R2], R28 ;  /* 0x0000001c02007387 */ /* 0x0003e20000100a00 */
[----:B------:R-:W-:Y:S05]  /*14a0*/  @!P5 BRA `(.L_x_2593) ;  /* 0xfffffffc0050d947 */ /* 0x000fea000383ffff */
.L_x_2592:
[----:B------:R-:W-:Y:S01]  /*14b0*/  IMAD.MOV.U32 R5, RZ, RZ, RZ ;  /* 0x000000ffff057224 */ /* 0x000fe200078e00ff */
[----:B------:R-:W-:Y:S01]  /*14c0*/  SHF.R.S32.HI R13, RZ, 0x5, R24 ;  /* 0x00000005ff0d7819 */ /* 0x000fe20000011418 */
[----:B------:R-:W-:Y:S02]  /*14d0*/  IMAD.MOV.U32 R14, RZ, RZ, RZ ;  /* 0x000000ffff0e7224 */ /* 0x000fe400078e00ff */
[----:B------:R-:W-:Y:S02]  /*14e0*/  IMAD.MOV.U32 R7, RZ, RZ, RZ ;  /* 0x000000ffff077224 */ /* 0x000fe400078e00ff */
[----:B------:R-:W-:Y:S02]  /*14f0*/  IMAD.MOV.U32 R16, RZ, RZ, RZ ;  /* 0x000000ffff107224 */ /* 0x000fe400078e00ff */
[----:B-1----:R-:W-:Y:S01]  /*1500*/  IMAD.MOV.U32 R2, RZ, RZ, RZ ;  /* 0x000000ffff027224 */ /* 0x002fe200078e00ff */
[----:B------:R-:W-:Y:S06]  /*1510*/  @!P0 BRA `(.L_x_2594) ;  /* 0x00000000001c8947 */ /* 0x000fec0003800000 */
[----:B------:R-:W1:Y:S02]  /*1520*/  LDC R2, c[0x0][0x3cc] ;  /* 0x0000f300ff027b82 */ /* 0x000e640000000800 */
[----:B-1----:R-:W-:-:S05]  /*1530*/  VIMNMX R2, PT, PT, R21, R2, PT ;  /* 0x0000000215027248 */ /* 0x002fca0003fe0100 */
[----:B------:R-:W-:-:S05]  /*1540*/  VIADD R2, R2, -UR4 ;  /* 0x8000000402027c36 */ /* 0x000fca0008000000 */
[----:B------:R-:W-:-:S04]  /*1550*/  SHF.R.S32.HI R3, RZ, 0x1f, R2 ;  /* 0x0000001fff037819 */ /* 0x000fc80000011402 */
[----:B------:R-:W-:-:S04]  /*1560*/  LEA.HI R3, R3, R2, RZ, 0x5 ;  /* 0x0000000203037211 */ /* 0x000fc800078f28ff */
[----:B------:R-:W-:-:S05]  /*1570*/  SHF.R.S32.HI R3, RZ, 0x5, R3 ;  /* 0x00000005ff037819 */ /* 0x000fca0000011403 */
[----:B------:R-:W-:-:S07]  /*1580*/  IMAD R2, R3, 0x6, RZ ;  /* 0x0000000603027824 */ /* 0x000fce00078e02ff */
.L_x_2594:
[----:B------:R-:W-:Y:S05]  /*1590*/  @!P1 BRA `(.L_x_2595) ;  /* 0x00000000001c9947 */ /* 0x000fea0003800000 */
[----:B------:R-:W1:Y:S02]  /*15a0*/  LDC R12, c[0x0][0x3d0] ;  /* 0x0000f400ff0c7b82 */ /* 0x000e640000000800 */
[----:B-1----:R-:W-:-:S05]  /*15b0*/  VIMNMX R3, PT, PT, R21, R12, PT ;  /* 0x0000000c15037248 */ /* 0x002fca0003fe0100 */
[----:B------:R-:W-:-:S05]  /*15c0*/  VIADD R3, R3, -UR5 ;  /* 0x8000000503037c36 */ /* 0x000fca0008000000 */
[----:B------:R-:W-:-:S04]  /*15d0*/  SHF.R.S32.HI R12, RZ, 0x1f, R3 ;  /* 0x0000001fff0c7819 */ /* 0x000fc80000011403 */
[----:B------:R-:W-:-:S04]  /*15e0*/  LEA.HI R12, R12, R3, RZ, 0x5 ;  /* 0x000000030c0c7211 */ /* 0x000fc800078f28ff */
[----:B------:R-:W-:-:S05]  /*15f0*/  SHF.R.S32.HI R12, RZ, 0x5, R12 ;  /* 0x00000005ff0c7819 */ /* 0x000fca000001140c */
[----:B------:R-:W-:-:S07]  /*1600*/  IMAD R5, R12, 0x5, RZ ;  /* 0x000000050c057824 */ /* 0x000fce00078e02ff */
.L_x_2595:
[----:B------:R-:W-:Y:S05]  /*1610*/  @!P2 BRA `(.L_x_2596) ;  /* 0x00000000001ca947 */ /* 0x000fea0003800000 */
[----:B------:R-:W1:Y:S02]  /*1620*/  LDC R12, c[0x0][0x3d4] ;  /* 0x0000f500ff0c7b82 */ /* 0x000e640000000800 */
[----:B-1----:R-:W-:-:S05]  /*1630*/  VIMNMX R3, PT, PT, R21, R12, PT ;  /* 0x0000000c15037248 */ /* 0x002fca0003fe0100 */
[----:B------:R-:W-:-:S05]  /*1640*/  VIADD R3, R3, -UR6 ;  /* 0x8000000603037c36 */ /* 0x000fca0008000000 */
[----:B------:R-:W-:-:S04]  /*1650*/  SHF.R.S32.HI R12, RZ, 0x1f, R3 ;  /* 0x0000001fff0c7819 */ /* 0x000fc80000011403 */
[----:B------:R-:W-:-:S04]  /*1660*/  LEA.HI R12, R12, R3, RZ, 0x5 ;  /* 0x000000030c0c7211 */ /* 0x000fc800078f28ff */
[----:B------:R-:W-:-:S05]  /*1670*/  SHF.R.S32.HI R12, RZ, 0x5, R12 ;  /* 0x00000005ff0c7819 */ /* 0x000fca000001140c */
[----:B------:R-:W-:-:S07]  /*1680*/  IMAD.SHL.U32 R14, R12, 0x4, RZ ;  /* 0x000000040c0e7824 */ /* 0x000fce00078e00ff */
.L_x_2596:
        /* <DEDUP_REMOVED lines=8> */
.L_x_2597:
        /* <DEDUP_REMOVED lines=8> */
.L_x_2598:
        /* <DEDUP_REMOVED lines=9> */
[----:B------:R-:W-:Y:S02]  /*1820*/  IMAD R3, R2, R25, RZ ;  /* 0x0000001902037224 */ /* 0x000fe400078e02ff */
[----:B------:R-:W-:Y:S05]  /*1830*/  @!P0 BRA `(.L_x_2599) ;  /* 0x0000001800cc8947 */ /* 0x000fea0003800000 */
[----:B------:R-:W2:Y:S04]  /*1840*/  LDL.64 R12, [R1] ;  /* 0x00000000010c7983 */ /* 0x000ea80000100a00 */
[----:B------:R-:W3:Y:S01]  /*1850*/  LDG.E.U16.CONSTANT R2, desc[UR8][R10.64+0x2] ;  /* 0x000002080a027981 */ /* 0x000ee2000c1e9500 */
[----:B------:R-:W1:Y:S01]  /*1860*/  S2UR UR5, SR_CgaCtaId ;  /* 0x00000000000579c3 */ /* 0x000e620000008800 */
[----:B------:R-:W4:Y:S01]  /*1870*/  LDCU.64 UR6, c[0x0][0x388] ;  /* 0x00007100ff0677ac */ /* 0x000f220008000a00 */
[----:B------:R-:W-:Y:S01]  /*1880*/  SHF.R.S32.HI R0, RZ, 0x1f, R3 ;  /* 0x0000001fff007819 */ /* 0x000fe20000011403 */
[----:B------:R-:W-:Y:S01]  /*1890*/  IMAD.WIDE.U32 R4, R4, 0x100, R8 ;  /* 0x0000010004047825 */ /* 0x000fe200078e0008 */
[----:B------:R-:W-:Y:S01]  /*18a0*/  IADD3 R3, P0, PT, R6, R3, RZ ;  /* 0x0000000306037210 */ /* 0x000fe20007f1e0ff */
[----:B------:R-:W-:Y:S01]  /*18b0*/  UMOV UR4, 0x400 ;  /* 0x0000040000047882 */ /* 0x000fe20000000000 */
[----:B------:R-:W-:Y:S01]  /*18c0*/  VIMNMX R30, PT, PT, R30, UR12, PT ;  /* 0x0000000c1e1e7c48 */ /* 0x000fe2000bfe0100 */
[----:B------:R-:W-:Y:S01]  /*18d0*/  IMAD.MOV.U32 R32, RZ, RZ, RZ ;  /* 0x000000ffff207224 */ /* 0x000fe200078e00ff */
[----:B------:R-:W-:Y:S01]  /*18e0*/  LEA.HI.X.SX32 R6, R6, R0, 0x1, P0 ;  /* 0x0000000006067211 */ /* 0x000fe200000f0eff */
[----:B------:R-:W0:Y:S01]  /*18f0*/  LDCU.64 UR10, c[0x0][0x3a8] ;  /* 0x00007500ff0a77ac */ /* 0x000e220008000a00 */
[----:B------:R-:W-:-:S02]  /*1900*/  IADD3 R0, P0, PT, R4, 0x2, RZ ;  /* 0x0000000204007810 */ /* 0x000fc40007f1e0ff */
[----:B------:R-:W-:-:S03]  /*1910*/  PRMT R20, RZ, 0x7610, R20 ;  /* 0x00007610ff147816 */ /* 0x000fc60000000014 */
[----:B------:R-:W-:Y:S01]  /*1920*/  IMAD.X R29, RZ, RZ, R5, P0 ;  /* 0x000000ffff1d7224 */ /* 0x000fe200000e0605 */
[----:B----4-:R-:W-:-:S04]  /*1930*/  LEA R4, P1, R3, UR6, 0x2 ;  /* 0x0000000603047c11 */ /* 0x010fc8000f8210ff */
[----:B------:R-:W-:Y:S01]  /*1940*/  LEA.HI.X R3, R3, UR7, R6, 0x2, P1 ;  /* 0x0000000703037c11 */ /* 0x000fe200088f1406 */
[----:B-1----:R-:W-:-:S04]  /*1950*/  ULEA UR4, UR5, UR4, 0x18 ;  /* 0x0000000405047291 */ /* 0x002fc8000f8ec0ff */
[----:B------:R-:W-:Y:S01]  /*1960*/  UIADD3 UR4, UPT, UPT, UR4, 0x80, URZ ;  /* 0x0000008004047890 */ /* 0x000fe2000fffe0ff */
[----:B--2---:R-:W-:Y:S02]  /*1970*/  PRMT R27, R12, 0x7610, R12 ;  /* 0x000076100c1b7816 */ /* 0x004fe4000000000c */
[----:B------:R-:W-:Y:S01]  /*1980*/  PRMT R28, R13, 0x7610, R13 ;  /* 0x000076100d1c7816 */ /* 0x000fe2000000000d */
[----:B0--3--:R-:W-:-:S08]  /*1990*/  IMAD.IADD R34, R21, 0x1, R2 ;  /* 0x0000000115227824 */ /* 0x009fd000078e0202 */
.L_x_2601:
[----:B------:R-:W-:-:S13]  /*19a0*/  ISETP.NE.AND P0, PT, R21, R34, PT ;  /* 0x000000221500720c */ /* 0x000fda0003f05270 */
[----:B------:R-:W-:Y:S02]  /*19b0*/  @!P0 IMAD R5, R32, 0x8, R1 ;  /* 0x0000000820058824 */ /* 0x000fe400078e0201 */
[----:B------:R-:W-:Y:S02]  /*19c0*/  @!P0 IMAD.MOV.U32 R6, RZ, RZ, R0 ;  /* 0x000000ffff068224 */ /* 0x000fe400078e0000 */
[----:B------:R-:W-:Y:S01]  /*19d0*/  @!P0 IMAD.MOV.U32 R7, RZ, RZ, R29 ;  /* 0x000000ffff078224 */ /* 0x000fe200078e001d */
[----:B------:R0:W2:Y:S04]  /*19e0*/  @!P0 LDL.64 R16, [R5+0x8] ;  /* 0x0000080005108983 */ /* 0x0000a80000100a00 */
[----:B------:R-:W3:Y:S01]  /*19f0*/  @!P0 LDG.E.U16.CONSTANT R6, desc[UR8][R6.64] ;  /* 0x0000000806068981 */ /* 0x000ee2000c1e9500 */
[----:B------:R-:W-:-:S02]  /*1a00*/  IMAD.U32 R25, RZ, RZ, UR11 ;  /* 0x0000000bff197e24 */ /* 0x000fc4000f8e00ff */
[----:B0-----:R-:W-:Y:S01]  /*1a10*/  IMAD.MOV.U32 R5, RZ, RZ, R3 ;  /* 0x000000ffff057224 */ /* 0x001fe200078e0003 */
[----:B------:R-:W0:Y:S01]  /*1a20*/  S2UR UR7, SR_CTAID.Y ;  /* 0x00000000000779c3 */ /* 0x000e220000002600 */
[----:B------:R-:W-:-:S03]  /*1a30*/  IMAD.WIDE R2, R25, 0x4, R4 ;  /* 0x0000000419027825 */ /* 0x000fc600078e0204 */
[----:B-----5:R-:W5:Y:S01]  /*1a40*/  LDG.E.128.CONSTANT R12, desc[UR8][R4.64] ;  /* 0x00000008040c7981 */ /* 0x020f62000c1e9d00 */
[----:B------:R-:W-:-:S03]  /*1a50*/  @!P0 VIADD R31, R32, 0x1 ;  /* 0x00000001201f8836 */ /* 0x000fc60000000000 */
[----:B------:R1:W5:Y:S02]  /*1a60*/  LDG.E.128.CONSTANT R8, desc[UR8][R2.64] ;  /* 0x0000000802087981 */ /* 0x000364000c1e9d00 */
[----:B-1----:R-:W-:Y:S01]  /*1a70*/  IMAD.WIDE R2, R25, 0x4, R2 ;  /* 0x0000000419027825 */ /* 0x002fe200078e0202 */
[----:B0-----:R-:W-:-:S06]  /*1a80*/  UIMAD UR5, UR7, -0x2, UR10 ;  /* 0xfffffffe070578a4 */ /* 0x001fcc000f8e020a */
[----:B------:R-:W-:-:S05]  /*1a90*/  IMAD.U32 R26, RZ, RZ, UR5 ;  /* 0x00000005ff1a7e24 */ /* 0x000fca000f8e00ff */
[----:B------:R-:W-:Y:S02]  /*1aa0*/  ISETP.GE.AND P1, PT, R26, 0x1, PT ;  /* 0x000000011a00780c */ /* 0x000fe40003f26270 */
[----:B--2---:R-:W-:Y:S02]  /*1ab0*/  @!P0 PRMT R27, R16, 0x7610, R27 ;  /* 0x00007610101b8816 */ /* 0x004fe4000000001b */
[----:B------:R-:W-:Y:S01]  /*1ac0*/  @!P0 PRMT R28, R17, 0x7610, R28 ;  /* 0x00007610111c8816 */ /* 0x000fe2000000001c */
[----:B---3--:R-:W-:Y:S01]  /*1ad0*/  @!P0 IMAD.IADD R34, R6, 0x1, R21 ;  /* 0x0000000106228824 */ /* 0x008fe200078e0215 */
[----:B------:R-:W-:Y:S01]  /*1ae0*/  @!P0 PRMT R27, R27, 0x7610, R16 ;  /* 0x000076101b1b8816 */ /* 0x000fe20000000010 */
[----:B------:R-:W-:Y:S01]  /*1af0*/  VIADD R21, R21, 0x20 ;  /* 0x0000002015157836 */ /* 0x000fe20000000000 */
[----:B------:R-:W-:-:S05]  /*1b00*/  @!P0 PRMT R28, R28, 0x7610, R17 ;  /* 0x000076101c1c8816 */ /* 0x000fca0000000011 */
[----:B------:R-:W-:Y:S05]  /*1b10*/  @!P1 BRA `(.L_x_2600) ;  /* 0x0000001400f49947 */ /* 0x000fea0003800000 */
[----:B------:R-:W2:Y:S01]  /*1b20*/  LDG.E.128.CONSTANT R4, desc[UR8][R2.64] ;  /* 0x0000000802047981 */ /* 0x000ea2000c1e9d00 */
[----:B-----5:R-:W-:Y:S01]  /*1b30*/  SHF.R.U32.HI R37, RZ, 0xf, R14 ;  /* 0x0000000fff257819 */ /* 0x020fe2000001160e */
[----:B------:R-:W-:Y:S01]  /*1b40*/  IMAD.MOV.U32 R44, RZ, RZ, 0x3000 ;  /* 0x00003000ff2c7424 */ /* 0x000fe200078e00ff */
[--C-:B------:R-:W-:Y:S01]  /*1b50*/  SHF.R.U32.HI R17, RZ, 0xf, R12.reuse ;  /* 0x0000000fff117819 */ /* 0x100fe2000001160c */
[----:B------:R-:W-:Y:S01]  /*1b60*/  IMAD.MOV.U32 R33, RZ, RZ, 0x2400 ;  /* 0x00002400ff217424 */ /* 0x000fe200078e00ff */
[----:B------:R-:W-:Y:S02]  /*1b70*/  SHF.R.U32.HI R35, RZ, 0xf, R13 ;  /* 0x0000000fff237819 */ /* 0x000fe4000001160d */
        /* <DEDUP_REMOVED lines=8> */
[----:B------:R-:W-:-:S02]  /*1c00*/  SHF.R.U32.HI R14, RZ, 0xe, R8 ;  /* 0x0000000eff0e7819 */ /* 0x000fc40000011608 */
[C---:B------:R-:W-:Y:S02]  /*1c10*/  LOP3.LUT R12, R8.reuse, 0x380038, RZ, 0xc0, !PT ;  /* 0x00380038080c7812 */ /* 0x040fe400078ec0ff */
[----:B------:R-:W-:Y:S02]  /*1c20*/  SHF.R.U32.HI R90, RZ, 0x6, R8 ;  /* 0x00000006ff5a7819 */ /* 0x000fe40000011608 */
[----:B------:R-:W-:Y:S02]  /*1c30*/  LOP3.LUT R80, R8, 0x70007, RZ, 0xc0, !PT ;  /* 0x0007000708507812 */ /* 0x000fe400078ec0ff */
[----:B------:R-:W-:Y:S02]  /*1c40*/  LOP3.LUT R18, R13, 0x380038, RZ, 0xc0, !PT ;  /* 0x003800380d127812 */ /* 0x000fe400078ec0ff */
[----:B------:R-:W-:Y:S02]  /*1c50*/  SHF.R.U32.HI R8, RZ, 0xe, R9 ;  /* 0x0000000eff087819 */ /* 0x000fe40000011609 */
[----:B------:R-:W-:-:S02]  /*1c60*/  LOP3.LUT R17, R17, 0x10001, RZ, 0xc0, !PT ;  /* 0x0001000111117812 */ /* 0x000fc400078ec0ff */
        /* <DEDUP_REMOVED lines=8> */
[----:B------:R-:W-:Y:S02]  /*1cf0*/  SHF.R.U32.HI R65, RZ, 0x6, R13 ;  /* 0x00000006ff417819 */ /* 0x000fe4000001160d */
[----:B------:R-:W-:Y:S02]  /*1d00*/  LOP3.LUT R71, R13, 0x70007, RZ, 0xc0, !PT ;  /* 0x000700070d477812 */ /* 0x000fe400078ec0ff */
[----:B------:R-:W-:Y:S02]  /*1d10*/  SHF.R.U32.HI R42, RZ, 0xe, R11 ;  /* 0x0000000eff2a7819 */ /* 0x000fe4000001160b */
        /* <DEDUP_REMOVED lines=21> */
[----:B------:R-:W-:Y:S02]  /*1e70*/  LOP3.LUT R41, R41, 0x20002, R42, 0xf8, !PT ;  /* 0x0002000229297812 */ /* 0x000fe400078ef82a */
        /* <DEDUP_REMOVED lines=9> */
[----:B------:R-:W-:Y:S02]  /*1f10*/  LOP3.LUT R77, R77, 0x64006400, RZ, 0xfc, !PT ;  /* 0x640064004d4d7812 */ /* 0x000fe400078efcff */
[----:B------:R-:W-:-:S02]  /*1f20*/  LOP3.LUT R80, R80, 0x64006400, RZ, 0xfc, !PT ;  /* 0x6400640050507812 */ /* 0x000fc400078efcff */
[----:B------:R-:W-:Y:S02]  /*1f30*/  LOP3.LUT R82, R82, 0x64006400, RZ, 0xfc, !PT ;  /* 0x6400640052527812 */ /* 0x000fe400078efcff */
[----:B------:R-:W-:Y:S02]  /*1f40*/  ISETP.NE.AND P1, PT, R26, 0x1, PT ;  /* 0x000000011a00780c */ /* 0x000fe40003f25270 */
[--C-:B--2---:R-:W-:Y:S02]  /*1f50*/  SHF.R.U32.HI R74, RZ, 0xd, R5.reuse ;  /* 0x0000000dff4a7819 */ /* 0x104fe40000011605 */
[C---:B------:R-:W-:Y:S02]  /*1f60*/  LOP3.LUT R11, R5.reuse, 0x380038, RZ, 0xc0, !PT ;  /* 0x00380038050b7812 */ /* 0x040fe400078ec0ff */
[----:B------:R-:W-:Y:S02]  /*1f70*/  SHF.R.U32.HI R79, RZ, 0x6, R5 ;  /* 0x00000006ff4f7819 */ /* 0x000fe40000011605 */
[----:B------:R-:W-:-:S02]  /*1f80*/  LOP3.LUT R87, R5, 0x70007, RZ, 0xc0, !PT ;  /* 0x0007000705577812 */ /* 0x000fc400078ec0ff */
[--C-:B------:R-:W-:Y:S02]  /*1f90*/  SHF.R.U32.HI R78, RZ, 0xd, R7.reuse ;  /* 0x0000000dff4e7819 */ /* 0x100fe40000011607 */
[C---:B------:R-:W-:Y:S02]  /*1fa0*/  LOP3.LUT R40, R7.reuse, 0x380038, RZ, 0xc0, !PT ;  /* 0x0038003807287812 */ /* 0x040fe400078ec0ff */
[----:B------:R-:W-:Y:S02]  /*1fb0*/  SHF.R.U32.HI R83, RZ, 0x6, R7 ;  /* 0x00000006ff537819 */ /* 0x000fe40000011607 */
[----:B------:R-:W-:Y:S02]  /*1fc0*/  LOP3.LUT R89, R7, 0x70007, RZ, 0xc0, !PT ;  /* 0x0007000707597812 */ /* 0x000fe400078ec0ff */
[----:B------:R-:W-:Y:S02]  /*1fd0*/  SHF.R.U32.HI R76, RZ, 0xd, R6 ;  /* 0x0000000dff4c7819 */ /* 0x000fe40000011606 */
[----:B------:R-:W-:Y:S01]  /*1fe0*/  LOP3.LUT R5, R16, 0x64006400, RZ, 0xfc, !PT ;  /* 0x6400640010057812 */ /* 0x000fe200078efcff */
[----:B------:R-:W-:Y:S01]  /*1ff0*/  HFMA2 R16, R39, R44.H0_H0, -132, -132 ;  /* 0xd820d82027107431 */ /* 0x000fe2000004002c */
[----:B------:R-:W-:-:S02]  /*2000*/  LOP3.LUT R7, R18, 0x64006400, RZ, 0xfc, !PT ;  /* 0x6400640012077812 */ /* 0x000fc400078efcff */
[--C-:B------:R-:W-:Y:S01]  /*2010*/  SHF.R.U32.HI R72, RZ, 0xd, R4.reuse ;  /* 0x0000000dff487819 */ /* 0x100fe20000011604 */
[-C--:B------:R-:W-:Y:S01]  /*2020*/  HFMA2 R70, R5, R44.reuse.H0_H0, -132, -132 ;  /* 0xd820d82005467431 */ /* 0x080fe2000004002c */
[C---:B------:R-:W-:Y:S01]  /*2030*/  LOP3.LUT R8, R4.reuse, 0x380038, RZ, 0xc0, !PT ;  /* 0x0038003804087812 */ /* 0x040fe200078ec0ff */
[----:B------:R-:W-:Y:S01]  /*2040*/  HFMA2 R68, R7, R44.H0_H0, -132, -132 ;  /* 0xd820d82007447431 */ /* 0x000fe2000004002c */
[----:B------:R-:W-:Y:S02]  /*2050*/  SHF.R.U32.HI R17, RZ, 0x6, R4 ;  /* 0x00000006ff117819 */ /* 0x000fe40000011604 */
[----:B------:R-:W-:Y:S02]  /*2060*/  LOP3.LUT R85, R4, 0x70007, RZ, 0xc0, !PT ;  /* 0x0007000704557812 */ /* 0x000fe400078ec0ff */
[----:B------:R-:W-:Y:S02]  /*2070*/  LOP3.LUT R37, R6, 0x380038, RZ, 0xc0, !PT ;  /* 0x0038003806257812 */ /* 0x000fe400078ec0ff */
[----:B------:R-:W-:-:S02]  /*2080*/  SHF.R.U32.HI R81, RZ, 0x6, R6 ;  /* 0x00000006ff517819 */ /* 0x000fc40000011606 */
[----:B------:R-:W-:Y:S02]  /*2090*/  LOP3.LUT R88, R6, 0x70007, RZ, 0xc0, !PT ;  /* 0x0007000706587812 */ /* 0x000fe400078ec0ff */
        /* <DEDUP_REMOVED lines=19> */
[----:B------:R-:W0:Y:S01]  /*21d0*/  LDS.128 R12, [UR4+-0x80] ;  /* 0xffff8004ff0c7984 */ /* 0x000e220008000c00 */
[----:B------:R-:W-:Y:S01]  /*21e0*/  HFMA2 R48, R7, R44.H0_H0, -132, -132 ;  /* 0xd820d82007307431 */ /* 0x000fe2000004002c */
[----:B------:R-:W-:Y:S02]  /*21f0*/  LOP3.LUT R6, R65, 0x1c001c0, RZ, 0xc0, !PT ;  /* 0x01c001c041067812 */ /* 0x000fe400078ec0ff */
[----:B------:R-:W-:Y:S02]  /*2200*/  LOP3.LUT R5, R90, 0x1c001c0, RZ, 0xc0, !PT ;  /* 0x01c001c05a057812 */ /* 0x000fe400078ec0ff */
[----:B------:R-:W-:-:S02]  /*2210*/  LOP3.LUT R7, R91, 0x1c001c0, RZ, 0xc0, !PT ;  /* 0x01c001c05b077812 */ /* 0x000fc400078ec0ff */
[----:B------:R-:W-:Y:S02]  /*2220*/  LOP3.LUT R72, R9, 0x40004, R72, 0xf8, !PT ;  /* 0x0004000409487812 */ /* 0x000fe400078ef848 */
        /* <DEDUP_REMOVED lines=18> */
[----:B------:R-:W-:Y:S01]  /*2350*/  LOP3.LUT R74, R35, 0x40004, R74, 0xf8, !PT ;  /* 0x00040004234a7812 */ /* 0x000fe200078ef84a */
[-C--:B------:R-:W-:Y:S01]  /*2360*/  HFMA2 R39, R4, R33.reuse.H0_H0, -20, -20 ;  /* 0xcd00cd0004277431 */ /* 0x080fe20000040021 */
[----:B------:R-:W-:Y:S01]  /*2370*/  LOP3.LUT R11, R11, 0x64006400, RZ, 0xfc, !PT ;  /* 0x640064000b0b7812 */ /* 0x000fe200078efcff */
[----:B------:R-:W-:Y:S01]  /*2380*/  HFMA2 R37, R6, R33.H0_H0, -20, -20 ;  /* 0xcd00cd0006257431 */ /* 0x000fe20000040021 */
[----:B------:R-:W-:Y:S01]  /*2390*/  LOP3.LUT R35, R69, 0x380038, RZ, 0xc0, !PT ;  /* 0x0038003845237812 */ /* 0x000fe200078ec0ff */
[----:B------:R-:W1:Y:S01]  /*23a0*/  LDS.128 R4, [UR4+-0x70] ;  /* 0xffff9004ff047984 */ /* 0x000e620008000c00 */
        /* <DEDUP_REMOVED lines=104> */
[-C--:B0-----:R-:W-:Y:S02]  /*2a30*/  HFMA2 R4, R55, R8.reuse, R4 ;  /* 0x0000000837047231 */ /* 0x081fe40000000004 */
        /* <DEDUP_REMOVED lines=17> */
[-C--:B------:R-:W-:Y:S01]  /*2b50*/  HFMA2 R7, R87, R10.reuse, R6 ;  /* 0x0000000a57077231 */ /* 0x080fe20000000006 */
[----:B------:R-:W-:Y:S01]  /*2b60*/  LOP3.LUT R4, R4, 0x64006400, RZ, 0xfc, !PT ;  /* 0x6400640004047812 */ /* 0x000fe200078efcff */
[-C--:B------:R-:W-:Y:S01]  /*2b70*/  HFMA2 R95, R89, R10.reuse, R95 ;  /* 0x0000000a595f7231 */ /* 0x080fe2000000005f */
[----:B------:R-:W-:Y:S01]  /*2b80*/  LOP3.LUT R93, R83, 0x64006400, RZ, 0xfc, !PT ;  /* 0x64006400535d7812 */ /* 0x000fe200078efcff */
[----:B------:R-:W-:Y:S02]  /*2b90*/  HFMA2 R9, R91, R10, R9 ;  /* 0x0000000a5b097231 */ /* 0x000fe40000000009 */
[-C--:B------:R-:W-:Y:S02]  /*2ba0*/  HFMA2 R6, R58, R11.reuse, R5 ;  /* 0x0000000b3a067231 */ /* 0x080fe40000000005 */
[----:B------:R-:W-:-:S02]  /*2bb0*/  HFMA2 R7, R56, R11, R7 ;  /* 0x0000000b38077231 */ /* 0x000fc40000000007 */
[-C--:B------:R-:W-:Y:S02]  /*2bc0*/  HFMA2 R95, R54, R11.reuse, R95 ;  /* 0x0000000b365f7231 */ /* 0x080fe4000000005f */
[----:B------:R-:W-:Y:S01]  /*2bd0*/  HADD2 R79, R17, -1028, -1028 ;  /* 0xe404e404114f7430 */ /* 0x000fe20000000000 */
[----:B------:R-:W-:Y:S01]  /*2be0*/  LOP3.LUT R72, R72, 0x64006400, RZ, 0xfc, !PT ;  /* 0x6400640048487812 */ /* 0x000fe200078efcff */
[----:B------:R-:W-:Y:S01]  /*2bf0*/  HADD2 R81, R81, -1028, -1028 ;  /* 0xe404e40451517430 */ /* 0x000fe20000000000 */
[----:B------:R-:W-:Y:S01]  /*2c00*/  LOP3.LUT R74, R74, 0x64006400, RZ, 0xfc, !PT ;  /* 0x640064004a4a7812 */ /* 0x000fe200078efcff */
[----:B------:R-:W-:Y:S02]  /*2c10*/  HFMA2 R9, R52, R11, R9 ;  /* 0x0000000b34097231 */ /* 0x000fe40000000009 */
[-C--:B-1----:R-:W-:Y:S02]  /*2c20*/  HFMA2 R6, R79, R12.reuse, R6 ;  /* 0x0000000c4f067231 */ /* 0x082fe40000000006 */
        /* <DEDUP_REMOVED lines=108> */
.L_x_2600:
[----:B------:R-:W-:Y:S01]  /*32f0*/  ISETP.GE.AND P1, PT, R21, R30, PT ;  /* 0x0000001e1500720c */ /* 0x000fe20003f26270 */
[----:B------:R-:W-:Y:S01]  /*3300*/  IMAD.WIDE R4, R25, 0x4, R2 ;  /* 0x0000000419047825 */ /* 0x000fe200078e0202 */
[----:B------:R-:W-:Y:S01]  /*3310*/  IADD3 R0, P2, PT, R0, 0x80, RZ ;  /* 0x0000008000007810 */ /* 0x000fe20007f5e0ff */
[----:B------:R-:W-:Y:S02]  /*3320*/  UIADD3 UR4, UPT, UPT, UR4, 0x40, URZ ;  /* 0x0000004004047890 */ /* 0x000fe4000fffe0ff */
[----:B------:R-:W-:Y:S02]  /*3330*/  @!P0 IMAD.MOV.U32 R32, RZ, RZ, R31 ;  /* 0x000000ffff208224 */ /* 0x000fe400078e001f */
[----:B------:R-:W-:Y:S02]  /*3340*/  IMAD.MOV.U32 R3, RZ, RZ, R5 ;  /* 0x000000ffff037224 */ /* 0x000fe400078e0005 */
[----:B------:R-:W-:-:S04]  /*3350*/  IMAD.X R29, RZ, RZ, R29, P2 ;  /* 0x000000ffff1d7224 */ /* 0x000fc800010e061d */
[----:B------:R-:W-:Y:S05]  /*3360*/  @!P1 BRA `(.L_x_2601) ;  /* 0xffffffe4008c9947 */ /* 0x000fea000383ffff */
.L_x_2599:
[----:B------:R-:W-:-:S13]  /*3370*/  ISETP.GT.AND P0, PT, R26, RZ, PT ;  /* 0x000000ff1a00720c */ /* 0x000fda0003f04270 */
[----:B------:R-:W-:Y:S05]  /*3380*/  @!P0 EXIT ;  /* 0x000000000000894d */ /* 0x000fea0003800000 */
[----:B------:R-:W1:Y:S01]  /*3390*/  S2R R0, SR_CTAID.X ;  /* 0x0000000000007919 */ /* 0x000e620000002500 */
[----:B------:R-:W2:Y:S01]  /*33a0*/  LDC.64 R4, c[0x0][0x3a0] ;  /* 0x0000e800ff047b82 */ /* 0x000ea20000000a00 */
[----:B------:R-:W-:Y:S01]  /*33b0*/  IMAD R3, R25, UR7, RZ ;  /* 0x0000000719037c24 */ /* 0x000fe2000f8e02ff */
[----:B------:R-:W1:Y:S02]  /*33c0*/  S2R R7, SR_TID.X ;  /* 0x0000000000077919 */ /* 0x000e640000002100 */
[----:B-1----:R-:W-:-:S04]  /*33d0*/  IMAD R0, R0, 0x40, R7 ;  /* 0x0000004000007824 */ /* 0x002fc800078e0207 */
[----:B------:R-:W-:-:S04]  /*33e0*/  IMAD R0, R0, 0x2, R3 ;  /* 0x0000000200007824 */ /* 0x000fc800078e0203 */
        /* <DEDUP_REMOVED lines=9> */
.L_x_2605:
[----:B------:R-:W1:Y:S02]  /*3480*/  LDS R2, [R0] ;  /* 0x0000000000027984 */ /* 0x000e640000000800 */
[----:B-1----:R-:W-:-:S05]  /*3490*/  HADD2 R3, R2, R20 ;  /* 0x0000001402037230 */ /* 0x002fca0000000000 */
[----:B------:R-:W1:Y:S02]  /*34a0*/  ATOMS.CAST.SPIN P0, [R0], R2, R3 ;  /* 0x000000020000758d */ /* 0x000e640001800003 */
[----:B-1----:R-:W-:Y:S05]  /*34b0*/  @!P0 BRA `(.L_x_2605) ;  /* 0xfffffffc00f08947 */ /* 0x002fea000383ffff */
[----:B------:R-:W-:Y:S05]  /*34c0*/  BRA `(.L_x_2603) ;  /* 0x00000000000c7947 */ /* 0x000fea0003800000 */
.L_x_2604:
[----:B------:R-:W2:Y:S02]  /*34d0*/  LD.E R0, desc[UR8][R4.64] ;  /* 0x0000000804007980 */ /* 0x000ea4000c101900 */
[----:B--2---:R-:W-:-:S05]  /*34e0*/  IMAD.IADD R3, R20, 0x1, R0 ;  /* 0x0000000114037824 */ /* 0x004fca00078e0200 */
[----:B------:R1:W-:Y:S02]  /*34f0*/  ST.E desc[UR8][R4.64], R3 ;  /* 0x0000000304007985 */ /* 0x0003e4000c101908 */
.L_x_2603:
[----:B------:R-:W-:Y:S05]  /*3500*/  BSYNC.RECONVERGENT B0 ;  /* 0x0000000000007941 */ /* 0x000fea0003800200 */
.L_x_2602:
[----:B------:R2:W-:Y:S01]  /*3510*/  ATOM.E.ADD.F16x2.RN.STRONG.GPU P0, RZ, desc[UR8][R4.64+0x4], R22 ;  /* 0x8000041604ff79a2 */ /* 0x0005e2000c10e108 */
[----:B------:R-:W-:Y:S04]  /*3520*/  BSSY.RECONVERGENT B0, `(.L_x_2606) ;  /* 0x000000e000007945 */ /* 0x000fe80003800200 */
[----:B--2---:R-:W-:Y:S05]  /*3530*/  @P0 BRA `(.L_x_2607) ;  /* 0x0000000000300947 */ /* 0x004fea0003800000 */
[----:B------:R-:W2:Y:S02]  /*3540*/  QSPC.E.S P0, RZ, [R4+0x4] ;  /* 0x0000040004ff73aa */ /* 0x000ea40000000500 */
[----:B--2---:R-:W-:Y:S05]  /*3550*/  @!P0 BRA `(.L_x_2608) ;  /* 0x00000000001c8947 */ /* 0x004fea0003800000 */
[----:B------:R-:W-:-:S05]  /*3560*/  IMAD.MOV.U32 R2, RZ, RZ, R4 ;  /* 0x000000ffff027224 */ /* 0x000fca00078e0004 */
[----:B------:R-:W-:-:S07]  /*3570*/  MOV R0, R2 ;  /* 0x0000000200007202 */ /* 0x000fce0000000f00 */
.L_x_2609:
[----:B------:R-:W1:Y:S02]  /*3580*/  LDS R2, [R0+0x4] ;  /* 0x0000040000027984 */ /* 0x000e640000000800 */
[----:B-1----:R-:W-:-:S05]  /*3590*/  HFMA2 R3, R2, 1, 1, R22 ;  /* 0x3c003c0002037831 */ /* 0x002fca0000000016 */
[----:B------:R-:W1:Y:S02]  /*35a0*/  ATOMS.CAST.SPIN P0, [R0+0x4], R2, R3 ;  /* 0x000004020000758d */ /* 0x000e640001800003 */
[----:B-1----:R-:W-:Y:S05]  /*35b0*/  @!P0 BRA `(.L_x_2609) ;  /* 0xfffffffc00f08947 */ /* 0x002fea000383ffff */
[----:B------:R-:W-:Y:S05]  /*35c0*/  BRA `(.L_x_2607) ;  /* 0x00000000000c7947 */ /* 0x000fea0003800000 */
.L_x_2608:
[----:B------:R-:W1:Y:S02]  /*35d0*/  LD.E R0, desc[UR8][R4.64+0x4] ;  /* 0x0000040804007980 */ /* 0x000e64000c101900 */
[----:B-1----:R-:W-:-:S05]  /*35e0*/  IMAD.IADD R3, R22, 0x1, R0 ;  /* 0x0000000116037824 */ /* 0x002fca00078e0200 */
[----:B------:R2:W-:Y:S02]  /*35f0*/  ST.E desc[UR8][R4.64+0x4], R3 ;  /* 0x0000040304007985 */ /* 0x0005e4000c101908 */
.L_x_2607:
[----:B------:R-:W-:Y:S05]  /*3600*/  BSYNC.RECONVERGENT B0 ;  /* 0x0000000000007941 */ /* 0x000fea0003800200 */
.L_x_2606:
[----:B------:R-:W-:-:S13]  /*3610*/  ISETP.NE.AND P0, PT, R26, 0x1, PT ;  /* 0x000000011a00780c */ /* 0x000fda0003f05270 */
[----:B------:R-:W-:Y:S05]  /*3620*/  @!P0 EXIT ;  /* 0x000000000000894d */ /* 0x000fea0003800000 */
[----:B-12---:R-:W-:-:S05]  /*3630*/  IMAD.WIDE R4, R25, 0x2, R4 ;  /* 0x0000000219047825 */ /* 0x006fca00078e0204 */
[----:B------:R1:W-:Y:S01]  /*3640*/  ATOM.E.ADD.F16x2.RN.STRONG.GPU P0, RZ, desc[UR8][R4.64], R23 ;  /* 0x8000001704ff79a2 */ /* 0x0003e2000c10e108 */
[----:B------:R-:W-:Y:S04]  /*3650*/  BSSY.RECONVERGENT B0, `(.L_x_2610) ;  /* 0x000000e000007945 */ /* 0x000fe80003800200 */
[----:B-1----:R-:W-:Y:S05]  /*3660*/  @P0 BRA `(.L_x_2611) ;  /* 0x0000000000300947 */ /* 0x002fea0003800000 */
[----:B------:R-:W1:Y:S02]  /*3670*/  QSPC.E.S P0, RZ, [R4] ;  /* 0x0000000004ff73aa */ /* 0x000e640000000500 */
[----:B-1----:R-:W-:Y:S05]  /*3680*/  @!P0 BRA `(.L_x_2612) ;  /* 0x00000000001c8947 */ /* 0x002fea0003800000 */
[----:B------:R-:W-:-:S05]  /*3690*/  IMAD.MOV.U32 R2, RZ, RZ, R4 ;  /* 0x000000ffff027224 */ /* 0x000fca00078e0004 */
[----:B------:R-:W-:-:S07]  /*36a0*/  MOV R0, R2 ;  /* 0x0000000200007202 */ /* 0x000fce0000000f00 */
.L_x_2613:
[----:B------:R-:W1:Y:S02]  /*36b0*/  LDS R2, [R0] ;  /* 0x0000000000027984 */ /* 0x000e640000000800 */
[----:B-1----:R-:W-:-:S05]  /*36c0*/  HADD2 R3, R2, R23 ;  /* 0x0000001702037230 */ /* 0x002fca0000000000 */
[----:B------:R-:W1:Y:S02]  /*36d0*/  ATOMS.CAST.SPIN P0, [R0], R2, R3 ;  /* 0x000000020000758d */ /* 0x000e640001800003 */
[----:B-1----:R-:W-:Y:S05]  /*36e0*/  @!P0 BRA `(.L_x_2613) ;  /* 0xfffffffc00f08947 */ /* 0x002fea000383ffff */
[----:B------:R-:W-:Y:S05]  /*36f0*/  BRA `(.L_x_2611) ;  /* 0x00000000000c7947 */ /* 0x000fea0003800000 */
.L_x_2612:
[----:B------:R-:W2:Y:S02]  /*3700*/  LD.E R0, desc[UR8][R4.64] ;  /* 0x0000000804007980 */ /* 0x000ea4000c101900 */
[----:B--2---:R-:W-:-:S05]  /*3710*/  IMAD.IADD R3, R23, 0x1, R0 ;  /* 0x0000000117037824 */ /* 0x004fca00078e0200 */
[----:B------:R1:W-:Y:S02]  /*3720*/  ST.E desc[UR8][R4.64], R3 ;  /* 0x0000000304007985 */ /* 0x0003e4000c101908 */
.L_x_2611:
[----:B------:R-:W-:Y:S05]  /*3730*/  BSYNC.RECONVERGENT B0 ;  /* 0x0000000000007941 */ /* 0x000fea0003800200 */
.L_x_2610:
[----:B------:R2:W-:Y:S02]  /*3740*/  ATOM.E.ADD.F16x2.RN.STRONG.GPU P0, RZ, desc[UR8][R4.64+0x4], R24 ;  /* 0x8000041804ff79a2 */ /* 0x0005e4000c10e108 */
[----:B--2---:R-:W-:Y:S05]  /*3750*/  @P0 EXIT ;  /* 0x000000000000094d */ /* 0x004fea0003800000 */
[----:B------:R-:W2:Y:S02]  /*3760*/  QSPC.E.S P0, RZ, [R4+0x4] ;  /* 0x0000040004ff73aa */ /* 0x000ea40000000500 */
[----:B--2---:R-:W-:Y:S05]  /*3770*/  @!P0 BRA `(.L_x_2614) ;  /* 0x00000000001c8947 */ /* 0x004fea0003800000 */
[----:B------:R-:W-:-:S05]  /*3780*/  IMAD.MOV.U32 R2, RZ, RZ, R4 ;  /* 0x000000ffff027224 */ /* 0x000fca00078e0004 */
[----:B------:R-:W-:-:S07]  /*3790*/  MOV R0, R2 ;  /* 0x0000000200007202 */ /* 0x000fce0000000f00 */
.L_x_2615:
[----:B------:R-:W1:Y:S02]  /*37a0*/  LDS R2, [R0+0x4] ;  /* 0x0000040000027984 */ /* 0x000e640000000800 */
[----:B-1----:R-:W-:-:S05]  /*37b0*/  HFMA2 R3, R2, 1, 1, R24 ;  /* 0x3c003c0002037831 */ /* 0x002fca0000000018 */
[----:B------:R-:W1:Y:S02]  /*37c0*/  ATOMS.CAST.SPIN P0, [R0+0x4], R2, R3 ;  /* 0x000004020000758d */ /* 0x000e640001800003 */
[----:B-1----:R-:W-:Y:S05]  /*37d0*/  @!P0 BRA `(.L_x_2615) ;  /* 0xfffffffc00f08947 */ /* 0x002fea000383ffff */
[----:B------:R-:W-:Y:S05]  /*37e0*/  EXIT ;  /* 0x000000000000794d */ /* 0x000fea0003800000 */
.L_x_2614:
[----:B------:R-:W1:Y:S02]  /*37f0*/  LD.E R0, desc[UR8][R4.64+0x4] ;  /* 0x0000040804007980 */ /* 0x000e64000c101900 */
[----:B-1----:R-:W-:-:S05]  /*3800*/  IMAD.IADD R3, R24, 0x1, R0 ;  /* 0x0000000118037824 */ /* 0x002fca00078e0200 */
[----:B------:R-:W-:Y:S01]  /*3810*/  ST.E desc[UR8][R4.64+0x4], R3 ;  /* 0x0000040304007985 */ /* 0x000fe2000c101908 */
[----:B------:R-:W-:Y:S05]  /*3820*/  EXIT ;  /* 0x000000000000794d */ /* 0x000fea0003800000 */
.L_x_2616:
        /* <DEDUP_REMOVED lines=13> */
.L_x_3611:


//--------------------- .text._Z23gemm_half_q_half_kernelILi2ELi6ELb0ELb0ELi64EEvPK6__halfPKjS4_S2_PS0_iiiiPKtS7_iiiiiibS2_i --------------------------
	.section	.text._Z23gemm_half_q_half_kernelILi2ELi6ELb0ELb0ELi64EEvPK6__halfPKjS4_S2_PS0_iiiiPKtS7_iiiiiibS2_i,"ax",@progbits
	.align	128
        .global         _Z23gemm_half_q_half_kernelILi2ELi6ELb0ELb0ELi64EEvPK6__halfPKjS4_S2_PS0_iiiiPKtS7_iiiiiibS2_i
        .type           _Z23gemm_half_q_half_kernelILi2ELi6ELb0ELb0ELi64EEvPK6__halfPKjS4_S2_PS0_iiiiPKtS7_iiiiiibS2_i,@function
        .size           _Z23gemm_half_q_half_kernelILi2ELi6ELb0ELb0ELi64EEvPK6__halfPKjS4_S2_PS0_iiiiPKtS7_iiiiiibS2_i,(.L_x_3612 - _Z23gemm_half_q_half_kernelILi2ELi6ELb0ELb0ELi64EEvPK6__halfPKjS4_S2_PS0_iiiiPKtS7_iiiiiibS2_i)
        .other          _Z23gemm_half_q_half_kernelILi2ELi6ELb0ELb0ELi64EEvPK6__halfPKjS4_S2_PS0_iiiiPKtS7_iiiiiibS2_i,@"STO_CUDA_ENTRY STV_DEFAULT"
_Z23gemm_half_q_half_kernelILi2ELi6ELb0ELb0ELi64EEvPK6__halfPKjS4_S2_PS0_iiiiPKtS7_iiiiiibS2_i:
.text._Z23gemm_half_q_half_kernelILi2ELi6ELb0ELb0ELi64EEvPK6__halfPKjS4_S2_PS0_iiiiPKtS7_iiiiiibS2_i:
        /* <DEDUP_REMOVED lines=51> */
.L_x_2622:
        /* <DEDUP_REMOVED lines=32> */
.L_x_2621:
        /* <DEDUP_REMOVED lines=20> */
.L_x_2623:
[----:B------:R-:W-:-:S13]  /*0670*/  ISETP.EQ.AND P1, PT, R14, RZ, PT ;  /* 0x000000ff0e00720c */ /* 0x000fda0003f22270 */
[----:B------:R-:W-:Y:S05]  /*0680*/  @!P0 BRA P1, `(.L_x_2618) ;  /* 0x00000004007c8947 */ /* 0x000fea0000800000 */
.L_x_2620:
        /* <DEDUP_REMOVED lines=12> */
.L_x_2619:
        /* <DEDUP_REMOVED lines=17> */
.L_x_2626:
        /* <DEDUP_REMOVED lines=9> */
[----:B------:R-:W-:Y:S02]  /*08f0*/  LEA.HI.X.SX32 R17, R8, RZ, 0x1, P2 ;  /* 0x000000ff08117211 */ /* 0x000fe400010f0eff */
        /* <DEDUP_REMOVED lines=22> */
.L_x_2625:
        /* <DEDUP_REMOVED lines=21> */
.L_x_2627:
[----:B------:R-:W-:-:S13]  /*0bb0*/  ISETP.NE.OR P0, PT, R15, RZ, P0 ;  /* 0x000000ff0f00720c */ /* 0x000fda0000705670 */
[----:B------:R-:W-:Y:S05]  /*0bc0*/  @!P0 BRA `(.L_x_2618) ;  /* 0x00000000002c8947 */ /* 0x000fea0003800000 */
.L_x_2624:
        /* <DEDUP_REMOVED lines=11> */
.L_x_2618:
[----:B------:R-:W-:Y:S05]  /*0c80*/  BSYNC.RECONVERGENT B0 ;  /* 0x0000000000007941 */ /* 0x000fea0003800200 */
.L_x_2617:
        /* <DEDUP_REMOVED lines=21> */
[----:B-----5:R-:W0:Y:S01]  /*0de0*/  LDC.64 R14, c[0x0][0x3a0] ;  /* 0x0000e800ff0e7b82 */ /* 0x020e220000000a00 */
[----:B------:R-:W-:-:S13]  /*0df0*/  PLOP3.LUT P0, PT, PT, PT, PT, 0x8, 0x80 ;  /* 0x000000000080781c */ /* 0x000fda0003f0e170 */
.L_x_2631:
        /* <DEDUP_REMOVED lines=15> */
.L_x_2630:
        /* <DEDUP_REMOVED lines=12> */
.L_x_2632:
[----:B------:R-:W-:-:S13]  /*0fb0*/  ISETP.NE.OR P0, PT, R16, RZ, P0 ;  /* 0x000000ff1000720c */ /* 0x000fda0000705670 */
[----:B------:R-:W-:Y:S05]  /*0fc0*/  @!P0 BRA `(.L_x_2628) ;  /* 0x00000000001c8947 */ /* 0x000fea0003800000 */
.L_x_2629:
[----:B0-----:R-:W0:Y:S02]  /*0fd0*/  LDC.64 R6, c[0x0][0x3a0] ;  /* 0x0000e800ff067b82 */ /* 0x001e240000000a00 */
.L_x_2633:
[C---:B0-----:R-:W-:Y:S01]  /*0fe0*/  IMAD.WIDE R8, R0.reuse, 0x2, R6 ;  /* 0x0000000200087825 */ /* 0x041fe200078e0206 */
[----:B------:R-:W-:-:S03]  /*0ff0*/  IADD3 R0, PT, PT, R0, R23, RZ ;  /* 0x0000001700007210 */ /* 0x000fc60007ffe0ff */
[----:B------:R-:W-:Y:S01]  /*1000*/  VIADD R16, R16, 0x1 ;  /* 0x0000000110107836 */ /* 0x000fe20000000000 */
[----:B------:R1:W-:Y:S04]  /*1010*/  STG.E.64 desc[UR8][R8.64], RZ ;  /* 0x000000ff08007986 */ /* 0x0003e8000c101b08 */
[----:B------:R-:W-:-:S13]  /*1020*/  ISETP.NE.AND P0, PT, R16, RZ, PT ;  /* 0x000000ff1000720c */ /* 0x000fda0003f05270 */
[----:B-1----:R-:W-:Y:S05]  /*1030*/  @P0 BRA `(.L_x_2633) ;  /* 0xfffffffc00e80947 */ /* 0x002fea000383ffff */
.L_x_2628:
[----:B0-----:R-:W0:Y:S01]  /*1040*/  LDC.64 R6, c[0x0][0x3b8] ;  /* 0x0000ee00ff067b82 */ /* 0x001e220000000a00 */
        /* <DEDUP_REMOVED lines=13> */
[----:B-----5:R-:W-:-:S07]  /*1120*/  SHF.R.S32.HI R14, RZ, 0x3, R11 ;  /* 0x00000003ff0e7819 */ /* 0x020fce000001140b */
.L_x_2635:
[----:B01----:R-:W0:Y:S01]  /*1130*/  LDC.64 R8, c[0x0][0x390] ;  /* 0x0000e400ff087b82 */ /* 0x003e220000000a00 */
[----:B------:R-:W-:-:S04]  /*1140*/  IMAD.IADD R12, R0, 0x1, R15 ;  /* 0x00000001000c7824 */ /* 0x000fc800078e020f */
[----:B------:R-:W-:-:S05]  /*1150*/  IMAD R10, R12, R23, RZ ;  /* 0x000000170c0a7224 */ /* 0x000fca00078e02ff */
[----:B------:R-:W-:-:S04]  /*1160*/  SHF.R.S32.HI R11, RZ, 0x1f, R10 ;  /* 0x0000001fff0b7819 */ /* 0x000fc8000001140a */
[----:B------:R-:W-:-:S04]  /*1170*/  LEA.HI R11, R11, R10, RZ, 0x3 ;  /* 0x0000000a0b0b7211 */ /* 0x000fc800078f18ff */
[----:B------:R-:W-:-:S05]  /*1180*/  LEA.HI.SX32 R11, R11, R14, 0x1d ;  /* 0x0000000e0b0b7211 */ /* 0x000fca00078feaff */
[----:B0-----:R-:W-:Y:S02]  /*1190*/  IMAD.WIDE R8, R11, 0x4, R8 ;  /* 0x000000040b087825 */ /* 0x001fe400078e0208 */
[----:B------:R-:W0:Y:S04]  /*11a0*/  LDC.64 R10, c[0x0][0x398] ;  /* 0x0000e600ff0a7b82 */ /* 0x000e280000000a00 */
[----:B------:R-:W2:Y:S01]  /*11b0*/  LDG.E.CONSTANT R8, desc[UR8][R8.64] ;  /* 0x0000000808087981 */ /* 0x000ea2000c1e9900 */
[----:B------:R-:W-:Y:S02]  /*11c0*/  IMAD.SHL.U32 R13, R17, 0x2, RZ ;  /* 0x00000002110d7824 */ /* 0x000fe400078e00ff */
[----:B0-----:R-:W-:-:S04]  /*11d0*/  IMAD.WIDE.U32 R10, R12, 0x2, R10 ;  /* 0x000000020c0a7825 */ /* 0x001fc800078e000a */
[----:B------:R-:W-:Y:S02]  /*11e0*/  IMAD.WIDE.U32 R12, R13, 0x2, R6 ;  /* 0x000000020d0c7825 */ /* 0x000fe400078e0006 */
[----:B------:R-:W3:Y:S04]  /*11f0*/  LDG.E.U16.CONSTANT R11, desc[UR8][R10.64] ;  /* 0x000000080a0b7981 */ /* 0x000ee8000c1e9500 */
[----:B------:R0:W4:Y:S01]  /*1200*/  LDG.E.U16.CONSTANT R20, desc[UR8][R12.64+0x2] ;  /* 0x000002080c147981 */ /* 0x000122000c1e9500 */
        /* <DEDUP_REMOVED lines=10> */
[----:B0-----:R-:W-:Y:S01]  /*12b0*/  IADD3 R12, PT, PT, R8, 0x1, R9 ;  /* 0x00000001080c7810 */ /* 0x001fe20007ffe009 */
[----:B------:R-:W-:Y:S01]  /*12c0*/  IMAD R10, R19, R19, R19 ;  /* 0x00000013130a7224 */ /* 0x000fe200078e0213 */
[----:B------:R-:W-:Y:S01]  /*12d0*/  IADD3 R21, PT, PT, R18, 0x1, R21 ;  /* 0x0000000112157810 */ /* 0x000fe20007ffe015 */
[C---:B------:R-:W-:Y:S02]  /*12e0*/  IMAD R9, R16.reuse, R16, R16 ;  /* 0x0000001010097224 */ /* 0x040fe400078e0210 */
[----:B------:R-:W-:Y:S01]  /*12f0*/  IMAD R8, R15, 0x8, R1 ;  /* 0x000000080f087824 */ /* 0x000fe200078e0201 */
[----:B------:R-:W-:Y:S01]  /*1300*/  IADD3 R10, PT, PT, R19, 0x1, R10 ;  /* 0x00000001130a7810 */ /* 0x000fe20007ffe00a */
[----:B------:R-:W-:Y:S01]  /*1310*/  I2F.F16 R12, R12 ;  /* 0x0000000c000c7306 */ /* 0x000fe20000200c00 */
[----:B------:R-:W-:Y:S01]  /*1320*/  IADD3 R9, PT, PT, R16, 0x1, R9 ;  /* 0x0000000110097810 */ /* 0x000fe20007ffe009 */
[----:B------:R-:W-:Y:S01]  /*1330*/  VIADD R15, R15, 0x1 ;  /* 0x000000010f0f7836 */ /* 0x000fe20000000000 */
[----:B----4-:R-:W-:-:S05]  /*1340*/  IADD3 R17, PT, PT, R20, R17, RZ ;  /* 0x0000001114117210 */ /* 0x010fca0007ffe0ff */
[----:B------:R-:W-:Y:S01]  /*1350*/  I2F.F16 R21, R21 ;  /* 0x0000001500157306 */ /* 0x000fe20000200c00 */
[----:B------:R-:W-:-:S07]  /*1360*/  ISETP.GE.AND P0, PT, R17, R24, PT ;  /* 0x000000181100720c */ /* 0x000fce0003f06270 */
[----:B------:R-:W0:Y:S08]  /*1370*/  I2F.F16 R10, R10 ;  /* 0x0000000a000a7306 */ /* 0x000e300000200c00 */
[----:B------:R-:W1:Y:S01]  /*1380*/  I2F.F16 R9, R9 ;  /* 0x0000000900097306 */ /* 0x000e620000200c00 */
[----:B0-----:R-:W-:-:S05]  /*1390*/  PRMT R10, R21, 0x5410, R10 ;  /* 0x00005410150a7816 */ /* 0x001fca000000000a */
[----:B---3--:R-:W-:Y:S01]  /*13a0*/  HMUL2 R18, R10, R11.H0_H0 ;  /* 0x2000000b0a127232 */ /* 0x008fe20000000000 */
[----:B-1----:R-:W-:-:S05]  /*13b0*/  PRMT R12, R12, 0x5410, R9 ;  /* 0x000054100c0c7816 */ /* 0x002fca0000000009 */
[----:B------:R-:W-:-:S05]  /*13c0*/  HMUL2 R19, R12, R11.H0_H0 ;  /* 0x2000000b0c137232 */ /* 0x000fca0000000000 */
[----:B------:R1:W-:Y:S01]  /*13d0*/  STL.64 [R8], R18 ;  /* 0x0000001208007387 */ /* 0x0003e20000100a00 */
[----:B------:R-:W-:Y:S05]  /*13e0*/  @!P0 BRA `(.L_x_2635) ;  /* 0xfffffffc00508947 */ /* 0x000fea000383ffff */
.L_x_2634:
[----:B-1----:R0:W5:Y:S01]  /*13f0*/  LDL.64 R8, [R1] ;  /* 0x0000000001087983 */ /* 0x0021620000100a00 */
[----:B------:R-:W1:Y:S01]  /*1400*/  LDCU UR4, c[0x0][0x3c8] ;  /* 0x00007900ff0477ac */ /* 0x000e620008000800 */
[----:B------:R-:W-:Y:S01]  /*1410*/  CS2R R10, SRZ ;  /* 0x00000000000a7805 */ /* 0x000fe2000001ff00 */
[----:B------:R-:W-:Y:S01]  /*1420*/  IMAD.MOV.U32 R13, RZ, RZ, RZ ;  /* 0x000000ffff0d7224 */ /* 0x000fe200078e00ff */
[----:B------:R-:W2:Y:S01]  /*1430*/  LDCU UR5, c[0x0][0x3cc] ;  /* 0x00007980ff0577ac */ /* 0x000ea20008000800 */
[----:B-----5:R-:W-:Y:S01]  /*1440*/  IMAD.MOV.U32 R14, RZ, RZ, RZ ;  /* 0x000000ffff0e7224 */ /* 0x020fe200078e00ff */
[----:B------:R-:W3:Y:S01]  /*1450*/  LDCU UR6, c[0x0][0x3d0] ;  /* 0x00007a00ff0677ac */ /* 0x000ee20008000800 */
[----:B------:R-:W4:Y:S01]  /*1460*/  LDCU UR10, c[0x0][0x3d4] ;  /* 0x00007a80ff0a77ac */ /* 0x000f220008000800 */
[----:B------:R-:W0:Y:S01]  /*1470*/  LDCU UR12, c[0x0][0x3d8] ;  /* 0x00007b00ff0c77ac */ /* 0x000e220008000800 */
[C---:B-1----:R-:W-:Y:S02]  /*1480*/  ISETP.GT.AND P0, PT, R26.reuse, UR4, PT ;  /* 0x000000041a007c0c */ /* 0x042fe4000bf04270 */
[----:B------:R-:W-:-:S02]  /*1490*/  VIMNMX R0, PT, PT, R26, UR4, PT ;  /* 0x000000041a007c48 */ /* 0x000fc4000bfe0100 */
[C---:B--2---:R-:W-:Y:S02]  /*14a0*/  ISETP.GT.AND P1, PT, R26.reuse, UR5, PT ;  /* 0x000000051a007c0c */ /* 0x044fe4000bf24270 */
[----:B------:R-:W-:Y:S02]  /*14b0*/  SHF.R.S32.HI R3, RZ, 0x1f, R0 ;  /* 0x0000001fff037819 */ /* 0x000fe40000011400 */
[C---:B---3--:R-:W-:Y:S02]  /*14c0*/  ISETP.GT.AND P2, PT, R26.reuse, UR6, PT ;  /* 0x000000061a007c0c */ /* 0x048fe4000bf44270 */
[----:B------:R-:W-:Y:S01]  /*14d0*/  LEA.HI R3, R3, R0, RZ, 0x5 ;  /* 0x0000000003037211 */ /* 0x000fe200078f28ff */
[----:B------:R-:W-:Y:S01]  /*14e0*/  IMAD.MOV.U32 R0, RZ, RZ, RZ ;  /* 0x000000ffff007224 */ /* 0x000fe200078e00ff */
[----:B----4-:R-:W-:Y:S02]  /*14f0*/  ISETP.GT.AND P3, PT, R26, UR10, PT ;  /* 0x0000000a1a007c0c */ /* 0x010fe4000bf64270 */
[----:B------:R-:W-:-:S02]  /*1500*/  SHF.R.S32.HI R15, RZ, 0x5, R3 ;  /* 0x00000005ff0f7819 */ /* 0x000fc40000011403 */
        /* <DEDUP_REMOVED lines=9> */
.L_x_2636:
        /* <DEDUP_REMOVED lines=8> */
.L_x_2637:
        /* <DEDUP_REMOVED lines=8> */
.L_x_2638:
        /* <DEDUP_REMOVED lines=8> */
.L_x_2639:
        /* <DEDUP_REMOVED lines=8> */
.L_x_2640:
[----:B------:R-:W-:Y:S01]  /*17a0*/  IMAD R0, R15, 0x8, R0 ;  /* 0x000000080f007824 */ /* 0x000fe200078e0200 */
[----:B------:R-:W0:Y:S01]  /*17b0*/  S2UR UR5, SR_CgaCtaId ;  /* 0x00000000000579c3 */ /* 0x000e220000008800 */
[----:B------:R-:W1:Y:S01]  /*17c0*/  LDCU.64 UR10, c[0x0][0x388] ;  /* 0x00007100ff0a77ac */ /* 0x000e620008000a00 */
[----:B------:R-:W-:Y:S01]  /*17d0*/  VIMNMX R5, PT, PT, R5, UR12, PT ;  /* 0x0000000c05057c48 */ /* 0x000fe2000bfe0100 */
[----:B------:R-:W-:Y:S01]  /*17e0*/  IMAD.MOV.U32 R36, RZ, RZ, RZ ;  /* 0x000000ffff247224 */ /* 0x000fe200078e00ff */
[----:B------:R-:W-:Y:S01]  /*17f0*/  IADD3 R0, PT, PT, R11, R0, R10 ;  /* 0x000000000b007210 */ /* 0x000fe20007ffe00a */
[----:B------:R-:W-:Y:S01]  /*1800*/  UMOV UR4, 0x400 ;  /* 0x0000040000047882 */ /* 0x000fe20000000000 */
[----:B------:R-:W-:Y:S01]  /*1810*/  PRMT R22, R8, 0x7610, R8 ;  /* 0x0000761008167816 */ /* 0x000fe20000000008 */
[----:B------:R-:W-:Y:S01]  /*1820*/  IMAD.IADD R33, R26, 0x1, R33 ;  /* 0x000000011a217824 */ /* 0x000fe200078e0221 */
        /* <DEDUP_REMOVED lines=8> */
[----:B------:R-:W-:Y:S01]  /*18b0*/  LEA.HI.X.SX32 R3, R3, R0, 0x1, P0 ;  /* 0x0000000003037211 */ /* 0x000fe200000f0eff */
[C---:B------:R-:W-:Y:S01]  /*18c0*/  IMAD.SHL.U32 R0, R4.reuse, 0x4, RZ ;  /* 0x0000000404007824 */ /* 0x040fe200078e00ff */
[----:B------:R-:W-:Y:S01]  /*18d0*/  ISETP.GT.AND P0, PT, R5, R26, PT ;  /* 0x0000001a0500720c */ /* 0x000fe20003f04270 */
[----:B0-----:R-:W-:Y:S01]  /*18e0*/  ULEA UR4, UR5, UR4, 0x18 ;  /* 0x0000000405047291 */ /* 0x001fe2000f8ec0ff */
[----:B------:R-:W-:-:S02]  /*18f0*/  SHF.L.U64.HI R3, R4, 0x2, R3 ;  /* 0x0000000204037819 */ /* 0x000fc40000010203 */
[----:B-1----:R-:W-:Y:S02]  /*1900*/  IADD3 R20, P1, PT, R0, UR10, RZ ;  /* 0x0000000a00147c10 */ /* 0x002fe4000ff3e0ff */
[----:B------:R-:W-:Y:S02]  /*1910*/  PRMT R0, R9, 0x7610, R9 ;  /* 0x0000761009007816 */ /* 0x000fe40000000009 */
[----:B------:R-:W-:-:S05]  /*1920*/  IADD3.X R21, PT, PT, R3, UR11, RZ, P1, !PT ;  /* 0x0000000b03157c10 */ /* 0x000fca0008ffe4ff */
[----:B------:R-:W-:Y:S05]  /*1930*/  @!P0 BRA `(.L_x_2641) ;  /* 0x0000001800948947 */ /* 0x000fea0003800000 */
[----:B------:R-:W-:Y:S01]  /*1940*/  IMAD.WIDE.U32 R2, R2, 0x100, R6 ;  /* 0x0000010002027825 */ /* 0x000fe200078e0006 */
[----:B------:R-:W-:Y:S01]  /*1950*/  VIMNMX R29, PT, PT, R24, UR12, PT ;  /* 0x0000000c181d7c48 */ /* 0x000fe2000bfe0100 */
[----:B------:R-:W0:Y:S01]  /*1960*/  LDCU.64 UR10, c[0x0][0x3a8] ;  /* 0x00007500ff0a77ac */ /* 0x000e220008000a00 */
[----:B------:R-:W-:Y:S01]  /*1970*/  PRMT R35, RZ, 0x7610, R35 ;  /* 0x00007610ff237816 */ /* 0x000fe20000000023 */
[----:B------:R-:W-:Y:S01]  /*1980*/  IMAD.MOV.U32 R36, RZ, RZ, RZ ;  /* 0x000000ffff247224 */ /* 0x000fe200078e00ff */
[----:B------:R-:W-:Y:S02]  /*1990*/  IADD3 R30, P0, PT, R2, 0x2, RZ ;  /* 0x00000002021e7810 */ /* 0x000fe40007f1e0ff */
[----:B------:R-:W-:-:S03]  /*19a0*/  MOV R2, R20 ;  /* 0x0000001400027202 */ /* 0x000fc60000000f00 */
[----:B------:R-:W-:Y:S02]  /*19b0*/  IMAD.X R31, RZ, RZ, R3, P0 ;  /* 0x000000ffff1f7224 */ /* 0x000fe400000e0603 */
[----:B------:R-:W-:-:S07]  /*19c0*/  IMAD.MOV.U32 R3, RZ, RZ, R21 ;  /* 0x000000ffff037224 */ /* 0x000fce00078e0015 */
.L_x_2643:
[----:B------:R-:W-:Y:S01]  /*19d0*/  ISETP.NE.AND P0, PT, R26, R33, PT ;  /* 0x000000211a00720c */ /* 0x000fe20003f05270 */
[----:B------:R-:W-:Y:S02]  /*19e0*/  IMAD.MOV.U32 R20, RZ, RZ, R2 ;  /* 0x000000ffff147224 */ /* 0x000fe400078e0002 */
[----:B------:R-:W-:-:S05]  /*19f0*/  IMAD.MOV.U32 R21, RZ, RZ, R3 ;  /* 0x000000ffff157224 */ /* 0x000fca00078e0003 */
[----:B-----5:R-:W5:Y:S05]  /*1a00*/  LDG.E.128.CONSTANT R12, desc[UR8][R20.64] ;  /* 0x00000008140c7981 */ /* 0x020f6a000c1e9d00 */
[----:B------:R-:W-:Y:S01]  /*1a10*/  @!P0 IMAD R4, R36, 0x8, R1 ;  /* 0x0000000824048824 */ /* 0x000fe200078e0201 */
[----:B------:R-:W2:Y:S04]  /*1a20*/  @!P0 LDG.E.U16.CONSTANT R5, desc[UR8][R30.64] ;  /* 0x000000081e058981 */ /* 0x000ea8000c1e9500 */
[----:B------:R-:W3:Y:S01]  /*1a30*/  @!P0 LDL.64 R6, [R4+0x8] ;  /* 0x0000080004068983 */ /* 0x000ee20000100a00 */
[----:B------:R-:W1:Y:S01]  /*1a40*/  S2UR UR7, SR_CTAID.Y ;  /* 0x00000000000779c3 */ /* 0x000e620000002600 */
[----:B0-----:R-:W-:-:S04]  /*1a50*/  IMAD.U32 R23, RZ, RZ, UR11 ;  /* 0x0000000bff177e24 */ /* 0x001fc8000f8e00ff */
[----:B------:R-:W-:-:S04]  /*1a60*/  IMAD.WIDE R2, R23, 0x4, R20 ;  /* 0x0000000417027825 */ /* 0x000fc800078e0214 */
[----:B------:R-:W-:Y:S01]  /*1a70*/  @!P0 VIADD R27, R36, 0x1 ;  /* 0x00000001241b8836 */ /* 0x000fe20000000000 */
[----:B------:R0:W5:Y:S01]  /*1a80*/  LDG.E.128.CONSTANT R8, desc[UR8][R2.64] ;  /* 0x0000000802087981 */ /* 0x000162000c1e9d00 */
[----:B-1----:R-:W-:-:S06]  /*1a90*/  UIMAD UR5, UR7, -0x2, UR10 ;  /* 0xfffffffe070578a4 */ /* 0x002fcc000f8e020a */
[----:B------:R-:W-:-:S04]  /*1aa0*/  MOV R25, UR5 ;  /* 0x0000000500197c02 */ /* 0x000fc80008000f00 */
[----:B------:R-:W-:Y:S01]  /*1ab0*/  ISETP.GE.AND P1, PT, R25, 0x1, PT ;  /* 0x000000011900780c */ /* 0x000fe20003f26270 */
[----:B0-----:R-:W-:-:S04]  /*1ac0*/  IMAD.WIDE R2, R23, 0x4, R2 ;  /* 0x0000000417027825 */ /* 0x001fc800078e0202 */
        /* <DEDUP_REMOVED lines=8> */
[----:B-----5:R-:W-:Y:S01]  /*1b50*/  SHF.R.U32.HI R19, RZ, 0xf, R13 ;  /* 0x0000000fff137819 */ /* 0x020fe2000001160d */
[----:B------:R-:W-:Y:S01]  /*1b60*/  IMAD.MOV.U32 R46, RZ, RZ, 0x3000 ;  /* 0x00003000ff2e7424 */ /* 0x000fe200078e00ff */
[----:B------:R-:W-:Y:S01]  /*1b70*/  SHF.R.U32.HI R39, RZ, 0xf, R14 ;  /* 0x0000000fff277819 */ /* 0x000fe2000001160e */
[----:B------:R-:W-:Y:S01]  /*1b80*/  IMAD.MOV.U32 R37, RZ, RZ, 0x2400 ;  /* 0x00002400ff257424 */ /* 0x000fe200078e00ff */
        /* <DEDUP_REMOVED lines=13> */
[----:B------:R-:W-:Y:S02]  /*1c60*/  SHF.R.U32.HI R42, RZ, 0xe, R10 ;  /* 0x0000000eff2a7819 */ /* 0x000fe4000001160a */
[----:B------:R-:W-:Y:S02]  /*1c70*/  LOP3.LUT R19, R19, 0x10001, RZ, 0xc0, !PT ;  /* 0x0001000113137812 */ /* 0x000fe400078ec0ff */
[----:B------:R-:W-:-:S02]  /*1c80*/  LOP3.LUT R39, R39, 0x10001, RZ, 0xc0, !PT ;  /* 0x0001000127277812 */ /* 0x000fc400078ec0ff */
        /* <DEDUP_REMOVED lines=9> */
[----:B------:R-:W-:Y:S02]  /*1d20*/  SHF.R.U32.HI R71, RZ, 0x6, R13 ;  /* 0x00000006ff477819 */ /* 0x000fe4000001160d */
[----:B------:R-:W-:Y:S02]  /*1d30*/  LOP3.LUT R79, R13, 0x70007, RZ, 0xc0, !PT ;  /* 0x000700070d4f7812 */ /* 0x000fe400078ec0ff */
[----:B------:R-:W-:-:S02]  /*1d40*/  SHF.R.U32.HI R45, RZ, 0xe, R11 ;  /* 0x0000000eff2d7819 */ /* 0x000fc4000001160b */
[C---:B------:R-:W-:Y:S02]  /*1d50*/  LOP3.LUT R44, R11.reuse, 0x380038, RZ, 0xc0, !PT ;  /* 0x003800380b2c7812 */ /* 0x040fe400078ec0ff */
[----:B------:R-:W-:Y:S02]  /*1d60*/  SHF.R.U32.HI R96, RZ, 0x6, R11 ;  /* 0x00000006ff607819 */ /* 0x000fe4000001160b */
[----:B------:R-:W-:Y:S02]  /*1d70*/  LOP3.LUT R92, R11, 0x70007, RZ, 0xc0, !PT ;  /* 0x000700070b5c7812 */ /* 0x000fe400078ec0ff */
[----:B------:R-:W-:Y:S02]  /*1d80*/  LOP3.LUT R15, R19, 0x20002, R8, 0xf8, !PT ;  /* 0x00020002130f7812 */ /* 0x000fe400078ef808 */
[----:B------:R-:W-:Y:S02]  /*1d90*/  LOP3.LUT R41, R39, 0x20002, R42, 0xf8, !PT ;  /* 0x0002000227297812 */ /* 0x000fe400078ef82a */
[----:B------:R-:W-:-:S02]  /*1da0*/  LOP3.LUT R13, R9, 0x380038, RZ, 0xc0, !PT ;  /* 0x00380038090d7812 */ /* 0x000fc400078ec0ff */
[----:B------:R-:W-:Y:S02]  /*1db0*/  SHF.R.U32.HI R94, RZ, 0x6, R9 ;  /* 0x00000006ff5e7819 */ /* 0x000fe40000011609 */
        /* <DEDUP_REMOVED lines=14> */
[----:B------:R-:W-:Y:S01]  /*1ea0*/  LOP3.LUT R43, R43, 0x64006400, RZ, 0xfc, !PT ;  /* 0x640064002b2b7812 */ /* 0x000fe200078efcff */
[----:B------:R-:W-:Y:S01]  /*1eb0*/  HFMA2 R61, R61, R46.H0_H0, -132, -132 ;  /* 0xd820d8203d3d7431 */ /* 0x000fe2000004002e */
        /* <DEDUP_REMOVED lines=38> */
[----:B------:R-:W-:Y:S02]  /*2120*/  LOP3.LUT R80, R15, 0x40004, R80, 0xf8, !PT ;  /* 0x000400040f507812 */ /* 0x000fe400078ef850 */
        /* <DEDUP_REMOVED lines=19> */
[----:B------:R-:W0:Y:S01]  /*2260*/  LDS.128 R12, [UR4] ;  /* 0x00000004ff0c7984 */ /* 0x000e220008000c00 */
[----:B------:R-:W-:Y:S02]  /*2270*/  LOP3.LUT R4, R69, 0x1c001c0, RZ, 0xc0, !PT ;  /* 0x01c001c045047812 */ /* 0x000fe400078ec0ff */
[----:B------:R-:W-:-:S02]  /*2280*/  LOP3.LUT R6, R71, 0x1c001c0, RZ, 0xc0, !PT ;  /* 0x01c001c047067812 */ /* 0x000fc400078ec0ff */
[----:B------:R-:W-:Y:S02]  /*2290*/  LOP3.LUT R5, R93, 0x1c001c0, RZ, 0xc0, !PT ;  /* 0x01c001c05d057812 */ /* 0x000fe400078ec0ff */
        /* <DEDUP_REMOVED lines=46> */
[----:B------:R-:W-:Y:S01]  /*2580*/  HADD2 R81, R75, -1028, -1028 ;  /* 0xe404e4044b517430 */ /* 0x000fe20000000000 */
[----:B------:R-:W-:Y:S01]  /*2590*/  LOP3.LUT R84, R45, 0x40004, R84, 0xf8, !PT ;  /* 0x000400042d547812 */ /* 0x000fe200078ef854 */
        /* <DEDUP_REMOVED lines=98> */
[-C--:B------:R-:W-:Y:S02]  /*2bc0*/  HFMA2 R6, R60, R11.reuse, R5 ;  /* 0x0000000b3c067231 */ /* 0x080fe40000000005 */
[----:B------:R-:W-:-:S02]  /*2bd0*/  HFMA2 R4, R58, R11, R97 ;  /* 0x0000000b3a047231 */ /* 0x000fc40000000061 */
[-C--:B------:R-:W-:Y:S02]  /*2be0*/  HFMA2 R5, R56, R11.reuse, R99 ;  /* 0x0000000b38057231 */ /* 0x080fe40000000063 */
[----:B------:R-:W-:Y:S02]  /*2bf0*/  HADD2 R93, R17, -1028, -1028 ;  /* 0xe404e404115d7430 */ /* 0x000fe40000000000 */
[----:B------:R-:W-:Y:S02]  /*2c00*/  HADD2 R95, R19, -1028, -1028 ;  /* 0xe404e404135f7430 */ /* 0x000fe40000000000 */
        /* <DEDUP_REMOVED lines=112> */
.L_x_2642:
[----:B------:R-:W-:Y:S01]  /*3310*/  ISETP.GE.AND P1, PT, R26, R29, PT ;  /* 0x0000001d1a00720c */ /* 0x000fe20003f26270 */
[----:B------:R-:W-:Y:S01]  /*3320*/  UIADD3 UR4, UPT, UPT, UR4, 0x40, URZ ;  /* 0x0000004004047890 */ /* 0x000fe2000fffe0ff */
[----:B------:R-:W-:Y:S01]  /*3330*/  IADD3 R30, P2, PT, R30, 0x80, RZ ;  /* 0x000000801e1e7810 */ /* 0x000fe20007f5e0ff */
[----:B------:R-:W-:-:S04]  /*3340*/  IMAD.WIDE R2, R23, 0x4, R2 ;  /* 0x0000000417027825 */ /* 0x000fc800078e0202 */
[----:B------:R-:W-:Y:S02]  /*3350*/  @!P0 IMAD.MOV.U32 R36, RZ, RZ, R27 ;  /* 0x000000ffff248224 */ /* 0x000fe400078e001b */
[----:B------:R-:W-:-:S04]  /*3360*/  IMAD.X R31, RZ, RZ, R31, P2 ;  /* 0x000000ffff1f7224 */ /* 0x000fc800010e061f */
[----:B------:R-:W-:Y:S05]  /*3370*/  @!P1 BRA `(.L_x_2643) ;  /* 0xffffffe400949947 */ /* 0x000fea000383ffff */
[----:B------:R-:W-:-:S07]  /*3380*/  IMAD.WIDE R20, R23, 0xc, R20 ;  /* 0x0000000c17147825 */ /* 0x000fce00078e0214 */
.L_x_2641:
        /* <DEDUP_REMOVED lines=9> */
[----:B-1---5:R-:W-:-:S09]  /*3420*/  IADD3.X R13, PT, PT, RZ, R5, RZ, P0, !PT ;  /* 0x00000005ff0d7210 */ /* 0x022fd200007fe4ff */
.L_x_2646:
[----:B------:R-:W-:Y:S01]  /*3430*/  ISETP.NE.AND P0, PT, R26, R33, PT ;  /* 0x000000211a00720c */ /* 0x000fe20003f05270 */
[----:B------:R-:W0:Y:S08]  /*3440*/  S2UR UR7, SR_CTAID.Y ;  /* 0x00000000000779c3 */ /* 0x000e300000002600 */
[----:B------:R-:W1:Y:S04]  /*3450*/  LDC R23, c[0x0][0x3ac] ;  /* 0x0000eb00ff177b82 */ /* 0x000e680000000800 */
[----:B------:R-:W-:-:S02]  /*3460*/  @!P0 IMAD.MOV.U32 R12, RZ, RZ, R2 ;  /* 0x000000ffff0c8224 */ /* 0x000fc400078e0002 */
[----:B------:R-:W-:-:S03]  /*3470*/  @!P0 IMAD R6, R36, 0x8, R1 ;  /* 0x0000000824068824 */ /* 0x000fc600078e0201 */
[----:B------:R-:W2:Y:S04]  /*3480*/  @!P0 LDG.E.U16.CONSTANT R5, desc[UR8][R12.64] ;  /* 0x000000080c058981 */ /* 0x000ea8000c1e9500 */
[----:B------:R-:W3:Y:S01]  /*3490*/  @!P0 LDL.64 R6, [R6+0x8] ;  /* 0x0000080006068983 */ /* 0x000ee20000100a00 */
[----:B------:R-:W-:Y:S01]  /*34a0*/  IADD3 R2, P2, PT, R2, 0x40, RZ ;  /* 0x0000004002027810 */ /* 0x000fe20007f5e0ff */
[----:B------:R-:W-:Y:S01]  /*34b0*/  @!P0 VIADD R59, R36, 0x1 ;  /* 0x00000001243b8836 */ /* 0x000fe20000000000 */
[----:B0-----:R-:W-:-:S06]  /*34c0*/  UIMAD UR6, UR7, -0x2, UR5 ;  /* 0xfffffffe070678a4 */ /* 0x001fcc000f8e0205 */
[----:B------:R-:W-:-:S05]  /*34d0*/  IMAD.U32 R25, RZ, RZ, UR6 ;  /* 0x00000006ff197e24 */ /* 0x000fca000f8e00ff */
[----:B------:R-:W-:Y:S01]  /*34e0*/  ISETP.GE.AND P3, PT, R25, 0x1, PT ;  /* 0x000000011900780c */ /* 0x000fe20003f66270 */
[----:B--2---:R-:W-:Y:S02]  /*34f0*/  @!P0 IMAD.IADD R33, R5, 0x1, R26 ;  /* 0x0000000105218824 */ /* 0x004fe400078e021a */
[----:B------:R-:W-:Y:S01]  /*3500*/  VIADD R26, R26, 0x10 ;  /* 0x000000101a1a7836 */ /* 0x000fe20000000000 */
[----:B---3--:R-:W-:Y:S02]  /*3510*/  @!P0 PRMT R22, R6, 0x7610, R22 ;  /* 0x0000761006168816 */ /* 0x008fe40000000016 */
[----:B------:R-:W-:Y:S02]  /*3520*/  @!P0 PRMT R0, R7, 0x7610, R0 ;  /* 0x0000761007008816 */ /* 0x000fe40000000000 */
[----:B------:R-:W-:Y:S02]  /*3530*/  ISETP.GE.AND P1, PT, R26, R3, PT ;  /* 0x000000031a00720c */ /* 0x000fe40003f26270 */
[----:B------:R-:W-:-:S02]  /*3540*/  @!P0 PRMT R22, R22, 0x7610, R6 ;  /* 0x0000761016168816 */ /* 0x000fc40000000006 */
[----:B------:R-:W-:Y:S01]  /*3550*/  @!P0 PRMT R0, R0, 0x7610, R7 ;  /* 0x0000761000008816 */ /* 0x000fe20000000007 */
[----:B-1----:R-:W-:Y:S08]  /*3560*/  @!P3 BRA `(.L_x_2645) ;  /* 0x0000000c0000b947 */ /* 0x002ff00003800000 */
[----:B------:R-:W2:Y:S01]  /*3570*/  LDG.E.128.CONSTANT R4, desc[UR8][R20.64] ;  /* 0x0000000814047981 */ /* 0x000ea2000c1e9d00 */
[----:B------:R-:W-:Y:S01]  /*3580*/  IMAD.MOV.U32 R40, RZ, RZ, 0x3400 ;  /* 0x00003400ff287424 */ /* 0x000fe200078e00ff */
[----:B------:R-:W-:Y:S01]  /*3590*/  MOV R47, 0x2c00 ;  /* 0x00002c00002f7802 */ /* 0x000fe20000000f00 */
[----:B------:R-:W-:Y:S01]  /*35a0*/  IMAD.MOV.U32 R60, RZ, RZ, 0x2400 ;  /* 0x00002400ff3c7424 */ /* 0x000fe200078e00ff */
        /* <DEDUP_REMOVED lines=69> */
[----:B------:R-:W-:Y:S01]  /*3a00*/  LOP3.LUT R48, R42, 0xc000c0, RZ, 0xc0, !PT ;  /* 0x00c000c02a307812 */ /* 0x000fe200078ec0ff */
[----:B------:R-:W-:Y:S01]  /*3a10*/  HADD2 R61, R49, -1026, -1026 ;  /* 0xe402e402313d7430 */ /* 0x000fe20000000000 */
[----:B------:R-:W-:-:S02]  /*3a20*/  LOP3.LUT R53, R51, 0x64006400, RZ, 0xfc, !PT ;  /* 0x6400640033357812 */ /* 0x000fc400078efcff */
        /* <DEDUP_REMOVED lines=10> */
[----:B------:R-:W-:Y:S01]  /*3ad0*/  HFMA2 R48, R54, R60.H1_H1, -18, -18 ;  /* 0xcc80cc8036307431 */ /* 0x000fe2000006003c */
[----:B------:R-:W-:Y:S01]  /*3ae0*/  LOP3.LUT R56, R56, 0x64006400, RZ, 0xfc, !PT ;  /* 0x6400640038387812 */ /* 0x000fe200078efcff */
[----:B0-----:R-:W-:Y:S01]  /*3af0*/  HFMA2 R49, R61, R4, RZ.H0_H0 ;  /* 0x000000043d317231 */ /* 0x001fe200000400ff */
[----:B------:R-:W-:Y:S01]  /*3b00*/  LOP3.LUT R50, R51, 0x64006400, RZ, 0xfc, !PT ;  /* 0x6400640033327812 */ /* 0x000fe200078efcff */
[-C--:B------:R-:W-:Y:S01]  /*3b10*/  HFMA2 R52, R52, R60.reuse.H1_H1, -18, -18 ;  /* 0xcc80cc8034347431 */ /* 0x080fe2000006003c */
[----:B------:R-:W-:Y:S01]  /*3b20*/  LOP3.LUT R54, R55, 0x64006400, RZ, 0xfc, !PT ;  /* 0x6400640037367812 */ /* 0x000fe200078efcff */
[----:B------:R-:W-:Y:S01]  /*3b30*/  HADD2 R55, R47, -1026, -1026 ;  /* 0xe402e4022f377430 */ /* 0x000fe20000000000 */
[----:B------:R-:W-:Y:S01]  /*3b40*/  LOP3.LUT R51, R58, 0x64006400, RZ, 0xfc, !PT ;  /* 0x640064003a337812 */ /* 0x000fe200078efcff */
[----:B------:R-:W-:Y:S01]  /*3b50*/  HFMA2 R58, R56, R60.H1_H1, -18, -18 ;  /* 0xcc80cc80383a7431 */ /* 0x000fe2000006003c */
[----:B------:R-:W-:Y:S01]  /*3b60*/  LOP3.LUT R42, R42, 0x30003, RZ, 0xc0, !PT ;  /* 0x000300032a2a7812 */ /* 0x000fe200078ec0ff */
[----:B------:R-:W-:Y:S01]  /*3b70*/  HFMA2 R47, R55, R4, RZ ;  /* 0x00000004372f7231 */ /* 0x000fe200000000ff */
[----:B------:R-:W-:Y:S01]  /*3b80*/  LOP3.LUT R41, R41, 0x30003, RZ, 0xc0, !PT ;  /* 0x0003000329297812 */ /* 0x000fe200078ec0ff */
[----:B------:R-:W-:-:S02]  /*3b90*/  HFMA2 R56, R51, R60.H1_H1, -18, -18 ;  /* 0xcc80cc8033387431 */ /* 0x000fc4000006003c */
[-C--:B------:R-:W-:Y:S02]  /*3ba0*/  HFMA2 R51, R53, R4.reuse, RZ ;  /* 0x0000000435337231 */ /* 0x080fe400000000ff */
        /* <DEDUP_REMOVED lines=18> */
[----:B------:R-:W-:Y:S02]  /*3cd0*/  HFMA2 R49, R46, R7, R49 ;  /* 0x000000072e317231 */ /* 0x000fe40000000031 */
[----:B------:R-:W-:Y:S02]  /*3ce0*/  HADD2 R42, R41, -1026, -1026 ;  /* 0xe402e402292a7430 */ /* 0x000fe40000000000 */
[----:B-1----:R-:W-:Y:S02]  /*3cf0*/  HFMA2 R4, R47, R8, R4 ;  /* 0x000000082f047231 */ /* 0x002fe40000000004 */
[-C--:B------:R-:W-:Y:S02]  /*3d00*/  HFMA2 R50, R50, R60.reuse.H1_H1, -18, -18 ;  /* 0xcc80cc8032327431 */ /* 0x080fe4000006003c */
[----:B------:R-:W-:-:S02]  /*3d10*/  HFMA2 R54, R54, R60.H1_H1, -18, -18 ;  /* 0xcc80cc8036367431 */ /* 0x000fc4000006003c */
[----:B------:R-:W-:Y:S02]  /*3d20*/  HFMA2 R5, R24, R9, R4 ;  /* 0x0000000918057231 */ /* 0x000fe40000000004 */
        /* <DEDUP_REMOVED lines=68> */
.L_x_2645:
[----:B------:R-:W-:Y:S01]  /*4170*/  UIADD3 UR4, UPT, UPT, UR4, 0x20, URZ ;  /* 0x0000002004047890 */ /* 0x000fe2000fffe0ff */
[----:B------:R-:W-:Y:S02]  /*4180*/  @!P0 IMAD.MOV.U32 R36, RZ, RZ, R59 ;  /* 0x000000ffff248224 */ /* 0x000fe400078e003b */
[----:B------:R-:W-:Y:S02]  /*4190*/  IMAD.X R13, RZ, RZ, R13, P2 ;  /* 0x000000ffff0d7224 */ /* 0x000fe400010e060d */
[----:B------:R-:W-:Y:S01]  /*41a0*/  IMAD.WIDE R20, R23, 0x4, R20 ;  /* 0x0000000417147825 */ /* 0x000fe200078e0214 */
[----:B------:R-:W-:Y:S06]  /*41b0*/  @!P1 BRA `(.L_x_2646) ;  /* 0xfffffff0009c9947 */ /* 0x000fec000383ffff */
.L_x_2644:
[----:B------:R-:W-:-:S13]  /*41c0*/  ISETP.GT.AND P0, PT, R25, RZ, PT ;  /* 0x000000ff1900720c */ /* 0x000fda0003f04270 */
[----:B------:R-:W-:Y:S05]  /*41d0*/  @!P0 EXIT ;  /* 0x000000000000894d */ /* 0x000fea0003800000 */
[----:B------:R-:W0:Y:S01]  /*41e0*/  S2R R0, SR_CTAID.X ;  /* 0x0000000000007919 */ /* 0x000e220000002500 */
[----:B------:R-:W1:Y:S01]  /*41f0*/  LDC.64 R4, c[0x0][0x3a0] ;  /* 0x0000e800ff047b82 */ /* 0x000e620000000a00 */
[----:B------:R-:W-:Y:S01]  /*4200*/  IMAD R3, R23, UR7, RZ ;  /* 0x0000000717037c24 */ /* 0x000fe2000f8e02ff */
        /* <DEDUP_REMOVED lines=12> */
.L_x_2650:
[----:B------:R-:W0:Y:S02]  /*42d0*/  LDS R2, [R0] ;  /* 0x0000000000027984 */ /* 0x000e240000000800 */
[----:B0-----:R-:W-:-:S05]  /*42e0*/  HADD2 R3, R2, R35 ;  /* 0x0000002302037230 */ /* 0x001fca0000000000 */
[----:B------:R-:W0:Y:S02]  /*42f0*/  ATOMS.CAST.SPIN P0, [R0], R2, R3 ;  /* 0x000000020000758d */ /* 0x000e240001800003 */
[----:B0-----:R-:W-:Y:S05]  /*4300*/  @!P0 BRA `(.L_x_2650) ;  /* 0xfffffffc00f08947 */ /* 0x001fea000383ffff */
[----:B------:R-:W-:Y:S05]  /*4310*/  BRA `(.L_x_2648) ;  /* 0x00000000000c7947 */ /* 0x000fea0003800000 */
.L_x_2649:
[----:B------:R-:W2:Y:S02]  /*4320*/  LD.E R0, desc[UR8][R4.64] ;  /* 0x0000000804007980 */ /* 0x000ea4000c101900 */
[----:B--2---:R-:W-:-:S05]  /*4330*/  IADD3 R3, PT, PT, R35, R0, RZ ;  /* 0x0000000023037210 */ /* 0x004fca0007ffe0ff */
[----:B------:R0:W-:Y:S02]  /*4340*/  ST.E desc[UR8][R4.64], R3 ;  /* 0x0000000304007985 */ /* 0x0001e4000c101908 */
.L_x_2648:
[----:B------:R-:W-:Y:S05]  /*4350*/  BSYNC.RECONVERGENT B0 ;  /* 0x0000000000007941 */ /* 0x000fea0003800200 */
.L_x_2647:
[----:B------:R1:W-:Y:S01]  /*4360*/  ATOM.E.ADD.F16x2.RN.STRONG.GPU P0, RZ, desc[UR8][R4.64+0x4], R34 ;  /* 0x8000042204ff79a2 */ /* 0x0003e2000c10e108 */
[----:B------:R-:W-:Y:S04]  /*4370*/  BSSY.RECONVERGENT B0, `(.L_x_2651) ;  /* 0x000000e000007945 */ /* 0x000fe80003800200 */
[----:B-1----:R-:W-:Y:S05]  /*4380*/  @P0 BRA `(.L_x_2652) ;  /* 0x0000000000300947 */ /* 0x002fea0003800000 */
[----:B------:R-:W1:Y:S02]  /*4390*/  QSPC.E.S P0, RZ, [R4+0x4] ;  /* 0x0000040004ff73aa */ /* 0x000e640000000500 */
[----:B-1----:R-:W-:Y:S05]  /*43a0*/  @!P0 BRA `(.L_x_2653) ;  /* 0x00000000001c8947 */ /* 0x002fea0003800000 */
[----:B------:R-:W-:-:S05]  /*43b0*/  IMAD.MOV.U32 R2, RZ, RZ, R4 ;  /* 0x000000ffff027224 */ /* 0x000fca00078e0004 */
[----:B------:R-:W-:-:S07]  /*43c0*/  MOV R0, R2 ;  /* 0x0000000200007202 */ /* 0x000fce0000000f00 */
.L_x_2654:
[----:B------:R-:W0:Y:S02]  /*43d0*/  LDS R2, [R0+0x4] ;  /* 0x0000040000027984 */ /* 0x000e240000000800 */
[----:B0-----:R-:W-:-:S05]  /*43e0*/  HFMA2 R3, R2, 1, 1, R34 ;  /* 0x3c003c0002037831 */ /* 0x001fca0000000022 */
[----:B------:R-:W0:Y:S02]  /*43f0*/  ATOMS.CAST.SPIN P0, [R0+0x4], R2, R3 ;  /* 0x000004020000758d */ /* 0x000e240001800003 */
[----:B0-----:R-:W-:Y:S05]  /*4400*/  @!P0 BRA `(.L_x_2654) ;  /* 0xfffffffc00f08947 */ /* 0x001fea000383ffff */
[----:B------:R-:W-:Y:S05]  /*4410*/  BRA `(.L_x_2652) ;  /* 0x00000000000c7947 */ /* 0x000fea0003800000 */
.L_x_2653:
[----:B------:R-:W0:Y:S02]  /*4420*/  LD.E R0, desc[UR8][R4.64+0x4] ;  /* 0x0000040804007980 */ /* 0x000e24000c101900 */
[----:B0-----:R-:W-:-:S05]  /*4430*/  IMAD.IADD R3, R34, 0x1, R0 ;  /* 0x0000000122037824 */ /* 0x001fca00078e0200 */
[----:B------:R1:W-:Y:S02]  /*4440*/  ST.E desc[UR8][R4.64+0x4], R3 ;  /* 0x0000040304007985 */ /* 0x0003e4000c101908 */
.L_x_2652:
[----:B------:R-:W-:Y:S05]  /*4450*/  BSYNC.RECONVERGENT B0 ;  /* 0x0000000000007941 */ /* 0x000fea0003800200 */
.L_x_2651:
        /* <DEDUP_REMOVED lines=10> */
.L_x_2658:
[----:B------:R-:W0:Y:S02]  /*4500*/  LDS R2, [R0] ;  /* 0x0000000000027984 */ /* 0x000e240000000800 */
[----:B0-----:R-:W-:-:S05]  /*4510*/  HADD2 R3, R2, R32 ;  /* 0x0000002002037230 */ /* 0x001fca0000000000 */
[----:B------:R-:W0:Y:S02]  /*4520*/  ATOMS.CAST.SPIN P0, [R0], R2, R3 ;  /* 0x000000020000758d */ /* 0x000e240001800003 */
[----:B0-----:R-:W-:Y:S05]  /*4530*/  @!P0 BRA `(.L_x_2658) ;  /* 0xfffffffc00f08947 */ /* 0x001fea000383ffff */
[----:B------:R-:W-:Y:S05]  /*4540*/  BRA `(.L_x_2656) ;  /* 0x00000000000c7947 */ /* 0x000fea0003800000 */
.L_x_2657:
[----:B------:R-:W2:Y:S02]  /*4550*/  LD.E R0, desc[UR8][R4.64] ;  /* 0x0000000804007980 */ /* 0x000ea4000c101900 */
[----:B--2---:R-:W-:-:S05]  /*4560*/  IMAD.IADD R3, R32, 0x1, R0 ;  /* 0x0000000120037824 */ /* 0x004fca00078e0200 */
[----:B------:R0:W-:Y:S02]  /*4570*/  ST.E desc[UR8][R4.64], R3 ;  /* 0x0000000304007985 */ /* 0x0001e4000c101908 */
.L_x_2656:
[----:B------:R-:W-:Y:S05]  /*4580*/  BSYNC.RECONVERGENT B0 ;  /* 0x0000000000007941 */ /* 0x000fea0003800200 */
.L_x_2655:
[----:B------:R1:W-:Y:S02]  /*4590*/  ATOM.E.ADD.F16x2.RN.STRONG.GPU P0, RZ, desc[UR8][R4.64+0x4], R28 ;  /* 0x8000041c04ff79a2 */ /* 0x0003e4000c10e108 */
[----:B-1----:R-:W-:Y:S05]  /*45a0*/  @P0 EXIT ;  /* 0x000000000000094d */ /* 0x002fea0003800000 */
[----:B------:R-:W1:Y:S02]  /*45b0*/  QSPC.E.S P0, RZ, [R4+0x4] ;  /* 0x0000040004ff73aa */ /* 0x000e640000000500 */
[----:B-1----:R-:W-:Y:S05]  /*45c0*/  @!P0 BRA `(.L_x_2659) ;  /* 0x00000000001c8947 */ /* 0x002fea0003800000 */
[----:B------:R-:W-:-:S05]  /*45d0*/  IMAD.MOV.U32 R2, RZ, RZ, R4 ;  /* 0x000000ffff027224 */ /* 0x000fca00078e0004 */
[----:B------:R-:W-:-:S07]  /*45e0*/  MOV R0, R2 ;  /* 0x0000000200007202 */ /* 0x000fce0000000f00 */
.L_x_2660:
[----:B------:R-:W0:Y:S02]  /*45f0*/  LDS R2, [R0+0x4] ;  /* 0x0000040000027984 */ /* 0x000e240000000800 */
[----:B0-----:R-:W-:-:S05]  /*4600*/  HFMA2 R3, R2, 1, 1, R28 ;  /* 0x3c003c0002037831 */ /* 0x001fca000000001c */
[----:B------:R-:W0:Y:S02]  /*4610*/  ATOMS.CAST.SPIN P0, [R0+0x4], R2, R3 ;  /* 0x000004020000758d */ /* 0x000e240001800003 */
[----:B0-----:R-:W-:Y:S05]  /*4620*/  @!P0 BRA `(.L_x_2660) ;  /* 0xfffffffc00f08947 */ /* 0x001fea000383ffff */
[----:B------:R-:W-:Y:S05]  /*4630*/  EXIT ;  /* 0x000000000000794d */ /* 0x000fea0003800000 */
.L_x_2659:
[----:B------:R-:W0:Y:S02]  /*4640*/  LD.E R0, desc[UR8][R4.64+0x4] ;  /* 0x0000040804007980 */ /* 0x000e24000c101900 */
[----:B0-----:R-:W-:-:S05]  /*4650*/  IMAD.IADD R3, R28, 0x1, R0 ;  /* 0x000000011c037824 */ /* 0x001fca00078e0200 */
[----:B------:R-:W-:Y:S01]  /*4660*/  ST.E desc[UR8][R4.64+0x4], R3 ;  /* 0x0000040304007985 */ /* 0x000fe2000c101908 */
[----:B------:R-:W-:Y:S05]  /*4670*/  EXIT ;  /* 0x000000000000794d */ /* 0x000fea0003800000 */
.L_x_2661:
        /* <DEDUP_REMOVED lines=16> */
.L_x_3612:


//--------------------- .text._Z23gemm_half_q_half_kernelILi2ELi2ELb0ELb0ELi64EEvPK6__halfPKjS4_S2_PS0_iiiiPKtS7_iiiiiibS2_i --------------------------
	.section	.text._Z23gemm_half_q_half_kernelILi2ELi2ELb0ELb0ELi64EEvPK6__halfPKjS4_S2_PS0_iiiiPKtS7_iiiiiibS2_i,"ax",@progbits
	.align	128
        .global         _Z23gemm_half_q_half_kernelILi2ELi2ELb0ELb0ELi64EEvPK6__halfPKjS4_S2_PS0_iiiiPKtS7_iiiiiibS2_i
        .type           _Z23gemm_half_q_half_kernelILi2ELi2ELb0ELb0ELi64EEvPK6__halfPKjS4_S2_PS0_iiiiPKtS7_iiiiiibS2_i,@function
        .size           _Z23gemm_half_q_half_kernelILi2ELi2ELb0ELb0ELi64EEvPK6__halfPKjS4_S2_PS0_iiiiPKtS7_iiiiiibS2_i,(.L_x_3613 - _Z23gemm_half_q_half_kernelILi2ELi2ELb0ELb0ELi64EEvPK6__halfPKjS4_S2_PS0_iiiiPKtS7_iiiiiibS2_i)
        .other          _Z23gemm_half_q_half_kernelILi2ELi2ELb0ELb0ELi64EEvPK6__halfPKjS4_S2_PS0_iiiiPKtS7_iiiiiibS2_i,@"STO_CUDA_ENTRY STV_DEFAULT"
_Z23gemm_half_q_half_kernelILi2ELi2ELb0ELb0ELi64EEvPK6__halfPKjS4_S2_PS0_iiiiPKtS7_iiiiiibS2_i:
.text._Z23gemm_half_q_half_kernelILi2ELi2ELb0ELb0ELi64EEvPK6__halfPKjS4_S2_PS0_iiiiPKtS7_iiiiiibS2_i:
        /* <DEDUP_REMOVED lines=14> */
[----:B--2---:R-:W-:-:S03]  /*00e0*/  VIADD R5, R2, UR5 ;  /* 0x0000000502057c36 */ /* 0x004fc60008000000 */
        /* <DEDUP_REMOVED lines=40> */
.L_x_2667:
        /* <DEDUP_REMOVED lines=8> */
[----:B------:R-:W-:Y:S02]  /*03f0*/  IADD3 R11, P3, PT, R5, R4, RZ ;  /* 0x00000004050b7210 */ /* 0x000fe40007f7e0ff */
[----:B------:R-:W-:-:S02]  /*0400*/  LEA.HI.X.SX32 R12, R8, RZ, 0x1, P2 ;  /* 0x000000ff080c7211 */ /* 0x000fc400010f0eff */
        /* <DEDUP_REMOVED lines=22> */
.L_x_2666:
        /* <DEDUP_REMOVED lines=20> */
.L_x_2668:
[----:B------:R-:W-:-:S13]  /*06b0*/  ISETP.EQ.AND P1, PT, RZ, UR7, PT ;  /* 0x00000007ff007c0c */ /* 0x000fda000bf22270 */
[----:B------:R-:W-:Y:S05]  /*06c0*/  @!P0 BRA P1, `(.L_x_2663) ;  /* 0x00000004007c8947 */ /* 0x000fea0000800000 */
.L_x_2665:
        /* <DEDUP_REMOVED lines=12> */
.L_x_2664:
        /* <DEDUP_REMOVED lines=17> */
.L_x_2671:
        /* <DEDUP_REMOVED lines=32> */
.L_x_2670:
        /* <DEDUP_REMOVED lines=21> */
.L_x_2672:
[----:B------:R-:W-:-:S09]  /*0bf0*/  UISETP.NE.OR UP0, UPT, UR7, URZ, UP0 ;  /* 0x000000ff0700728c */ /* 0x000fd20008705670 */
[----:B------:R-:W-:Y:S05]  /*0c00*/  BRA.U !UP0, `(.L_x_2663) ;  /* 0x00000001082c7547 */ /* 0x000fea000b800000 */
.L_x_2669:
        /* <DEDUP_REMOVED lines=11> */
.L_x_2663:
[----:B------:R-:W-:Y:S05]  /*0cc0*/  BSYNC.RECONVERGENT B0 ;  /* 0x0000000000007941 */ /* 0x000fea0003800200 */
.L_x_2662:
[----:B------:R-:W0:Y:S02]  /*0cd0*/  LDCU UR7, c[0x0][0x3ac] ;  /* 0x00007580ff0777ac */ /* 0x000e240008000800 */
[----:B0-----:R-:W-:-:S05]  /*0ce0*/  IMAD.U32 R4, RZ, RZ, UR7 ;  /* 0x00000007ff047e24 */ /* 0x001fca000f8e00ff */
[----:B------:R-:W-:-:S13]  /*0cf0*/  ISETP.GE.AND P0, PT, R3, R4, PT ;  /* 0x000000040300720c */ /* 0x000fda0003f06270 */
[----:B------:R-:W-:Y:S05]  /*0d00*/  @P0 EXIT ;  /* 0x000000000000094d */ /* 0x000fea0003800000 */
[----:B------:R-:W0:Y:S02]  /*0d10*/  LDCU.U8 UR7, c[0x0][0x3e0] ;  /* 0x00007c00ff0777ac */ /* 0x000e240008000000 */
[----:B0-----:R-:W-:-:S04]  /*0d20*/  UPRMT UR7, UR7, 0x8880, URZ ;  /* 0x0000888007077896 */ /* 0x001fc800080000ff */
[----:B------:R-:W-:-:S04]  /*0d30*/  UISETP.NE.AND UP0, UPT, UR7, URZ, UPT ;  /* 0x000000ff0700728c */ /* 0x000fc8000bf05270 */
[----:B------:R-:W-:-:S04]  /*0d40*/  UISETP.NE.OR UP0, UPT, UR18, URZ, !UP0 ;  /* 0x000000ff1200728c */ /* 0x000fc8000c705670 */
[----:B------:R-:W-:-:S09]  /*0d50*/  UISETP.LT.OR UP0, UPT, UR6, 0x1, UP0 ;  /* 0x000000010600788c */ /* 0x000fd20008701670 */
[----:B------:R-:W-:Y:S05]  /*0d60*/  BRA.U UP0, `(.L_x_2673) ;  /* 0x0000000100c87547 */ /* 0x000fea000b800000 */
[----:B------:R-:W-:Y:S01]  /*0d70*/  UISETP.LT.AND UP0, UPT, UR9, 0x1, UPT ;  /* 0x000000010900788c */ /* 0x000fe2000bf01270 */
[----:B-----5:R-:W-:-:S03]  /*0d80*/  IMAD R5, R4, UR20, RZ ;  /* 0x0000001404057c24 */ /* 0x020fc6000f8e02ff */
[----:B------:R-:W-:Y:S02]  /*0d90*/  USEL UR7, UR9, 0x1, !UP0 ;  /* 0x0000000109077887 */ /* 0x000fe4000c000000 */
[----:B------:R-:W-:Y:S02]  /*0da0*/  LEA R5, R5, UR4, 0x1 ;  /* 0x0000000405057c11 */ /* 0x000fe4000f8e08ff */
[----:B------:R-:W-:-:S03]  /*0db0*/  UIADD3 UR7, UPT, UPT, URZ, -UR7, URZ ;  /* 0x80000007ff077290 */ /* 0x000fc6000fffe0ff */
[----:B------:R-:W-:Y:S01]  /*0dc0*/  IMAD R5, R2, 0x4, R5 ;  /* 0x0000000402057824 */ /* 0x000fe200078e0205 */
        /* <DEDUP_REMOVED lines=8> */
.L_x_2676:
        /* <DEDUP_REMOVED lines=9> */
[----:B------:R-:W-:-:S04]  /*0ee0*/  IMAD.WIDE R10, R11, 0x2, R14 ;  /* 0x000000020b0a7825 */ /* 0x000fc800078e020e */
[C---:B------:R-:W-:Y:S01]  /*0ef0*/  IMAD.WIDE R12, R17.reuse, 0x2, R14 ;  /* 0x00000002110c7825 */ /* 0x040fe200078e020e */
[----:B------:R1:W-:Y:S03]  /*0f00*/  STG.E.64 desc[UR16][R10.64], RZ ;  /* 0x000000ff0a007986 */ /* 0x0003e6000c101b10 */
[----:B------:R-:W-:Y:S01]  /*0f10*/  IMAD.IADD R5, R17, 0x1, R4 ;  /* 0x0000000111057824 */ /* 0x000fe200078e0204 */
[----:B------:R1:W-:Y:S01]  /*0f20*/  STG.E.64 desc[UR16][R12.64], RZ ;  /* 0x000000ff0c007986 */ /* 0x0003e2000c101b10 */
[----:B------:R-:W-:Y:S05]  /*0f30*/  BRA.U !UP1, `(.L_x_2676) ;  /* 0xfffffffd09c47547 */ /* 0x000fea000b83ffff */
.L_x_2675:
        /* <DEDUP_REMOVED lines=12> */
.L_x_2677:
[----:B------:R-:W-:-:S09]  /*1000*/  UISETP.NE.OR UP0, UPT, UR7, URZ, UP0 ;  /* 0x000000ff0700728c */ /* 0x000fd20008705670 */
[----:B------:R-:W-:Y:S05]  /*1010*/  BRA.U !UP0, `(.L_x_2673) ;  /* 0x00000001081c7547 */ /* 0x000fea000b800000 */
.L_x_2674:
[----:B01----:R-:W0:Y:S02]  /*1020*/  LDC.64 R6, c[0x0][0x3a0] ;  /* 0x0000e800ff067b82 */ /* 0x003e240000000a00 */
.L_x_2678:
[----:B0-----:R-:W-:Y:S01]  /*1030*/  IMAD.WIDE R8, R5, 0x2, R6 ;  /* 0x0000000205087825 */ /* 0x001fe200078e0206 */
[----:B------:R-:W-:-:S03]  /*1040*/  UIADD3 UR7, UPT, UPT, UR7, 0x1, URZ ;  /* 0x0000000107077890 */ /* 0x000fc6000fffe0ff */
[----:B------:R-:W-:Y:S01]  /*1050*/  IMAD.IADD R5, R5, 0x1, R4 ;  /* 0x0000000105057824 */ /* 0x000fe200078e0204 */
[----:B------:R2:W-:Y:S01]  /*1060*/  STG.E.64 desc[UR16][R8.64], RZ ;  /* 0x000000ff08007986 */ /* 0x0005e2000c101b10 */
[----:B------:R-:W-:-:S09]  /*1070*/  UISETP.NE.AND UP0, UPT, UR7, URZ, UPT ;  /* 0x000000ff0700728c */ /* 0x000fd2000bf05270 */
[----:B--2---:R-:W-:Y:S05]  /*1080*/  BRA.U UP0, `(.L_x_2678) ;  /* 0xfffffffd00e87547 */ /* 0x004fea000b83ffff */
.L_x_2673:
[----:B------:R-:W2:Y:S01]  /*1090*/  LDCU UR15, c[0x0][0x3c8] ;  /* 0x00007900ff0f77ac */ /* 0x000ea20008000800 */
[----:B------:R-:W-:Y:S01]  /*10a0*/  ISETP.LE.AND P0, PT, R0, UR5, PT ;  /* 0x0000000500007c0c */ /* 0x000fe2000bf03270 */
[----:B------:R-:W3:Y:S01]  /*10b0*/  LDCU UR21, c[0x0][0x3cc] ;  /* 0x00007980ff1577ac */ /* 0x000ee20008000800 */
[----:B------:R-:W4:Y:S01]  /*10c0*/  LDCU UR22, c[0x0][0x3d0] ;  /* 0x00007a00ff1677ac */ /* 0x000f220008000800 */
[----:B------:R-:W0:Y:S01]  /*10d0*/  LDCU UR23, c[0x0][0x3d4] ;  /* 0x00007a80ff1777ac */ /* 0x000e220008000800 */
[----:B------:R-:W1:Y:S01]  /*10e0*/  LDCU UR24, c[0x0][0x3d8] ;  /* 0x00007b00ff1877ac */ /* 0x000e620008000800 */
        /* <DEDUP_REMOVED lines=8> */
[----:B0-----:R-:W-:Y:S02]  /*1170*/  UISETP.GT.AND UP2, UPT, UR5, UR23, UPT ;  /* 0x000000170500728c */ /* 0x001fe4000bf44270 */
[----:B-1----:R-:W-:Y:S02]  /*1180*/  UISETP.GT.AND UP3, UPT, UR5, UR24, UPT ;  /* 0x000000180500728c */ /* 0x002fe4000bf64270 */
[----:B------:R-:W-:Y:S02]  /*1190*/  ULEA.HI UR14, UR7, UR4, URZ, 0x5 ;  /* 0x00000004070e7291 */ /* 0x000fe4000f8f28ff */
[----:B------:R-:W-:Y:S01]  /*11a0*/  UIMAD.WIDE.U32 UR8, UR8, 0x2, UR12 ;  /* 0x00000002080878a5 */ /* 0x000fe2000f8e000c */
[----:B------:R-:W-:Y:S06]  /*11b0*/  BAR.SYNC.DEFER_BLOCKING 0x0 ;  /* 0x0000000000007b1d */ /* 0x000fec0000010000 */
[----:B------:R-:W-:Y:S05]  /*11c0*/  @P0 BRA `(.L_x_2679) ;  /* 0x0000000000e40947 */ /* 0x000fea0003800000 */
[----:B------:R-:W-:Y:S01]  /*11d0*/  IMAD.U32 R10, RZ, RZ, UR8 ;  /* 0x00000008ff0a7e24 */ /* 0x000fe2000f8e00ff */
[----:B------:R-:W0:Y:S01]  /*11e0*/  LDC.64 R6, c[0x0][0x390] ;  /* 0x0000e400ff067b82 */ /* 0x000e220000000a00 */
[----:B------:R-:W-:-:S05]  /*11f0*/  IMAD.U32 R11, RZ, RZ, UR9 ;  /* 0x00000009ff0b7e24 */ /* 0x000fca000f8e00ff */
[----:B-----5:R1:W5:Y:S01]  /*1200*/  LDG.E.U16.CONSTANT R5, desc[UR16][R10.64] ;  /* 0x000000100a057981 */ /* 0x020362000c1e9500 */
[----:B------:R-:W-:Y:S01]  /*1210*/  SHF.R.S32.HI R12, RZ, 0x1f, R3 ;  /* 0x0000001fff0c7819 */ /* 0x000fe20000011403 */
[----:B------:R-:W3:Y:S01]  /*1220*/  LDC.64 R8, c[0x0][0x398] ;  /* 0x0000e600ff087b82 */ /* 0x000ee20000000a00 */
[----:B------:R-:W-:Y:S01]  /*1230*/  IMAD.SHL.U32 R2, R2, 0x10, RZ ;  /* 0x0000001002027824 */ /* 0x000fe200078e00ff */
[----:B------:R-:W-:Y:S01]  /*1240*/  UMOV UR4, URZ ;  /* 0x000000ff00047c82 */ /* 0x000fe20008000000 */
[----:B------:R-:W-:Y:S01]  /*1250*/  LEA.HI R12, R12, R3, RZ, 0x3 ;  /* 0x000000030c0c7211 */ /* 0x000fe200078f18ff */
[----:B------:R-:W-:Y:S02]  /*1260*/  UMOV UR7, UR5 ;  /* 0x0000000500077c82 */ /* 0x000fe40008000000 */
[----:B------:R-:W-:Y:S02]  /*1270*/  LOP3.LUT R2, R2, 0x10, RZ, 0xc0, !PT ;  /* 0x0000001002027812 */ /* 0x000fe400078ec0ff */
[----:B-1----:R-:W-:-:S07]  /*1280*/  SHF.R.S32.HI R16, RZ, 0x3, R12 ;  /* 0x00000003ff107819 */ /* 0x002fce000001140c */
.L_x_2680:
[----:B-----5:R-:W-:-:S04]  /*1290*/  VIADD R13, R5, UR4 ;  /* 0x00000004050d7c36 */ /* 0x020fc80008000000 */
[----:B------:R-:W-:-:S05]  /*12a0*/  IMAD R10, R13, R4, RZ ;  /* 0x000000040d0a7224 */ /* 0x000fca00078e02ff */
[----:B------:R-:W-:-:S04]  /*12b0*/  SHF.R.S32.HI R11, RZ, 0x1f, R10 ;  /* 0x0000001fff0b7819 */ /* 0x000fc8000001140a */
[----:B------:R-:W-:-:S04]  /*12c0*/  LEA.HI R11, R11, R10, RZ, 0x3 ;  /* 0x0000000a0b0b7211 */ /* 0x000fc800078f18ff */
[----:B------:R-:W-:-:S05]  /*12d0*/  LEA.HI.SX32 R11, R11, R16, 0x1d ;  /* 0x000000100b0b7211 */ /* 0x000fca00078feaff */
[----:B0-----:R-:W-:-:S06]  /*12e0*/  IMAD.WIDE R10, R11, 0x4, R6 ;  /* 0x000000040b0a7825 */ /* 0x001fcc00078e0206 */
[----:B------:R-:W4:Y:S01]  /*12f0*/  LDG.E.CONSTANT R11, desc[UR16][R10.64] ;  /* 0x000000100a0b7981 */ /* 0x000f22000c1e9900 */
[----:B------:R-:W-:Y:S01]  /*1300*/  USHF.L.U32 UR10, UR7, 0x1, URZ ;  /* 0x00000001070a7899 */ /* 0x000fe200080006ff */
[----:B---3--:R-:W-:-:S03]  /*1310*/  IMAD.WIDE.U32 R12, R13, 0x2, R8 ;  /* 0x000000020d0c7825 */ /* 0x008fc600078e0008 */
[----:B------:R-:W-:-:S03]  /*1320*/  UIMAD.WIDE.U32 UR10, UR10, 0x2, UR12 ;  /* 0x000000020a0a78a5 */ /* 0x000fc6000f8e000c */
[----:B------:R-:W3:Y:S03]  /*1330*/  LDG.E.U16.CONSTANT R12, desc[UR16][R12.64] ;  /* 0x000000100c0c7981 */ /* 0x000ee6000c1e9500 */
[----:B-1----:R-:W-:Y:S02]  /*1340*/  IMAD.U32 R14, RZ, RZ, UR10 ;  /* 0x0000000aff0e7e24 */ /* 0x002fe4000f8e00ff */
        /* <DEDUP_REMOVED lines=33> */
.L_x_2679:
        /* <DEDUP_REMOVED lines=15> */
.L_x_2681:
[----:B------:R-:W-:Y:S05]  /*1650*/  BRA.U !UP0, `(.L_x_2682) ;  /* 0x00000001081c7547 */ /* 0x000fea000b800000 */
[----:B------:R-:W0:Y:S02]  /*1660*/  LDC R2, c[0x0][0x3d0] ;  /* 0x0000f400ff027b82 */ /* 0x000e240000000800 */
[----:B0-----:R-:W-:-:S05]  /*1670*/  VIMNMX R2, PT, PT, R2, UR5, PT ;  /* 0x0000000502027c48 */ /* 0x001fca000bfe0100 */
[----:B------:R-:W-:-:S05]  /*1680*/  VIADD R2, R2, -UR21 ;  /* 0x8000001502027c36 */ /* 0x000fca0008000000 */
[----:B-----5:R-:W-:-:S04]  /*1690*/  SHF.R.S32.HI R5, RZ, 0x1f, R2 ;  /* 0x0000001fff057819 */ /* 0x020fc80000011402 */
[----:B------:R-:W-:-:S04]  /*16a0*/  LEA.HI R5, R5, R2, RZ, 0x5 ;  /* 0x0000000205057211 */ /* 0x000fc800078f28ff */
[----:B------:R-:W-:-:S05]  /*16b0*/  SHF.R.S32.HI R5, RZ, 0x5, R5 ;  /* 0x00000005ff057819 */ /* 0x000fca0000011405 */
[----:B------:R-:W-:-:S07]  /*16c0*/  IMAD R2, R5, 0x5, RZ ;  /* 0x0000000505027824 */ /* 0x000fce00078e02ff */
.L_x_2682:
[----:B------:R-:W-:Y:S05]  /*16d0*/  BRA.U !UP1, `(.L_x_2683) ;  /* 0x00000001091c7547 */ /* 0x000fea000b800000 */
[----:B-----5:R-:W0:Y:S02]  /*16e0*/  LDC R5, c[0x0][0x3d4] ;  /* 0x0000f500ff057b82 */ /* 0x020e240000000800 */
[----:B0-----:R-:W-:-:S05]  /*16f0*/  VIMNMX R5, PT, PT, R5, UR5, PT ;  /* 0x0000000505057c48 */ /* 0x001fca000bfe0100 */
[----:B------:R-:W-:-:S05]  /*1700*/  VIADD R5, R5, -UR22 ;  /* 0x8000001605057c36 */ /* 0x000fca0008000000 */
[----:B------:R-:W-:-:S04]  /*1710*/  SHF.R.S32.HI R6, RZ, 0x1f, R5 ;  /* 0x0000001fff067819 */ /* 0x000fc80000011405 */
[----:B------:R-:W-:-:S04]  /*1720*/  LEA.HI R6, R6, R5, RZ, 0x5 ;  /* 0x0000000506067211 */ /* 0x000fc800078f28ff */
[----:B------:R-:W-:-:S05]  /*1730*/  SHF.R.S32.HI R6, RZ, 0x5, R6 ;  /* 0x00000005ff067819 */ /* 0x000fca0000011406 */
[----:B------:R-:W-:-:S07]  /*1740*/  IMAD.SHL.U32 R7, R6, 0x4, RZ ;  /* 0x0000000406077824 */ /* 0x000fce00078e00ff */
.L_x_2683:
[----:B------:R-:W-:Y:S05]  /*1750*/  BRA.U !UP2, `(.L_x_2684) ;  /* 0x000000010a1c7547 */ /* 0x000fea000b800000 */
[----:B-----5:R-:W0:Y:S02]  /*1760*/  LDC R5, c[0x0][0x3d8] ;  /* 0x0000f600ff057b82 */ /* 0x020e240000000800 */
[----:B0-----:R-:W-:-:S05]  /*1770*/  VIMNMX R5, PT, PT, R5, UR5, PT ;  /* 0x0000000505057c48 */ /* 0x001fca000bfe0100 */
[----:B------:R-:W-:-:S05]  /*1780*/  VIADD R5, R5, -UR23 ;  /* 0x8000001705057c36 */ /* 0x000fca0008000000 */
[----:B------:R-:W-:-:S04]  /*1790*/  SHF.R.S32.HI R6, RZ, 0x1f, R5 ;  /* 0x0000001fff067819 */ /* 0x000fc80000011405 */
[----:B------:R-:W-:-:S04]  /*17a0*/  LEA.HI R6, R6, R5, RZ, 0x5 ;  /* 0x0000000506067211 */ /* 0x000fc800078f28ff */
[----:B------:R-:W-:-:S05]  /*17b0*/  SHF.R.S32.HI R6, RZ, 0x5, R6 ;  /* 0x00000005ff067819 */ /* 0x000fca0000011406 */
[----:B------:R-:W-:-:S07]  /*17c0*/  IMAD R8, R6, 0x3, RZ ;  /* 0x0000000306087824 */ /* 0x000fce00078e02ff */
.L_x_2684:
        /* <DEDUP_REMOVED lines=8> */
.L_x_2685:
        /* <DEDUP_REMOVED lines=8> */
[----:B------:R-:W-:-:S03]  /*18d0*/  PRMT R30, RZ, 0x5410, RZ ;  /* 0x00005410ff1e7816 */ /* 0x000fc600000000ff */
[----:B------:R-:W-:Y:S01]  /*18e0*/  IMAD R2, R9, R4, RZ ;  /* 0x0000000409027224 */ /* 0x000fe200078e02ff */
[----:B------:R-:W-:Y:S06]  /*18f0*/  @!P0 BRA `(.L_x_2686) ;  /* 0x0000000c00e08947 */ /* 0x000fec0003800000 */
[----:B------:R-:W-:Y:S01]  /*1900*/  IMAD.U32 R4, RZ, RZ, UR8 ;  /* 0x00000008ff047e24 */ /* 0x000fe2000f8e00ff */
[----:B------:R-:W2:Y:S01]  /*1910*/  LDL.64 R52, [R1] ;  /* 0x0000000001347983 */ /* 0x000ea20000100a00 */
[----:B-----5:R-:W-:Y:S01]  /*1920*/  IMAD.U32 R5, RZ, RZ, UR9 ;  /* 0x00000009ff057e24 */ /* 0x020fe2000f8e00ff */
[----:B------:R-:W0:Y:S04]  /*1930*/  LDCU.64 UR14, c[0x0][0x388] ;  /* 0x00007100ff0e77ac */ /* 0x000e280008000a00 */
[----:B------:R-:W3:Y:S01]  /*1940*/  LDG.E.U16.CONSTANT R4, desc[UR16][R4.64+0x2] ;  /* 0x0000021004047981 */ /* 0x000ee2000c1e9500 */
[----:B------:R-:W4:Y:S01]  /*1950*/  S2UR UR9, SR_CgaCtaId ;  /* 0x00000000000979c3 */ /* 0x000f220000008800 */
[----:B------:R-:W-:Y:S02]  /*1960*/  SHF.R.S32.HI R0, RZ, 0x1f, R2 ;  /* 0x0000001fff007819 */ /* 0x000fe40000011402 */
[----:B------:R-:W-:Y:S01]  /*1970*/  IADD3 R2, P0, PT, R3, R2, RZ ;  /* 0x0000000203027210 */ /* 0x000fe20007f1e0ff */
[----:B------:R-:W-:Y:S01]  /*1980*/  UIMAD.WIDE.U32 UR6, UR18, 0x100, UR12 ;  /* 0x00000100120678a5 */ /* 0x000fe2000f8e000c */
[----:B------:R-:W-:-:S02]  /*1990*/  UMOV UR8, 0x400 ;  /* 0x0000040000087882 */ /* 0x000fc40000000000 */
[----:B------:R-:W-:Y:S01]  /*19a0*/  LEA.HI.X.SX32 R3, R3, R0, 0x1, P0 ;  /* 0x0000000003037211 */ /* 0x000fe200000f0eff */
[----:B------:R-:W-:Y:S01]  /*19b0*/  UIADD3 UR10, UP0, UPT, UR6, 0x2, URZ ;  /* 0x00000002060a7890 */ /* 0x000fe2000ff1e0ff */
[----:B------:R-:W-:Y:S01]  /*19c0*/  VIMNMX R28, PT, PT, R28, UR25, PT ;  /* 0x000000191c1c7c48 */ /* 0x000fe2000bfe0100 */
[----:B------:R-:W1:Y:S01]  /*19d0*/  LDCU UR12, c[0x0][0x3a8] ;  /* 0x00007500ff0c77ac */ /* 0x000e620008000800 */
[C---:B0-----:R-:W-:Y:S02]  /*19e0*/  LEA R0, P0, R2.reuse, UR14, 0x2 ;  /* 0x0000000e02007c11 */ /* 0x041fe4000f8010ff */
[----:B------:R-:W-:Y:S02]  /*19f0*/  PRMT R34, RZ, 0x7610, R34 ;  /* 0x00007610ff227816 */ /* 0x000fe40000000022 */
[----:B------:R-:W-:Y:S01]  /*1a00*/  LEA.HI.X R7, R2, UR15, R3, 0x2, P0 ;  /* 0x0000000f02077c11 */ /* 0x000fe200080f1403 */
[----:B------:R-:W-:Y:S02]  /*1a10*/  UIADD3.X UR11, UPT, UPT, URZ, UR7, URZ, UP0, !UPT ;  /* 0x00000007ff0b7290 */ /* 0x000fe400087fe4ff */
[----:B----4-:R-:W-:-:S04]  /*1a20*/  ULEA UR9, UR9, UR8, 0x18 ;  /* 0x0000000809097291 */ /* 0x010fc8000f8ec0ff */
[----:B------:R-:W-:Y:S01]  /*1a30*/  UIADD3 UR9, UPT, UPT, UR9, 0x80, URZ ;  /* 0x0000008009097890 */ /* 0x000fe2000fffe0ff */
[----:B---3--:R-:W-:Y:S02]  /*1a40*/  R2UR UR4, R4 ;  /* 0x00000000040472ca */ /* 0x008fe400000e0000 */
[----:B--2---:R-:W-:-:S11]  /*1a50*/  PRMT R49, R52, 0x7610, R52 ;  /* 0x0000761034317816 */ /* 0x004fd60000000034 */
[----:B------:R-:W-:-:S03]  /*1a60*/  UIADD3 UR8, UPT, UPT, UR5, UR4, URZ ;  /* 0x0000000405087290 */ /* 0x000fc6000fffe0ff */
[----:B-1----:R-:W-:-:S09]  /*1a70*/  UMOV UR4, URZ ;  /* 0x000000ff00047c82 */ /* 0x002fd20008000000 */
.L_x_2688:
[----:B------:R-:W-:-:S06]  /*1a80*/  UISETP.NE.AND UP0, UPT, UR5, UR8, UPT ;  /* 0x000000080500728c */ /* 0x000fcc000bf05270 */
[----:B------:R-:W-:-:S05]  /*1a90*/  PLOP3.LUT P0, PT, PT, PT, UP0, 0x80, 0x8 ;  /* 0x000000000008781c */ /* 0x000fca0003f0f008 */
[----:B------:R-:W-:Y:S01]  /*1aa0*/  @!UP0 UMOV UR6, UR10 ;  /* 0x0000000a00068c82 */ /* 0x000fe20008000000 */
[----:B------:R-:W-:Y:S01]  /*1ab0*/  @!UP0 UMOV UR7, UR11 ;  /* 0x0000000b00078c82 */ /* 0x000fe20008000000 */
[----:B------:R-:W-:Y:S01]  /*1ac0*/  IMAD.U32 R2, RZ, RZ, UR6 ;  /* 0x00000006ff027e24 */ /* 0x000fe2000f8e00ff */
[----:B------:R-:W-:Y:S01]  /*1ad0*/  @!UP0 ULEA UR6, UR4, UR19, 0x3 ;  /* 0x0000001304068291 */ /* 0x000fe2000f8e18ff */
[----:B------:R-:W-:-:S05]  /*1ae0*/  IMAD.U32 R3, RZ, RZ, UR7 ;  /* 0x00000007ff037e24 */ /* 0x000fca000f8e00ff */
[----:B------:R0:W2:Y:S04]  /*1af0*/  @!P0 LDG.E.U16.CONSTANT R2, desc[UR16][R2.64] ;  /* 0x0000001002028981 */ /* 0x0000a8000c1e9500 */
[----:B------:R-:W3:Y:S01]  /*1b00*/  @!P0 LDL.64 R4, [UR6+0x8] ;  /* 0x00000806ff048983 */ /* 0x000ee20008100a00 */
[----:B------:R-:W1:Y:S01]  /*1b10*/  S2UR UR20, SR_CTAID.Y ;  /* 0x00000000001479c3 */ /* 0x000e620000002600 */
[----:B0-----:R-:W-:Y:S01]  /*1b20*/  IMAD.MOV.U32 R3, RZ, RZ, R7 ;  /* 0x000000ffff037224 */ /* 0x001fe200078e0007 */
[----:B-1----:R-:W-:-:S04]  /*1b30*/  UIMAD UR6, UR20, -0x2, UR12 ;  /* 0xfffffffe140678a4 */ /* 0x002fc8000f8e020c */
[----:B------:R-:W-:Y:S01]  /*1b40*/  UISETP.GE.AND UP1, UPT, UR6, 0x1, UPT ;  /* 0x000000010600788c */ /* 0x000fe2000bf26270 */
[----:B--2---:R-:W-:Y:S01]  /*1b50*/  @!P0 R2UR UR7, R2 ;  /* 0x00000000020782ca */ /* 0x004fe200000e0000 */
[----:B------:R-:W-:Y:S01]  /*1b60*/  IMAD.MOV.U32 R2, RZ, RZ, R0 ;  /* 0x000000ffff027224 */ /* 0x000fe200078e0000 */
[----:B---3--:R-:W-:Y:S02]  /*1b70*/  @!P0 PRMT R49, R4, 0x7610, R49 ;  /* 0x0000761004318816 */ /* 0x008fe40000000031 */
[----:B------:R-:W-:Y:S02]  /*1b80*/  @!P0 PRMT R53, R5, 0x7610, R53 ;  /* 0x0000761005358816 */ /* 0x000fe40000000035 */
[----:B------:R-:W-:Y:S02]  /*1b90*/  @!P0 PRMT R49, R49, 0x7610, R4 ;  /* 0x0000761031318816 */ /* 0x000fe40000000004 */
[----:B------:R-:W-:Y:S01]  /*1ba0*/  @!P0 PRMT R53, R53, 0x7610, R5 ;  /* 0x0000761035358816 */ /* 0x000fe20000000005 */
[----:B------:R-:W-:Y:S06]  /*1bb0*/  BRA.U !UP1, `(.L_x_2687) ;  /* 0x0000000909fc7547 */ /* 0x000fec000b800000 */
[----:B------:R-:W2:Y:S01]  /*1bc0*/  LDG.E.128.CONSTANT R4, desc[UR16][R2.64] ;  /* 0x0000001002047981 */ /* 0x000ea2000c1e9d00 */
[----:B------:R-:W-:Y:S01]  /*1bd0*/  IMAD.MOV.U32 R12, RZ, RZ, 0x3400 ;  /* 0x00003400ff0c7424 */ /* 0x000fe200078e00ff */
[----:B------:R-:W-:Y:S01]  /*1be0*/  UISETP.NE.AND UP1, UPT, UR6, 0x1, UPT ;  /* 0x000000010600788c */ /* 0x000fe2000bf25270 */
[----:B------:R-:W-:Y:S02]  /*1bf0*/  IMAD.MOV.U32 R17, RZ, RZ, 0x2c00 ;  /* 0x00002c00ff117424 */ /* 0x000fe400078e00ff */
[----:B------:R-:W-:Y:S01]  /*1c00*/  IMAD.MOV.U32 R50, RZ, RZ, 0x2400 ;  /* 0x00002400ff327424 */ /* 0x000fe200078e00ff */
[----:B------:R-:W-:Y:S02]  /*1c10*/  PRMT R12, R12, 0x5410, R12 ;  /* 0x000054100c0c7816 */ /* 0x000fe4000000000c */
[----:B--2---:R-:W-:Y:S02]  /*1c20*/  LOP3.LUT R0, R4, 0xc000c, RZ, 0xc0, !PT ;  /* 0x000c000c04007812 */ /* 0x004fe400078ec0ff */
[----:B------:R-:W-:-:S02]  /*1c30*/  LOP3.LUT R8, R5, 0xc000c, RZ, 0xc0, !PT ;  /* 0x000c000c05087812 */ /* 0x000fc400078ec0ff */
[----:B------:R-:W-:Y:S02]  /*1c40*/  LOP3.LUT R9, R6, 0xc000c, RZ, 0xc0, !PT ;  /* 0x000c000c06097812 */ /* 0x000fe400078ec0ff */
[----:B------:R-:W-:Y:S02]  /*1c50*/  LOP3.LUT R10, R7, 0xc000c, RZ, 0xc0, !PT ;  /* 0x000c000c070a7812 */ /* 0x000fe400078ec0ff */
[----:B------:R-:W-:Y:S02]  /*1c60*/  SHF.R.U32.HI R35, RZ, 0x8, R4 ;  /* 0x00000008ff237819 */ /* 0x000fe40000011604 */
[----:B------:R-:W-:Y:S02]  /*1c70*/  SHF.R.U32.HI R37, RZ, 0x8, R5 ;  /* 0x00000008ff257819 */ /* 0x000fe40000011605 */
[----:B------:R-:W-:Y:S02]  /*1c80*/  SHF.R.U32.HI R43, RZ, 0x8, R6 ;  /* 0x00000008ff2b7819 */ /* 0x000fe40000011606 */
[----:B------:R-:W-:-:S02]  /*1c90*/  SHF.R.U32.HI R51, RZ, 0x8, R7 ;  /* 0x00000008ff337819 */ /* 0x000fc40000011607 */
        /* <DEDUP_REMOVED lines=10> */
[----:B------:R-:W-:-:S02]  /*1d40*/  LOP3.LUT R10, R43, 0xc000c, RZ, 0xc0, !PT ;  /* 0x000c000c2b0a7812 */ /* 0x000fc400078ec0ff */
        /* <DEDUP_REMOVED lines=11> */
[----:B------:R-:W0:Y:S01]  /*1e00*/  LDS.128 R8, [UR9+-0x80] ;  /* 0xffff8009ff087984 */ /* 0x000e220008000c00 */
        /* <DEDUP_REMOVED lines=16> */
[----:B------:R-:W-:Y:S01]  /*1f10*/  HFMA2 R19, R36, R17.H0_H0, -66, -66 ;  /* 0xd420d42024137431 */ /* 0x000fe20000040011 */
[----:B------:R-:W-:-:S02]  /*1f20*/  LOP3.LUT R14, R15, 0x64006400, RZ, 0xfc, !PT ;  /* 0x640064000f0e7812 */ /* 0x000fc400078efcff */
[C---:B------:R-:W-:Y:S01]  /*1f30*/  LOP3.LUT R36, R4.reuse, 0xc000c0, RZ, 0xc0, !PT ;  /* 0x00c000c004247812 */ /* 0x040fe200078ec0ff */
[-C--:B------:R-:W-:Y:S01]  /*1f40*/  HFMA2 R23, R12, R17.reuse.H0_H0, -66, -66 ;  /* 0xd420d4200c177431 */ /* 0x080fe20000040011 */
[----:B------:R-:W-:Y:S02]  /*1f50*/  LOP3.LUT R41, R5, 0xc000c0, RZ, 0xc0, !PT ;  /* 0x00c000c005297812 */ /* 0x000fe400078ec0ff */
[----:B------:R-:W-:Y:S01]  /*1f60*/  LOP3.LUT R40, R21, 0x64006400, RZ, 0xfc, !PT ;  /* 0x6400640015287812 */ /* 0x000fe200078efcff */
[-C--:B------:R-:W-:Y:S01]  /*1f70*/  HFMA2 R21, R14, R17.reuse.H0_H0, -66, -66 ;  /* 0xd420d4200e157431 */ /* 0x080fe20000040011 */
[----:B------:R-:W-:Y:S01]  /*1f80*/  LOP3.LUT R4, R4, 0x30003, RZ, 0xc0, !PT ;  /* 0x0003000304047812 */ /* 0x000fe200078ec0ff */
[----:B------:R-:W1:Y:S01]  /*1f90*/  LDS.128 R12, [UR9+-0x70] ;  /* 0xffff9009ff0c7984 */ /* 0x000e620008000c00 */
        /* <DEDUP_REMOVED lines=8> */
[----:B------:R-:W-:Y:S01]  /*2020*/  LOP3.LUT R42, R7, 0xc000c0, RZ, 0xc0, !PT ;  /* 0x00c000c0072a7812 */ /* 0x000fe200078ec0ff */
[----:B------:R-:W-:Y:S01]  /*2030*/  HADD2 R47, R4, -1026, -1026 ;  /* 0xe402e402042f7430 */ /* 0x000fe20000000000 */
[----:B------:R-:W-:Y:S01]  /*2040*/  LOP3.LUT R44, R35, 0xc000c0, RZ, 0xc0, !PT ;  /* 0x00c000c0232c7812 */ /* 0x000fe200078ec0ff */
[----:B------:R-:W-:Y:S01]  /*2050*/  HFMA2 R40, R39, R50.H0_H0, -18, -18 ;  /* 0xcc80cc8027287431 */ /* 0x000fe20000040032 */
        /* <DEDUP_REMOVED lines=14> */
[----:B0-----:R-:W-:Y:S01]  /*2140*/  HFMA2 R4, R47, R8, RZ ;  /* 0x000000082f047231 */ /* 0x001fe200000000ff */
[----:B------:R-:W-:Y:S01]  /*2150*/  LOP3.LUT R7, R7, 0x30003, RZ, 0xc0, !PT ;  /* 0x0003000307077812 */ /* 0x000fe200078ec0ff */
[----:B------:R-:W-:Y:S01]  /*2160*/  HFMA2 R50, R39, R50.H0_H0, -18, -18 ;  /* 0xcc80cc8027327431 */ /* 0x000fe20000040032 */
[----:B------:R-:W-:Y:S01]  /*2170*/  LOP3.LUT R39, R5, 0x30003, RZ, 0xc0, !PT ;  /* 0x0003000305277812 */ /* 0x000fe200078ec0ff */
[----:B------:R-:W-:Y:S01]  /*2180*/  HADD2 R41, R6, -1026, -1026 ;  /* 0xe402e40206297430 */ /* 0x000fe20000000000 */
[----:B------:R-:W-:Y:S01]  /*2190*/  LOP3.LUT R43, R43, 0x30003, RZ, 0xc0, !PT ;  /* 0x000300032b2b7812 */ /* 0x000fe200078ec0ff */
[-C--:B------:R-:W-:Y:S01]  /*21a0*/  HFMA2 R4, R52, R9.reuse, R4 ;  /* 0x0000000934047231 */ /* 0x080fe20000000004 */
[----:B------:R-:W-:Y:S01]  /*21b0*/  LOP3.LUT R39, R39, 0x64006400, RZ, 0xfc, !PT ;  /* 0x6400640027277812 */ /* 0x000fe200078efcff */
[----:B------:R-:W-:Y:S01]  /*21c0*/  HFMA2 R6, R41, R8, RZ ;  /* 0x0000000829067231 */ /* 0x000fe200000000ff */
[----:B------:R-:W-:Y:S01]  /*21d0*/  LOP3.LUT R7, R7, 0x64006400, RZ, 0xfc, !PT ;  /* 0x6400640007077812 */ /* 0x000fe200078efcff */
[----:B------:R-:W-:Y:S01]  /*21e0*/  HFMA2 R4, R31, R10, R4 ;  /* 0x0000000a1f047231 */ /* 0x000fe20000000004 */
[----:B------:R-:W-:Y:S01]  /*21f0*/  LOP3.LUT R45, R43, 0x64006400, RZ, 0xfc, !PT ;  /* 0x640064002b2d7812 */ /* 0x000fe200078efcff */
[----:B------:R-:W-:Y:S01]  /*2200*/  HADD2 R39, R39, -1026, -1026 ;  /* 0xe402e40227277430 */ /* 0x000fe20000000000 */
[----:B------:R-:W-:Y:S01]  /*2210*/  LOP3.LUT R35, R35, 0x30003, RZ, 0xc0, !PT ;  /* 0x0003000323237812 */ /* 0x000fe200078ec0ff */
[----:B------:R-:W-:Y:S01]  /*2220*/  HFMA2 R6, R24, R9, R6 ;  /* 0x0000000918067231 */ /* 0x000fe20000000006 */
[----:B------:R-:W-:Y:S01]  /*2230*/  LOP3.LUT R37, R37, 0x30003, RZ, 0xc0, !PT ;  /* 0x0003000325257812 */ /* 0x000fe200078ec0ff */
[----:B------:R-:W-:-:S02]  /*2240*/  HADD2 R43, R7, -1026, -1026 ;  /* 0xe402e402072b7430 */ /* 0x000fc40000000000 */
[----:B------:R-:W-:Y:S02]  /*2250*/  HFMA2 R5, R39, R8, RZ ;  /* 0x0000000827057231 */ /* 0x000fe400000000ff */
[----:B------:R-:W-:Y:S02]  /*2260*/  HADD2 R45, R45, -1026, -1026 ;  /* 0xe402e4022d2d7430 */ /* 0x000fe40000000000 */
[----:B------:R-:W-:Y:S02]  /*2270*/  HFMA2 R6, R27, R10, R6 ;  /* 0x0000000a1b067231 */ /* 0x000fe40000000006 */
[----:B------:R-:W-:Y:S01]  /*2280*/  HFMA2 R8, R43, R8, RZ.H0_H0 ;  /* 0x000000082b087231 */ /* 0x000fe200000400ff */
[----:B------:R-:W-:Y:S01]  /*2290*/  LOP3.LUT R51, R51, 0x30003, RZ, 0xc0, !PT ;  /* 0x0003000333337812 */ /* 0x000fe200078ec0ff */
[----:B------:R-:W-:Y:S02]  /*22a0*/  HFMA2 R5, R26, R9, R5 ;  /* 0x000000091a057231 */ /* 0x000fe40000000005 */
[----:B------:R-:W-:-:S02]  /*22b0*/  HFMA2 R6, R40, R11, R6 ;  /* 0x0000000b28067231 */ /* 0x000fc40000000006 */
[----:B------:R-:W-:Y:S01]  /*22c0*/  HFMA2 R8, R22, R9, R8 ;  /* 0x0000000916087231 */ /* 0x000fe20000000008 */
[----:B------:R-:W-:Y:S01]  /*22d0*/  LOP3.LUT R35, R35, 0x64006400, RZ, 0xfc, !PT ;  /* 0x6400640023237812 */ /* 0x000fe200078efcff */
[----:B------:R-:W-:Y:S01]  /*22e0*/  HFMA2 R5, R29, R10, R5 ;  /* 0x0000000a1d057231 */ /* 0x000fe20000000005 */
[----:B------:R-:W-:Y:S01]  /*22f0*/  LOP3.LUT R37, R37, 0x64006400, RZ, 0xfc, !PT ;  /* 0x6400640025257812 */ /* 0x000fe200078efcff */
[----:B-1----:R-:W-:Y:S01]  /*2300*/  HFMA2 R6, R45, R12, R6 ;  /* 0x0000000c2d067231 */ /* 0x002fe20000000006 */
[----:B------:R-:W-:Y:S01]  /*2310*/  LOP3.LUT R51, R51, 0x64006400, RZ, 0xfc, !PT ;  /* 0x6400640033337812 */ /* 0x000fe200078efcff */
[----:B------:R-:W-:Y:S02]  /*2320*/  HFMA2 R8, R25, R10, R8 ;  /* 0x0000000a19087231 */ /* 0x000fe40000000008 */
[----:B------:R-:W-:Y:S02]  /*2330*/  HADD2 R35, R35, -1026, -1026 ;  /* 0xe402e40223237430 */ /* 0x000fe40000000000 */
[----:B------:R-:W-:-:S02]  /*2340*/  HFMA2 R7, R16, R13, R6 ;  /* 0x0000000d10077231 */ /* 0x000fc40000000006 */
[-C--:B------:R-:W-:Y:S02]  /*2350*/  HFMA2 R4, R36, R11.reuse, R4 ;  /* 0x0000000b24047231 */ /* 0x080fe40000000004 */
[----:B------:R-:W-:Y:S02]  /*2360*/  HADD2 R37, R37, -1026, -1026 ;  /* 0xe402e40225257430 */ /* 0x000fe40000000000 */
[-C--:B------:R-:W-:Y:S02]  /*2370*/  HFMA2 R5, R38, R11.reuse, R5 ;  /* 0x0000000b26057231 */ /* 0x080fe40000000005 */
[----:B------:R-:W-:Y:S02]  /*2380*/  HFMA2 R4, R35, R12, R4 ;  /* 0x0000000c23047231 */ /* 0x000fe40000000004 */
[----:B------:R-:W-:Y:S02]  /*2390*/  HFMA2 R8, R42, R11, R8 ;  /* 0x0000000b2a087231 */ /* 0x000fe40000000008 */
[----:B------:R-:W-:-:S02]  /*23a0*/  HADD2 R51, R51, -1026, -1026 ;  /* 0xe402e40233337430 */ /* 0x000fc40000000000 */
[----:B------:R-:W-:Y:S02]  /*23b0*/  HFMA2 R5, R37, R12, R5 ;  /* 0x0000000c25057231 */ /* 0x000fe40000000005 */
[----:B------:R-:W-:Y:S02]  /*23c0*/  HFMA2 R7, R19, R14, R7 ;  /* 0x0000000e13077231 */ /* 0x000fe40000000007 */
[----:B------:R-:W-:Y:S02]  /*23d0*/  HFMA2 R8, R51, R12, R8 ;  /* 0x0000000c33087231 */ /* 0x000fe40000000008 */
[----:B------:R-:W-:Y:S02]  /*23e0*/  HFMA2 R4, R20, R13, R4 ;  /* 0x0000000d14047231 */ /* 0x000fe40000000004 */
[----:B------:R-:W-:Y:S02]  /*23f0*/  HFMA2 R6, R48, R15, R7 ;  /* 0x0000000f30067231 */ /* 0x000fe40000000007 */
[----:B------:R-:W-:-:S02]  /*2400*/  HFMA2 R5, R18, R13, R5 ;  /* 0x0000000d12057231 */ /* 0x000fc40000000005 */
[----:B------:R-:W-:Y:S02]  /*2410*/  HFMA2 R7, R0, R13, R8 ;  /* 0x0000000d00077231 */ /* 0x000fe40000000008 */
[-C--:B------:R-:W-:Y:S02]  /*2420*/  HFMA2 R4, R23, R14.reuse, R4 ;  /* 0x0000000e17047231 */ /* 0x080fe40000000004 */
[----:B------:R-:W-:Y:S02]  /*2430*/  HADD2 R6, R6.H0_H0, R6.H1_H1 ;  /* 0x3000000606067230 */ /* 0x000fe40000000800 */
[-C--:B------:R-:W-:Y:S02]  /*2440*/  HFMA2 R5, R21, R14.reuse, R5 ;  /* 0x0000000e15057231 */ /* 0x080fe40000000005 */
[----:B------:R-:W-:Y:S02]  /*2450*/  HFMA2 R7, R17, R14, R7 ;  /* 0x0000000e11077231 */ /* 0x000fe40000000007 */
[----:B------:R-:W-:-:S02]  /*2460*/  HFMA2 R4, R44, R15, R4 ;  /* 0x0000000f2c047231 */ /* 0x000fc40000000004 */
[-C--:B------:R-:W-:Y:S02]  /*2470*/  HFMA2 R5, R46, R15.reuse, R5 ;  /* 0x0000000f2e057231 */ /* 0x080fe40000000005 */
[----:B------:R-:W-:Y:S02]  /*2480*/  HFMA2 R7, R50, R15, R7 ;  /* 0x0000000f32077231 */ /* 0x000fe40000000007 */
[----:B------:R-:W-:Y:S02]  /*2490*/  HADD2 R4, R4.H0_H0, R4.H1_H1 ;  /* 0x3000000404047230 */ /* 0x000fe40000000800 */
[----:B------:R-:W-:Y:S02]  /*24a0*/  HADD2 R5, R5.H0_H0, R5.H1_H1 ;  /* 0x3000000505057230 */ /* 0x000fe40000000800 */
[----:B------:R-:W-:-:S03]  /*24b0*/  HADD2 R7, R7.H0_H0, R7.H1_H1 ;  /* 0x3000000707077230 */ /* 0x000fc60000000800 */
[----:B------:R-:W-:Y:S02]  /*24c0*/  PRMT R4, R4, 0x5410, R5 ;  /* 0x0000541004047816 */ /* 0x000fe40000000005 */
[----:B------:R-:W-:-:S03]  /*24d0*/  PRMT R6, R6, 0x5410, R7 ;  /* 0x0000541006067816 */ /* 0x000fc60000000007 */
[----:B------:R-:W-:Y:S02]  /*24e0*/  HFMA2 R34, R4, R49, R34 ;  /* 0x0000003104227231 */ /* 0x000fe40000000022 */
[----:B------:R-:W-:Y:S01]  /*24f0*/  HFMA2 R33, R6, R53, R33 ;  /* 0x0000003506217231 */ /* 0x000fe20000000021 */
[----:B------:R-:W-:Y:S06]  /*2500*/  BRA.U !UP1, `(.L_x_2687) ;  /* 0x0000000109a87547 */ /* 0x000fec000b800000 */
[----:B------:R-:W0:Y:S04]  /*2510*/  LDS.128 R4, [UR9] ;  /* 0x00000009ff047984 */ /* 0x000e280008000c00 */
[----:B------:R-:W1:Y:S01]  /*2520*/  LDS.128 R8, [UR9+0x10] ;  /* 0x00001009ff087984 */ /* 0x000e620008000c00 */
[-C--:B0-----:R-:W-:Y:S02]  /*2530*/  HFMA2 R47, R47, R4.reuse, RZ ;  /* 0x000000042f2f7231 */ /* 0x081fe400000000ff */
[-C--:B------:R-:W-:Y:S02]  /*2540*/  HFMA2 R12, R41, R4.reuse, RZ.H0_H0 ;  /* 0x00000004290c7231 */ /* 0x080fe400000400ff */
[-C--:B------:R-:W-:Y:S02]  /*2550*/  HFMA2 R13, R39, R4.reuse, RZ ;  /* 0x00000004270d7231 */ /* 0x080fe400000000ff */
[----:B------:R-:W-:-:S02]  /*2560*/  HFMA2 R4, R43, R4, RZ ;  /* 0x000000042b047231 */ /* 0x000fc400000000ff */
        /* <DEDUP_REMOVED lines=36> */
.L_x_2687:
[----:B------:R-:W0:Y:S01]  /*27b0*/  LDC R4, c[0x0][0x3ac] ;  /* 0x0000eb00ff047b82 */ /* 0x000e220000000800 */
[----:B------:R-:W-:Y:S02]  /*27c0*/  @!UP0 UIADD3 UR8, UPT, UPT, UR7, UR5, URZ ;  /* 0x0000000507088290 */ /* 0x000fe4000fffe0ff */
[----:B------:R-:W-:Y:S02]  /*27d0*/  UIADD3 UR5, UPT, UPT, UR5, 0x10, URZ ;  /* 0x0000001005057890 */ /* 0x000fe4000fffe0ff */
[----:B------:R-:W-:Y:S02]  /*27e0*/  @!UP0 UIADD3 UR7, UPT, UPT, UR4, 0x1, URZ ;  /* 0x0000000104078890 */ /* 0x000fe4000fffe0ff */
[----:B------:R-:W-:Y:S02]  /*27f0*/  UIADD3 UR10, UP1, UPT, UR10, 0x40, URZ ;  /* 0x000000400a0a7890 */ /* 0x000fe4000ff3e0ff */
[----:B------:R-:W-:Y:S01]  /*2800*/  ISETP.LE.AND P0, PT, R28, UR5, PT ;  /* 0x000000051c007c0c */ /* 0x000fe2000bf03270 */
[----:B------:R-:W-:-:S02]  /*2810*/  UIADD3 UR9, UPT, UPT, UR9, 0x20, URZ ;  /* 0x0000002009097890 */ /* 0x000fc4000fffe0ff */
[----:B------:R-:W-:Y:S01]  /*2820*/  UIADD3.X UR11, UPT, UPT, URZ, UR11, URZ, UP1, !UPT ;  /* 0x0000000bff0b7290 */ /* 0x000fe20008ffe4ff */
[----:B------:R-:W-:Y:S01]  /*2830*/  @!UP0 UMOV UR4, UR7 ;  /* 0x0000000700048c82 */ /* 0x000fe20008000000 */
[----:B0-----:R-:W-:-:S04]  /*2840*/  IMAD.WIDE R2, R4, 0x4, R2 ;  /* 0x0000000404027825 */ /* 0x001fc800078e0202 */
[----:B------:R-:W-:Y:S02]  /*2850*/  IMAD.MOV.U32 R0, RZ, RZ, R2 ;  /* 0x000000ffff007224 */ /* 0x000fe400078e0002 */
[----:B------:R-:W-:Y:S02]  /*2860*/  IMAD.MOV.U32 R7, RZ, RZ, R3 ;  /* 0x000000ffff077224 */ /* 0x000fe400078e0003 */
[----:B------:R-:W-:Y:S05]  /*2870*/  @!P0 BRA `(.L_x_2688) ;  /* 0xfffffff000808947 */ /* 0x000fea000383ffff */
.L_x_2686:
[----:B------:R-:W-:-:S13]  /*2880*/  ISETP.LT.AND P0, PT, RZ, UR6, PT ;  /* 0x00000006ff007c0c */ /* 0x000fda000bf01270 */
[----:B------:R-:W-:Y:S05]  /*2890*/  @!P0 EXIT ;  /* 0x000000000000894d */ /* 0x000fea0003800000 */
[----:B------:R-:W0:Y:S01]  /*28a0*/  S2R R0, SR_CTAID.X ;  /* 0x0000000000007919 */ /* 0x000e220000002500 */
[----:B------:R-:W2:Y:S01]  /*28b0*/  LDC.64 R6, c[0x0][0x3a0] ;  /* 0x0000e800ff067b82 */ /* 0x000ea20000000a00 */
[----:B------:R-:W-:Y:S01]  /*28c0*/  IMAD R3, R4, UR20, RZ ;  /* 0x0000001404037c24 */ /* 0x000fe2000f8e02ff */
[----:B-----5:R-:W0:Y:S02]  /*28d0*/  S2R R5, SR_TID.X ;  /* 0x0000000000057919 */ /* 0x020e240000002100 */
[----:B0-----:R-:W-:-:S04]  /*28e0*/  IMAD R0, R0, 0x40, R5 ;  /* 0x0000004000007824 */ /* 0x001fc800078e0205 */
[----:B------:R-:W-:-:S04]  /*28f0*/  IMAD R0, R0, 0x2, R3 ;  /* 0x0000000200007824 */ /* 0x000fc800078e0203 */
[----:B------:R-:W-:-:S04]  /*2900*/  IMAD.SHL.U32 R3, R0, 0x2, RZ ;  /* 0x0000000200037824 */ /* 0x000fc800078e00ff */
        /* <DEDUP_REMOVED lines=8> */
.L_x_2692:
[----:B------:R-:W0:Y:S02]  /*2990*/  LDS R2, [R0] ;  /* 0x0000000000027984 */ /* 0x000e240000000800 */
[----:B0-----:R-:W-:-:S05]  /*29a0*/  HADD2 R3, R2, R34 ;  /* 0x0000002202037230 */ /* 0x001fca0000000000 */
[----:B------:R-:W0:Y:S02]  /*29b0*/  ATOMS.CAST.SPIN P0, [R0], R2, R3 ;  /* 0x000000020000758d */ /* 0x000e240001800003 */
[----:B0-----:R-:W-:Y:S05]  /*29c0*/  @!P0 BRA `(.L_x_2692) ;  /* 0xfffffffc00f08947 */ /* 0x001fea000383ffff */
[----:B------:R-:W-:Y:S05]  /*29d0*/  BRA `(.L_x_2690) ;  /* 0x00000000000c7947 */ /* 0x000fea0003800000 */
.L_x_2691:
[----:B------:R-:W2:Y:S02]  /*29e0*/  LD.E R0, desc[UR16][R6.64] ;  /* 0x0000001006007980 */ /* 0x000ea4000c101900 */
[----:B--2---:R-:W-:-:S05]  /*29f0*/  IMAD.IADD R3, R34, 0x1, R0 ;  /* 0x0000000122037824 */ /* 0x004fca00078e0200 */
[----:B------:R0:W-:Y:S02]  /*2a00*/  ST.E desc[UR16][R6.64], R3 ;  /* 0x0000000306007985 */ /* 0x0001e4000c101910 */
.L_x_2690:
[----:B------:R-:W-:Y:S05]  /*2a10*/  BSYNC.RECONVERGENT B0 ;  /* 0x0000000000007941 */ /* 0x000fea0003800200 */
.L_x_2689:
[----:B------:R2:W-:Y:S01]  /*2a20*/  ATOM.E.ADD.F16x2.RN.STRONG.GPU P0, RZ, desc[UR16][R6.64+0x4], R33 ;  /* 0x8000042106ff79a2 */ /* 0x0005e2000c10e110 */
[----:B------:R-:W-:Y:S04]  /*2a30*/  BSSY.RECONVERGENT B0, `(.L_x_2693) ;  /* 0x000000e000007945 */ /* 0x000fe80003800200 */
[----:B--2---:R-:W-:Y:S05]  /*2a40*/  @P0 BRA `(.L_x_2694) ;  /* 0x0000000000300947 */ /* 0x004fea0003800000 */
[----:B------:R-:W2:Y:S02]  /*2a50*/  QSPC.E.S P0, RZ, [R6+0x4] ;  /* 0x0000040006ff73aa */ /* 0x000ea40000000500 */
[----:B--2---:R-:W-:Y:S05]  /*2a60*/  @!P0 BRA `(.L_x_2695) ;  /* 0x00000000001c8947 */ /* 0x004fea0003800000 */
[----:B------:R-:W-:-:S05]  /*2a70*/  IMAD.MOV.U32 R2, RZ, RZ, R6 ;  /* 0x000000ffff027224 */ /* 0x000fca00078e0006 */
[----:B------:R-:W-:-:S07]  /*2a80*/  MOV R0, R2 ;  /* 0x0000000200007202 */ /* 0x000fce0000000f00 */
.L_x_2696:
[----:B------:R-:W0:Y:S02]  /*2a90*/  LDS R2, [R0+0x4] ;  /* 0x0000040000027984 */ /* 0x000e240000000800 */
[----:B0-----:R-:W-:-:S05]  /*2aa0*/  HFMA2 R3, R2, 1, 1, R33 ;  /* 0x3c003c0002037831 */ /* 0x001fca0000000021 */
[----:B------:R-:W0:Y:S02]  /*2ab0*/  ATOMS.CAST.SPIN P0, [R0+0x4], R2, R3 ;  /* 0x000004020000758d */ /* 0x000e240001800003 */
[----:B0-----:R-:W-:Y:S05]  /*2ac0*/  @!P0 BRA `(.L_x_2696) ;  /* 0xfffffffc00f08947 */ /* 0x001fea000383ffff */
[----:B------:R-:W-:Y:S05]  /*2ad0*/  BRA `(.L_x_2694) ;  /* 0x00000000000c7947 */ /* 0x000fea0003800000 */
.L_x_2695:
[----:B------:R-:W0:Y:S02]  /*2ae0*/  LD.E R0, desc[UR16][R6.64+0x4] ;  /* 0x0000041006007980 */ /* 0x000e24000c101900 */
[----:B0-----:R-:W-:-:S05]  /*2af0*/  IMAD.IADD R3, R33, 0x1, R0 ;  /* 0x0000000121037824 */ /* 0x001fca00078e0200 */
[----:B------:R2:W-:Y:S02]  /*2b00*/  ST.E desc[UR16][R6.64+0x4], R3 ;  /* 0x0000040306007985 */ /* 0x0005e4000c101910 */
.L_x_2694:
[----:B------:R-:W-:Y:S05]  /*2b10*/  BSYNC.RECONVERGENT B0 ;  /* 0x0000000000007941 */ /* 0x000fea0003800200 */
.L_x_2693:
[----:B------:R-:W-:-:S06]  /*2b20*/  UISETP.NE.AND UP0, UPT, UR6, 0x1, UPT ;  /* 0x000000010600788c */ /* 0x000fcc000bf05270 */
[----:B------:R-:W-:-:S13]  /*2b30*/  PLOP3.LUT P0, PT, PT, PT, UP0, 0x80, 0x8 ;  /* 0x000000000008781c */ /* 0x000fda0003f0f008 */
[----:B------:R-:W-:Y:S05]  /*2b40*/  @!P0 EXIT ;  /* 0x000000000000894d */ /* 0x000fea0003800000 */
[----:B------:R-:W-:-:S05]  /*2b50*/  IMAD.WIDE R4, R4, 0x2, R6 ;  /* 0x0000000204047825 */ /* 0x000fca00078e0206 */
[----:B------:R3:W-:Y:S01]  /*2b60*/  ATOM.E.ADD.F16x2.RN.STRONG.GPU P0, RZ, desc[UR16][R4.64], R32 ;  /* 0x8000002004ff79a2 */ /* 0x0007e2000c10e110 */
[----:B------:R-:W-:Y:S04]  /*2b70*/  BSSY.RECONVERGENT B0, `(.L_x_2697) ;  /* 0x000000e000007945 */ /* 0x000fe80003800200 */
[----:B---3--:R-:W-:Y:S05]  /*2b80*/  @P0 BRA `(.L_x_2698) ;  /* 0x0000000000300947 */ /* 0x008fea0003800000 */
[----:B------:R-:W3:Y:S02]  /*2b90*/  QSPC.E.S P0, RZ, [R4] ;  /* 0x0000000004ff73aa */ /* 0x000ee40000000500 */
[----:B---3--:R-:W-:Y:S05]  /*2ba0*/  @!P0 BRA `(.L_x_2699) ;  /* 0x00000000001c8947 */ /* 0x008fea0003800000 */
[----:B------:R-:W-:-:S05]  /*2bb0*/  IMAD.MOV.U32 R2, RZ, RZ, R4 ;  /* 0x000000ffff027224 */ /* 0x000fca00078e0004 */
[----:B------:R-:W-:-:S07]  /*2bc0*/  MOV R0, R2 ;  /* 0x0000000200007202 */ /* 0x000fce0000000f00 */
.L_x_2700:
[----:B------:R-:W0:Y:S02]  /*2bd0*/  LDS R2, [R0] ;  /* 0x0000000000027984 */ /* 0x000e240000000800 */
[----:B0-2---:R-:W-:-:S05]  /*2be0*/  HADD2 R3, R2, R32 ;  /* 0x0000002002037230 */ /* 0x005fca0000000000 */
[----:B------:R-:W0:Y:S02]  /*2bf0*/  ATOMS.CAST.SPIN P0, [R0], R2, R3 ;  /* 0x000000020000758d */ /* 0x000e240001800003 */
[----:B0-----:R-:W-:Y:S05]  /*2c00*/  @!P0 BRA `(.L_x_2700) ;  /* 0xfffffffc00f08947 */ /* 0x001fea000383ffff */
[----:B------:R-:W-:Y:S05]  /*2c10*/  BRA `(.L_x_2698) ;  /* 0x00000000000c7947 */ /* 0x000fea0003800000 */
.L_x_2699:
[----:B------:R-:W0:Y:S02]  /*2c20*/  LD.E R0, desc[UR16][R4.64] ;  /* 0x0000001004007980 */ /* 0x000e24000c101900 */
[----:B0-2---:R-:W-:-:S05]  /*2c30*/  IMAD.IADD R3, R32, 0x1, R0 ;  /* 0x0000000120037824 */ /* 0x005fca00078e0200 */
[----:B------:R3:W-:Y:S02]  /*2c40*/  ST.E desc[UR16][R4.64], R3 ;  /* 0x0000000304007985 */ /* 0x0007e4000c101910 */
.L_x_2698:
[----:B------:R-:W-:Y:S05]  /*2c50*/  BSYNC.RECONVERGENT B0 ;  /* 0x0000000000007941 */ /* 0x000fea0003800200 */
.L_x_2697:
[----:B------:R4:W-:Y:S02]  /*2c60*/  ATOM.E.ADD.F16x2.RN.STRONG.GPU P0, RZ, desc[UR16][R4.64+0x4], R30 ;  /* 0x8000041e04ff79a2 */ /* 0x0009e4000c10e110 */
[----:B----4-:R-:W-:Y:S05]  /*2c70*/  @P0 EXIT ;  /* 0x000000000000094d */ /* 0x010fea0003800000 */
[----:B------:R-:W4:Y:S02]  /*2c80*/  QSPC.E.S P0, RZ, [R4+0x4] ;  /* 0x0000040004ff73aa */ /* 0x000f240000000500 */
[----:B----4-:R-:W-:Y:S05]  /*2c90*/  @!P0 BRA `(.L_x_2701) ;  /* 0x00000000001c8947 */ /* 0x010fea0003800000 */
[----:B------:R-:W-:-:S05]  /*2ca0*/  IMAD.MOV.U32 R2, RZ, RZ, R4 ;  /* 0x000000ffff027224 */ /* 0x000fca00078e0004 */
[----:B------:R-:W-:-:S07]  /*2cb0*/  MOV R0, R2 ;  /* 0x0000000200007202 */ /* 0x000fce0000000f00 */
.L_x_2702:
[----:B------:R-:W0:Y:S02]  /*2cc0*/  LDS R2, [R0+0x4] ;  /* 0x0000040000027984 */ /* 0x000e240000000800 */
[----:B0-23--:R-:W-:-:S05]  /*2cd0*/  HFMA2 R3, R2, 1, 1, R30 ;  /* 0x3c003c0002037831 */ /* 0x00dfca000000001e */
[----:B------:R-:W0:Y:S02]  /*2ce0*/  ATOMS.CAST.SPIN P0, [R0+0x4], R2, R3 ;  /* 0x000004020000758d */ /* 0x000e240001800003 */
[----:B0-----:R-:W-:Y:S05]  /*2cf0*/  @!P0 BRA `(.L_x_2702) ;  /* 0xfffffffc00f08947 */ /* 0x001fea000383ffff */
[----:B------:R-:W-:Y:S05]  /*2d00*/  EXIT ;  /* 0x000000000000794d */ /* 0x000fea0003800000 */
.L_x_2701:
[----:B------:R-:W0:Y:S02]  /*2d10*/  LD.E R0, desc[UR16][R4.64+0x4] ;  /* 0x0000041004007980 */ /* 0x000e24000c101900 */
[----:B0-23--:R-:W-:-:S05]  /*2d20*/  IMAD.IADD R3, R30, 0x1, R0 ;  /* 0x000000011e037824 */ /* 0x00dfca00078e0200 */
[----:B------:R-:W-:Y:S01]  /*2d30*/  ST.E desc[UR16][R4.64+0x4], R3 ;  /* 0x0000040304007985 */ /* 0x000fe2000c101910 */
[----:B------:R-:W-:Y:S05]  /*2d40*/  EXIT ;  /* 0x000000000000794d */ /* 0x000fea0003800000 */
.L_x_2703:
        /* <DEDUP_REMOVED lines=11> */
.L_x_3613:


//--------------------- .text._Z23gemm_half_q_half_kernelILi2ELi32ELb0ELb0ELi32EEvPK6__halfPKjS4_S2_PS0_iiiiPKtS7_iiiiiibS2_i --------------------------
	.section	.text._Z23gemm_half_q_half_kernelILi2ELi32ELb0ELb0ELi32EEvPK6__halfPKjS4_S2_PS0_iiiiPKtS7_iiiiiibS2_i,"ax",@progbits
	.align	128
        .global         _Z23gemm_half_q_half_kernelILi2ELi32ELb0ELb0ELi32EEvPK6__halfPKjS4_S2_PS0_iiiiPKtS7_iiiiiibS2_i
        .type           _Z23gemm_half_q_half_kernelILi2ELi32ELb0ELb0ELi32EEvPK6__halfPKjS4_S2_PS0_iiiiPKtS7_iiiiiibS2_i,@function
        .size           _Z23gemm_half_q_half_kernelILi2ELi32ELb0ELb0ELi32EEvPK6__halfPKjS4_S2_PS0_iiiiPKtS7_iiiiiibS2_i,(.L_x_3614 - _Z23gemm_half_q_half_kernelILi2ELi32ELb0ELb0ELi32EEvPK6__halfPKjS4_S2_PS0_iiiiPKtS7_iiiiiibS2_i)
        .other          _Z23gemm_half_q_half_kernelILi2ELi32ELb0ELb0ELi32EEvPK6__halfPKjS4_S2_PS0_iiiiPKtS7_iiiiiibS2_i,@"STO_CUDA_ENTRY STV_DEFAULT"
_Z23gemm_half_q_half_kernelILi2ELi32ELb0ELb0ELi32EEvPK6__halfPKjS4_S2_PS0_iiiiPKtS7_iiiiiibS2_i:
.text._Z23gemm_half_q_half_kernelILi2ELi32ELb0ELb0ELi32EEvPK6__halfPKjS4_S2_PS0_iiiiPKtS7_iiiiiibS2_i:
        /* <DEDUP_REMOVED lines=49> */
.L_x_2709:
[----:B------:R-:W-:Y:S01]  /*0310*/  IADD3 R15, P2, PT, R5, R24, RZ ;  /* 0x00000018050f7210 */ /* 0x000fe20007f5e0ff */
[----:B------:R-:W-:-:S03]  /*0320*/  IMAD.IADD R16, R24, 0x1, R7 ;  /* 0x0000000118107824 */ /* 0x000fc600078e0207 */
[----:B------:R-:W-:Y:S01]  /*0330*/  LEA.HI.X.SX32 R24, R24, RZ, 0x1, P2 ;  /* 0x000000ff18187211 */ /* 0x000fe200010f0eff */
[--C-:B------:R-:W-:Y:S01]  /*0340*/  IMAD.IADD R18, R16, 0x1, R7.reuse ;  /* 0x0000000110127824 */ /* 0x100fe200078e0207 */
[----:B------:R-:W-:Y:S02]  /*0350*/  LEA R14, P2, R15, UR4, 0x1 ;  /* 0x000000040f0e7c11 */ /* 0x000fe4000f8408ff */
[----:B------:R-:W-:Y:S02]  /*0360*/  IADD3 R17, P3, PT, R5, R16, RZ ;  /* 0x0000001005117210 */ /* 0x000fe40007f7e0ff */
[----:B------:R-:W-:Y:S01]  /*0370*/  LEA.HI.X R15, R15, UR5, R24, 0x1, P2 ;  /* 0x000000050f0f7c11 */ /* 0x000fe200090f0c18 */
[----:B------:R-:W-:Y:S01]  /*0380*/  IMAD.IADD R24, R18, 0x1, R7 ;  /* 0x0000000112187824 */ /* 0x000fe200078e0207 */
        /* <DEDUP_REMOVED lines=24> */
.L_x_2708:
        /* <DEDUP_REMOVED lines=20> */
.L_x_2710:
[----:B------:R-:W-:-:S13]  /*0650*/  ISETP.EQ.AND P2, PT, R20, RZ, PT ;  /* 0x000000ff1400720c */ /* 0x000fda0003f42270 */
[----:B------:R-:W-:Y:S05]  /*0660*/  @!P0 BRA P2, `(.L_x_2705) ;  /* 0x00000004007c8947 */ /* 0x000fea0001000000 */
.L_x_2707:
        /* <DEDUP_REMOVED lines=12> */
.L_x_2706:
        /* <DEDUP_REMOVED lines=17> */
.L_x_2713:
[----:B-----5:R-:W-:Y:S01]  /*0840*/  IADD3 R15, P2, PT, R5, R24, RZ ;  /* 0x00000018050f7210 */ /* 0x020fe20007f5e0ff */
[----:B------:R-:W-:-:S03]  /*0850*/  IMAD.IADD R16, R24, 0x1, R7 ;  /* 0x0000000118107824 */ /* 0x000fc600078e0207 */
[----:B------:R-:W-:Y:S01]  /*0860*/  LEA.HI.X.SX32 R24, R24, RZ, 0x1, P2 ;  /* 0x000000ff18187211 */ /* 0x000fe200010f0eff */
[--C-:B------:R-:W-:Y:S01]  /*0870*/  IMAD.IADD R18, R16, 0x1, R7.reuse ;  /* 0x0000000110127824 */ /* 0x100fe200078e0207 */
[----:B0-----:R-:W-:Y:S02]  /*0880*/  LEA R14, P2, R15, UR4, 0x1 ;  /* 0x000000040f0e7c11 */ /* 0x001fe4000f8408ff */
        /* <DEDUP_REMOVED lines=27> */
.L_x_2712:
        /* <DEDUP_REMOVED lines=21> */
.L_x_2714:
[----:B------:R-:W-:-:S13]  /*0b90*/  ISETP.NE.OR P0, PT, R20, RZ, P0 ;  /* 0x000000ff1400720c */ /* 0x000fda0000705670 */
[----:B------:R-:W-:Y:S05]  /*0ba0*/  @!P0 BRA `(.L_x_2705) ;  /* 0x00000000002c8947 */ /* 0x000fea0003800000 */
.L_x_2711:
        /* <DEDUP_REMOVED lines=11> */
.L_x_2705:
[----:B------:R-:W-:Y:S05]  /*0c60*/  BSYNC.RECONVERGENT B0 ;  /* 0x0000000000007941 */ /* 0x000fea0003800200 */
.L_x_2704:
        /* <DEDUP_REMOVED lines=22> */
.L_x_2718:
        /* <DEDUP_REMOVED lines=15> */
.L_x_2717:
[----:B------:R-:W-:-:S05]  /*0ec0*/  IMAD.MOV R12, RZ, RZ, -R22 ;  /* 0x000000ffff0c7224 */ /* 0x000fca00078e0a16 */
        /* <DEDUP_REMOVED lines=11> */
.L_x_2719:
[----:B------:R-:W-:-:S13]  /*0f80*/  ISETP.NE.OR P0, PT, R22, RZ, P0 ;  /* 0x000000ff1600720c */ /* 0x000fda0000705670 */
[----:B------:R-:W-:Y:S05]  /*0f90*/  @!P0 BRA `(.L_x_2715) ;  /* 0x00000000001c8947 */ /* 0x000fea0003800000 */
.L_x_2716:
[----:B0-----:R-:W0:Y:S02]  /*0fa0*/  LDC.64 R12, c[0x0][0x3a0] ;  /* 0x0000e800ff0c7b82 */ /* 0x001e240000000a00 */
.L_x_2720:
[----:B0-----:R-:W-:-:S04]  /*0fb0*/  IMAD.WIDE R14, R11, 0x2, R12 ;  /* 0x000000020b0e7825 */ /* 0x001fc800078e020c */
[----:B------:R-:W-:Y:S01]  /*0fc0*/  VIADD R22, R22, 0x1 ;  /* 0x0000000116167836 */ /* 0x000fe20000000000 */
[----:B------:R1:W-:Y:S01]  /*0fd0*/  STG.E.64 desc[UR6][R14.64], RZ ;  /* 0x000000ff0e007986 */ /* 0x0003e2000c101b06 */
[----:B------:R-:W-:-:S03]  /*0fe0*/  IMAD.IADD R11, R11, 0x1, R5 ;  /* 0x000000010b0b7824 */ /* 0x000fc600078e0205 */
[----:B------:R-:W-:-:S13]  /*0ff0*/  ISETP.NE.AND P0, PT, R22, RZ, PT ;  /* 0x000000ff1600720c */ /* 0x000fda0003f05270 */
[----:B-1----:R-:W-:Y:S05]  /*1000*/  @P0 BRA `(.L_x_2720) ;  /* 0xfffffffc00e80947 */ /* 0x002fea000383ffff */
.L_x_2715:
        /* <DEDUP_REMOVED lines=20> */
.L_x_2722:
[----:B0-----:R-:W0:Y:S01]  /*1150*/  LDC.64 R16, c[0x0][0x390] ;  /* 0x0000e400ff107b82 */ /* 0x001e220000000a00 */
[----:B-----5:R-:W-:-:S04]  /*1160*/  VIADD R22, R10, UR4 ;  /* 0x000000040a167c36 */ /* 0x020fc80008000000 */
        /* <DEDUP_REMOVED lines=40> */
.L_x_2721:
[C---:B------:R-:W-:Y:S01]  /*13f0*/  ISETP.GT.AND P0, PT, R4.reuse, UR5, PT ;  /* 0x0000000504007c0c */ /* 0x040fe2000bf04270 */
[----:B0-----:R-:W-:Y:S01]  /*1400*/  IMAD.MOV.U32 R13, RZ, RZ, RZ ;  /* 0x000000ffff0d7224 */ /* 0x001fe200078e00ff */
[----:B------:R-:W-:Y:S01]  /*1410*/  SHF.R.S32.HI R6, RZ, 0x1f, R11 ;  /* 0x0000001fff067819 */ /* 0x000fe2000001140b */
[----:B------:R-:W-:Y:S01]  /*1420*/  IMAD.MOV.U32 R14, RZ, RZ, RZ ;  /* 0x000000ffff0e7224 */ /* 0x000fe200078e00ff */
[----:B--2---:R-:W-:Y:S02]  /*1430*/  ISETP.GT.AND P2, PT, R4, UR8, PT ;  /* 0x0000000804007c0c */ /* 0x004fe4000bf44270 */
[----:B------:R-:W-:Y:S02]  /*1440*/  LEA.HI R6, R6, R11, RZ, 0x5 ;  /* 0x0000000b06067211 */ /* 0x000fe400078f28ff */
[----:B------:R-:W-:Y:S02]  /*1450*/  CS2R R10, SRZ ;  /* 0x00000000000a7805 */ /* 0x000fe4000001ff00 */
[----:B---3--:R-:W-:-:S02]  /*1460*/  ISETP.GT.AND P3, PT, R4, UR9, PT ;  /* 0x0000000904007c0c */ /* 0x008fc4000bf64270 */
[C---:B----4-:R-:W-:Y:S02]  /*1470*/  ISETP.GT.AND P4, PT, R4.reuse, UR10, PT ;  /* 0x0000000a04007c0c */ /* 0x050fe4000bf84270 */
        /* <DEDUP_REMOVED lines=11> */
.L_x_2723:
        /* <DEDUP_REMOVED lines=8> */
.L_x_2724:
        /* <DEDUP_REMOVED lines=8> */
.L_x_2725:
        /* <DEDUP_REMOVED lines=8> */
.L_x_2726:
        /* <DEDUP_REMOVED lines=8> */
.L_x_2727:
[----:B------:R-:W-:Y:S01]  /*1730*/  IMAD R6, R15, 0x8, R6 ;  /* 0x000000080f067824 */ /* 0x000fe200078e0206 */
[----:B------:R-:W0:Y:S01]  /*1740*/  LDCU.64 UR4, c[0x0][0x388] ;  /* 0x00007100ff0477ac */ /* 0x000e220008000a00 */
[----:B------:R-:W-:Y:S02]  /*1750*/  VIMNMX R7, PT, PT, R7, UR8, PT ;  /* 0x0000000807077c48 */ /* 0x000fe4000bfe0100 */
[----:B------:R-:W-:Y:S02]  /*1760*/  PRMT R28, RZ, 0x5410, RZ ;  /* 0x00005410ff1c7816 */ /* 0x000fe400000000ff */
[----:B------:R-:W-:-:S04]  /*1770*/  IADD3 R6, PT, PT, R11, R6, R10 ;  /* 0x000000060b067210 */ /* 0x000fc80007ffe00a */
[----:B------:R-:W-:-:S05]  /*1780*/  IADD3 R6, PT, PT, R14, R6, R13 ;  /* 0x000000060e067210 */ /* 0x000fca0007ffe00d */
        /* <DEDUP_REMOVED lines=9> */
[----:B------:R-:W-:-:S03]  /*1820*/  PRMT R4, RZ, 0x5410, RZ ;  /* 0x00005410ff047816 */ /* 0x000fc600000000ff */
[----:B------:R-:W-:Y:S05]  /*1830*/  @!P0 BRA `(.L_x_2728) ;  /* 0x0000001c003c8947 */ /* 0x000fea0003800000 */
[C---:B------:R-:W-:Y:S02]  /*1840*/  IMAD.WIDE R16, R5.reuse, 0x4, R8 ;  /* 0x0000000405107825 */ /* 0x040fe400078e0208 */
[----:B------:R-:W2:Y:S02]  /*1850*/  LDG.E.128.CONSTANT R8, desc[UR6][R8.64] ;  /* 0x0000000608087981 */ /* 0x000ea4000c1e9d00 */
[----:B------:R-:W-:Y:S02]  /*1860*/  IMAD.WIDE R52, R5, 0x4, R16 ;  /* 0x0000000405347825 */ /* 0x000fe400078e0210 */
[----:B------:R-:W3:Y:S04]  /*1870*/  LDG.E.128.CONSTANT R16, desc[UR6][R16.64] ;  /* 0x0000000610107981 */ /* 0x000ee8000c1e9d00 */
[----:B------:R-:W4:Y:S01]  /*1880*/  LDG.E.128.CONSTANT R12, desc[UR6][R52.64] ;  /* 0x00000006340c7981 */ /* 0x000f22000c1e9d00 */
[----:B------:R-:W-:-:S02]  /*1890*/  ISETP.GT.AND P0, PT, R3, RZ, PT ;  /* 0x000000ff0300720c */ /* 0x000fc40003f04270 */
[----:B------:R-:W-:Y:S02]  /*18a0*/  PRMT R7, R7, 0x5410, RZ ;  /* 0x0000541007077816 */ /* 0x000fe400000000ff */
[----:B--2---:R-:W-:Y:S02]  /*18b0*/  SHF.R.U32.HI R22, RZ, 0xc, R9 ;  /* 0x0000000cff167819 */ /* 0x004fe40000011609 */
[----:B------:R-:W-:Y:S02]  /*18c0*/  SHF.R.U32.HI R23, RZ, 0xc, R10 ;  /* 0x0000000cff177819 */ /* 0x000fe4000001160a */
[----:B------:R-:W-:Y:S02]  /*18d0*/  SHF.R.U32.HI R24, RZ, 0xc, R11 ;  /* 0x0000000cff187819 */ /* 0x000fe4000001160b */
[----:B------:R-:W-:Y:S02]  /*18e0*/  SHF.R.U32.HI R20, RZ, 0xc, R8 ;  /* 0x0000000cff147819 */ /* 0x000fe40000011608 */
[----:B------:R-:W-:-:S02]  /*18f0*/  LOP3.LUT R22, R22, 0xf000f, RZ, 0xc0, !PT ;  /* 0x000f000f16167812 */ /* 0x000fc400078ec0ff */
[----:B------:R-:W-:Y:S02]  /*1900*/  LOP3.LUT R23, R23, 0xf000f, RZ, 0xc0, !PT ;  /* 0x000f000f17177812 */ /* 0x000fe400078ec0ff */
        /* <DEDUP_REMOVED lines=30> */
[----:B------:R-:W-:Y:S02]  /*1af0*/  LOP3.LUT R6, R9, 0x3f003f, RZ, 0xc0, !PT ;  /* 0x003f003f09067812 */ /* 0x000fe400078ec0ff */
        /* <DEDUP_REMOVED lines=8> */
[----:B------:R-:W-:Y:S01]  /*1b80*/  LOP3.LUT R10, R10, 0x3f003f, RZ, 0xc0, !PT ;  /* 0x003f003f0a0a7812 */ /* 0x000fe200078ec0ff */
[----:B0-----:R-:W-:Y:S01]  /*1b90*/  ULEA UR4, UR5, UR4, 0x18 ;  /* 0x0000000405047291 */ /* 0x001fe2000f8ec0ff */
[----:B------:R-:W-:-:S02]  /*1ba0*/  LOP3.LUT R11, R11, 0x3f003f, RZ, 0xc0, !PT ;  /* 0x003f003f0b0b7812 */ /* 0x000fc400078ec0ff */
[----:B------:R-:W-:Y:S02]  /*1bb0*/  LOP3.LUT R4, R4, 0x64006400, RZ, 0xfc, !PT ;  /* 0x6400640004047812 */ /* 0x000fe400078efcff */
[----:B------:R-:W-:Y:S02]  /*1bc0*/  LOP3.LUT R6, R6, 0x64006400, RZ, 0xfc, !PT ;  /* 0x6400640006067812 */ /* 0x000fe400078efcff */
[----:B------:R-:W-:Y:S01]  /*1bd0*/  LOP3.LUT R7, R7, 0x64006400, RZ, 0xfc, !PT ;  /* 0x6400640007077812 */ /* 0x000fe200078efcff */
[----:B------:R-:W-:Y:S01]  /*1be0*/  HADD2 R35, R4, -1056, -1056 ;  /* 0xe420e42004237430 */ /* 0x000fe20000000000 */
[----:B------:R-:W0:Y:S01]  /*1bf0*/  LDS.128 R20, [UR4] ;  /* 0x00000004ff147984 */ /* 0x000e220008000c00 */
        /* <DEDUP_REMOVED lines=18> */
[----:B------:R-:W-:Y:S01]  /*1d20*/  SHF.R.U32.HI R16, RZ, 0x6, R16 ;  /* 0x00000006ff107819 */ /* 0x000fe20000011610 */
[----:B------:R-:W-:Y:S01]  /*1d30*/  HADD2 R45, R45, -1056, -1056 ;  /* 0xe420e4202d2d7430 */ /* 0x000fe20000000000 */
[----:B------:R-:W-:Y:S02]  /*1d40*/  SHF.R.U32.HI R18, RZ, 0x6, R18 ;  /* 0x00000006ff127819 */ /* 0x000fe40000011612 */
[----:B------:R-:W-:-:S02]  /*1d50*/  SHF.R.U32.HI R48, RZ, 0x6, R19 ;  /* 0x00000006ff307819 */ /* 0x000fc40000011613 */
[----:B------:R-:W-:Y:S02]  /*1d60*/  LOP3.LUT R16, R16, 0x3f003f, RZ, 0xc0, !PT ;  /* 0x003f003f10107812 */ /* 0x000fe400078ec0ff */
[----:B------:R-:W-:Y:S02]  /*1d70*/  LOP3.LUT R18, R18, 0x3f003f, RZ, 0xc0, !PT ;  /* 0x003f003f12127812 */ /* 0x000fe400078ec0ff */
[----:B------:R-:W-:Y:S02]  /*1d80*/  LOP3.LUT R48, R48, 0x3f003f, RZ, 0xc0, !PT ;  /* 0x003f003f30307812 */ /* 0x000fe400078ec0ff */
[----:B------:R-:W-:Y:S02]  /*1d90*/  LOP3.LUT R16, R16, 0x64006400, RZ, 0xfc, !PT ;  /* 0x6400640010107812 */ /* 0x000fe400078efcff */
[----:B------:R-:W-:Y:S02]  /*1da0*/  LOP3.LUT R18, R18, 0x64006400, RZ, 0xfc, !PT ;  /* 0x6400640012127812 */ /* 0x000fe400078efcff */
[----:B------:R-:W-:Y:S01]  /*1db0*/  LOP3.LUT R44, R44, 0x64006400, RZ, 0xfc, !PT ;  /* 0x640064002c2c7812 */ /* 0x000fe200078efcff */
        /* <DEDUP_REMOVED lines=8> */
[----:B------:R-:W-:Y:S01]  /*1e40*/  SHF.R.U32.HI R20, RZ, 0x6, R17 ;  /* 0x00000006ff147819 */ /* 0x000fe20000011611 */
[-C--:B------:R-:W-:Y:S01]  /*1e50*/  HFMA2 R7, R45, R22.reuse, R7 ;  /* 0x000000162d077231 */ /* 0x080fe20000000007 */
[----:B------:R-:W-:Y:S01]  /*1e60*/  LOP3.LUT R21, R9, 0x64006400, RZ, 0xfc, !PT ;  /* 0x6400640009157812 */ /* 0x000fe200078efcff */
[----:B------:R-:W-:Y:S01]  /*1e70*/  HADD2 R18, R18, -1056, -1056 ;  /* 0xe420e42012127430 */ /* 0x000fe20000000000 */
[----:B------:R-:W-:Y:S02]  /*1e80*/  LOP3.LUT R17, R10, 0x64006400, RZ, 0xfc, !PT ;  /* 0x640064000a117812 */ /* 0x000fe400078efcff */
        /* <DEDUP_REMOVED lines=13> */
[----:B------:R-:W-:Y:S01]  /*1f60*/  SHF.R.U32.HI R12, RZ, 0x6, R12 ;  /* 0x00000006ff0c7819 */ /* 0x000fe2000001160c */
[----:B------:R-:W-:Y:S01]  /*1f70*/  HADD2 R20, R20, -1056, -1056 ;  /* 0xe420e42014147430 */ /* 0x000fe20000000000 */
[----:B------:R-:W-:Y:S01]  /*1f80*/  LOP3.LUT R48, R48, 0x64006400, RZ, 0xfc, !PT ;  /* 0x6400640030307812 */ /* 0x000fe200078efcff */
[----:B------:R-:W-:Y:S01]  /*1f90*/  HADD2 R22, R16, -1056, -1056 ;  /* 0xe420e42010167430 */ /* 0x000fe20000000000 */
[----:B------:R-:W-:Y:S01]  /*1fa0*/  LOP3.LUT R12, R12, 0x3f003f, RZ, 0xc0, !PT ;  /* 0x003f003f0c0c7812 */ /* 0x000fe200078ec0ff */
[----:B------:R-:W-:Y:S01]  /*1fb0*/  HADD2 R16, R4, -1056, -1056 ;  /* 0xe420e42004107430 */ /* 0x000fe20000000000 */
[----:B------:R-:W-:Y:S01]  /*1fc0*/  ISETP.NE.AND P0, PT, R3, 0x1, PT ;  /* 0x000000010300780c */ /* 0x000fe20003f05270 */
[----:B------:R-:W-:-:S02]  /*1fd0*/  HFMA2 R6, R20, R23, R28 ;  /* 0x0000001714067231 */ /* 0x000fc4000000001c */
        /* <DEDUP_REMOVED lines=8> */
[----:B------:R-:W-:Y:S02]  /*2060*/  SHF.R.U32.HI R13, RZ, 0x6, R13 ;  /* 0x00000006ff0d7819 */ /* 0x000fe4000001160d */
[----:B------:R-:W-:-:S02]  /*2070*/  SHF.R.U32.HI R14, RZ, 0x6, R14 ;  /* 0x00000006ff0e7819 */ /* 0x000fc4000001160e */
        /* <DEDUP_REMOVED lines=33> */
[----:B------:R-:W-:Y:S01]  /*2290*/  PRMT R32, R32, 0x5410, R31 ;  /* 0x0000541020207816 */ /* 0x000fe2000000001f */
        /* <DEDUP_REMOVED lines=8> */
[----:B------:R-:W-:-:S02]  /*2320*/  HADD2 R42, R9, -1056, -1056 ;  /* 0xe420e420092a7430 */ /* 0x000fc40000000000 */
[----:B------:R-:W-:Y:S02]  /*2330*/  HFMA2 R8, R37, R10, R8 ;  /* 0x0000000a25087231 */ /* 0x000fe40000000008 */
        /* <DEDUP_REMOVED lines=57> */
.L_x_2729:
[----:B------:R-:W-:Y:S01]  /*26d0*/  IMAD.WIDE R52, R5, 0x4, R52 ;  /* 0x0000000405347825 */ /* 0x000fe200078e0234 */
[----:B------:R-:W-:Y:S06]  /*26e0*/  @!P1 BRA `(.L_x_2728) ;  /* 0x0000000c00909947 */ /* 0x000fec0003800000 */
[----:B------:R-:W2:Y:S01]  /*26f0*/  LDG.E.128.CONSTANT R8, desc[UR6][R52.64] ;  /* 0x0000000634087981 */ /* 0x000ea2000c1e9d00 */
[----:B------:R-:W-:-:S05]  /*2700*/  IMAD.WIDE R24, R5, 0x4, R52 ;  /* 0x0000000405187825 */ /* 0x000fca00078e0234 */
[----:B------:R2:W3:Y:S01]  /*2710*/  LDG.E.128.CONSTANT R12, desc[UR6][R24.64] ;  /* 0x00000006180c7981 */ /* 0x0004e2000c1e9d00 */
[----:B------:R-:W-:-:S06]  /*2720*/  IMAD.WIDE R16, R5, 0x4, R24 ;  /* 0x0000000405107825 */ /* 0x000fcc00078e0218 */
[----:B------:R-:W4:Y:S01]  /*2730*/  LDG.E.128.CONSTANT R16, desc[UR6][R16.64] ;  /* 0x0000000610107981 */ /* 0x000f22000c1e9d00 */
[----:B------:R-:W0:Y:S01]  /*2740*/  S2UR UR5, SR_CgaCtaId ;  /* 0x00000000000579c3 */ /* 0x000e220000008800 */
[----:B------:R-:W-:Y:S01]  /*2750*/  UMOV UR4, 0x400 ;  /* 0x0000040000047882 */ /* 0x000fe20000000000 */
[----:B------:R-:W-:Y:S02]  /*2760*/  ISETP.NE.AND P0, PT, R3, 0x1, PT ;  /* 0x000000010300780c */ /* 0x000fe40003f05270 */
[----:B------:R-:W-:Y:S02]  /*2770*/  PRMT R32, R32, 0x5410, R31 ;  /* 0x0000541020207816 */ /* 0x000fe4000000001f */
[----:B------:R-:W-:Y:S01]  /*2780*/  PRMT R30, R30, 0x5410, R29 ;  /* 0x000054101e1e7816 */ /* 0x000fe2000000001d */
[----:B0-----:R-:W-:-:S09]  /*2790*/  ULEA UR4, UR5, UR4, 0x18 ;  /* 0x0000000405047291 */ /* 0x001fd2000f8ec0ff */
[----:B------:R-:W0:Y:S01]  /*27a0*/  LDS.128 R20, [UR4+0x20] ;  /* 0x00002004ff147984 */ /* 0x000e220008000c00 */
[----:B--2---:R-:W-:Y:S02]  /*27b0*/  LOP3.LUT R24, R10, 0x3f003f, RZ, 0xc0, !PT ;  /* 0x003f003f0a187812 */ /* 0x004fe400078ec0ff */
[----:B------:R-:W-:Y:S02]  /*27c0*/  LOP3.LUT R33, R9, 0x3f003f, RZ, 0xc0, !PT ;  /* 0x003f003f09217812 */ /* 0x000fe400078ec0ff */
[----:B------:R-:W-:Y:S02]  /*27d0*/  SHF.R.U32.HI R34, RZ, 0x6, R9 ;  /* 0x00000006ff227819 */ /* 0x000fe40000011609 */
[----:B------:R-:W-:Y:S02]  /*27e0*/  LOP3.LUT R26, R8, 0x3f003f, RZ, 0xc0, !PT ;  /* 0x003f003f081a7812 */ /* 0x000fe400078ec0ff */
[----:B------:R-:W-:Y:S02]  /*27f0*/  SHF.R.U32.HI R27, RZ, 0x6, R8 ;  /* 0x00000006ff1b7819 */ /* 0x000fe40000011608 */
        /* <DEDUP_REMOVED lines=17> */
[-C--:B0-----:R-:W-:Y:S01]  /*2910*/  HFMA2 R50, R39, R20.reuse, RZ ;  /* 0x0000001427327231 */ /* 0x081fe200000000ff */
[----:B------:R-:W-:Y:S01]  /*2920*/  LOP3.LUT R25, R25, 0x64006400, RZ, 0xfc, !PT ;  /* 0x6400640019197812 */ /* 0x000fe200078efcff */
[----:B------:R-:W-:Y:S01]  /*2930*/  HFMA2 R46, R37, R20, RZ.H0_H0 ;  /* 0x00000014252e7231 */ /* 0x000fe200000400ff */
[----:B------:R-:W-:Y:S01]  /*2940*/  LOP3.LUT R24, R38, 0x64006400, RZ, 0xfc, !PT ;  /* 0x6400640026187812 */ /* 0x000fe200078efcff */
[----:B------:R-:W-:-:S02]  /*2950*/  HADD2 R38, R34, -1056, -1056 ;  /* 0xe420e42022267430 */ /* 0x000fc40000000000 */
[-C--:B------:R-:W-:Y:S02]  /*2960*/  HFMA2 R48, R35, R20.reuse, RZ ;  /* 0x0000001423307231 */ /* 0x080fe400000000ff */
[----:B------:R-:W-:Y:S01]  /*2970*/  HADD2 R40, R27, -1056, -1056 ;  /* 0xe420e4201b287430 */ /* 0x000fe20000000000 */
[----:B---3--:R-:W-:Y:S01]  /*2980*/  SHF.R.U32.HI R44, RZ, 0x6, R15 ;  /* 0x00000006ff2c7819 */ /* 0x008fe2000001160f */
[----:B------:R-:W-:Y:S01]  /*2990*/  HADD2 R36, R25, -1056, -1056 ;  /* 0xe420e42019247430 */ /* 0x000fe20000000000 */
[----:B------:R-:W-:Y:S01]  /*29a0*/  LOP3.LUT R25, R15, 0x3f003f, RZ, 0xc0, !PT ;  /* 0x003f003f0f197812 */ /* 0x000fe200078ec0ff */
[----:B------:R-:W-:Y:S02]  /*29b0*/  HADD2 R34, R24, -1056, -1056 ;  /* 0xe420e42018227430 */ /* 0x000fe40000000000 */
[----:B------:R-:W-:Y:S02]  /*29c0*/  HFMA2 R50, R40, R21, R50 ;  /* 0x0000001528327231 */ /* 0x000fe40000000032 */
[----:B------:R-:W-:-:S02]  /*29d0*/  HFMA2 R52, R33, R20, RZ.H0_H0 ;  /* 0x0000001421347231 */ /* 0x000fc400000400ff */
[-C--:B------:R-:W-:Y:S02]  /*29e0*/  HFMA2 R48, R36, R21.reuse, R48 ;  /* 0x0000001524307231 */ /* 0x080fe40000000030 */
[-C--:B------:R-:W-:Y:S01]  /*29f0*/  HFMA2 R46, R38, R21.reuse, R46 ;  /* 0x00000015262e7231 */ /* 0x080fe2000000002e */
[----:B------:R-:W-:Y:S01]  /*2a00*/  LOP3.LUT R24, R14, 0x3f003f, RZ, 0xc0, !PT ;  /* 0x003f003f0e187812 */ /* 0x000fe200078ec0ff */
        /* <DEDUP_REMOVED lines=9> */
[----:B------:R-:W0:Y:S01]  /*2aa0*/  LDS.128 R24, [UR4+0x30] ;  /* 0x00003004ff187984 */ /* 0x000e220008000c00 */
[----:B------:R-:W-:Y:S01]  /*2ab0*/  HADD2 R41, R41, -1056, -1056 ;  /* 0xe420e42029297430 */ /* 0x000fe20000000000 */
[----:B------:R-:W-:Y:S01]  /*2ac0*/  SHF.R.U32.HI R20, RZ, 0x6, R12 ;  /* 0x00000006ff147819 */ /* 0x000fe2000001160c */
[----:B------:R-:W-:Y:S02]  /*2ad0*/  HADD2 R21, R42, -1056, -1056 ;  /* 0xe420e4202a157430 */ /* 0x000fe40000000000 */
[-C--:B------:R-:W-:Y:S02]  /*2ae0*/  HFMA2 R50, R45, R22.reuse, R50 ;  /* 0x000000162d327231 */ /* 0x080fe40000000032 */
[----:B------:R-:W-:-:S02]  /*2af0*/  HFMA2 R46, R43, R22, R46 ;  /* 0x000000162b2e7231 */ /* 0x000fc4000000002e */
[-C--:B------:R-:W-:Y:S02]  /*2b00*/  HFMA2 R48, R41, R22.reuse, R48 ;  /* 0x0000001629307231 */ /* 0x080fe40000000030 */
[----:B------:R-:W-:Y:S01]  /*2b10*/  HFMA2 R52, R21, R22, R52 ;  /* 0x0000001615347231 */ /* 0x000fe20000000034 */
        /* <DEDUP_REMOVED lines=11> */
[----:B----4-:R-:W-:Y:S01]  /*2bd0*/  LOP3.LUT R51, R16, 0x3f003f, RZ, 0xc0, !PT ;  /* 0x003f003f10337812 */ /* 0x010fe200078ec0ff */
[----:B------:R-:W-:Y:S01]  /*2be0*/  HADD2 R42, R22, -1056, -1056 ;  /* 0xe420e420162a7430 */ /* 0x000fe20000000000 */
[----:B------:R-:W-:Y:S01]  /*2bf0*/  SHF.R.U32.HI R9, RZ, 0xc, R9 ;  /* 0x0000000cff097819 */ /* 0x000fe20000011609 */
[----:B------:R-:W-:-:S02]  /*2c00*/  HADD2 R22, R47, -1056, -1056 ;  /* 0xe420e4202f167430 */ /* 0x000fc40000000000 */
[-C--:B------:R-:W-:Y:S02]  /*2c10*/  HFMA2 R50, R44, R23.reuse, R50 ;  /* 0x000000172c327231 */ /* 0x080fe40000000032 */
[----:B------:R-:W-:Y:S01]  /*2c20*/  HADD2 R20, R49, -1056, -1056 ;  /* 0xe420e42031147430 */ /* 0x000fe20000000000 */
[----:B------:R-:W-:Y:S01]  /*2c30*/  LOP3.LUT R49, R17, 0x3f003f, RZ, 0xc0, !PT ;  /* 0x003f003f11317812 */ /* 0x000fe200078ec0ff */
[-C--:B------:R-:W-:Y:S02]  /*2c40*/  HFMA2 R46, R42, R23.reuse, R46 ;  /* 0x000000172a2e7231 */ /* 0x080fe4000000002e */
[-C--:B------:R-:W-:Y:S02]  /*2c50*/  HFMA2 R48, R22, R23.reuse, R48 ;  /* 0x0000001716307231 */ /* 0x080fe40000000030 */
        /* <DEDUP_REMOVED lines=11> */
[----:B0-----:R-:W-:-:S02]  /*2d10*/  HFMA2 R50, R51, R24, R50 ;  /* 0x0000001833327231 */ /* 0x001fc40000000032 */
[----:B------:R-:W-:Y:S01]  /*2d20*/  HADD2 R23, R23, -1056, -1056 ;  /* 0xe420e42017177430 */ /* 0x000fe20000000000 */
[----:B------:R-:W-:Y:S01]  /*2d30*/  SHF.R.U32.HI R11, RZ, 0xc, R11 ;  /* 0x0000000cff0b7819 */ /* 0x000fe2000001160b */
[-C--:B------:R-:W-:Y:S02]  /*2d40*/  HFMA2 R46, R49, R24.reuse, R46 ;  /* 0x00000018312e7231 */ /* 0x080fe4000000002e */
[-C--:B------:R-:W-:Y:S02]  /*2d50*/  HFMA2 R48, R47, R24.reuse, R48 ;  /* 0x000000182f307231 */ /* 0x080fe40000000030 */
[----:B------:R-:W-:Y:S01]  /*2d60*/  HFMA2 R24, R23, R24, R52 ;  /* 0x0000001817187231 */ /* 0x000fe20000000034 */
[----:B------:R-:W-:Y:S02]  /*2d70*/  LOP3.LUT R52, R9, 0xf000f, RZ, 0xc0, !PT ;  /* 0x000f000f09347812 */ /* 0x000fe400078ec0ff */
[----:B------:R-:W-:Y:S02]  /*2d80*/  SHF.R.U32.HI R9, RZ, 0x8, R17 ;  /* 0x00000008ff097819 */ /* 0x000fe40000011611 */
[----:B------:R-:W-:-:S02]  /*2d90*/  LOP3.LUT R53, R8, 0xf000f, RZ, 0xc0, !PT ;  /* 0x000f000f08357812 */ /* 0x000fc400078ec0ff */
[----:B------:R-:W-:Y:S02]  /*2da0*/  SHF.R.U32.HI R8, RZ, 0x8, R16 ;  /* 0x00000008ff087819 */ /* 0x000fe40000011610 */
[----:B------:R-:W-:Y:S02]  /*2db0*/  LOP3.LUT R9, R52, 0x300030, R9, 0xf8, !PT ;  /* 0x0030003034097812 */ /* 0x000fe400078ef809 */
[----:B------:R-:W-:Y:S02]  /*2dc0*/  SHF.R.U32.HI R10, RZ, 0xc, R10 ;  /* 0x0000000cff0a7819 */ /* 0x000fe4000001160a */
[----:B------:R-:W-:Y:S02]  /*2dd0*/  LOP3.LUT R52, R11, 0xf000f, RZ, 0xc0, !PT ;  /* 0x000f000f0b347812 */ /* 0x000fe400078ec0ff */
[----:B------:R-:W-:Y:S02]  /*2de0*/  SHF.R.U32.HI R11, RZ, 0x8, R19 ;  /* 0x00000008ff0b7819 */ /* 0x000fe40000011613 */
[----:B------:R-:W-:-:S02]  /*2df0*/  SHF.R.U32.HI R13, RZ, 0xc, R13 ;  /* 0x0000000cff0d7819 */ /* 0x000fc4000001160d */
[----:B------:R-:W-:Y:S02]  /*2e00*/  LOP3.LUT R8, R53, 0x300030, R8, 0xf8, !PT ;  /* 0x0030003035087812 */ /* 0x000fe400078ef808 */
[----:B------:R-:W-:Y:S02]  /*2e10*/  LOP3.LUT R53, R10, 0xf000f, RZ, 0xc0, !PT ;  /* 0x000f000f0a357812 */ /* 0x000fe400078ec0ff */
[----:B------:R-:W-:Y:S02]  /*2e20*/  SHF.R.U32.HI R10, RZ, 0x8, R18 ;  /* 0x00000008ff0a7819 */ /* 0x000fe40000011612 */
[----:B------:R-:W-:Y:S02]  /*2e30*/  LOP3.LUT R11, R52, 0x300030, R11, 0xf8, !PT ;  /* 0x00300030340b7812 */ /* 0x000fe400078ef80b */
[----:B------:R-:W-:Y:S02]  /*2e40*/  SHF.R.U32.HI R12, RZ, 0xc, R12 ;  /* 0x0000000cff0c7819 */ /* 0x000fe4000001160c */
[----:B------:R-:W-:-:S02]  /*2e50*/  LOP3.LUT R52, R13, 0xf000f, RZ, 0xc0, !PT ;  /* 0x000f000f0d347812 */ /* 0x000fc400078ec0ff */
[----:B------:R-:W-:Y:S02]  /*2e60*/  SHF.R.U32.HI R13, RZ, 0xa, R17 ;  /* 0x0000000aff0d7819 */ /* 0x000fe40000011611 */
[----:B------:R-:W-:Y:S02]  /*2e70*/  LOP3.LUT R10, R53, 0x300030, R10, 0xf8, !PT ;  /* 0x00300030350a7812 */ /* 0x000fe400078ef80a */
[----:B------:R-:W-:Y:S02]  /*2e80*/  LOP3.LUT R53, R12, 0xf000f, RZ, 0xc0, !PT ;  /* 0x000f000f0c357812 */ /* 0x000fe400078ec0ff */
[----:B------:R-:W-:Y:S02]  /*2e90*/  SHF.R.U32.HI R12, RZ, 0xa, R16 ;  /* 0x0000000aff0c7819 */ /* 0x000fe40000011610 */
[----:B------:R-:W-:Y:S02]  /*2ea0*/  SHF.R.U32.HI R14, RZ, 0xc, R14 ;  /* 0x0000000cff0e7819 */ /* 0x000fe4000001160e */
[----:B------:R-:W-:-:S02]  /*2eb0*/  LOP3.LUT R13, R52, 0x300030, R13, 0xf8, !PT ;  /* 0x00300030340d7812 */ /* 0x000fc400078ef80d */
[----:B------:R-:W-:Y:S02]  /*2ec0*/  SHF.R.U32.HI R52, RZ, 0xc, R15 ;  /* 0x0000000cff347819 */ /* 0x000fe4000001160f */
[----:B------:R-:W-:Y:S02]  /*2ed0*/  LOP3.LUT R12, R53, 0x300030, R12, 0xf8, !PT ;  /* 0x00300030350c7812 */ /* 0x000fe400078ef80c */
[----:B------:R-:W-:Y:S02]  /*2ee0*/  LOP3.LUT R14, R14, 0xf000f, RZ, 0xc0, !PT ;  /* 0x000f000f0e0e7812 */ /* 0x000fe400078ec0ff */
[----:B------:R-:W-:Y:S02]  /*2ef0*/  SHF.R.U32.HI R15, RZ, 0xa, R18 ;  /* 0x0000000aff0f7819 */ /* 0x000fe40000011612 */
[----:B------:R-:W-:Y:S02]  /*2f00*/  LOP3.LUT R53, R52, 0xf000f, RZ, 0xc0, !PT ;  /* 0x000f000f34357812 */ /* 0x000fe400078ec0ff */
[----:B------:R-:W-:-:S02]  /*2f10*/  SHF.R.U32.HI R52, RZ, 0x6, R16 ;  /* 0x00000006ff347819 */ /* 0x000fc40000011610 */
[----:B------:R-:W-:Y:S02]  /*2f20*/  SHF.R.U32.HI R17, RZ, 0x6, R17 ;  /* 0x00000006ff117819 */ /* 0x000fe40000011611 */
[----:B------:R-:W-:Y:S02]  /*2f30*/  SHF.R.U32.HI R18, RZ, 0x6, R18 ;  /* 0x00000006ff127819 */ /* 0x000fe40000011612 */
[----:B------:R-:W-:Y:S02]  /*2f40*/  SHF.R.U32.HI R16, RZ, 0x6, R19 ;  /* 0x00000006ff107819 */ /* 0x000fe40000011613 */
[----:B------:R-:W-:Y:S02]  /*2f50*/  LOP3.LUT R15, R14, 0x300030, R15, 0xf8, !PT ;  /* 0x003000300e0f7812 */ /* 0x000fe400078ef80f */
[----:B------:R-:W-:Y:S02]  /*2f60*/  SHF.R.U32.HI R14, RZ, 0xa, R19 ;  /* 0x0000000aff0e7819 */ /* 0x000fe40000011613 */
        /* <DEDUP_REMOVED lines=18> */
[----:B------:R-:W-:Y:S01]  /*3090*/  LOP3.LUT R14, R53, 0x300030, R14, 0xf8, !PT ;  /* 0x00300030350e7812 */ /* 0x000fe200078ef80e */
[----:B------:R-:W-:-:S02]  /*30a0*/  HFMA2 R48, R17, R25, R48 ;  /* 0x0000001911307231 */ /* 0x000fc40000000030 */
        /* <DEDUP_REMOVED lines=12> */
[----:B------:R-:W-:Y:S02]  /*3170*/  HFMA2 R8, R24, R26, R46 ;  /* 0x0000001a18087231 */ /* 0x000fe4000000002e */
[----:B------:R-:W-:Y:S02]  /*3180*/  HADD2 R52, R12, -1056, -1056 ;  /* 0xe420e4200c347430 */ /* 0x000fe40000000000 */
[----:B------:R-:W-:Y:S02]  /*3190*/  HADD2 R48, R13, -1056, -1056 ;  /* 0xe420e4200d307430 */ /* 0x000fe40000000000 */
[----:B------:R-:W-:-:S02]  /*31a0*/  HADD2 R46, R15, -1056, -1056 ;  /* 0xe420e4200f2e7430 */ /* 0x000fc40000000000 */
[-C--:B------:R-:W-:Y:S02]  /*31b0*/  HFMA2 R50, R52, R27.reuse, R50 ;  /* 0x0000001b34327231 */ /* 0x080fe40000000032 */
        /* <DEDUP_REMOVED lines=55> */
.L_x_2728:
[----:B------:R-:W-:-:S13]  /*3530*/  ISETP.GT.AND P0, PT, R3, RZ, PT ;  /* 0x000000ff0300720c */ /* 0x000fda0003f04270 */
[----:B------:R-:W-:Y:S05]  /*3540*/  @!P0 EXIT ;  /* 0x000000000000894d */ /* 0x000fea0003800000 */
[----:B------:R-:W0:Y:S01]  /*3550*/  S2R R13, SR_TID.X ;  /* 0x00000000000d7919 */ /* 0x000e220000002100 */
[----:B------:R-:W1:Y:S01]  /*3560*/  LDC.64 R8, c[0x0][0x3a0] ;  /* 0x0000e800ff087b82 */ /* 0x000e620000000a00 */
[----:B------:R-:W-:Y:S02]  /*3570*/  IMAD R11, R0, R5, RZ ;  /* 0x00000005000b7224 */ /* 0x000fe400078e02ff */
        /* <DEDUP_REMOVED lines=11> */
.L_x_2733:
[----:B------:R-:W0:Y:S02]  /*3630*/  LDS R12, [R10] ;  /* 0x000000000a0c7984 */ /* 0x000e240000000800 */
[----:B0-----:R-:W-:-:S05]  /*3640*/  HADD2 R13, R12, R4 ;  /* 0x000000040c0d7230 */ /* 0x001fca0000000000 */
[----:B------:R-:W0:Y:S02]  /*3650*/  ATOMS.CAST.SPIN P0, [R10], R12, R13 ;  /* 0x0000000c0a00758d */ /* 0x000e24000180000d */
[----:B0-----:R-:W-:Y:S05]  /*3660*/  @!P0 BRA `(.L_x_2733) ;  /* 0xfffffffc00f08947 */ /* 0x001fea000383ffff */
[----:B------:R-:W-:Y:S05]  /*3670*/  BRA `(.L_x_2731) ;  /* 0x00000000000c7947 */ /* 0x000fea0003800000 */
.L_x_2732:
[----:B------:R-:W2:Y:S02]  /*3680*/  LD.E R0, desc[UR6][R8.64] ;  /* 0x0000000608007980 */ /* 0x000ea4000c101900 */
[----:B--2---:R-:W-:-:S05]  /*3690*/  IMAD.IADD R11, R4, 0x1, R0 ;  /* 0x00000001040b7824 */ /* 0x004fca00078e0200 */
[----:B------:R0:W-:Y:S02]  /*36a0*/  ST.E desc[UR6][R8.64], R11 ;  /* 0x0000000b08007985 */ /* 0x0001e4000c101906 */
.L_x_2731:
[----:B------:R-:W-:Y:S05]  /*36b0*/  BSYNC.RECONVERGENT B0 ;  /* 0x0000000000007941 */ /* 0x000fea0003800200 */
.L_x_2730:
[----:B------:R1:W-:Y:S01]  /*36c0*/  ATOM.E.ADD.F16x2.RN.STRONG.GPU P0, RZ, desc[UR6][R8.64+0x4], R6 ;  /* 0x8000040608ff79a2 */ /* 0x0003e2000c10e106 */
[----:B------:R-:W-:Y:S04]  /*36d0*/  BSSY.RECONVERGENT B0, `(.L_x_2734) ;  /* 0x000000e000007945 */ /* 0x000fe80003800200 */
[----:B-1----:R-:W-:Y:S05]  /*36e0*/  @P0 BRA `(.L_x_2735) ;  /* 0x0000000000300947 */ /* 0x002fea0003800000 */
[----:B------:R-:W1:Y:S02]  /*36f0*/  QSPC.E.S P0, RZ, [R8+0x4] ;  /* 0x0000040008ff73aa */ /* 0x000e640000000500 */
[----:B-1----:R-:W-:Y:S05]  /*3700*/  @!P0 BRA `(.L_x_2736) ;  /* 0x00000000001c8947 */ /* 0x002fea0003800000 */
[----:B------:R-:W-:-:S05]  /*3710*/  IMAD.MOV.U32 R10, RZ, RZ, R8 ;  /* 0x000000ffff0a7224 */ /* 0x000fca00078e0008 */
[----:B------:R-:W-:-:S07]  /*3720*/  MOV R10, R10 ;  /* 0x0000000a000a7202 */ /* 0x000fce0000000f00 */
.L_x_2737:
[----:B------:R-:W1:Y:S02]  /*3730*/  LDS R12, [R10+0x4] ;  /* 0x000004000a0c7984 */ /* 0x000e640000000800 */
[----:B-1----:R-:W-:-:S05]  /*3740*/  HFMA2 R13, R12, 1, 1, R6 ;  /* 0x3c003c000c0d7831 */ /* 0x002fca0000000006 */
[----:B------:R-:W1:Y:S02]  /*3750*/  ATOMS.CAST.SPIN P0, [R10+0x4], R12, R13 ;  /* 0x0000040c0a00758d */ /* 0x000e64000180000d */
[----:B-1----:R-:W-:Y:S05]  /*3760*/  @!P0 BRA `(.L_x_2737) ;  /* 0xfffffffc00f08947 */ /* 0x002fea000383ffff */
[----:B------:R-:W-:Y:S05]  /*3770*/  BRA `(.L_x_2735) ;  /* 0x00000000000c7947 */ /* 0x000fea0003800000 */
.L_x_2736:
[----:B------:R-:W0:Y:S02]  /*3780*/  LD.E R0, desc[UR6][R8.64+0x4] ;  /* 0x0000040608007980 */ /* 0x000e24000c101900 */
[----:B0-----:R-:W-:-:S05]  /*3790*/  IMAD.IADD R11, R6, 0x1, R0 ;  /* 0x00000001060b7824 */ /* 0x001fca00078e0200 */
[----:B------:R1:W-:Y:S02]  /*37a0*/  ST.E desc[UR6][R8.64+0x4], R11 ;  /* 0x0000040b08007985 */ /* 0x0003e4000c101906 */
.L_x_2735:
[----:B------:R-:W-:Y:S05]  /*37b0*/  BSYNC.RECONVERGENT B0 ;  /* 0x0000000000007941 */ /* 0x000fea0003800200 */
.L_x_2734:
        /* <DEDUP_REMOVED lines=10> */
.L_x_2741:
[----:B------:R-:W0:Y:S02]  /*3860*/  LDS R4, [R2] ;  /* 0x0000000002047984 */ /* 0x000e240000000800 */
[----:B0-----:R-:W-:-:S05]  /*3870*/  HADD2 R5, R4, R28 ;  /* 0x0000001c04057230 */ /* 0x001fca0000000000 */
[----:B------:R-:W0:Y:S02]  /*3880*/  ATOMS.CAST.SPIN P0, [R2], R4, R5 ;  /* 0x000000040200758d */ /* 0x000e240001800005 */
[----:B0-----:R-:W-:Y:S05]  /*3890*/  @!P0 BRA `(.L_x_2741) ;  /* 0xfffffffc00f08947 */ /* 0x001fea000383ffff */
[----:B------:R-:W-:Y:S05]  /*38a0*/  BRA `(.L_x_2739) ;  /* 0x00000000000c7947 */ /* 0x000fea0003800000 */
.L_x_2740:
[----:B------:R-:W2:Y:S02]  /*38b0*/  LD.E R0, desc[UR6][R8.64] ;  /* 0x0000000608007980 */ /* 0x000ea4000c101900 */
[----:B--2---:R-:W-:-:S05]  /*38c0*/  IMAD.IADD R3, R28, 0x1, R0 ;  /* 0x000000011c037824 */ /* 0x004fca00078e0200 */
[----:B------:R0:W-:Y:S02]  /*38d0*/  ST.E desc[UR6][R8.64], R3 ;  /* 0x0000000308007985 */ /* 0x0001e4000c101906 */
.L_x_2739:
[----:B------:R-:W-:Y:S05]  /*38e0*/  BSYNC.RECONVERGENT B0 ;  /* 0x0000000000007941 */ /* 0x000fea0003800200 */
.L_x_2738:
[----:B------:R1:W-:Y:S02]  /*38f0*/  ATOM.E.ADD.F16x2.RN.STRONG.GPU P0, RZ, desc[UR6][R8.64+0x4], R7 ;  /* 0x8000040708ff79a2 */ /* 0x0003e4000c10e106 */
[----:B-1----:R-:W-:Y:S05]  /*3900*/  @P0 EXIT ;  /* 0x000000000000094d */ /* 0x002fea0003800000 */
[----:B------:R-:W1:Y:S02]  /*3910*/  QSPC.E.S P0, RZ, [R8+0x4] ;  /* 0x0000040008ff73aa */ /* 0x000e640000000500 */
[----:B-1----:R-:W-:Y:S05]  /*3920*/  @!P0 BRA `(.L_x_2742) ;  /* 0x0000000000188947 */ /* 0x002fea0003800000 */
[----:B0-----:R-:W-:-:S07]  /*3930*/  MOV R8, R8 ;  /* 0x0000000800087202 */ /* 0x001fce0000000f00 */
.L_x_2743:
[----:B------:R-:W0:Y:S02]  /*3940*/  LDS R2, [R8+0x4] ;  /* 0x0000040008027984 */ /* 0x000e240000000800 */
[----:B0-----:R-:W-:-:S05]  /*3950*/  HFMA2 R3, R2, 1, 1, R7 ;  /* 0x3c003c0002037831 */ /* 0x001fca0000000007 */
[----:B------:R-:W0:Y:S02]  /*3960*/  ATOMS.CAST.SPIN P0, [R8+0x4], R2, R3 ;  /* 0x000004020800758d */ /* 0x000e240001800003 */
[----:B0-----:R-:W-:Y:S05]  /*3970*/  @!P0 BRA `(.L_x_2743) ;  /* 0xfffffffc00f08947 */ /* 0x001fea000383ffff */
[----:B------:R-:W-:Y:S05]  /*3980*/  EXIT ;  /* 0x000000000000794d */ /* 0x000fea0003800000 */
.L_x_2742:
[----:B------:R-:W0:Y:S02]  /*3990*/  LD.E R0, desc[UR6][R8.64+0x4] ;  /* 0x0000040608007980 */ /* 0x000e24000c101900 */
[----:B0-----:R-:W-:-:S05]  /*39a0*/  IMAD.IADD R3, R7, 0x1, R0 ;  /* 0x0000000107037824 */ /* 0x001fca00078e0200 */
[----:B------:R-:W-:Y:S01]  /*39b0*/  ST.E desc[UR6][R8.64+0x4], R3 ;  /* 0x0000040308007985 */ /* 0x000fe2000c101906 */
[----:B------:R-:W-:Y:S05]  /*39c0*/  EXIT ;  /* 0x000000000000794d */ /* 0x000fea0003800000 */
.L_x_2744:
        /* <DEDUP_REMOVED lines=11> */
.L_x_3614:


//--------------------- .text._Z23gemm_half_q_half_kernelILi2ELi48ELb0ELb0ELi32EEvPK6__halfPKjS4_S2_PS0_iiiiPKtS7_iiiiiibS2_i --------------------------
	.section	.text._Z23gemm_half_q_half_kernelILi2ELi48ELb0ELb0ELi32EEvPK6__halfPKjS4_S2_PS0_iiiiPKtS7_iiiiiibS2_i,"ax",@progbits
	.align	128
        .global         _Z23gemm_half_q_half_kernelILi2ELi48ELb0ELb0ELi32EEvPK6__halfPKjS4_S2_PS0_iiiiPKtS7_iiiiiibS2_i
        .type           _Z23gemm_half_q_half_kernelILi2ELi48ELb0ELb0ELi32EEvPK6__halfPKjS4_S2_PS0_iiiiPKtS7_iiiiiibS2_i,@function
        .size           _Z23gemm_half_q_half_kernelILi2ELi48ELb0ELb0ELi32EEvPK6__halfPKjS4_S2_PS0_iiiiPKtS7_iiiiiibS2_i,(.L_x_3615 - _Z23gemm_half_q_half_kernelILi2ELi48ELb0ELb0ELi32EEvPK6__halfPKjS4_S2_PS0_iiiiPKtS7_iiiiiibS2_i)
        .other          _Z23gemm_half_q_half_kernelILi2ELi48ELb0ELb0ELi32EEvPK6__halfPKjS4_S2_PS0_iiiiPKtS7_iiiiiibS2_i,@"STO_CUDA_ENTRY STV_DEFAULT"
_Z23gemm_half_q_half_kernelILi2ELi48ELb0ELb0ELi32EEvPK6__halfPKjS4_S2_PS0_iiiiPKtS7_iiiiiibS2_i:
.text._Z23gemm_half_q_half_kernelILi2ELi48ELb0ELb0ELi32EEvPK6__halfPKjS4_S2_PS0_iiiiPKtS7_iiiiiibS2_i:
        /* <DEDUP_REMOVED lines=10> */
[----:B------:R-:W-:Y:S02]  /*00a0*/  IMAD.U32 R43, RZ, RZ, UR5 ;  /* 0x00000005ff2b7e24 */ /* 0x000fe4000f8e00ff */
[----:B0-----:R-:W-:-:S03]  /*00b0*/  IMAD.SHL.U32 R45, R7, 0x20, RZ ;  /* 0x00000020072d7824 */ /* 0x001fc600078e00ff */
[----:B------:R-:W-:Y:S01]  /*00c0*/  ISETP.GE.AND P1, PT, R43, 0x1, PT ;  /* 0x000000012b00780c */ /* 0x000fe20003f26270 */
[----:B------:R-:W-:Y:S01]  /*00d0*/  VIADD R32, R45, 0x20 ;  /* 0x000000202d207836 */ /* 0x000fe20000000000 */
[----:B------:R-:W-:Y:S01]  /*00e0*/  VIMNMX R4, PT, PT, R43, 0x2, PT ;  /* 0x000000022b047848 */ /* 0x000fe20003fe0100 */
[----:B--2---:R-:W-:Y:S01]  /*00f0*/  IMAD.IADD R5, R45, 0x1, R6 ;  /* 0x000000012d057824 */ /* 0x004fe200078e0206 */
[----:B-----5:R-:W-:Y:S02]  /*0100*/  USHF.L.U32 UR4, UR4, 0x7, URZ ;  /* 0x0000000704047899 */ /* 0x020fe400080006ff */
[----:B----4-:R-:W-:-:S04]  /*0110*/  VIMNMX R0, PT, PT, R32, R2, PT ;  /* 0x0000000220007248 */ /* 0x010fc80003fe0100 */
[----:B------:R-:W-:Y:S02]  /*0120*/  ISETP.GE.OR P0, PT, R5, R0, !P1 ;  /* 0x000000000500720c */ /* 0x000fe40004f06670 */
        /* <DEDUP_REMOVED lines=32> */
.L_x_2750:
[----:B------:R-:W-:Y:S01]  /*0330*/  IADD3 R9, P2, PT, R5, R16, RZ ;  /* 0x0000001005097210 */ /* 0x000fe20007f5e0ff */
[----:B------:R-:W-:-:S03]  /*0340*/  IMAD.IADD R10, R16, 0x1, R2 ;  /* 0x00000001100a7824 */ /* 0x000fc600078e0202 */
[----:B------:R-:W-:Y:S01]  /*0350*/  LEA.HI.X.SX32 R16, R16, RZ, 0x1, P2 ;  /* 0x000000ff10107211 */ /* 0x000fe200010f0eff */
[C---:B------:R-:W-:Y:S01]  /*0360*/  IMAD.IADD R11, R10.reuse, 0x1, R2 ;  /* 0x000000010a0b7824 */ /* 0x040fe200078e0202 */
[----:B------:R-:W-:Y:S02]  /*0370*/  LEA R8, P2, R9, UR10, 0x1 ;  /* 0x0000000a09087c11 */ /* 0x000fe4000f8408ff */
        /* <DEDUP_REMOVED lines=27> */
.L_x_2749:
        /* <DEDUP_REMOVED lines=20> */
.L_x_2751:
[----:B------:R-:W-:-:S13]  /*0670*/  ISETP.EQ.AND P2, PT, R17, RZ, PT ;  /* 0x000000ff1100720c */ /* 0x000fda0003f42270 */
[----:B------:R-:W-:Y:S05]  /*0680*/  @!P0 BRA P2, `(.L_x_2746) ;  /* 0x00000004007c8947 */ /* 0x000fea0001000000 */
.L_x_2748:
        /* <DEDUP_REMOVED lines=12> */
.L_x_2747:
        /* <DEDUP_REMOVED lines=17> */
.L_x_2754:
        /* <DEDUP_REMOVED lines=32> */
.L_x_2753:
        /* <DEDUP_REMOVED lines=21> */
.L_x_2755:
[----:B------:R-:W-:-:S13]  /*0bb0*/  ISETP.NE.OR P0, PT, R17, RZ, P0 ;  /* 0x000000ff1100720c */ /* 0x000fda0000705670 */
[----:B------:R-:W-:Y:S05]  /*0bc0*/  @!P0 BRA `(.L_x_2746) ;  /* 0x00000000002c8947 */ /* 0x000fea0003800000 */
.L_x_2752:
        /* <DEDUP_REMOVED lines=11> */
.L_x_2746:
[----:B------:R-:W-:Y:S05]  /*0c80*/  BSYNC.RECONVERGENT B0 ;  /* 0x0000000000007941 */ /* 0x000fea0003800200 */
.L_x_2745:
        /* <DEDUP_REMOVED lines=10> */
[----:B------:R-:W-:-:S05]  /*0d30*/  VIMNMX R4, PT, PT, R4, 0x1, !PT ;  /* 0x0000000104047848 */ /* 0x000fca0007fe0100 */
[----:B0-----:R-:W-:Y:S02]  /*0d40*/  IMAD.MOV R16, RZ, RZ, -R4 ;  /* 0x000000ffff107224 */ /* 0x001fe400078e0a04 */
        /* <DEDUP_REMOVED lines=11> */
.L_x_2759:
        /* <DEDUP_REMOVED lines=15> */
.L_x_2758:
        /* <DEDUP_REMOVED lines=12> */
.L_x_2760:
[----:B------:R-:W-:-:S13]  /*0fb0*/  ISETP.NE.OR P0, PT, R16, RZ, P0 ;  /* 0x000000ff1000720c */ /* 0x000fda0000705670 */
[----:B------:R-:W-:Y:S05]  /*0fc0*/  @!P0 BRA `(.L_x_2756) ;  /* 0x00000000001c8947 */ /* 0x000fea0003800000 */
.L_x_2757:
[----:B0-----:R-:W0:Y:S02]  /*0fd0*/  LDC.64 R4, c[0x0][0x3a0] ;  /* 0x0000e800ff047b82 */ /* 0x001e240000000a00 */
.L_x_2761:
[----:B0-----:R-:W-:-:S04]  /*0fe0*/  IMAD.WIDE R8, R17, 0x2, R4 ;  /* 0x0000000211087825 */ /* 0x001fc800078e0204 */
[----:B------:R-:W-:Y:S01]  /*0ff0*/  VIADD R16, R16, 0x1 ;  /* 0x0000000110107836 */ /* 0x000fe20000000000 */
[----:B------:R1:W-:Y:S01]  /*1000*/  STG.E.64 desc[UR8][R8.64], RZ ;  /* 0x000000ff08007986 */ /* 0x0003e2000c101b08 */
[----:B------:R-:W-:-:S03]  /*1010*/  IMAD.IADD R17, R17, 0x1, R42 ;  /* 0x0000000111117824 */ /* 0x000fc600078e022a */
[----:B------:R-:W-:-:S13]  /*1020*/  ISETP.NE.AND P0, PT, R16, RZ, PT ;  /* 0x000000ff1000720c */ /* 0x000fda0003f05270 */
[----:B-1----:R-:W-:Y:S05]  /*1030*/  @P0 BRA `(.L_x_2761) ;  /* 0xfffffffc00e80947 */ /* 0x002fea000383ffff */
.L_x_2756:
        /* <DEDUP_REMOVED lines=20> */
.L_x_2763:
        /* <DEDUP_REMOVED lines=42> */
.L_x_2762:
[C---:B------:R-:W-:Y:S02]  /*1420*/  ISETP.GT.AND P0, PT, R45.reuse, UR5, PT ;  /* 0x000000052d007c0c */ /* 0x040fe4000bf04270 */
[----:B------:R-:W-:Y:S02]  /*1430*/  CS2R R6, SRZ ;  /* 0x0000000000067805 */ /* 0x000fe4000001ff00 */
[----:B0-----:R-:W-:Y:S01]  /*1440*/  SHF.R.S32.HI R4, RZ, 0x1f, R19 ;  /* 0x0000001fff047819 */ /* 0x001fe20000011413 */
[----:B------:R-:W-:Y:S01]  /*1450*/  IMAD.MOV.U32 R9, RZ, RZ, RZ ;  /* 0x000000ffff097224 */ /* 0x000fe200078e00ff */
[C---:B--2---:R-:W-:Y:S01]  /*1460*/  ISETP.GT.AND P2, PT, R45.reuse, UR6, PT ;  /* 0x000000062d007c0c */ /* 0x044fe2000bf44270 */
[----:B------:R-:W-:Y:S01]  /*1470*/  IMAD.MOV.U32 R10, RZ, RZ, RZ ;  /* 0x000000ffff0a7224 */ /* 0x000fe200078e00ff */
[----:B------:R-:W-:Y:S02]  /*1480*/  LEA.HI R4, R4, R19, RZ, 0x5 ;  /* 0x0000001304047211 */ /* 0x000fe400078f28ff */
        /* <DEDUP_REMOVED lines=13> */
.L_x_2764:
        /* <DEDUP_REMOVED lines=8> */
.L_x_2765:
        /* <DEDUP_REMOVED lines=8> */
.L_x_2766:
        /* <DEDUP_REMOVED lines=8> */
.L_x_2767:
        /* <DEDUP_REMOVED lines=8> */
.L_x_2768:
        /* <DEDUP_REMOVED lines=13> */
[----:B------:R-:W-:-:S04]  /*1830*/  IADD3 R3, P0, PT, R3, R4, RZ ;  /* 0x0000000403037210 */ /* 0x000fc80007f1e0ff */
[----:B------:R-:W-:Y:S02]  /*1840*/  LEA.HI.X.SX32 R4, R4, R5, 0x1, P0 ;  /* 0x0000000504047211 */ /* 0x000fe400000f0eff */
[----:B------:R-:W-:Y:S01]  /*1850*/  ISETP.GT.AND P0, PT, R2, R45, PT ;  /* 0x0000002d0200720c */ /* 0x000fe20003f04270 */
[----:B0-----:R-:W-:Y:S01]  /*1860*/  ULEA UR5, UR5, UR4, 0x18 ;  /* 0x0000000405057291 */ /* 0x001fe2000f8ec0ff */
[----:B-1----:R-:W-:-:S04]  /*1870*/  LEA R28, P2, R3, UR10, 0x2 ;  /* 0x0000000a031c7c11 */ /* 0x002fc8000f8410ff */
[----:B------:R-:W-:Y:S02]  /*1880*/  LEA.HI.X R29, R3, UR11, R4, 0x2, P2 ;  /* 0x0000000b031d7c11 */ /* 0x000fe400090f1404 */
[----:B------:R-:W-:-:S05]  /*1890*/  UMOV UR4, UR5 ;  /* 0x0000000500047c82 */ /* 0x000fca0008000000 */
[----:B------:R-:W-:Y:S05]  /*18a0*/  @!P0 BRA `(.L_x_2769) ;  /* 0x0000001c00388947 */ /* 0x000fea0003800000 */
[C---:B------:R-:W-:Y:S02]  /*18b0*/  IMAD.WIDE R20, R42.reuse, 0x4, R28 ;  /* 0x000000042a147825 */ /* 0x040fe400078e021c */
[----:B------:R-:W2:Y:S02]  /*18c0*/  LDG.E.128.CONSTANT R28, desc[UR8][R28.64] ;  /* 0x000000081c1c7981 */ /* 0x000ea4000c1e9d00 */
[C---:B------:R-:W-:Y:S02]  /*18d0*/  IMAD.WIDE R16, R42.reuse, 0x4, R20 ;  /* 0x000000042a107825 */ /* 0x040fe400078e0214 */
[----:B------:R-:W3:Y:S04]  /*18e0*/  LDG.E.128.CONSTANT R20, desc[UR8][R20.64] ;  /* 0x0000000814147981 */ /* 0x000ee8000c1e9d00 */
[----:B------:R0:W4:Y:S01]  /*18f0*/  LDG.E.128.CONSTANT R24, desc[UR8][R16.64] ;  /* 0x0000000810187981 */ /* 0x000122000c1e9d00 */
[----:B------:R-:W-:-:S04]  /*1900*/  IMAD.WIDE R4, R42, 0x4, R16 ;  /* 0x000000042a047825 */ /* 0x000fc800078e0210 */
[C---:B------:R-:W-:Y:S02]  /*1910*/  IMAD.WIDE R8, R42.reuse, 0x4, R4 ;  /* 0x000000042a087825 */ /* 0x040fe400078e0204 */
[----:B------:R-:W3:Y:S02]  /*1920*/  LDG.E.128.CONSTANT R4, desc[UR8][R4.64] ;  /* 0x0000000804047981 */ /* 0x000ee4000c1e9d00 */
[----:B------:R-:W-:Y:S02]  /*1930*/  IMAD.WIDE R2, R42, 0x4, R8 ;  /* 0x000000042a027825 */ /* 0x000fe400078e0208 */
[----:B------:R-:W5:Y:S04]  /*1940*/  LDG.E.128.CONSTANT R8, desc[UR8][R8.64] ;  /* 0x0000000808087981 */ /* 0x000f68000c1e9d00 */
[----:B------:R1:W5:Y:S01]  /*1950*/  LDG.E.128.CONSTANT R12, desc[UR8][R2.64] ;  /* 0x00000008020c7981 */ /* 0x000362000c1e9d00 */
[----:B------:R-:W-:-:S02]  /*1960*/  ISETP.GT.AND P0, PT, R43, RZ, PT ;  /* 0x000000ff2b00720c */ /* 0x000fc40003f04270 */
[----:B------:R-:W-:Y:S02]  /*1970*/  PRMT R37, RZ, 0x7610, R37 ;  /* 0x00007610ff257816 */ /* 0x000fe40000000025 */
[----:B--2---:R-:W-:Y:S02]  /*1980*/  SHF.R.U32.HI R34, RZ, 0xc, R29 ;  /* 0x0000000cff227819 */ /* 0x004fe4000001161d */
[----:B------:R-:W-:Y:S02]  /*1990*/  SHF.R.U32.HI R33, RZ, 0xc, R28 ;  /* 0x0000000cff217819 */ /* 0x000fe4000001161c */
[----:B------:R-:W-:Y:S02]  /*19a0*/  SHF.R.U32.HI R35, RZ, 0xc, R30 ;  /* 0x0000000cff237819 */ /* 0x000fe4000001161e */
[----:B------:R-:W-:Y:S02]  /*19b0*/  LOP3.LUT R34, R34, 0xf000f, RZ, 0xc0, !PT ;  /* 0x000f000f22227812 */ /* 0x000fe400078ec0ff */
[----:B0-----:R-:W-:-:S02]  /*19c0*/  SHF.R.U32.HI R17, RZ, 0xc, R31 ;  /* 0x0000000cff117819 */ /* 0x001fc4000001161f */
[----:B----4-:R-:W-:Y:S02]  /*19d0*/  SHF.R.U32.HI R47, RZ, 0x8, R25 ;  /* 0x00000008ff2f7819 */ /* 0x010fe40000011619 */
[----:B------:R-:W-:Y:S02]  /*19e0*/  LOP3.LUT R16, R33, 0xf000f, RZ, 0xc0, !PT ;  /* 0x000f000f21107812 */ /* 0x000fe400078ec0ff */
[----:B------:R-:W-:Y:S02]  /*19f0*/  SHF.R.U32.HI R49, RZ, 0x8, R24 ;  /* 0x00000008ff317819 */ /* 0x000fe40000011618 */
[----:B------:R-:W-:Y:S02]  /*1a00*/  LOP3.LUT R35, R35, 0xf000f, RZ, 0xc0, !PT ;  /* 0x000f000f23237812 */ /* 0x000fe400078ec0ff */
[----:B------:R-:W-:Y:S02]  /*1a10*/  SHF.R.U32.HI R44, RZ, 0x8, R26 ;  /* 0x00000008ff2c7819 */ /* 0x000fe4000001161a */
[----:B------:R-:W-:-:S02]  /*1a20*/  LOP3.LUT R47, R34, 0x300030, R47, 0xf8, !PT ;  /* 0x00300030222f7812 */ /* 0x000fc400078ef82f */
[----:B------:R-:W-:Y:S02]  /*1a30*/  LOP3.LUT R46, R17, 0xf000f, RZ, 0xc0, !PT ;  /* 0x000f000f112e7812 */ /* 0x000fe400078ec0ff */
[----:B------:R-:W-:Y:S02]  /*1a40*/  SHF.R.U32.HI R45, RZ, 0x8, R27 ;  /* 0x00000008ff2d7819 */ /* 0x000fe4000001161b */
        /* <DEDUP_REMOVED lines=9> */
[----:B------:R-:W-:-:S02]  /*1ae0*/  LOP3.LUT R33, R33, 0xf000f, RZ, 0xc0, !PT ;  /* 0x000f000f21217812 */ /* 0x000fc400078ec0ff */
[----:B------:R-:W-:Y:S02]  /*1af0*/  LOP3.LUT R34, R34, 0xf000f, RZ, 0xc0, !PT ;  /* 0x000f000f22227812 */ /* 0x000fe400078ec0ff */
[----:B------:R-:W-:Y:S02]  /*1b00*/  SHF.R.U32.HI R46, RZ, 0xa, R24 ;  /* 0x0000000aff2e7819 */ /* 0x000fe40000011618 */
[----:B------:R-:W-:Y:S02]  /*1b10*/  SHF.R.U32.HI R51, RZ, 0xa, R27 ;  /* 0x0000000aff337819 */ /* 0x000fe4000001161b */
[----:B------:R-:W-:Y:S02]  /*1b20*/  LOP3.LUT R17, R16, 0xf000f, RZ, 0xc0, !PT ;  /* 0x000f000f10117812 */ /* 0x000fe400078ec0ff */
[----:B------:R-:W-:Y:S02]  /*1b30*/  LOP3.LUT R50, R50, 0xf000f, RZ, 0xc0, !PT ;  /* 0x000f000f32327812 */ /* 0x000fe400078ec0ff */
[----:B------:R-:W-:-:S02]  /*1b40*/  LOP3.LUT R48, R33, 0x300030, R48, 0xf8, !PT ;  /* 0x0030003021307812 */ /* 0x000fc400078ef830 */
[----:B------:R-:W-:Y:S02]  /*1b50*/  LOP3.LUT R34, R34, 0x300030, R35, 0xf8, !PT ;  /* 0x0030003022227812 */ /* 0x000fe400078ef823 */
[----:B------:R-:W-:Y:S02]  /*1b60*/  LOP3.LUT R46, R17, 0x300030, R46, 0xf8, !PT ;  /* 0x00300030112e7812 */ /* 0x000fe400078ef82e */
[----:B------:R-:W-:Y:S02]  /*1b70*/  LOP3.LUT R35, R50, 0x300030, R51, 0xf8, !PT ;  /* 0x0030003032237812 */ /* 0x000fe400078ef833 */
[----:B------:R-:W-:Y:S01]  /*1b80*/  SHF.R.U32.HI R33, RZ, 0xc, R4 ;  /* 0x0000000cff217819 */ /* 0x000fe20000011604 */
[----:B-1----:R-:W-:Y:S06]  /*1b90*/  @!P0 BRA `(.L_x_2770) ;  /* 0x0000000800f88947 */ /* 0x002fec0003800000 */
[----:B------:R-:W0:Y:S01]  /*1ba0*/  LDS.128 R16, [UR5] ;  /* 0x00000005ff107984 */ /* 0x000e220008000c00 */
[----:B------:R-:W-:Y:S02]  /*1bb0*/  LOP3.LUT R64, R28, 0x3f003f, RZ, 0xc0, !PT ;  /* 0x003f003f1c407812 */ /* 0x000fe400078ec0ff */
[----:B------:R-:W-:Y:S02]  /*1bc0*/  SHF.R.U32.HI R28, RZ, 0x6, R28 ;  /* 0x00000006ff1c7819 */ /* 0x000fe4000001161c */
[----:B------:R-:W-:Y:S02]  /*1bd0*/  LOP3.LUT R65, R29, 0x3f003f, RZ, 0xc0, !PT ;  /* 0x003f003f1d417812 */ /* 0x000fe400078ec0ff */
[----:B------:R-:W-:Y:S02]  /*1be0*/  LOP3.LUT R67, R30, 0x3f003f, RZ, 0xc0, !PT ;  /* 0x003f003f1e437812 */ /* 0x000fe400078ec0ff */
[----:B------:R-:W-:Y:S02]  /*1bf0*/  SHF.R.U32.HI R66, RZ, 0x6, R29 ;  /* 0x00000006ff427819 */ /* 0x000fe4000001161d */
        /* <DEDUP_REMOVED lines=13> */
[----:B------:R-:W-:Y:S01]  /*1cd0*/  HADD2 R27, R27, -1056, -1056 ;  /* 0xe420e4201b1b7430 */ /* 0x000fe20000000000 */
[----:B------:R-:W-:Y:S02]  /*1ce0*/  LOP3.LUT R36, R26, 0x3f003f, RZ, 0xc0, !PT ;  /* 0x003f003f1a247812 */ /* 0x000fe400078ec0ff */
[----:B------:R-:W-:-:S02]  /*1cf0*/  SHF.R.U32.HI R60, RZ, 0x6, R26 ;  /* 0x00000006ff3c7819 */ /* 0x000fc4000001161a */
[----:B------:R-:W-:Y:S02]  /*1d00*/  LOP3.LUT R28, R28, 0x64006400, RZ, 0xfc, !PT ;  /* 0x640064001c1c7812 */ /* 0x000fe400078efcff */
[----:B------:R-:W-:Y:S02]  /*1d10*/  LOP3.LUT R66, R66, 0x64006400, RZ, 0xfc, !PT ;  /* 0x6400640042427812 */ /* 0x000fe400078efcff */
[----:B------:R-:W-:Y:S01]  /*1d20*/  LOP3.LUT R26, R30, 0x64006400, RZ, 0xfc, !PT ;  /* 0x640064001e1a7812 */ /* 0x000fe200078efcff */
[----:B------:R-:W-:Y:S01]  /*1d30*/  HADD2 R30, R28, -1056, -1056 ;  /* 0xe420e4201c1e7430 */ /* 0x000fe20000000000 */
[----:B------:R-:W-:Y:S01]  /*1d40*/  LOP3.LUT R57, R20, 0x3f003f, RZ, 0xc0, !PT ;  /* 0x003f003f14397812 */ /* 0x000fe200078ec0ff */
[----:B------:R-:W-:Y:S01]  /*1d50*/  HADD2 R28, R66, -1056, -1056 ;  /* 0xe420e420421c7430 */ /* 0x000fe20000000000 */
[----:B------:R-:W-:Y:S01]  /*1d60*/  SHF.R.U32.HI R56, RZ, 0x6, R20 ;  /* 0x00000006ff387819 */ /* 0x000fe20000011614 */
[-C--:B0-----:R-:W-:Y:S01]  /*1d70*/  HFMA2 R20, R31, R16.reuse, RZ ;  /* 0x000000101f147231 */ /* 0x081fe200000000ff */
[----:B------:R-:W-:Y:S01]  /*1d80*/  LOP3.LUT R54, R21, 0x3f003f, RZ, 0xc0, !PT ;  /* 0x003f003f15367812 */ /* 0x000fe200078ec0ff */
[----:B------:R-:W-:Y:S01]  /*1d90*/  HADD2 R26, R26, -1056, -1056 ;  /* 0xe420e4201a1a7430 */ /* 0x000fe20000000000 */
[----:B------:R-:W-:Y:S01]  /*1da0*/  SHF.R.U32.HI R55, RZ, 0x6, R21 ;  /* 0x00000006ff377819 */ /* 0x000fe20000011615 */
[-C--:B------:R-:W-:Y:S01]  /*1db0*/  HFMA2 R21, R29, R16.reuse, RZ.H0_H0 ;  /* 0x000000101d157231 */ /* 0x080fe200000400ff */
[----:B------:R-:W-:Y:S01]  /*1dc0*/  LOP3.LUT R52, R22, 0x3f003f, RZ, 0xc0, !PT ;  /* 0x003f003f16347812 */ /* 0x000fe200078ec0ff */
[-C--:B------:R-:W-:Y:S01]  /*1dd0*/  HFMA2 R66, R30, R17.reuse, R20 ;  /* 0x000000111e427231 */ /* 0x080fe20000000014 */
[----:B------:R-:W-:Y:S01]  /*1de0*/  SHF.R.U32.HI R53, RZ, 0x6, R22 ;  /* 0x00000006ff357819 */ /* 0x000fe20000011616 */
[----:B------:R-:W-:Y:S01]  /*1df0*/  HFMA2 R22, R27, R16, RZ ;  /* 0x000000101b167231 */ /* 0x000fe200000000ff */
[----:B------:R-:W-:Y:S01]  /*1e00*/  LOP3.LUT R58, R25, 0x3f003f, RZ, 0xc0, !PT ;  /* 0x003f003f193a7812 */ /* 0x000fe200078ec0ff */
[----:B------:R-:W-:Y:S01]  /*1e10*/  HFMA2 R67, R28, R17, R21 ;  /* 0x000000111c437231 */ /* 0x000fe20000000015 */
[----:B------:R-:W-:-:S02]  /*1e20*/  SHF.R.U32.HI R59, RZ, 0x6, R25 ;  /* 0x00000006ff3b7819 */ /* 0x000fc40000011619 */
[----:B------:R-:W-:Y:S01]  /*1e30*/  LOP3.LUT R25, R68, 0x64006400, RZ, 0xfc, !PT ;  /* 0x6400640044197812 */ /* 0x000fe200078efcff */
[----:B------:R-:W-:Y:S01]  /*1e40*/  HFMA2 R68, R26, R17, R22 ;  /* 0x000000111a447231 */ /* 0x000fe20000000016 */
[----:B------:R-:W-:Y:S02]  /*1e50*/  LOP3.LUT R50, R23, 0x3f003f, RZ, 0xc0, !PT ;  /* 0x003f003f17327812 */ /* 0x000fe400078ec0ff */
[----:B------:R-:W-:Y:S01]  /*1e60*/  SHF.R.U32.HI R51, RZ, 0x6, R23 ;  /* 0x00000006ff337819 */ /* 0x000fe20000011617 */
[----:B------:R-:W-:Y:S01]  /*1e70*/  HADD2 R25, R25, -1056, -1056 ;  /* 0xe420e42019197430 */ /* 0x000fe20000000000 */
[----:B------:R-:W0:Y:S01]  /*1e80*/  LDS.128 R20, [UR5+0x10] ;  /* 0x00001005ff147984 */ /* 0x000e220008000c00 */
[----:B------:R-:W-:Y:S02]  /*1e90*/  LOP3.LUT R69, R69, 0x3f003f, RZ, 0xc0, !PT ;  /* 0x003f003f45457812 */ /* 0x000fe400078ec0ff */
[----:B------:R-:W-:Y:S01]  /*1ea0*/  LOP3.LUT R61, R24, 0x3f003f, RZ, 0xc0, !PT ;  /* 0x003f003f183d7812 */ /* 0x000fe200078ec0ff */
[----:B------:R-:W-:Y:S01]  /*1eb0*/  HFMA2 R16, R25, R16, RZ.H0_H0 ;  /* 0x0000001019107231 */ /* 0x000fe200000400ff */
        /* <DEDUP_REMOVED lines=10> */
[----:B------:R-:W-:-:S02]  /*1f60*/  LOP3.LUT R16, R52, 0x64006400, RZ, 0xfc, !PT ;  /* 0x6400640034107812 */ /* 0x000fc400078efcff */
        /* <DEDUP_REMOVED lines=39> */
[----:B0-----:R-:W-:-:S02]  /*21e0*/  HFMA2 R66, R59, R20, R66 ;  /* 0x000000143b427231 */ /* 0x001fc40000000042 */
[-C--:B------:R-:W-:Y:S01]  /*21f0*/  HFMA2 R67, R61, R20.reuse, R67 ;  /* 0x000000143d437231 */ /* 0x080fe20000000043 */
[----:B------:R-:W-:Y:S01]  /*2200*/  LOP3.LUT R44, R44, 0x64006400, RZ, 0xfc, !PT ;  /* 0x640064002c2c7812 */ /* 0x000fe200078efcff */
        /* <DEDUP_REMOVED lines=11> */
[-C--:B------:R-:W-:Y:S01]  /*22c0*/  HFMA2 R67, R60, R21.reuse, R67 ;  /* 0x000000153c437231 */ /* 0x080fe20000000043 */
[----:B------:R-:W-:Y:S01]  /*22d0*/  LOP3.LUT R16, R34, 0x64006400, RZ, 0xfc, !PT ;  /* 0x6400640022107812 */ /* 0x000fe200078efcff */
[----:B------:R-:W-:Y:S02]  /*22e0*/  HADD2 R35, R49, -1056, -1056 ;  /* 0xe420e42031237430 */ /* 0x000fe40000000000 */
[-C--:B------:R-:W-:Y:S02]  /*22f0*/  HFMA2 R68, R62, R21.reuse, R68 ;  /* 0x000000153e447231 */ /* 0x080fe40000000044 */
[----:B------:R-:W-:Y:S01]  /*2300*/  HADD2 R45, R47, -1056, -1056 ;  /* 0xe420e4202f2d7430 */ /* 0x000fe20000000000 */
[----:B------:R-:W-:Y:S01]  /*2310*/  ISETP.NE.AND P0, PT, R43, 0x1, PT ;  /* 0x000000012b00780c */ /* 0x000fe20003f05270 */
[----:B------:R-:W-:Y:S02]  /*2320*/  HFMA2 R69, R64, R21, R69 ;  /* 0x0000001540457231 */ /* 0x000fe40000000045 */
[----:B------:R-:W-:-:S02]  /*2330*/  HFMA2 R66, R35, R22, R66 ;  /* 0x0000001623427231 */ /* 0x000fc40000000042 */
[----:B------:R-:W-:Y:S01]  /*2340*/  HADD2 R47, R44, -1056, -1056 ;  /* 0xe420e4202c2f7430 */ /* 0x000fe20000000000 */
[----:B------:R-:W-:Y:S01]  /*2350*/  PRMT R41, R41, 0x5410, R40 ;  /* 0x0000541029297816 */ /* 0x000fe20000000028 */
[----:B------:R-:W-:Y:S01]  /*2360*/  HADD2 R49, R17, -1056, -1056 ;  /* 0xe420e42011317430 */ /* 0x000fe20000000000 */
[----:B------:R-:W-:Y:S01]  /*2370*/  PRMT R39, R39, 0x5410, R38 ;  /* 0x0000541027277816 */ /* 0x000fe20000000026 */
[-C--:B------:R-:W-:Y:S02]  /*2380*/  HFMA2 R17, R45, R22.reuse, R67 ;  /* 0x000000162d117231 */ /* 0x080fe40000000043 */
[----:B------:R-:W-:Y:S02]  /*2390*/  HFMA2 R68, R47, R22, R68 ;  /* 0x000000162f447231 */ /* 0x000fe40000000044 */
[----:B------:R-:W-:Y:S01]  /*23a0*/  HADD2 R44, R46, -1056, -1056 ;  /* 0xe420e4202e2c7430 */ /* 0x000fe20000000000 */
[----:B------:R-:W-:Y:S01]  /*23b0*/  PRMT R19, RZ, 0x5410, RZ ;  /* 0x00005410ff137816 */ /* 0x000fe200000000ff */
[----:B------:R-:W-:-:S02]  /*23c0*/  HADD2 R34, R48, -1056, -1056 ;  /* 0xe420e42030227430 */ /* 0x000fc40000000000 */
[----:B------:R-:W-:Y:S02]  /*23d0*/  HFMA2 R69, R49, R22, R69 ;  /* 0x0000001631457231 */ /* 0x000fe40000000045 */
[-C--:B------:R-:W-:Y:S02]  /*23e0*/  HFMA2 R66, R44, R23.reuse, R66 ;  /* 0x000000172c427231 */ /* 0x080fe40000000042 */
[----:B------:R-:W-:Y:S02]  /*23f0*/  HADD2 R46, R16, -1056, -1056 ;  /* 0xe420e420102e7430 */ /* 0x000fe40000000000 */
[----:B------:R-:W-:Y:S01]  /*2400*/  HADD2 R48, R18, -1056, -1056 ;  /* 0xe420e42012307430 */ /* 0x000fe20000000000 */
[----:B------:R-:W-:Y:S01]  /*2410*/  PRMT R18, RZ, 0x5410, RZ ;  /* 0x00005410ff127816 */ /* 0x000fe200000000ff */
        /* <DEDUP_REMOVED lines=54> */
.L_x_2770:
[----:B------:R-:W-:Y:S01]  /*2780*/  LOP3.LUT R16, R33, 0xf000f, RZ, 0xc0, !PT ;  /* 0x000f000f21107812 */ /* 0x000fe200078ec0ff */
[----:B------:R-:W-:Y:S01]  /*2790*/  UIADD3 UR4, UPT, UPT, UR5, 0x40, URZ ;  /* 0x0000004005047890 */ /* 0x000fe2000fffe0ff */
[----:B-----5:R-:W-:Y:S01]  /*27a0*/  SHF.R.U32.HI R25, RZ, 0x8, R12 ;  /* 0x00000008ff197819 */ /* 0x020fe2000001160c */
[----:B------:R-:W-:Y:S01]  /*27b0*/  IMAD.MOV.U32 R45, RZ, RZ, R32 ;  /* 0x000000ffff2d7224 */ /* 0x000fe200078e0020 */
[----:B------:R-:W-:Y:S01]  /*27c0*/  SHF.R.U32.HI R17, RZ, 0xc, R5 ;  /* 0x0000000cff117819 */ /* 0x000fe20000011605 */
[----:B------:R-:W-:Y:S01]  /*27d0*/  IMAD.WIDE R28, R42, 0x4, R2 ;  /* 0x000000042a1c7825 */ /* 0x000fe200078e0202 */
[----:B------:R-:W-:Y:S02]  /*27e0*/  SHF.R.U32.HI R20, RZ, 0xc, R6 ;  /* 0x0000000cff147819 */ /* 0x000fe40000011606 */
[----:B------:R-:W-:Y:S02]  /*27f0*/  SHF.R.U32.HI R21, RZ, 0xc, R7 ;  /* 0x0000000cff157819 */ /* 0x000fe40000011607 */
[----:B------:R-:W-:-:S02]  /*2800*/  LOP3.LUT R25, R16, 0x300030, R25, 0xf8, !PT ;  /* 0x0030003010197812 */ /* 0x000fc400078ef819 */
[----:B------:R-:W-:Y:S02]  /*2810*/  SHF.R.U32.HI R16, RZ, 0xc, R8 ;  /* 0x0000000cff107819 */ /* 0x000fe40000011608 */
[----:B------:R-:W-:Y:S02]  /*2820*/  LOP3.LUT R17, R17, 0xf000f, RZ, 0xc0, !PT ;  /* 0x000f000f11117812 */ /* 0x000fe400078ec0ff */
[----:B------:R-:W-:Y:S02]  /*2830*/  LOP3.LUT R22, R20, 0xf000f, RZ, 0xc0, !PT ;  /* 0x000f000f14167812 */ /* 0x000fe400078ec0ff */
[----:B------:R-:W-:Y:S02]  /*2840*/  LOP3.LUT R26, R21, 0xf000f, RZ, 0xc0, !PT ;  /* 0x000f000f151a7812 */ /* 0x000fe400078ec0ff */
[----:B------:R-:W-:Y:S02]  /*2850*/  SHF.R.U32.HI R24, RZ, 0x8, R13 ;  /* 0x00000008ff187819 */ /* 0x000fe4000001160d */
[----:B------:R-:W-:-:S02]  /*2860*/  SHF.R.U32.HI R31, RZ, 0xa, R12 ;  /* 0x0000000aff1f7819 */ /* 0x000fc4000001160c */
[----:B------:R-:W-:Y:S02]  /*2870*/  SHF.R.U32.HI R21, RZ, 0x8, R14 ;  /* 0x00000008ff157819 */ /* 0x000fe4000001160e */
[----:B------:R-:W-:Y:S02]  /*2880*/  SHF.R.U32.HI R23, RZ, 0x8, R15 ;  /* 0x00000008ff177819 */ /* 0x000fe4000001160f */
[----:B------:R-:W-:Y:S02]  /*2890*/  LOP3.LUT R20, R16, 0xf000f, RZ, 0xc0, !PT ;  /* 0x000f000f10147812 */ /* 0x000fe400078ec0ff */
[----:B------:R-:W-:Y:S02]  /*28a0*/  LOP3.LUT R24, R17, 0x300030, R24, 0xf8, !PT ;  /* 0x0030003011187812 */ /* 0x000fe400078ef818 */
[----:B------:R-:W-:Y:S02]  /*28b0*/  LOP3.LUT R16, R22, 0x300030, R21, 0xf8, !PT ;  /* 0x0030003016107812 */ /* 0x000fe400078ef815 */
[----:B------:R-:W-:-:S02]  /*28c0*/  LOP3.LUT R17, R26, 0x300030, R23, 0xf8, !PT ;  /* 0x003000301a117812 */ /* 0x000fc400078ef817 */
[----:B------:R-:W-:Y:S02]  /*28d0*/  LOP3.LUT R31, R20, 0x300030, R31, 0xf8, !PT ;  /* 0x00300030141f7812 */ /* 0x000fe400078ef81f */
[----:B------:R-:W-:Y:S02]  /*28e0*/  SHF.R.U32.HI R20, RZ, 0xc, R9 ;  /* 0x0000000cff147819 */ /* 0x000fe40000011609 */
[----:B------:R-:W-:Y:S02]  /*28f0*/  SHF.R.U32.HI R22, RZ, 0xc, R10 ;  /* 0x0000000cff167819 */ /* 0x000fe4000001160a */
[----:B------:R-:W-:Y:S02]  /*2900*/  SHF.R.U32.HI R23, RZ, 0xc, R11 ;  /* 0x0000000cff177819 */ /* 0x000fe4000001160b */
[----:B------:R-:W-:Y:S02]  /*2910*/  SHF.R.U32.HI R26, RZ, 0xa, R13 ;  /* 0x0000000aff1a7819 */ /* 0x000fe4000001160d */
[----:B------:R-:W-:-:S02]  /*2920*/  SHF.R.U32.HI R27, RZ, 0xa, R14 ;  /* 0x0000000aff1b7819 */ /* 0x000fc4000001160e */
[----:B------:R-:W-:Y:S02]  /*2930*/  SHF.R.U32.HI R30, RZ, 0xa, R15 ;  /* 0x0000000aff1e7819 */ /* 0x000fe4000001160f */
[----:B------:R-:W-:Y:S02]  /*2940*/  LOP3.LUT R21, R20, 0xf000f, RZ, 0xc0, !PT ;  /* 0x000f000f14157812 */ /* 0x000fe400078ec0ff */
[----:B------:R-:W-:Y:S02]  /*2950*/  LOP3.LUT R22, R22, 0xf000f, RZ, 0xc0, !PT ;  /* 0x000f000f16167812 */ /* 0x000fe400078ec0ff */
[----:B------:R-:W-:Y:S02]  /*2960*/  LOP3.LUT R23, R23, 0xf000f, RZ, 0xc0, !PT ;  /* 0x000f000f17177812 */ /* 0x000fe400078ec0ff */
[----:B------:R-:W-:Y:S02]  /*2970*/  LOP3.LUT R26, R21, 0x300030, R26, 0xf8, !PT ;  /* 0x00300030151a7812 */ /* 0x000fe400078ef81a */
[----:B------:R-:W-:-:S02]  /*2980*/  LOP3.LUT R27, R22, 0x300030, R27, 0xf8, !PT ;  /* 0x00300030161b7812 */ /* 0x000fc400078ef81b */
[----:B------:R-:W-:Y:S01]  /*2990*/  LOP3.LUT R30, R23, 0x300030, R30, 0xf8, !PT ;  /* 0x00300030171e7812 */ /* 0x000fe200078ef81e */
[----:B------:R-:W-:Y:S06]  /*29a0*/  @!P1 BRA `(.L_x_2769) ;  /* 0x0000000800f89947 */ /* 0x000fec0003800000 */
[----:B------:R-:W0:Y:S01]  /*29b0*/  LDS.128 R20, [UR5+0x20] ;  /* 0x00002005ff147984 */ /* 0x000e220008000c00 */
[----:B------:R-:W-:Y:S02]  /*29c0*/  LOP3.LUT R2, R4, 0x3f003f, RZ, 0xc0, !PT ;  /* 0x003f003f04027812 */ /* 0x000fe400078ec0ff */
        /* <DEDUP_REMOVED lines=35> */
[----:B------:R-:W-:Y:S01]  /*2c00*/  SHF.R.U32.HI R50, RZ, 0x6, R9 ;  /* 0x00000006ff327819 */ /* 0x000fe20000011609 */
[----:B------:R-:W-:Y:S01]  /*2c10*/  HFMA2 R5, R33, R20, RZ.H0_H0 ;  /* 0x0000001421057231 */ /* 0x000fe200000400ff */
[----:B------:R-:W-:Y:S01]  /*2c20*/  LOP3.LUT R51, R10, 0x3f003f, RZ, 0xc0, !PT ;  /* 0x003f003f0a337812 */ /* 0x000fe200078ec0ff */
[-C--:B------:R-:W-:Y:S01]  /*2c30*/  HFMA2 R53, R2, R21.reuse, R4 ;  /* 0x0000001502357231 */ /* 0x080fe20000000004 */
[----:B------:R-:W-:Y:S01]  /*2c40*/  SHF.R.U32.HI R52, RZ, 0x6, R10 ;  /* 0x00000006ff347819 */ /* 0x000fe2000001160a */
[----:B------:R-:W-:Y:S01]  /*2c50*/  HFMA2 R56, R34, R21, R5 ;  /* 0x0000001522387231 */ /* 0x000fe20000000005 */
[----:B------:R-:W-:-:S02]  /*2c60*/  LOP3.LUT R46, R12, 0x3f003f, RZ, 0xc0, !PT ;  /* 0x003f003f0c2e7812 */ /* 0x000fc400078ec0ff */
[----:B------:R-:W-:Y:S01]  /*2c70*/  SHF.R.U32.HI R48, RZ, 0x6, R12 ;  /* 0x00000006ff307819 */ /* 0x000fe2000001160c */
[----:B------:R-:W-:Y:S01]  /*2c80*/  HADD2 R12, R7, -1056, -1056 ;  /* 0xe420e420070c7430 */ /* 0x000fe20000000000 */
[----:B------:R-:W-:Y:S01]  /*2c90*/  LOP3.LUT R9, R14, 0x3f003f, RZ, 0xc0, !PT ;  /* 0x003f003f0e097812 */ /* 0x000fe200078ec0ff */
[-C--:B------:R-:W-:Y:S01]  /*2ca0*/  HFMA2 R7, R15, R20.reuse, RZ ;  /* 0x000000140f077231 */ /* 0x080fe200000000ff */
[----:B------:R-:W-:Y:S01]  /*2cb0*/  SHF.R.U32.HI R10, RZ, 0x6, R14 ;  /* 0x00000006ff0a7819 */ /* 0x000fe2000001160e */
[----:B------:R-:W-:Y:S01]  /*2cc0*/  HADD2 R14, R6, -1056, -1056 ;  /* 0xe420e420060e7430 */ /* 0x000fe20000000000 */
[----:B------:R-:W-:Y:S01]  /*2cd0*/  LOP3.LUT R47, R47, 0x3f003f, RZ, 0xc0, !PT ;  /* 0x003f003f2f2f7812 */ /* 0x000fe200078ec0ff */
[----:B------:R-:W-:Y:S01]  /*2ce0*/  HFMA2 R6, R13, R20, RZ.H0_H0 ;  /* 0x000000140d067231 */ /* 0x000fe200000400ff */
[----:B------:R-:W-:Y:S01]  /*2cf0*/  LOP3.LUT R51, R51, 0x64006400, RZ, 0xfc, !PT ;  /* 0x6400640033337812 */ /* 0x000fe200078efcff */
[-C--:B------:R-:W-:Y:S01]  /*2d00*/  HFMA2 R57, R14, R21.reuse, R7 ;  /* 0x000000150e397231 */ /* 0x080fe20000000007 */
[----:B------:R-:W-:Y:S01]  /*2d10*/  LOP3.LUT R50, R50, 0x3f003f, RZ, 0xc0, !PT ;  /* 0x003f003f32327812 */ /* 0x000fe200078ec0ff */
[----:B------:R-:W-:Y:S01]  /*2d20*/  HFMA2 R58, R12, R21, R6 ;  /* 0x000000150c3a7231 */ /* 0x000fe20000000006 */
[----:B------:R-:W-:Y:S01]  /*2d30*/  LOP3.LUT R21, R35, 0x64006400, RZ, 0xfc, !PT ;  /* 0x6400640023157812 */ /* 0x000fe200078efcff */
[----:B------:R-:W0:Y:S01]  /*2d40*/  LDS.128 R4, [UR5+0x30] ;  /* 0x00003005ff047984 */ /* 0x000e220008000c00 */
        /* <DEDUP_REMOVED lines=65> */
[----:B------:R-:W-:Y:S01]  /*3160*/  ISETP.NE.AND P0, PT, R43, 0x1, PT ;  /* 0x000000012b00780c */ /* 0x000fe20003f05270 */
[-C--:B------:R-:W-:Y:S02]  /*3170*/  HFMA2 R56, R17, R6.reuse, R56 ;  /* 0x0000000611387231 */ /* 0x080fe40000000038 */
[-C--:B------:R-:W-:Y:S02]  /*3180*/  HFMA2 R57, R27, R6.reuse, R57 ;  /* 0x000000061b397231 */ /* 0x080fe40000000039 */
[----:B------:R-:W-:Y:S01]  /*3190*/  HADD2 R26, R4, -1056, -1056 ;  /* 0xe420e420041a7430 */ /* 0x000fe20000000000 */
[----:B------:R-:W-:Y:S01]  /*31a0*/  PRMT R41, R41, 0x5410, R40 ;  /* 0x0000541029297816 */ /* 0x000fe20000000028 */
[----:B------:R-:W-:Y:S01]  /*31b0*/  HADD2 R24, R5, -1056, -1056 ;  /* 0xe420e42005187430 */ /* 0x000fe20000000000 */
[----:B------:R-:W-:Y:S01]  /*31c0*/  PRMT R39, R39, 0x5410, R38 ;  /* 0x0000541027277816 */ /* 0x000fe20000000026 */
[----:B------:R-:W-:-:S02]  /*31d0*/  HFMA2 R58, R31, R6, R58 ;  /* 0x000000061f3a7231 */ /* 0x000fc4000000003a */
[-C--:B------:R-:W-:Y:S02]  /*31e0*/  HFMA2 R9, R26, R7.reuse, R9 ;  /* 0x000000071a097231 */ /* 0x080fe40000000009 */
[----:B------:R-:W-:Y:S02]  /*31f0*/  HADD2 R16, R8, -1056, -1056 ;  /* 0xe420e42008107430 */ /* 0x000fe40000000000 */
[----:B------:R-:W-:Y:S02]  /*3200*/  IMAD.MOV.U32 R45, RZ, RZ, R32 ;  /* 0x000000ffff2d7224 */ /* 0x000fe400078e0020 */
        /* <DEDUP_REMOVED lines=14> */
[----:B------:R-:W-:-:S03]  /*32f0*/  IMAD.MOV.U32 R45, RZ, RZ, R32 ;  /* 0x000000ffff2d7224 */ /* 0x000fc600078e0020 */
        /* <DEDUP_REMOVED lines=41> */
.L_x_2769:
[----:B------:R-:W-:-:S04]  /*3590*/  VIMNMX R2, PT, PT, R0, UR12, PT ;  /* 0x0000000c00027c48 */ /* 0x000fc8000bfe0100 */
[----:B------:R-:W-:-:S13]  /*35a0*/  ISETP.GT.AND P0, PT, R2, R45, PT ;  /* 0x0000002d0200720c */ /* 0x000fda0003f04270 */
[----:B------:R-:W-:Y:S05]  /*35b0*/  @!P0 BRA `(.L_x_2771) ;  /* 0x0000001800ac8947 */ /* 0x000fea0003800000 */
[----:B------:R-:W-:Y:S01]  /*35c0*/  VIMNMX.U32 R16, PT, PT, R0, UR12, PT ;  /* 0x0000000c00107c48 */ /* 0x000fe2000bfe0000 */
[----:B------:R-:W0:Y:S01]  /*35d0*/  LDCU.64 UR10, c[0x0][0x3a8] ;  /* 0x00007500ff0a77ac */ /* 0x000e220008000a00 */
[----:B------:R-:W-:-:S12]  /*35e0*/  UIADD3 UR4, UPT, UPT, UR4, 0x40, URZ ;  /* 0x0000004004047890 */ /* 0x000fd8000fffe0ff */
.L_x_2773:
[----:B0-----:R-:W-:Y:S01]  /*35f0*/  IMAD.U32 R42, RZ, RZ, UR11 ;  /* 0x0000000bff2a7e24 */ /* 0x001fe2000f8e00ff */
[----:B-----5:R0:W5:Y:S03]  /*3600*/  LDG.E.128.CONSTANT R24, desc[UR8][R28.64] ;  /* 0x000000081c187981 */ /* 0x020166000c1e9d00 */
[----:B------:R-:W-:-:S04]  /*3610*/  IMAD.WIDE R12, R42, 0x4, R28 ;  /* 0x000000042a0c7825 */ /* 0x000fc800078e021c */
[C---:B------:R-:W-:Y:S02]  /*3620*/  IMAD.WIDE R8, R42.reuse, 0x4, R12 ;  /* 0x000000042a087825 */ /* 0x040fe400078e020c */
[----:B------:R-:W5:Y:S02]  /*3630*/  LDG.E.128.CONSTANT R12, desc[UR8][R12.64] ;  /* 0x000000080c0c7981 */ /* 0x000f64000c1e9d00 */
[----:B------:R-:W-:Y:S02]  /*3640*/  IMAD.WIDE R2, R42, 0x4, R8 ;  /* 0x000000042a027825 */ /* 0x000fe400078e0208 */
[----:B------:R-:W5:Y:S04]  /*3650*/  LDG.E.128.CONSTANT R8, desc[UR8][R8.64] ;  /* 0x0000000808087981 */ /* 0x000f68000c1e9d00 */
[----:B------:R0:W5:Y:S01]  /*3660*/  LDG.E.128.CONSTANT R4, desc[UR8][R2.64] ;  /* 0x0000000802047981 */ /* 0x000162000c1e9d00 */
[----:B------:R-:W-:-:S06]  /*3670*/  UIMAD UR5, UR7, -0x2, UR10 ;  /* 0xfffffffe070578a4 */ /* 0x000fcc000f8e020a */
[----:B------:R-:W-:-:S05]  /*3680*/  IMAD.U32 R43, RZ, RZ, UR5 ;  /* 0x00000005ff2b7e24 */ /* 0x000fca000f8e00ff */
[----:B------:R-:W-:Y:S01]  /*3690*/  ISETP.GE.AND P1, PT, R43, 0x1, PT ;  /* 0x000000012b00780c */ /* 0x000fe20003f26270 */
[----:B------:R-:W-:Y:S02]  /*36a0*/  VIADD R45, R45, 0x20 ;  /* 0x000000202d2d7836 */ /* 0x000fe40000000000 */
[----:B------:R-:W-:-:S03]  /*36b0*/  IMAD.WIDE R90, R42, 0x4, R2 ;  /* 0x000000042a5a7825 */ /* 0x000fc600078e0202 */
[----:B------:R-:W-:-:S07]  /*36c0*/  ISETP.GE.AND P0, PT, R45, R16, PT ;  /* 0x000000102d00720c */ /* 0x000fce0003f06270 */
[----:B0-----:R-:W-:Y:S06]  /*36d0*/  @!P1 BRA `(.L_x_2772) ;  /* 0x0000001800589947 */ /* 0x001fec0003800000 */
[----:B------:R-:W2:Y:S01]  /*36e0*/  LDG.E.128.CONSTANT R20, desc[UR8][R90.64] ;  /* 0x000000085a147981 */ /* 0x000ea2000c1e9d00 */
[--C-:B-----5:R-:W-:Y:S01]  /*36f0*/  SHF.R.U32.HI R28, RZ, 0xf, R24.reuse ;  /* 0x0000000fff1c7819 */ /* 0x120fe20000011618 */
[----:B------:R-:W-:Y:S01]  /*3700*/  IMAD.MOV.U32 R0, RZ, RZ, 0x2800 ;  /* 0x00002800ff007424 */ /* 0x000fe200078e00ff */
        /* <DEDUP_REMOVED lines=32> */
[----:B------:R-:W-:Y:S02]  /*3910*/  SHF.R.U32.HI R15, RZ, 0xd, R8 ;  /* 0x0000000dff0f7819 */ /* 0x000fe40000011608 */
[C---:B------:R-:W-:Y:S02]  /*3920*/  LOP3.LUT R53, R8.reuse, 0x1f001f, RZ, 0xc0, !PT ;  /* 0x001f001f08357812 */ /* 0x040fe400078ec0ff */
[----:B------:R-:W-:-:S02]  /*3930*/  LOP3.LUT R71, R8, 0x3e003e0, RZ, 0xc0, !PT ;  /* 0x03e003e008477812 */ /* 0x000fc400078ec0ff */
[----:B------:R-:W-:Y:S02]  /*3940*/  SHF.R.U32.HI R59, RZ, 0xa, R8 ;  /* 0x0000000aff3b7819 */ /* 0x000fe40000011608 */
[----:B------:R-:W-:Y:S02]  /*3950*/  SHF.R.U32.HI R8, RZ, 0xd, R9 ;  /* 0x0000000dff087819 */ /* 0x000fe40000011609 */
[----:B------:R-:W-:Y:S02]  /*3960*/  LOP3.LUT R31, R31, 0x10001, RZ, 0xc0, !PT ;  /* 0x000100011f1f7812 */ /* 0x000fe400078ec0ff */
        /* <DEDUP_REMOVED lines=8> */
[----:B------:R-:W-:-:S02]  /*39f0*/  LOP3.LUT R31, R31, 0x20002, R14, 0xf8, !PT ;  /* 0x000200021f1f7812 */ /* 0x000fc400078ef80e */
[----:B------:R-:W-:Y:S02]  /*3a00*/  LOP3.LUT R29, R29, 0x40004, R8, 0xf8, !PT ;  /* 0x000400041d1d7812 */ /* 0x000fe400078ef808 */
        /* <DEDUP_REMOVED lines=15> */
[----:B------:R-:W-:Y:S02]  /*3b00*/  LOP3.LUT R10, R31, 0x40004, R10, 0xf8, !PT ;  /* 0x000400041f0a7812 */ /* 0x000fe400078ef80a */
[----:B------:R-:W-:-:S02]  /*3b10*/  LOP3.LUT R80, R29, 0x80008, R80, 0xf8, !PT ;  /* 0x000800081d507812 */ /* 0x000fc400078ef850 */
[----:B------:R-:W0:Y:S01]  /*3b20*/  LDS.128 R28, [UR4+-0x40] ;  /* 0xffffc004ff1c7984 */ /* 0x000e220008000c00 */
[----:B------:R-:W-:Y:S02]  /*3b30*/  LOP3.LUT R62, R7, 0x20002, R62, 0xf8, !PT ;  /* 0x00020002073e7812 */ /* 0x000fe400078ef83e */
[----:B------:R-:W-:Y:S02]  /*3b40*/  LOP3.LUT R34, R5, 0x20002, R34, 0xf8, !PT ;  /* 0x0002000205227812 */ /* 0x000fe400078ef822 */
[----:B------:R-:W-:Y:S02]  /*3b50*/  SHF.R.U32.HI R82, RZ, 0xc, R6 ;  /* 0x0000000cff527819 */ /* 0x000fe40000011606 */
[----:B------:R-:W-:Y:S02]  /*3b60*/  LOP3.LUT R9, R62, 0x40004, R9, 0xf8, !PT ;  /* 0x000400043e097812 */ /* 0x000fe400078ef809 */
[C---:B------:R-:W-:Y:S02]  /*3b70*/  LOP3.LUT R56, R11.reuse, 0x1f001f, RZ, 0xc0, !PT ;  /* 0x001f001f0b387812 */ /* 0x040fe400078ec0ff */
[----:B------:R-:W-:-:S02]  /*3b80*/  LOP3.LUT R79, R11, 0x3e003e0, RZ, 0xc0, !PT ;  /* 0x03e003e00b4f7812 */ /* 0x000fc400078ec0ff */
[----:B------:R-:W-:Y:S02]  /*3b90*/  SHF.R.U32.HI R65, RZ, 0xa, R11 ;  /* 0x0000000aff417819 */ /* 0x000fe4000001160b */
        /* <DEDUP_REMOVED lines=8> */
[----:B------:R-:W-:Y:S01]  /*3c20*/  LOP3.LUT R73, R73, 0x64006400, RZ, 0xfc, !PT ;  /* 0x6400640049497812 */ /* 0x000fe200078efcff */
[-C--:B------:R-:W-:Y:S01]  /*3c30*/  HFMA2 R11, R69, R0.reuse.H0_H0, -48, -48 ;  /* 0xd200d200450b7431 */ /* 0x080fe20000040000 */
[C---:B------:R-:W-:Y:S01]  /*3c40*/  LOP3.LUT R87, R6.reuse, 0x3e003e0, RZ, 0xc0, !PT ;  /* 0x03e003e006577812 */ /* 0x040fe200078ec0ff */
[----:B------:R-:W-:Y:S01]  /*3c50*/  HFMA2 R14, R71, R0.H0_H0, -48, -48 ;  /* 0xd200d200470e7431 */ /* 0x000fe20000040000 */
[----:B------:R-:W-:Y:S02]  /*3c60*/  LOP3.LUT R68, R6, 0x1f001f, RZ, 0xc0, !PT ;  /* 0x001f001f06447812 */ /* 0x000fe400078ec0ff */
[----:B------:R-:W-:Y:S02]  /*3c70*/  SHF.R.U32.HI R75, RZ, 0xa, R6 ;  /* 0x0000000aff4b7819 */ /* 0x000fe40000011606 */
        /* <DEDUP_REMOVED lines=57> */
[----:B------:R-:W-:Y:S02]  /*4010*/  ISETP.NE.AND P1, PT, R43, 0x1, PT ;  /* 0x000000012b00780c */ /* 0x000fe40003f25270 */
[----:B------:R-:W-:Y:S02]  /*4020*/  PRMT R41, R41, 0x5410, R40 ;  /* 0x0000541029297816 */ /* 0x000fe40000000028 */
[----:B------:R-:W-:Y:S02]  /*4030*/  PRMT R39, R39, 0x5410, R38 ;  /* 0x0000541027277816 */ /* 0x000fe40000000026 */
        /* <DEDUP_REMOVED lines=14> */
[----:B------:R-:W1:Y:S01]  /*4120*/  LDS.128 R24, [UR4+-0x30] ;  /* 0xffffd004ff187984 */ /* 0x000e620008000c00 */
[----:B------:R-:W-:Y:S02]  /*4130*/  HADD2 R71, R71, -1040, -1040 ;  /* 0xe410e41047477430 */ /* 0x000fe40000000000 */
[----:B------:R-:W-:Y:S02]  /*4140*/  HADD2 R73, R67, -1040, -1040 ;  /* 0xe410e41043497430 */ /* 0x000fe40000000000 */
[----:B------:R-:W-:Y:S02]  /*4150*/  HADD2 R69, R69, -1040, -1040 ;  /* 0xe410e41045457430 */ /* 0x000fe40000000000 */
        /* <DEDUP_REMOVED lines=9> */
[----:B------:R-:W-:Y:S01]  /*41f0*/  LOP3.LUT R79, R44, 0x1f001f, RZ, 0xc0, !PT ;  /* 0x001f001f2c4f7812 */ /* 0x000fe200078ec0ff */
[----:B------:R-:W-:Y:S01]  /*4200*/  HFMA2 R28, R35, R30, R28 ;  /* 0x0000001e231c7231 */ /* 0x000fe2000000001c */
[----:B------:R-:W-:-:S02]  /*4210*/  LOP3.LUT R81, R46, 0x1f001f, RZ, 0xc0, !PT ;  /* 0x001f001f2e517812 */ /* 0x000fc400078ec0ff */
[----:B------:R-:W-:Y:S01]  /*4220*/  LOP3.LUT R44, R47, 0x64006400, RZ, 0xfc, !PT ;  /* 0x640064002f2c7812 */ /* 0x000fe200078efcff */
[----:B------:R-:W-:Y:S01]  /*4230*/  HFMA2 R28, R48, R31, R28 ;  /* 0x0000001f301c7231 */ /* 0x000fe2000000001c */
[----:B------:R-:W-:Y:S02]  /*4240*/  LOP3.LUT R47, R79, 0x64006400, RZ, 0xfc, !PT ;  /* 0x640064004f2f7812 */ /* 0x000fe400078efcff */
[----:B------:R-:W-:Y:S02]  /*4250*/  LOP3.LUT R81, R81, 0x64006400, RZ, 0xfc, !PT ;  /* 0x6400640051517812 */ /* 0x000fe400078efcff */
[----:B------:R-:W-:Y:S01]  /*4260*/  LOP3.LUT R46, R57, 0x64006400, RZ, 0xfc, !PT ;  /* 0x64006400392e7812 */ /* 0x000fe200078efcff */
[----:B------:R-:W-:Y:S01]  /*4270*/  HADD2 R57, R33, -1040, -1040 ;  /* 0xe410e41021397430 */ /* 0x000fe20000000000 */
[----:B------:R-:W-:Y:S01]  /*4280*/  LOP3.LUT R79, R58, 0x64006400, RZ, 0xfc, !PT ;  /* 0x640064003a4f7812 */ /* 0x000fe200078efcff */
[----:B------:R-:W-:Y:S02]  /*4290*/  HADD2 R33, R47, -1040, -1040 ;  /* 0xe410e4102f217430 */ /* 0x000fe40000000000 */
[----:B------:R-:W-:-:S02]  /*42a0*/  HADD2 R47, R81, -1040, -1040 ;  /* 0xe410e410512f7430 */ /* 0x000fc40000000000 */
[-C--:B------:R-:W-:Y:S02]  /*42b0*/  HFMA2 R78, R57, R30.reuse, R78 ;  /* 0x0000001e394e7231 */ /* 0x080fe4000000004e */
[----:B------:R-:W-:Y:S02]  /*42c0*/  HADD2 R58, R44, -1040, -1040 ;  /* 0xe410e4102c3a7430 */ /* 0x000fe40000000000 */
[-C--:B------:R-:W-:Y:S02]  /*42d0*/  HFMA2 R77, R33, R30.reuse, R77 ;  /* 0x0000001e214d7231 */ /* 0x080fe4000000004d */
[----:B------:R-:W-:Y:S01]  /*42e0*/  HFMA2 R30, R47, R30, R29 ;  /* 0x0000001e2f1e7231 */ /* 0x000fe2000000001d */
[----:B------:R-:W-:Y:S01]  /*42f0*/  LOP3.LUT R81, R49, 0x1f001f, RZ, 0xc0, !PT ;  /* 0x001f001f31517812 */ /* 0x000fe200078ec0ff */
[----:B------:R-:W-:Y:S02]  /*4300*/  HADD2 R46, R46, -1040, -1040 ;  /* 0xe410e4102e2e7430 */ /* 0x000fe40000000000 */
[----:B------:R-:W-:-:S02]  /*4310*/  HFMA2 R78, R58, R31, R78 ;  /* 0x0000001f3a4e7231 */ /* 0x000fc4000000004e */
[----:B------:R-:W-:Y:S01]  /*4320*/  HADD2 R44, R79, -1040, -1040 ;  /* 0xe410e4104f2c7430 */ /* 0x000fe20000000000 */
[----:B------:R-:W-:Y:S01]  /*4330*/  LOP3.LUT R49, R53, 0x64006400, RZ, 0xfc, !PT ;  /* 0x6400640035317812 */ /* 0x000fe200078efcff */
[-C--:B------:R-:W-:Y:S02]  /*4340*/  HFMA2 R29, R46, R31.reuse, R77 ;  /* 0x0000001f2e1d7231 */ /* 0x080fe4000000004d */
[-C--:B-1----:R-:W-:Y:S02]  /*4350*/  HFMA2 R77, R15, R24.reuse, R28 ;  /* 0x000000180f4d7231 */ /* 0x082fe4000000001c */
        /* <DEDUP_REMOVED lines=8> */
[----:B------:R-:W0:Y:S01]  /*43e0*/  LDS.128 R28, [UR4+-0x20] ;  /* 0xffffe004ff1c7984 */ /* 0x000e220008000c00 */
[----:B------:R-:W-:Y:S01]  /*43f0*/  LOP3.LUT R81, R56, 0x64006400, RZ, 0xfc, !PT ;  /* 0x6400640038517812 */ /* 0x000fe200078efcff */
[----:B------:R-:W-:-:S02]  /*4400*/  HADD2 R56, R50, -1040, -1040 ;  /* 0xe410e41032387430 */ /* 0x000fc40000000000 */
[-C--:B------:R-:W-:Y:S02]  /*4410*/  HFMA2 R78, R52, R25.reuse, R78 ;  /* 0x00000019344e7231 */ /* 0x080fe4000000004e */
[----:B------:R-:W-:Y:S02]  /*4420*/  HADD2 R54, R54, -1040, -1040 ;  /* 0xe410e41036367430 */ /* 0x000fe40000000000 */
[----:B------:R-:W-:Y:S02]  /*4430*/  HADD2 R50, R87, -1040, -1040 ;  /* 0xe410e41057327430 */ /* 0x000fe40000000000 */
[-C--:B------:R-:W-:Y:S02]  /*4440*/  HFMA2 R79, R56, R25.reuse, R79 ;  /* 0x00000019384f7231 */ /* 0x080fe4000000004f */
[----:B------:R-:W-:Y:S01]  /*4450*/  HFMA2 R77, R54, R25, R77 ;  /* 0x00000019364d7231 */ /* 0x000fe2000000004d */
[----:B------:R-:W-:Y:S01]  /*4460*/  SHF.R.U32.HI R87, RZ, 0xb, R21 ;  /* 0x0000000bff577819 */ /* 0x000fe20000011615 */
[----:B------:R-:W-:-:S02]  /*4470*/  HADD2 R53, R53, -1040, -1040 ;  /* 0xe410e41035357430 */ /* 0x000fc40000000000 */
[----:B------:R-:W-:Y:S02]  /*4480*/  HFMA2 R85, R50, R25, R24 ;  /* 0x0000001932557231 */ /* 0x000fe40000000018 */
[-C--:B------:R-:W-:Y:S02]  /*4490*/  HFMA2 R24, R51, R26.reuse, R78 ;  /* 0x0000001a33187231 */ /* 0x080fe4000000004e */
[----:B------:R-:W-:Y:S02]  /*44a0*/  HADD2 R49, R81, -1040, -1040 ;  /* 0xe410e41051317430 */ /* 0x000fe40000000000 */
        /* <DEDUP_REMOVED lines=11> */
[----:B------:R-:W-:Y:S01]  /*4560*/  HADD2 R65, R59, -1040, -1040 ;  /* 0xe410e4103b417430 */ /* 0x000fe20000000000 */
[----:B------:R-:W-:Y:S01]  /*4570*/  LOP3.LUT R85, R70, 0x64006400, RZ, 0xfc, !PT ;  /* 0x6400640046557812 */ /* 0x000fe200078efcff */
[----:B------:R-:W-:Y:S01]  /*4580*/  HADD2 R61, R78, -1040, -1040 ;  /* 0xe410e4104e3d7430 */ /* 0x000fe20000000000 */
[----:B------:R-:W-:Y:S01]  /*4590*/  LOP3.LUT R80, R80, 0x100010, R87, 0xf8, !PT ;  /* 0x0010001050507812 */ /* 0x000fe200078ef857 */
        /* <DEDUP_REMOVED lines=8> */
[----:B------:R-:W-:Y:S02]  /*4620*/  HFMA2 R28, R59, R28, R26 ;  /* 0x0000001c3b1c7231 */ /* 0x000fe4000000001a */
[-C--:B------:R-:W-:Y:S01]  /*4630*/  HFMA2 R79, R70, R29.reuse, R79 ;  /* 0x0000001d464f7231 */ /* 0x080fe2000000004f */
[----:B------:R-:W0:Y:S01]  /*4640*/  LDS.128 R24, [UR4+-0x10] ;  /* 0xfffff004ff187984 */ /* 0x000e220008000c00 */
[-C--:B------:R-:W-:Y:S02]  /*4650*/  HFMA2 R78, R68, R29.reuse, R78 ;  /* 0x0000001d444e7231 */ /* 0x080fe4000000004e */
[-C--:B------:R-:W-:Y:S02]  /*4660*/  HFMA2 R77, R66, R29.reuse, R77 ;  /* 0x0000001d424d7231 */ /* 0x080fe4000000004d */
[----:B------:R-:W-:Y:S01]  /*4670*/  HFMA2 R28, R64, R29, R28 ;  /* 0x0000001d401c7231 */ /* 0x000fe2000000001c */
[----:B------:R-:W-:Y:S01]  /*4680*/  LOP3.LUT R29, R76, 0x64006400, RZ, 0xfc, !PT ;  /* 0x640064004c1d7812 */ /* 0x000fe200078efcff */
[----:B------:R-:W-:-:S02]  /*4690*/  HADD2 R76, R74, -1040, -1040 ;  /* 0xe410e4104a4c7430 */ /* 0x000fc40000000000 */
[-C--:B------:R-:W-:Y:S02]  /*46a0*/  HFMA2 R77, R5, R30.reuse, R77 ;  /* 0x0000001e054d7231 */ /* 0x080fe4000000004d */
[-C--:B------:R-:W-:Y:S02]  /*46b0*/  HFMA2 R81, R7, R30.reuse, R78 ;  /* 0x0000001e07517231 */ /* 0x080fe4000000004e */
[----:B------:R-:W-:Y:S02]  /*46c0*/  HFMA2 R79, R9, R30, R79 ;  /* 0x0000001e094f7231 */ /* 0x000fe4000000004f */
[----:B------:R-:W-:Y:S01]  /*46d0*/  HADD2 R74, R75, -1040, -1040 ;  /* 0xe410e4104b4a7430 */ /* 0x000fe20000000000 */
[----:B------:R-:W-:Y:S01]  /*46e0*/  LOP3.LUT R75, R20, 0x1f001f, RZ, 0xc0, !PT ;  /* 0x001f001f144b7812 */ /* 0x000fe200078ec0ff */
[----:B------:R-:W-:Y:S02]  /*46f0*/  HADD2 R78, R72, -1040, -1040 ;  /* 0xe410e410484e7430 */ /* 0x000fe40000000000 */
[----:B------:R-:W-:-:S02]  /*4700*/  HADD2 R72, R29, -1040, -1040 ;  /* 0xe410e4101d487430 */ /* 0x000fc40000000000 */
[-C--:B------:R-:W-:Y:S02]  /*4710*/  HFMA2 R29, R74, R31.reuse, R77 ;  /* 0x0000001f4a1d7231 */ /* 0x080fe4000000004d */
[----:B------:R-:W-:Y:S02]  /*4720*/  HFMA2 R85, R3, R30, R28 ;  /* 0x0000001e03557231 */ /* 0x000fe4000000001c */
[-C--:B------:R-:W-:Y:S01]  /*4730*/  HFMA2 R30, R78, R31.reuse, R79 ;  /* 0x0000001f4e1e7231 */ /* 0x080fe2000000004f */
[----:B------:R-:W-:Y:S01]  /*4740*/  LOP3.LUT R77, R21, 0x1f001f, RZ, 0xc0, !PT ;  /* 0x001f001f154d7812 */ /* 0x000fe200078ec0ff */
        /* <DEDUP_REMOVED lines=8> */
[----:B------:R-:W-:Y:S01]  /*47d0*/  LOP3.LUT R86, R81, 0x64006400, RZ, 0xfc, !PT ;  /* 0x6400640051567812 */ /* 0x000fe200078efcff */
[----:B------:R-:W-:Y:S01]  /*47e0*/  HADD2 R81, R75, -1040, -1040 ;  /* 0xe410e4104b517430 */ /* 0x000fe20000000000 */
[----:B------:R-:W-:Y:S01]  /*47f0*/  SHF.R.U32.HI R21, RZ, 0xa, R21 ;  /* 0x0000000aff157819 */ /* 0x000fe20000011615 */
[----:B------:R-:W-:Y:S01]  /*4800*/  HADD2 R77, R85, -1040, -1040 ;  /* 0xe410e410554d7430 */ /* 0x000fe20000000000 */
[--C-:B------:R-:W-:Y:S01]  /*4810*/  SHF.R.U32.HI R85, RZ, 0xb, R20.reuse ;  /* 0x0000000bff557819 */ /* 0x100fe20000011614 */
[----:B------:R-:W-:Y:S01]  /*4820*/  HADD2 R75, R86, -1040, -1040 ;  /* 0xe410e410564b7430 */ /* 0x000fe20000000000 */
[----:B------:R-:W-:-:S02]  /*4830*/  SHF.R.U32.HI R20, RZ, 0xa, R20 ;  /* 0x0000000aff147819 */ /* 0x000fc40000011614 */
[----:B------:R-:W-:Y:S02]  /*4840*/  LOP3.LUT R84, R84, 0x100010, R85, 0xf8, !PT ;  /* 0x0010001054547812 */ /* 0x000fe400078ef855 */
[--C-:B------:R-:W-:Y:S01]  /*4850*/  SHF.R.U32.HI R85, RZ, 0xb, R22.reuse ;  /* 0x0000000bff557819 */ /* 0x100fe20000011616 */
[-C--:B0-----:R-:W-:Y:S02]  /*4860*/  HFMA2 R30, R81, R24.reuse, R30 ;  /* 0x00000018511e7231 */ /* 0x081fe4000000001e */
[-C--:B------:R-:W-:Y:S02]  /*4870*/  HFMA2 R28, R79, R24.reuse, R28 ;  /* 0x000000184f1c7231 */ /* 0x080fe4000000001c */
[-C--:B------:R-:W-:Y:S02]  /*4880*/  HFMA2 R29, R77, R24.reuse, R29 ;  /* 0x000000184d1d7231 */ /* 0x080fe4000000001d */
[----:B------:R-:W-:Y:S01]  /*4890*/  HFMA2 R31, R75, R24, R31 ;  /* 0x000000184b1f7231 */ /* 0x000fe2000000001f */
[--C-:B------:R-:W-:Y:S01]  /*48a0*/  SHF.R.U32.HI R24, RZ, 0xb, R23.reuse ;  /* 0x0000000bff187819 */ /* 0x100fe20000011617 */
[-C--:B------:R-:W-:Y:S01]  /*48b0*/  HFMA2 R30, R6, R25.reuse, R30 ;  /* 0x00000019061e7231 */ /* 0x080fe2000000001e */
[----:B------:R-:W-:Y:S01]  /*48c0*/  SHF.R.U32.HI R22, RZ, 0xa, R22 ;  /* 0x0000000aff167819 */ /* 0x000fe20000011616 */
[-C--:B------:R-:W-:Y:S01]  /*48d0*/  HFMA2 R28, R4, R25.reuse, R28 ;  /* 0x00000019041c7231 */ /* 0x080fe2000000001c */
[----:B------:R-:W-:Y:S01]  /*48e0*/  SHF.R.U32.HI R23, RZ, 0xa, R23 ;  /* 0x0000000aff177819 */ /* 0x000fe20000011617 */
[-C--:B------:R-:W-:Y:S01]  /*48f0*/  HFMA2 R29, R2, R25.reuse, R29 ;  /* 0x00000019021d7231 */ /* 0x080fe2000000001d */
[----:B------:R-:W-:Y:S01]  /*4900*/  LOP3.LUT R20, R20, 0x1f001f, RZ, 0xc0, !PT ;  /* 0x001f001f14147812 */ /* 0x000fe200078ec0ff */
[----:B------:R-:W-:Y:S01]  /*4910*/  HFMA2 R31, R0, R25, R31 ;  /* 0x00000019001f7231 */ /* 0x000fe2000000001f */
        /* <DEDUP_REMOVED lines=114> */
.L_x_2772:
[----:B------:R-:W-:Y:S01]  /*5040*/  UIADD3 UR4, UPT, UPT, UR4, 0x40, URZ ;  /* 0x0000004004047890 */ /* 0x000fe2000fffe0ff */
[----:B------:R-:W-:Y:S01]  /*5050*/  IMAD.WIDE R28, R42, 0x4, R90 ;  /* 0x000000042a1c7825 */ /* 0x000fe200078e025a */
[----:B------:R-:W-:Y:S10]  /*5060*/  @!P0 BRA `(.L_x_2773) ;  /* 0xffffffe400608947 */ /* 0x000ff4000383ffff */
.L_x_2771:
[----:B------:R-:W-:-:S13]  /*5070*/  ISETP.GT.AND P0, PT, R43, RZ, PT ;  /* 0x000000ff2b00720c */ /* 0x000fda0003f04270 */
[----:B------:R-:W-:Y:S05]  /*5080*/  @!P0 EXIT ;  /* 0x000000000000894d */ /* 0x000fea0003800000 */
[----:B------:R-:W0:Y:S01]  /*5090*/  S2R R0, SR_CTAID.X ;  /* 0x0000000000007919 */ /* 0x000e220000002500 */
[----:B------:R-:W1:Y:S01]  /*50a0*/  S2UR UR4, SR_CTAID.Y ;  /* 0x00000000000479c3 */ /* 0x000e620000002600 */
[----:B-----5:R-:W0:Y:S07]  /*50b0*/  S2R R7, SR_TID.X ;  /* 0x0000000000077919 */ /* 0x020e2e0000002100 */
[----:B------:R-:W2:Y:S01]  /*50c0*/  LDC.64 R4, c[0x0][0x3a0] ;  /* 0x0000e800ff047b82 */ /* 0x000ea20000000a00 */
[----:B-1----:R-:W-:-:S02]  /*50d0*/  IMAD R3, R42, UR4, RZ ;  /* 0x000000042a037c24 */ /* 0x002fc4000f8e02ff */
        /* <DEDUP_REMOVED lines=11> */
.L_x_2777:
[----:B------:R-:W0:Y:S02]  /*5190*/  LDS R2, [R0] ;  /* 0x0000000000027984 */ /* 0x000e240000000800 */
[----:B0-----:R-:W-:-:S05]  /*51a0*/  HADD2 R3, R2, R37 ;  /* 0x0000002502037230 */ /* 0x001fca0000000000 */
[----:B------:R-:W0:Y:S02]  /*51b0*/  ATOMS.CAST.SPIN P0, [R0], R2, R3 ;  /* 0x000000020000758d */ /* 0x000e240001800003 */
[----:B0-----:R-:W-:Y:S05]  /*51c0*/  @!P0 BRA `(.L_x_2777) ;  /* 0xfffffffc00f08947 */ /* 0x001fea000383ffff */
[----:B------:R-:W-:Y:S05]  /*51d0*/  BRA `(.L_x_2775) ;  /* 0x00000000000c7947 */ /* 0x000fea0003800000 */
.L_x_2776:
[----:B------:R-:W2:Y:S02]  /*51e0*/  LD.E R0, desc[UR8][R4.64] ;  /* 0x0000000804007980 */ /* 0x000ea4000c101900 */
[----:B--2---:R-:W-:-:S05]  /*51f0*/  IMAD.IADD R3, R37, 0x1, R0 ;  /* 0x0000000125037824 */ /* 0x004fca00078e0200 */
[----:B------:R0:W-:Y:S02]  /*5200*/  ST.E desc[UR8][R4.64], R3 ;  /* 0x0000000304007985 */ /* 0x0001e4000c101908 */
.L_x_2775:
[----:B------:R-:W-:Y:S05]  /*5210*/  BSYNC.RECONVERGENT B0 ;  /* 0x0000000000007941 */ /* 0x000fea0003800200 */
.L_x_2774:
[----:B------:R1:W-:Y:S01]  /*5220*/  ATOM.E.ADD.F16x2.RN.STRONG.GPU P0, RZ, desc[UR8][R4.64+0x4], R36 ;  /* 0x8000042404ff79a2 */ /* 0x0003e2000c10e108 */
[----:B------:R-:W-:Y:S04]  /*5230*/  BSSY.RECONVERGENT B0, `(.L_x_2778) ;  /* 0x000000e000007945 */ /* 0x000fe80003800200 */
[----:B-1----:R-:W-:Y:S05]  /*5240*/  @P0 BRA `(.L_x_2779) ;  /* 0x0000000000300947 */ /* 0x002fea0003800000 */
[----:B------:R-:W1:Y:S02]  /*5250*/  QSPC.E.S P0, RZ, [R4+0x4] ;  /* 0x0000040004ff73aa */ /* 0x000e640000000500 */
[----:B-1----:R-:W-:Y:S05]  /*5260*/  @!P0 BRA `(.L_x_2780) ;  /* 0x00000000001c8947 */ /* 0x002fea0003800000 */
[----:B------:R-:W-:-:S05]  /*5270*/  IMAD.MOV.U32 R2, RZ, RZ, R4 ;  /* 0x000000ffff027224 */ /* 0x000fca00078e0004 */
[----:B------:R-:W-:-:S07]  /*5280*/  MOV R0, R2 ;  /* 0x0000000200007202 */ /* 0x000fce0000000f00 */
.L_x_2781:
[----:B------:R-:W0:Y:S02]  /*5290*/  LDS R2, [R0+0x4] ;  /* 0x0000040000027984 */ /* 0x000e240000000800 */
[----:B0-----:R-:W-:-:S05]  /*52a0*/  HFMA2 R3, R2, 1, 1, R36 ;  /* 0x3c003c0002037831 */ /* 0x001fca0000000024 */
[----:B------:R-:W0:Y:S02]  /*52b0*/  ATOMS.CAST.SPIN P0, [R0+0x4], R2, R3 ;  /* 0x000004020000758d */ /* 0x000e240001800003 */
[----:B0-----:R-:W-:Y:S05]  /*52c0*/  @!P0 BRA `(.L_x_2781) ;  /* 0xfffffffc00f08947 */ /* 0x001fea000383ffff */
[----:B------:R-:W-:Y:S05]  /*52d0*/  BRA `(.L_x_2779) ;  /* 0x00000000000c7947 */ /* 0x000fea0003800000 */
.L_x_2780:
[----:B------:R-:W0:Y:S02]  /*52e0*/  LD.E R0, desc[UR8][R4.64+0x4] ;  /* 0x0000040804007980 */ /* 0x000e24000c101900 */
[----:B0-----:R-:W-:-:S05]  /*52f0*/  IMAD.IADD R3, R36, 0x1, R0 ;  /* 0x0000000124037824 */ /* 0x001fca00078e0200 */
[----:B------:R1:W-:Y:S02]  /*5300*/  ST.E desc[UR8][R4.64+0x4], R3 ;  /* 0x0000040304007985 */ /* 0x0003e4000c101908 */
.L_x_2779:
[----:B------:R-:W-:Y:S05]  /*5310*/  BSYNC.RECONVERGENT B0 ;  /* 0x0000000000007941 */ /* 0x000fea0003800200 */
.L_x_2778:
        /* <DEDUP_REMOVED lines=10> */
.L_x_2785:
[----:B------:R-:W0:Y:S02]  /*53c0*/  LDS R2, [R0] ;  /* 0x0000000000027984 */ /* 0x000e240000000800 */
[----:B0-----:R-:W-:-:S05]  /*53d0*/  HADD2 R3, R2, R19 ;  /* 0x0000001302037230 */ /* 0x001fca0000000000 */
[----:B------:R-:W0:Y:S02]  /*53e0*/  ATOMS.CAST.SPIN P0, [R0], R2, R3 ;  /* 0x000000020000758d */ /* 0x000e240001800003 */
[----:B0-----:R-:W-:Y:S05]  /*53f0*/  @!P0 BRA `(.L_x_2785) ;  /* 0xfffffffc00f08947 */ /* 0x001fea000383ffff */
[----:B------:R-:W-:Y:S05]  /*5400*/  BRA `(.L_x_2783) ;  /* 0x00000000000c7947 */ /* 0x000fea0003800000 */
.L_x_2784:
[----:B------:R-:W2:Y:S02]  /*5410*/  LD.E R0, desc[UR8][R4.64] ;  /* 0x0000000804007980 */ /* 0x000ea4000c101900 */
[----:B--2---:R-:W-:-:S05]  /*5420*/  IMAD.IADD R3, R19, 0x1, R0 ;  /* 0x0000000113037824 */ /* 0x004fca00078e0200 */
[----:B------:R0:W-:Y:S02]  /*5430*/  ST.E desc[UR8][R4.64], R3 ;  /* 0x0000000304007985 */ /* 0x0001e4000c101908 */
.L_x_2783:
[----:B------:R-:W-:Y:S05]  /*5440*/  BSYNC.RECONVERGENT B0 ;  /* 0x0000000000007941 */ /* 0x000fea0003800200 */
.L_x_2782:
[----:B------:R1:W-:Y:S02]  /*5450*/  ATOM.E.ADD.F16x2.RN.STRONG.GPU P0, RZ, desc[UR8][R4.64+0x4], R18 ;  /* 0x8000041204ff79a2 */ /* 0x0003e4000c10e108 */
[----:B-1----:R-:W-:Y:S05]  /*5460*/  @P0 EXIT ;  /* 0x000000000000094d */ /* 0x002fea0003800000 */
[----:B------:R-:W1:Y:S02]  /*5470*/  QSPC.E.S P0, RZ, [R4+0x4] ;  /* 0x0000040004ff73aa */ /* 0x000e640000000500 */
[----:B-1----:R-:W-:Y:S05]  /*5480*/  @!P0 BRA `(.L_x_2786) ;  /* 0x00000000001c8947 */ /* 0x002fea0003800000 */
[----:B------:R-:W-:-:S05]  /*5490*/  IMAD.MOV.U32 R2, RZ, RZ, R4 ;  /* 0x000000ffff027224 */ /* 0x000fca00078e0004 */
[----:B------:R-:W-:-:S07]  /*54a0*/  MOV R0, R2 ;  /* 0x0000000200007202 */ /* 0x000fce0000000f00 */
.L_x_2787:
[----:B------:R-:W0:Y:S02]  /*54b0*/  LDS R2, [R0+0x4] ;  /* 0x0000040000027984 */ /* 0x000e240000000800 */
[----:B0-----:R-:W-:-:S05]  /*54c0*/  HFMA2 R3, R2, 1, 1, R18 ;  /* 0x3c003c0002037831 */ /* 0x001fca0000000012 */
[----:B------:R-:W0:Y:S02]  /*54d0*/  ATOMS.CAST.SPIN P0, [R0+0x4], R2, R3 ;  /* 0x000004020000758d */ /* 0x000e240001800003 */
[----:B0-----:R-:W-:Y:S05]  /*54e0*/  @!P0 BRA `(.L_x_2787) ;  /* 0xfffffffc00f08947 */ /* 0x001fea000383ffff */
[----:B------:R-:W-:Y:S05]  /*54f0*/  EXIT ;  /* 0x000000000000794d */ /* 0x000fea0003800000 */
.L_x_2786:
[----:B------:R-:W0:Y:S02]  /*5500*/  LD.E R0, desc[UR8][R4.64+0x4] ;  /* 0x0000040804007980 */ /* 0x000e24000c101900 */
[----:B0-----:R-:W-:-:S05]  /*5510*/  IMAD.IADD R3, R18, 0x1, R0 ;  /* 0x0000000112037824 */ /* 0x001fca00078e0200 */
[----:B------:R-:W-:Y:S01]  /*5520*/  ST.E desc[UR8][R4.64+0x4], R3 ;  /* 0x0000040304007985 */ /* 0x000fe2000c101908 */
[----:B------:R-:W-:Y:S05]  /*5530*/  EXIT ;  /* 0x000000000000794d */ /* 0x000fea0003800000 */
.L_x_2788:
        /* <DEDUP_REMOVED lines=12> */
.L_x_3615:


//--------------------- .text._Z23gemm_half_q_half_kernelILi2ELi16ELb0ELb0ELi32EEvPK6__halfPKjS4_S2_PS0_iiiiPKtS7_iiiiiibS2_i --------------------------
	.section	.text._Z23gemm_half_q_half_kernelILi2ELi16ELb0ELb0ELi32EEvPK6__halfPKjS4_S2_PS0_iiiiPKtS7_iiiiiibS2_i,"ax",@progbits
	.align	128
        .global         _Z23gemm_half_q_half_kernelILi2ELi16ELb0ELb0ELi32EEvPK6__halfPKjS4_S2_PS0_iiiiPKtS7_iiiiiibS2_i
        .type           _Z23gemm_half_q_half_kernelILi2ELi16ELb0ELb0ELi32EEvPK6__halfPKjS4_S2_PS0_iiiiPKtS7_iiiiiibS2_i,@function
        .size           _Z23gemm_half_q_half_kernelILi2ELi16ELb0ELb0ELi32EEvPK6__halfPKjS4_S2_PS0_iiiiPKtS7_iiiiiibS2_i,(.L_x_3616 - _Z23gemm_half_q_half_kernelILi2ELi16ELb0ELb0ELi32EEvPK6__halfPKjS4_S2_PS0_iiiiPKtS7_iiiiiibS2_i)
        .other          _Z23gemm_half_q_half_kernelILi2ELi16ELb0ELb0ELi32EEvPK6__halfPKjS4_S2_PS0_iiiiPKtS7_iiiiiibS2_i,@"STO_CUDA_ENTRY STV_DEFAULT"
_Z23gemm_half_q_half_kernelILi2ELi16ELb0ELb0ELi32EEvPK6__halfPKjS4_S2_PS0_iiiiPKtS7_iiiiiibS2_i:
.text._Z23gemm_half_q_half_kernelILi2ELi16ELb0ELb0ELi32EEvPK6__halfPKjS4_S2_PS0_iiiiPKtS7_iiiiiibS2_i:
        /* <DEDUP_REMOVED lines=49> */
.L_x_2794:
        /* <DEDUP_REMOVED lines=32> */
.L_x_2793:
        /* <DEDUP_REMOVED lines=20> */
.L_x_2795:
[----:B------:R-:W-:-:S13]  /*0650*/  ISETP.EQ.AND P1, PT, R22, RZ, PT ;  /* 0x000000ff1600720c */ /* 0x000fda0003f22270 */
[----:B------:R-:W-:Y:S05]  /*0660*/  @!P0 BRA P1, `(.L_x_2790) ;  /* 0x00000004007c8947 */ /* 0x000fea0000800000 */
.L_x_2792:
        /* <DEDUP_REMOVED lines=12> */
.L_x_2791:
        /* <DEDUP_REMOVED lines=17> */
.L_x_2798:
[----:B------:R-:W-:Y:S01]  /*0840*/  IMAD.IADD R14, R23, 0x1, R7 ;  /* 0x00000001170e7824 */ /* 0x000fe200078e0207 */
[----:B-----5:R-:W-:-:S03]  /*0850*/  IADD3 R13, P1, PT, R20, R23, RZ ;  /* 0x00000017140d7210 */ /* 0x020fc60007f3e0ff */
[--C-:B------:R-:W-:Y:S01]  /*0860*/  IMAD.IADD R15, R14, 0x1, R7.reuse ;  /* 0x000000010e0f7824 */ /* 0x100fe200078e0207 */
[----:B------:R-:W-:Y:S02]  /*0870*/  LEA.HI.X.SX32 R16, R23, RZ, 0x1, P1 ;  /* 0x000000ff17107211 */ /* 0x000fe400008f0eff */
[----:B0-----:R-:W-:Y:S01]  /*0880*/  LEA R12, P1, R13, UR4, 0x1 ;  /* 0x000000040d0c7c11 */ /* 0x001fe2000f8208ff */
        /* <DEDUP_REMOVED lines=27> */
.L_x_2797:
        /* <DEDUP_REMOVED lines=21> */
.L_x_2799:
[----:B------:R-:W-:-:S13]  /*0b90*/  ISETP.NE.OR P0, PT, R22, RZ, P0 ;  /* 0x000000ff1600720c */ /* 0x000fda0000705670 */
[----:B------:R-:W-:Y:S05]  /*0ba0*/  @!P0 BRA `(.L_x_2790) ;  /* 0x00000000002c8947 */ /* 0x000fea0003800000 */
.L_x_2796:
        /* <DEDUP_REMOVED lines=11> */
.L_x_2790:
[----:B------:R-:W-:Y:S05]  /*0c60*/  BSYNC.RECONVERGENT B0 ;  /* 0x0000000000007941 */ /* 0x000fea0003800200 */
.L_x_2789:
        /* <DEDUP_REMOVED lines=9> */
[----:B------:R-:W-:-:S05]  /*0d00*/  VIMNMX R9, PT, PT, R9, 0x1, !PT ;  /* 0x0000000109097848 */ /* 0x000fca0007fe0100 */
[----:B-----5:R-:W-:Y:S02]  /*0d10*/  IMAD.MOV R20, RZ, RZ, -R9 ;  /* 0x000000ffff147224 */ /* 0x020fe400078e0a09 */
        /* <DEDUP_REMOVED lines=11> */
.L_x_2803:
        /* <DEDUP_REMOVED lines=15> */
.L_x_2802:
        /* <DEDUP_REMOVED lines=12> */
.L_x_2804:
[----:B------:R-:W-:-:S13]  /*0f80*/  ISETP.NE.OR P0, PT, R20, RZ, P0 ;  /* 0x000000ff1400720c */ /* 0x000fda0000705670 */
[----:B------:R-:W-:Y:S05]  /*0f90*/  @!P0 BRA `(.L_x_2800) ;  /* 0x00000000001c8947 */ /* 0x000fea0003800000 */
.L_x_2801:
[----:B0-----:R-:W0:Y:S02]  /*0fa0*/  LDC.64 R8, c[0x0][0x3a0] ;  /* 0x0000e800ff087b82 */ /* 0x001e240000000a00 */
.L_x_2805:
[----:B0-----:R-:W-:-:S04]  /*0fb0*/  IMAD.WIDE R12, R22, 0x2, R8 ;  /* 0x00000002160c7825 */ /* 0x001fc800078e0208 */
[----:B------:R-:W-:Y:S01]  /*0fc0*/  VIADD R20, R20, 0x1 ;  /* 0x0000000114147836 */ /* 0x000fe20000000000 */
[----:B------:R1:W-:Y:S01]  /*0fd0*/  STG.E.64 desc[UR6][R12.64], RZ ;  /* 0x000000ff0c007986 */ /* 0x0003e2000c101b06 */
[----:B------:R-:W-:-:S03]  /*0fe0*/  IMAD.IADD R22, R22, 0x1, R21 ;  /* 0x0000000116167824 */ /* 0x000fc600078e0215 */
[----:B------:R-:W-:-:S13]  /*0ff0*/  ISETP.NE.AND P0, PT, R20, RZ, PT ;  /* 0x000000ff1400720c */ /* 0x000fda0003f05270 */
[----:B-1----:R-:W-:Y:S05]  /*1000*/  @P0 BRA `(.L_x_2805) ;  /* 0xfffffffc00e80947 */ /* 0x002fea000383ffff */
.L_x_2800:
        /* <DEDUP_REMOVED lines=16> */
[----:B-----5:R-:W-:Y:S01]  /*1110*/  IMAD.MOV.U32 R20, RZ, RZ, R4 ;  /* 0x000000ffff147224 */ /* 0x020fe200078e0004 */
[----:B------:R-:W-:Y:S02]  /*1120*/  LEA.HI R15, R15, R6, RZ, 0x3 ;  /* 0x000000060f0f7211 */ /* 0x000fe400078f18ff */
[----:B------:R-:W-:Y:S02]  /*1130*/  LOP3.LUT R17, R11, 0x10, RZ, 0xc0, !PT ;  /* 0x000000100b117812 */ /* 0x000fe400078ec0ff */
[----:B------:R-:W-:-:S07]  /*1140*/  SHF.R.S32.HI R18, RZ, 0x3, R15 ;  /* 0x00000003ff127819 */ /* 0x000fce000001140f */
.L_x_2807:
[----:B------:R-:W5:Y:S01]  /*1150*/  LDC.64 R10, c[0x0][0x390] ;  /* 0x0000e400ff0a7b82 */ /* 0x000f620000000a00 */
[----:B------:R-:W-:-:S04]  /*1160*/  VIADD R19, R16, UR4 ;  /* 0x0000000410137c36 */ /* 0x000fc80008000000 */
[----:B0-----:R-:W-:-:S05]  /*1170*/  IMAD R12, R19, R21, RZ ;  /* 0x00000015130c7224 */ /* 0x001fca00078e02ff */
[----:B------:R-:W-:-:S04]  /*1180*/  SHF.R.S32.HI R13, RZ, 0x1f, R12 ;  /* 0x0000001fff0d7819 */ /* 0x000fc8000001140c */
[----:B------:R-:W-:-:S04]  /*1190*/  LEA.HI R13, R13, R12, RZ, 0x3 ;  /* 0x0000000c0d0d7211 */ /* 0x000fc800078f18ff */
[----:B------:R-:W-:-:S05]  /*11a0*/  LEA.HI.SX32 R13, R13, R18, 0x1d ;  /* 0x000000120d0d7211 */ /* 0x000fca00078feaff */
[----:B-----5:R-:W-:Y:S02]  /*11b0*/  IMAD.WIDE R10, R13, 0x4, R10 ;  /* 0x000000040d0a7825 */ /* 0x020fe400078e020a */
[----:B------:R-:W0:Y:S04]  /*11c0*/  LDC.64 R12, c[0x0][0x398] ;  /* 0x0000e600ff0c7b82 */ /* 0x000e280000000a00 */
[----:B------:R-:W5:Y:S01]  /*11d0*/  LDG.E.CONSTANT R10, desc[UR6][R10.64] ;  /* 0x000000060a0a7981 */ /* 0x000f62000c1e9900 */
[----:B------:R-:W-:-:S04]  /*11e0*/  IMAD.SHL.U32 R15, R20, 0x2, RZ ;  /* 0x00000002140f7824 */ /* 0x000fc800078e00ff */
[----:B------:R-:W-:-:S05]  /*11f0*/  IMAD.WIDE.U32 R14, R15, 0x2, R8 ;  /* 0x000000020f0e7825 */ /* 0x000fca00078e0008 */
[----:B------:R-:W2:Y:S01]  /*1200*/  LDG.E.U16.CONSTANT R27, desc[UR6][R14.64+0x2] ;  /* 0x000002060e1b7981 */ /* 0x000ea2000c1e9500 */
[----:B0-----:R-:W-:-:S06]  /*1210*/  IMAD.WIDE.U32 R12, R19, 0x2, R12 ;  /* 0x00000002130c7825 */ /* 0x001fcc00078e000c */
[----:B------:R0:W3:Y:S01]  /*1220*/  LDG.E.U16.CONSTANT R12, desc[UR6][R12.64] ;  /* 0x000000060c0c7981 */ /* 0x0000e2000c1e9500 */
[----:B------:R-:W-:Y:S01]  /*1230*/  UIADD3 UR4, UPT, UPT, UR4, 0x1, URZ ;  /* 0x0000000104047890 */ /* 0x000fe2000fffe0ff */
[----:B-----5:R-:W-:-:S04]  /*1240*/  SHF.R.U32.HI R19, RZ, R17, R10 ;  /* 0x00000011ff137219 */ /* 0x020fc8000001160a */
        /* <DEDUP_REMOVED lines=8> */
[----:B--2---:R-:W-:Y:S01]  /*12d0*/  IMAD.IADD R20, R27, 0x1, R20 ;  /* 0x000000011b147824 */ /* 0x004fe200078e0214 */
[----:B------:R-:W-:-:S02]  /*12e0*/  LOP3.LUT R19, R19, 0xf, RZ, 0xc0, !PT ;  /* 0x0000000f13137812 */ /* 0x000fc400078ec0ff */
[----:B------:R-:W-:Y:S01]  /*12f0*/  IADD3 R25, PT, PT, R22, 0x1, R25 ;  /* 0x0000000116197810 */ /* 0x000fe20007ffe019 */
[----:B------:R-:W-:Y:S01]  /*1300*/  IMAD R22, R23, R23, R23 ;  /* 0x0000001717167224 */ /* 0x000fe200078e0217 */
[----:B------:R-:W-:Y:S01]  /*1310*/  IADD3 R11, PT, PT, R10, 0x1, R11 ;  /* 0x000000010a0b7810 */ /* 0x000fe20007ffe00b */
[----:B------:R-:W-:Y:S01]  /*1320*/  IMAD R10, R19, R19, R19 ;  /* 0x00000013130a7224 */ /* 0x000fe200078e0213 */
[----:B------:R-:W3:Y:S01]  /*1330*/  I2F.F16 R15, R25 ;  /* 0x00000019000f7306 */ /* 0x000ee20000200c00 */
[----:B------:R-:W-:Y:S02]  /*1340*/  ISETP.GE.AND P0, PT, R20, R5, PT ;  /* 0x000000051400720c */ /* 0x000fe40003f06270 */
[----:B------:R-:W-:Y:S02]  /*1350*/  IADD3 R22, PT, PT, R23, 0x1, R22 ;  /* 0x0000000117167810 */ /* 0x000fe40007ffe016 */
[----:B------:R-:W-:-:S03]  /*1360*/  IADD3 R10, PT, PT, R19, 0x1, R10 ;  /* 0x00000001130a7810 */ /* 0x000fc60007ffe00a */
[----:B0-----:R-:W0:Y:S01]  /*1370*/  I2F.F16 R13, R22 ;  /* 0x00000016000d7306 */ /* 0x001e220000200c00 */
[----:B---3--:R-:W-:-:S07]  /*1380*/  HMUL2 R15, R15.H0_H0, R12.H0_H0 ;  /* 0x2000000c0f0f7232 */ /* 0x008fce0000000800 */
[----:B------:R-:W2:Y:S01]  /*1390*/  I2F.F16 R11, R11 ;  /* 0x0000000b000b7306 */ /* 0x000ea20000200c00 */
[----:B0-----:R-:W-:-:S07]  /*13a0*/  HMUL2 R13, R13.H0_H0, R12.H0_H0 ;  /* 0x2000000c0d0d7232 */ /* 0x001fce0000000800 */
[----:B------:R-:W0:Y:S01]  /*13b0*/  I2F.F16 R19, R10 ;  /* 0x0000000a00137306 */ /* 0x000e220000200c00 */
[-C--:B--2---:R-:W-:Y:S02]  /*13c0*/  HMUL2 R14, R11.H0_H0, R12.reuse.H0_H0 ;  /* 0x2000000c0b0e7232 */ /* 0x084fe40000000800 */
[----:B0-----:R-:W-:Y:S01]  /*13d0*/  HMUL2 R12, R19.H0_H0, R12.H0_H0 ;  /* 0x2000000c130c7232 */ /* 0x001fe20000000800 */
[----:B------:R-:W-:Y:S06]  /*13e0*/  @!P0 BRA `(.L_x_2807) ;  /* 0xfffffffc00588947 */ /* 0x000fec000383ffff */
.L_x_2806:
[C---:B------:R-:W-:Y:S01]  /*13f0*/  ISETP.GT.AND P0, PT, R4.reuse, UR5, PT ;  /* 0x0000000504007c0c */ /* 0x040fe2000bf04270 */
[----:B0-----:R-:W-:Y:S01]  /*1400*/  IMAD.MOV.U32 R9, RZ, RZ, RZ ;  /* 0x000000ffff097224 */ /* 0x001fe200078e00ff */
[----:B------:R-:W-:Y:S01]  /*1410*/  SHF.R.S32.HI R5, RZ, 0x1f, R24 ;  /* 0x0000001fff057819 */ /* 0x000fe20000011418 */
[----:B------:R-:W-:Y:S01]  /*1420*/  IMAD.MOV.U32 R10, RZ, RZ, RZ ;  /* 0x000000ffff0a7224 */ /* 0x000fe200078e00ff */
[C---:B--2---:R-:W-:Y:S02]  /*1430*/  ISETP.GT.AND P1, PT, R4.reuse, UR8, PT ;  /* 0x0000000804007c0c */ /* 0x044fe4000bf24270 */
[----:B------:R-:W-:Y:S02]  /*1440*/  CS2R R16, SRZ ;  /* 0x0000000000107805 */ /* 0x000fe4000001ff00 */
        /* <DEDUP_REMOVED lines=14> */
.L_x_2808:
        /* <DEDUP_REMOVED lines=8> */
.L_x_2809:
        /* <DEDUP_REMOVED lines=8> */
.L_x_2810:
        /* <DEDUP_REMOVED lines=8> */
.L_x_2811:
        /* <DEDUP_REMOVED lines=8> */
.L_x_2812:
[----:B------:R-:W-:Y:S01]  /*1730*/  IMAD R5, R18, 0x8, R5 ;  /* 0x0000000812057824 */ /* 0x000fe200078e0205 */
[----:B------:R-:W0:Y:S01]  /*1740*/  LDCU.64 UR4, c[0x0][0x388] ;  /* 0x00007100ff0477ac */ /* 0x000e220008000a00 */
[----:B------:R-:W-:Y:S02]  /*1750*/  SHF.R.S32.HI R8, RZ, 0x1f, R6 ;  /* 0x0000001fff087819 */ /* 0x000fe40000011406 */
[----:B------:R-:W-:Y:S02]  /*1760*/  VIMNMX R7, PT, PT, R7, UR9, PT ;  /* 0x0000000907077c48 */ /* 0x000fe4000bfe0100 */
[----:B------:R-:W-:Y:S02]  /*1770*/  IADD3 R5, PT, PT, R10, R5, R9 ;  /* 0x000000050a057210 */ /* 0x000fe40007ffe009 */
[----:B------:R-:W-:Y:S02]  /*1780*/  PRMT R80, RZ, 0x5410, RZ ;  /* 0x00005410ff507816 */ /* 0x000fe400000000ff */
[----:B------:R-:W-:-:S02]  /*1790*/  IADD3 R16, PT, PT, R17, R5, R16 ;  /* 0x0000000511107210 */ /* 0x000fc40007ffe010 */
[----:B------:R-:W-:-:S03]  /*17a0*/  PRMT R78, RZ, 0x5410, RZ ;  /* 0x00005410ff4e7816 */ /* 0x000fc600000000ff */
[----:B------:R-:W-:-:S05]  /*17b0*/  IMAD R5, R16, R21, RZ ;  /* 0x0000001510057224 */ /* 0x000fca00078e02ff */
        /* <DEDUP_REMOVED lines=8> */
[----:B------:R-:W-:-:S13]  /*1840*/  ISETP.GT.AND P0, PT, R3, RZ, PT ;  /* 0x000000ff0300720c */ /* 0x000fda0003f04270 */
[----:B------:R-:W-:Y:S05]  /*1850*/  @!P0 BRA `(.L_x_2813) ;  /* 0x00000018008c8947 */ /* 0x000fea0003800000 */
[C---:B------:R-:W-:Y:S01]  /*1860*/  IMAD.WIDE R22, R21.reuse, 0x4, R30 ;  /* 0x0000000415167825 */ /* 0x040fe200078e021e */
[----:B------:R-:W2:Y:S04]  /*1870*/  LDG.E.128.CONSTANT R24, desc[UR6][R30.64] ;  /* 0x000000061e187981 */ /* 0x000ea8000c1e9d00 */
[----:B------:R-:W3:Y:S01]  /*1880*/  LDG.E.128.CONSTANT R48, desc[UR6][R22.64] ;  /* 0x0000000616307981 */ /* 0x000ee2000c1e9d00 */
        /* <DEDUP_REMOVED lines=8> */
[----:B-----5:R-:W-:Y:S01]  /*1910*/  IMAD.MOV.U32 R20, RZ, RZ, 0x2800 ;  /* 0x00002800ff147424 */ /* 0x020fe200078e00ff */
[----:B------:R-:W-:Y:S01]  /*1920*/  ISETP.NE.AND P0, PT, R3, 0x1, PT ;  /* 0x000000010300780c */ /* 0x000fe20003f05270 */
[----:B0-----:R-:W-:Y:S01]  /*1930*/  ULEA UR4, UR5, UR4, 0x18 ;  /* 0x0000000405047291 */ /* 0x001fe2000f8ec0ff */
[----:B--2---:R-:W-:Y:S02]  /*1940*/  SHF.R.U32.HI R30, RZ, 0xf, R24 ;  /* 0x0000000fff1e7819 */ /* 0x004fe40000011618 */
[----:B------:R-:W-:Y:S02]  /*1950*/  SHF.R.U32.HI R29, RZ, 0xf, R25 ;  /* 0x0000000fff1d7819 */ /* 0x000fe40000011619 */
[----:B------:R-:W-:-:S02]  /*1960*/  LOP3.LUT R47, R25, 0x1f001f, RZ, 0xc0, !PT ;  /* 0x001f001f192f7812 */ /* 0x000fc400078ec0ff */
[----:B-1----:R-:W-:Y:S02]  /*1970*/  LOP3.LUT R32, R25, 0x3e003e0, RZ, 0xc0, !PT ;  /* 0x03e003e019207812 */ /* 0x002fe400078ec0ff */
[----:B------:R-:W-:Y:S02]  /*1980*/  SHF.R.U32.HI R38, RZ, 0xa, R25 ;  /* 0x0000000aff267819 */ /* 0x000fe40000011619 */
[----:B------:R-:W-:Y:S02]  /*1990*/  SHF.R.U32.HI R25, RZ, 0xf, R26 ;  /* 0x0000000fff197819 */ /* 0x000fe4000001161a */
[----:B------:R-:W-:Y:S02]  /*19a0*/  SHF.R.U32.HI R35, RZ, 0xf, R27 ;  /* 0x0000000fff237819 */ /* 0x000fe4000001161b */
[C---:B------:R-:W-:Y:S02]  /*19b0*/  LOP3.LUT R81, R26.reuse, 0x1f001f, RZ, 0xc0, !PT ;  /* 0x001f001f1a517812 */ /* 0x040fe400078ec0ff */
[----:B------:R-:W-:-:S02]  /*19c0*/  LOP3.LUT R33, R26, 0x3e003e0, RZ, 0xc0, !PT ;  /* 0x03e003e01a217812 */ /* 0x000fc400078ec0ff */
[----:B------:R-:W-:Y:S02]  /*19d0*/  SHF.R.U32.HI R39, RZ, 0xa, R26 ;  /* 0x0000000aff277819 */ /* 0x000fe4000001161a */
[----:B---3--:R-:W-:Y:S02]  /*19e0*/  SHF.R.U32.HI R23, RZ, 0xe, R48 ;  /* 0x0000000eff177819 */ /* 0x008fe40000011630 */
[----:B------:R-:W-:Y:S02]  /*19f0*/  SHF.R.U32.HI R26, RZ, 0xe, R49 ;  /* 0x0000000eff1a7819 */ /* 0x000fe40000011631 */
[----:B------:R-:W-:Y:S02]  /*1a00*/  LOP3.LUT R30, R30, 0x10001, RZ, 0xc0, !PT ;  /* 0x000100011e1e7812 */ /* 0x000fe400078ec0ff */
[----:B------:R-:W-:Y:S02]  /*1a10*/  LOP3.LUT R29, R29, 0x10001, RZ, 0xc0, !PT ;  /* 0x000100011d1d7812 */ /* 0x000fe400078ec0ff */
        /* <DEDUP_REMOVED lines=8> */
[--C-:B----4-:R-:W-:Y:S02]  /*1aa0*/  SHF.R.U32.HI R26, RZ, 0xd, R16.reuse ;  /* 0x0000000dff1a7819 */ /* 0x110fe40000011610 */
        /* <DEDUP_REMOVED lines=17> */
[----:B------:R-:W-:Y:S02]  /*1bc0*/  LOP3.LUT R19, R61, 0x40004, R18, 0xf8, !PT ;  /* 0x000400043d137812 */ /* 0x000fe400078ef812 */
[----:B------:R-:W-:Y:S02]  /*1bd0*/  LOP3.LUT R35, R35, 0x40004, R26, 0xf8, !PT ;  /* 0x0004000423237812 */ /* 0x000fe400078ef81a */
[----:B------:R-:W-:Y:S02]  /*1be0*/  SHF.R.U32.HI R16, RZ, 0xc, R8 ;  /* 0x0000000cff107819 */ /* 0x000fe40000011608 */
[C---:B------:R-:W-:Y:S02]  /*1bf0*/  LOP3.LUT R17, R8.reuse, 0x3e003e0, RZ, 0xc0, !PT ;  /* 0x03e003e008117812 */ /* 0x040fe400078ec0ff */
[----:B------:R-:W-:-:S02]  /*1c00*/  LOP3.LUT R61, R8, 0x1f001f, RZ, 0xc0, !PT ;  /* 0x001f001f083d7812 */ /* 0x000fc400078ec0ff */
[----:B------:R-:W-:Y:S02]  /*1c10*/  SHF.R.U32.HI R64, RZ, 0xa, R8 ;  /* 0x0000000aff407819 */ /* 0x000fe40000011608 */
[C---:B------:R-:W-:Y:S02]  /*1c20*/  LOP3.LUT R26, R9.reuse, 0x3e003e0, RZ, 0xc0, !PT ;  /* 0x03e003e0091a7812 */ /* 0x040fe400078ec0ff */
[--C-:B------:R-:W-:Y:S02]  /*1c30*/  SHF.R.U32.HI R8, RZ, 0xc, R9.reuse ;  /* 0x0000000cff087819 */ /* 0x100fe40000011609 */
[----:B------:R-:W-:Y:S02]  /*1c40*/  LOP3.LUT R62, R9, 0x1f001f, RZ, 0xc0, !PT ;  /* 0x001f001f093e7812 */ /* 0x000fe400078ec0ff */
[----:B------:R-:W-:Y:S02]  /*1c50*/  SHF.R.U32.HI R66, RZ, 0xa, R9 ;  /* 0x0000000aff427819 */ /* 0x000fe40000011609 */
[----:B------:R-:W-:-:S02]  /*1c60*/  LOP3.LUT R83, R10, 0x3e003e0, RZ, 0xc0, !PT ;  /* 0x03e003e00a537812 */ /* 0x000fc400078ec0ff */
[--C-:B------:R-:W-:Y:S02]  /*1c70*/  SHF.R.U32.HI R9, RZ, 0xc, R10.reuse ;  /* 0x0000000cff097819 */ /* 0x100fe4000001160a */
[----:B------:R-:W-:Y:S02]  /*1c80*/  LOP3.LUT R63, R10, 0x1f001f, RZ, 0xc0, !PT ;  /* 0x001f001f0a3f7812 */ /* 0x000fe400078ec0ff */
[----:B------:R-:W-:Y:S02]  /*1c90*/  SHF.R.U32.HI R67, RZ, 0xa, R10 ;  /* 0x0000000aff437819 */ /* 0x000fe4000001160a */
[----:B------:R-:W-:Y:S02]  /*1ca0*/  SHF.R.U32.HI R10, RZ, 0xc, R11 ;  /* 0x0000000cff0a7819 */ /* 0x000fe4000001160b */
[----:B------:R-:W-:Y:S02]  /*1cb0*/  LOP3.LUT R44, R44, 0x80008, R9, 0xf8, !PT ;  /* 0x000800082c2c7812 */ /* 0x000fe400078ef809 */
[----:B------:R-:W-:-:S02]  /*1cc0*/  LOP3.LUT R9, R19, 0x80008, R10, 0xf8, !PT ;  /* 0x0008000813097812 */ /* 0x000fc400078ef80a */
[----:B------:R-:W-:Y:S02]  /*1cd0*/  SHF.R.U32.HI R80, RZ, 0xb, R7 ;  /* 0x0000000bff507819 */ /* 0x000fe40000011607 */
[C---:B------:R-:W-:Y:S02]  /*1ce0*/  LOP3.LUT R84, R11.reuse, 0x3e003e0, RZ, 0xc0, !PT ;  /* 0x03e003e00b547812 */ /* 0x040fe400078ec0ff */
[----:B------:R-:W-:Y:S02]  /*1cf0*/  LOP3.LUT R65, R11, 0x1f001f, RZ, 0xc0, !PT ;  /* 0x001f001f0b417812 */ /* 0x000fe400078ec0ff */
[----:B------:R-:W-:Y:S02]  /*1d00*/  SHF.R.U32.HI R68, RZ, 0xa, R11 ;  /* 0x0000000aff447819 */ /* 0x000fe4000001160b */
[----:B------:R-:W-:Y:S02]  /*1d10*/  LOP3.LUT R37, R37, 0x80008, R8, 0xf8, !PT ;  /* 0x0008000825257812 */ /* 0x000fe400078ef808 */
[----:B------:R-:W-:-:S02]  /*1d20*/  LOP3.LUT R80, R9, 0x100010, R80, 0xf8, !PT ;  /* 0x0010001009507812 */ /* 0x000fc400078ef850 */
[----:B------:R-:W0:Y:S01]  /*1d30*/  LDS.128 R8, [UR4] ;  /* 0x00000004ff087984 */ /* 0x000e220008000c00 */
[--C-:B------:R-:W-:Y:S02]  /*1d40*/  SHF.R.U32.HI R77, RZ, 0xb, R4.reuse ;  /* 0x0000000bff4d7819 */ /* 0x100fe40000011604 */
[C---:B------:R-:W-:Y:S02]  /*1d50*/  LOP3.LUT R19, R4.reuse, 0x3e003e0, RZ, 0xc0, !PT ;  /* 0x03e003e004137812 */ /* 0x040fe400078ec0ff */
[----:B------:R-:W-:Y:S02]  /*1d60*/  LOP3.LUT R69, R4, 0x1f001f, RZ, 0xc0, !PT ;  /* 0x001f001f04457812 */ /* 0x000fe400078ec0ff */
[----:B------:R-:W-:Y:S02]  /*1d70*/  SHF.R.U32.HI R70, RZ, 0xa, R4 ;  /* 0x0000000aff467819 */ /* 0x000fe40000011604 */
[----:B------:R-:W-:Y:S02]  /*1d80*/  LOP3.LUT R4, R5, 0x3e003e0, RZ, 0xc0, !PT ;  /* 0x03e003e005047812 */ /* 0x000fe400078ec0ff */
[----:B------:R-:W-:-:S02]  /*1d90*/  SHF.R.U32.HI R78, RZ, 0xb, R5 ;  /* 0x0000000bff4e7819 */ /* 0x000fc40000011605 */
[----:B------:R-:W-:Y:S02]  /*1da0*/  LOP3.LUT R71, R5, 0x1f001f, RZ, 0xc0, !PT ;  /* 0x001f001f05477812 */ /* 0x000fe400078ec0ff */
[----:B------:R-:W-:Y:S02]  /*1db0*/  SHF.R.U32.HI R72, RZ, 0xa, R5 ;  /* 0x0000000aff487819 */ /* 0x000fe40000011605 */
[C---:B------:R-:W-:Y:S02]  /*1dc0*/  LOP3.LUT R5, R6.reuse, 0x3e003e0, RZ, 0xc0, !PT ;  /* 0x03e003e006057812 */ /* 0x040fe400078ec0ff */
[--C-:B------:R-:W-:Y:S02]  /*1dd0*/  SHF.R.U32.HI R79, RZ, 0xb, R6.reuse ;  /* 0x0000000bff4f7819 */ /* 0x100fe40000011606 */
[----:B------:R-:W-:Y:S02]  /*1de0*/  LOP3.LUT R73, R6, 0x1f001f, RZ, 0xc0, !PT ;  /* 0x001f001f06497812 */ /* 0x000fe400078ec0ff */
[----:B------:R-:W-:-:S02]  /*1df0*/  SHF.R.U32.HI R74, RZ, 0xa, R6 ;  /* 0x0000000aff4a7819 */ /* 0x000fc40000011606 */
[C---:B------:R-:W-:Y:S02]  /*1e00*/  LOP3.LUT R6, R7.reuse, 0x3e003e0, RZ, 0xc0, !PT ;  /* 0x03e003e007067812 */ /* 0x040fe400078ec0ff */
[----:B------:R-:W-:Y:S02]  /*1e10*/  LOP3.LUT R75, R7, 0x1f001f, RZ, 0xc0, !PT ;  /* 0x001f001f074b7812 */ /* 0x000fe400078ec0ff */
[----:B------:R-:W-:Y:S02]  /*1e20*/  SHF.R.U32.HI R76, RZ, 0xa, R7 ;  /* 0x0000000aff4c7819 */ /* 0x000fe40000011607 */
[----:B------:R-:W-:Y:S02]  /*1e30*/  LOP3.LUT R31, R24, 0x3e003e0, RZ, 0xc0, !PT ;  /* 0x03e003e0181f7812 */ /* 0x000fe400078ec0ff */
[----:B------:R-:W-:Y:S02]  /*1e40*/  LOP3.LUT R7, R32, 0x64006400, RZ, 0xfc, !PT ;  /* 0x6400640020077812 */ /* 0x000fe400078efcff */
[----:B------:R-:W-:-:S02]  /*1e50*/  LOP3.LUT R79, R44, 0x100010, R79, 0xf8, !PT ;  /* 0x001000102c4f7812 */ /* 0x000fc400078ef84f */
[----:B------:R-:W-:Y:S01]  /*1e60*/  LOP3.LUT R31, R31, 0x64006400, RZ, 0xfc, !PT ;  /* 0x640064001f1f7812 */ /* 0x000fe200078efcff */
[-C--:B------:R-:W-:Y:S01]  /*1e70*/  HFMA2 R44, R7, R20.reuse.H0_H0, -48, -48 ;  /* 0xd200d200072c7431 */ /* 0x080fe20000040014 */
[----:B------:R-:W-:Y:S02]  /*1e80*/  LOP3.LUT R28, R51, 0x3e003e0, RZ, 0xc0, !PT ;  /* 0x03e003e0331c7812 */ /* 0x000fe400078ec0ff */
[----:B------:R-:W-:Y:S01]  /*1e90*/  LOP3.LUT R7, R30, 0x64006400, RZ, 0xfc, !PT ;  /* 0x640064001e077812 */ /* 0x000fe200078efcff */
[----:B------:R-:W-:Y:S01]  /*1ea0*/  HFMA2 R46, R31, R20.H0_H0, -48, -48 ;  /* 0xd200d2001f2e7431 */ /* 0x000fe20000040014 */
[C---:B------:R-:W-:Y:S02]  /*1eb0*/  LOP3.LUT R82, R27.reuse, 0x1f001f, RZ, 0xc0, !PT ;  /* 0x001f001f1b527812 */ /* 0x040fe400078ec0ff */
[----:B------:R-:W-:Y:S02]  /*1ec0*/  LOP3.LUT R34, R27, 0x3e003e0, RZ, 0xc0, !PT ;  /* 0x03e003e01b227812 */ /* 0x000fe400078ec0ff */
[----:B------:R-:W-:-:S02]  /*1ed0*/  SHF.R.U32.HI R40, RZ, 0xa, R27 ;  /* 0x0000000aff287819 */ /* 0x000fc4000001161b */
[----:B------:R-:W-:Y:S02]  /*1ee0*/  LOP3.LUT R27, R50, 0x3e003e0, RZ, 0xc0, !PT ;  /* 0x03e003e0321b7812 */ /* 0x000fe400078ec0ff */
[----:B------:R-:W-:Y:S01]  /*1ef0*/  LOP3.LUT R31, R28, 0x64006400, RZ, 0xfc, !PT ;  /* 0x640064001c1f7812 */ /* 0x000fe200078efcff */
[-C--:B------:R-:W-:Y:S01]  /*1f00*/  HFMA2 R28, R7, R20.reuse.H0_H0, -48, -48 ;  /* 0xd200d200071c7431 */ /* 0x080fe20000040014 */
[----:B------:R-:W-:Y:S02]  /*1f10*/  LOP3.LUT R29, R29, 0x64006400, RZ, 0xfc, !PT ;  /* 0x640064001d1d7812 */ /* 0x000fe400078efcff */
[----:B------:R-:W-:Y:S01]  /*1f20*/  LOP3.LUT R45, R24, 0x1f001f, RZ, 0xc0, !PT ;  /* 0x001f001f182d7812 */ /* 0x000fe200078ec0ff */
[-C--:B------:R-:W-:Y:S01]  /*1f30*/  HFMA2 R31, R31, R20.reuse.H0_H0, -48, -48 ;  /* 0xd200d2001f1f7431 */ /* 0x080fe20000040014 */
[----:B------:R-:W-:Y:S01]  /*1f40*/  SHF.R.U32.HI R36, RZ, 0xa, R24 ;  /* 0x0000000aff247819 */ /* 0x000fe20000011618 */
        /* <DEDUP_REMOVED lines=13> */
[----:B------:R-:W-:Y:S02]  /*2020*/  LOP3.LUT R16, R35, 0x80008, R16, 0xf8, !PT ;  /* 0x0008000823107812 */ /* 0x000fe400078ef810 */
        /* <DEDUP_REMOVED lines=9> */
[----:B------:R-:W1:Y:S01]  /*20c0*/  LDS.128 R4, [UR4+0x10] ;  /* 0x00001004ff047984 */ /* 0x000e620008000c00 */
        /* <DEDUP_REMOVED lines=27> */
[----:B------:R-:W-:Y:S02]  /*2280*/  HFMA2 R84, R17, R8, RZ.H0_H0 ;  /* 0x0000000811547231 */ /* 0x000fe400000400ff */
[-C--:B------:R-:W-:Y:S01]  /*2290*/  HFMA2 R8, R18, R9.reuse, R83 ;  /* 0x0000000912087231 */ /* 0x080fe20000000053 */
        /* <DEDUP_REMOVED lines=24> */
[-C--:B------:R-:W-:Y:S02]  /*2420*/  HFMA2 R82, R42, R11.reuse, R82 ;  /* 0x0000000b2a527231 */ /* 0x080fe40000000052 */
[----:B------:R-:W-:Y:S01]  /*2430*/  HADD2 R40, R40, -1040, -1040 ;  /* 0xe410e41028287430 */ /* 0x000fe20000000000 */
[----:B------:R-:W-:Y:S01]  /*2440*/  SHF.R.U32.HI R48, RZ, 0xa, R48 ;  /* 0x0000000aff307819 */ /* 0x000fe20000011630 */
[----:B------:R-:W-:Y:S01]  /*2450*/  HFMA2 R9, R39, R10, R9 ;  /* 0x0000000a27097231 */ /* 0x000fe20000000009 */
[----:B------:R-:W-:Y:S01]  /*2460*/  SHF.R.U32.HI R49, RZ, 0xa, R49 ;  /* 0x0000000aff317819 */ /* 0x000fe20000011631 */
[----:B------:R-:W-:Y:S01]  /*2470*/  HADD2 R38, R84, -1040, -1040 ;  /* 0xe410e41054267430 */ /* 0x000fe20000000000 */
[----:B------:R-:W-:Y:S01]  /*2480*/  SHF.R.U32.HI R51, RZ, 0xa, R51 ;  /* 0x0000000aff337819 */ /* 0x000fe20000011633 */
[----:B------:R-:W-:Y:S01]  /*2490*/  HADD2 R36, R86, -1040, -1040 ;  /* 0xe410e41056247430 */ /* 0x000fe20000000000 */
[----:B------:R-:W-:Y:S01]  /*24a0*/  SHF.R.U32.HI R50, RZ, 0xa, R50 ;  /* 0x0000000aff327819 */ /* 0x000fe20000011632 */
[----:B------:R-:W-:-:S02]  /*24b0*/  HFMA2 R81, R40, R11, R81 ;  /* 0x0000000b28517231 */ /* 0x000fc40000000051 */
[-C--:B------:R-:W-:Y:S02]  /*24c0*/  HFMA2 R8, R38, R11.reuse, R8 ;  /* 0x0000000b26087231 */ /* 0x080fe40000000008 */
[----:B------:R-:W-:Y:S02]  /*24d0*/  HFMA2 R9, R36, R11, R9 ;  /* 0x0000000b24097231 */ /* 0x000fe40000000009 */
[-C--:B-1----:R-:W-:Y:S02]  /*24e0*/  HFMA2 R83, R37, R4.reuse, R82 ;  /* 0x0000000425537231 */ /* 0x082fe40000000052 */
[-C--:B------:R-:W-:Y:S02]  /*24f0*/  HFMA2 R82, R35, R4.reuse, R81 ;  /* 0x0000000423527231 */ /* 0x080fe40000000051 */
[-C--:B------:R-:W-:Y:S01]  /*2500*/  HFMA2 R81, R33, R4.reuse, R8 ;  /* 0x0000000421517231 */ /* 0x080fe20000000008 */
[----:B------:R-:W-:Y:S01]  /*2510*/  LOP3.LUT R48, R48, 0x1f001f, RZ, 0xc0, !PT ;  /* 0x001f001f30307812 */ /* 0x000fe200078ec0ff */
[----:B------:R-:W-:Y:S01]  /*2520*/  HFMA2 R4, R31, R4, R9 ;  /* 0x000000041f047231 */ /* 0x000fe20000000009 */
[----:B------:R-:W-:Y:S01]  /*2530*/  LOP3.LUT R49, R49, 0x1f001f, RZ, 0xc0, !PT ;  /* 0x001f001f31317812 */ /* 0x000fe200078ec0ff */
[----:B------:R-:W0:Y:S01]  /*2540*/  LDS.128 R8, [UR4+0x20] ;  /* 0x00002004ff087984 */ /* 0x000e220008000c00 */
        /* <DEDUP_REMOVED lines=17> */
[----:B------:R-:W-:Y:S02]  /*2660*/  HADD2 R49, R49, -1040, -1040 ;  /* 0xe410e41031317430 */ /* 0x000fe40000000000 */
        /* <DEDUP_REMOVED lines=12> */
[----:B------:R-:W-:Y:S02]  /*2730*/  HFMA2 R81, R51, R6, R81 ;  /* 0x0000000633517231 */ /* 0x000fe40000000051 */
[-C--:B------:R-:W-:Y:S02]  /*2740*/  HFMA2 R84, R28, R7.reuse, R4 ;  /* 0x000000071c547231 */ /* 0x080fe40000000004 */
[----:B------:R-:W-:-:S02]  /*2750*/  HFMA2 R83, R34, R7, R83 ;  /* 0x0000000722537231 */ /* 0x000fc40000000053 */
[-C--:B------:R-:W-:Y:S02]  /*2760*/  HFMA2 R82, R32, R7.reuse, R82 ;  /* 0x0000000720527231 */ /* 0x080fe40000000052 */
[----:B------:R-:W-:Y:S01]  /*2770*/  HFMA2 R81, R30, R7, R81 ;  /* 0x000000071e517231 */ /* 0x000fe20000000051 */
[----:B------:R-:W-:Y:S01]  /*2780*/  LOP3.LUT R86, R58, 0x64006400, RZ, 0xfc, !PT ;  /* 0x640064003a567812 */ /* 0x000fe200078efcff */
[----:B------:R-:W1:Y:S01]  /*2790*/  LDS.128 R4, [UR4+0x30] ;  /* 0x00003004ff047984 */ /* 0x000e620008000c00 */
[----:B------:R-:W-:Y:S02]  /*27a0*/  LOP3.LUT R87, R85, 0x64006400, RZ, 0xfc, !PT ;  /* 0x6400640055577812 */ /* 0x000fe400078efcff */
[----:B------:R-:W-:Y:S02]  /*27b0*/  LOP3.LUT R88, R60, 0x64006400, RZ, 0xfc, !PT ;  /* 0x640064003c587812 */ /* 0x000fe400078efcff */
[----:B------:R-:W-:Y:S01]  /*27c0*/  LOP3.LUT R85, R61, 0x64006400, RZ, 0xfc, !PT ;  /* 0x640064003d557812 */ /* 0x000fe200078efcff */
[----:B------:R-:W-:Y:S01]  /*27d0*/  HADD2 R61, R87, -1040, -1040 ;  /* 0xe410e410573d7430 */ /* 0x000fe20000000000 */
[----:B------:R-:W-:-:S02]  /*27e0*/  LOP3.LUT R60, R62, 0x64006400, RZ, 0xfc, !PT ;  /* 0x640064003e3c7812 */ /* 0x000fc400078efcff */
[----:B------:R-:W-:Y:S01]  /*27f0*/  LOP3.LUT R58, R63, 0x64006400, RZ, 0xfc, !PT ;  /* 0x640064003f3a7812 */ /* 0x000fe200078efcff */
[----:B------:R-:W-:Y:S01]  /*2800*/  HADD2 R63, R86, -1040, -1040 ;  /* 0xe410e410563f7430 */ /* 0x000fe20000000000 */
[----:B------:R-:W-:Y:S01]  /*2810*/  LOP3.LUT R56, R65, 0x64006400, RZ, 0xfc, !PT ;  /* 0x6400640041387812 */ /* 0x000fe200078efcff */
[----:B------:R-:W-:Y:S02]  /*2820*/  HADD2 R65, R59, -1040, -1040 ;  /* 0xe410e4103b417430 */ /* 0x000fe40000000000 */
[-C--:B0-----:R-:W-:Y:S02]  /*2830*/  HFMA2 R86, R61, R8.reuse, R81 ;  /* 0x000000083d567231 */ /* 0x081fe40000000051 */
[----:B------:R-:W-:Y:S01]  /*2840*/  HADD2 R59, R88, -1040, -1040 ;  /* 0xe410e410583b7430 */ /* 0x000fe20000000000 */
        /* <DEDUP_REMOVED lines=36> */
[----:B-1----:R-:W-:Y:S02]  /*2a90*/  HFMA2 R9, R73, R4, R81 ;  /* 0x0000000449097231 */ /* 0x002fe40000000051 */
        /* <DEDUP_REMOVED lines=8> */
[----:B------:R-:W-:Y:S02]  /*2b20*/  HFMA2 R10, R67, R4, R10 ;  /* 0x00000004430a7231 */ /* 0x000fe4000000000a */
[----:B------:R-:W-:-:S02]  /*2b30*/  HFMA2 R4, R22, R5, R11 ;  /* 0x0000000516047231 */ /* 0x000fc4000000000b */
[-C--:B------:R-:W-:Y:S01]  /*2b40*/  HFMA2 R8, R24, R5.reuse, R8 ;  /* 0x0000000518087231 */ /* 0x080fe20000000008 */
[----:B------:R-:W-:Y:S01]  /*2b50*/  LOP3.LUT R75, R76, 0x1f001f, RZ, 0xc0, !PT ;  /* 0x001f001f4c4b7812 */ /* 0x000fe200078ec0ff */
[----:B------:R-:W-:Y:S01]  /*2b60*/  HFMA2 R5, R20, R5, R10 ;  /* 0x0000000514057231 */ /* 0x000fe2000000000a */
        /* <DEDUP_REMOVED lines=14> */
[----:B------:R-:W-:Y:S02]  /*2c50*/  HADD2 R76, R76, -1040, -1040 ;  /* 0xe410e4104c4c7430 */ /* 0x000fe40000000000 */
[----:B------:R-:W-:-:S02]  /*2c60*/  HFMA2 R4, R77, R6, R4 ;  /* 0x000000064d047231 */ /* 0x000fc40000000004 */
[-C--:B------:R-:W-:Y:S01]  /*2c70*/  HFMA2 R8, R79, R6.reuse, R8 ;  /* 0x000000064f087231 */ /* 0x080fe20000000008 */
[----:B------:R-:W-:Y:S01]  /*2c80*/  PRMT R83, R15, 0x5410, R13 ;  /* 0x000054100f537816 */ /* 0x000fe2000000000d */
[----:B------:R-:W-:Y:S02]  /*2c90*/  HADD2 R74, R74, -1040, -1040 ;  /* 0xe410e4104a4a7430 */ /* 0x000fe40000000000 */
[----:B------:R-:W-:Y:S02]  /*2ca0*/  HFMA2 R9, R76, R7, R9 ;  /* 0x000000074c097231 */ /* 0x000fe40000000009 */
[----:B------:R-:W-:Y:S01]  /*2cb0*/  HFMA2 R5, R75, R6, R5 ;  /* 0x000000064b057231 */ /* 0x000fe20000000005 */
[----:B------:R-:W-:Y:S01]  /*2cc0*/  PRMT R84, R14, 0x5410, R12 ;  /* 0x000054100e547816 */ /* 0x000fe2000000000c */
        /* <DEDUP_REMOVED lines=11> */
[----:B------:R-:W-:Y:S01]  /*2d80*/  HFMA2 R80, R9, R83, RZ ;  /* 0x0000005309507231 */ /* 0x000fe200000000ff */
[----:B------:R-:W-:Y:S02]  /*2d90*/  PRMT R5, RZ, 0x5410, RZ ;  /* 0x00005410ff057816 */ /* 0x000fe400000000ff */
[----:B------:R-:W-:Y:S01]  /*2da0*/  PRMT R4, RZ, 0x5410, RZ ;  /* 0x00005410ff047816 */ /* 0x000fe200000000ff */
        /* <DEDUP_REMOVED lines=78> */
.L_x_2813:
        /* <DEDUP_REMOVED lines=16> */
.L_x_2817:
[----:B------:R-:W0:Y:S02]  /*3390*/  LDS R10, [R8] ;  /* 0x00000000080a7984 */ /* 0x000e240000000800 */
[----:B0-----:R-:W-:-:S05]  /*33a0*/  HADD2 R11, R10, R80 ;  /* 0x000000500a0b7230 */ /* 0x001fca0000000000 */
[----:B------:R-:W0:Y:S02]  /*33b0*/  ATOMS.CAST.SPIN P0, [R8], R10, R11 ;  /* 0x0000000a0800758d */ /* 0x000e24000180000b */
[----:B0-----:R-:W-:Y:S05]  /*33c0*/  @!P0 BRA `(.L_x_2817) ;  /* 0xfffffffc00f08947 */ /* 0x001fea000383ffff */
[----:B------:R-:W-:Y:S05]  /*33d0*/  BRA `(.L_x_2815) ;  /* 0x00000000000c7947 */ /* 0x000fea0003800000 */
.L_x_2816:
[----:B------:R-:W2:Y:S02]  /*33e0*/  LD.E R0, desc[UR6][R6.64] ;  /* 0x0000000606007980 */ /* 0x000ea4000c101900 */
[----:B--2---:R-:W-:-:S05]  /*33f0*/  IMAD.IADD R9, R80, 0x1, R0 ;  /* 0x0000000150097824 */ /* 0x004fca00078e0200 */
[----:B------:R0:W-:Y:S02]  /*3400*/  ST.E desc[UR6][R6.64], R9 ;  /* 0x0000000906007985 */ /* 0x0001e4000c101906 */
.L_x_2815:
[----:B------:R-:W-:Y:S05]  /*3410*/  BSYNC.RECONVERGENT B0 ;  /* 0x0000000000007941 */ /* 0x000fea0003800200 */
.L_x_2814:
[----:B------:R1:W-:Y:S01]  /*3420*/  ATOM.E.ADD.F16x2.RN.STRONG.GPU P0, RZ, desc[UR6][R6.64+0x4], R78 ;  /* 0x8000044e06ff79a2 */ /* 0x0003e2000c10e106 */
[----:B------:R-:W-:Y:S04]  /*3430*/  BSSY.RECONVERGENT B0, `(.L_x_2818) ;  /* 0x000000e000007945 */ /* 0x000fe80003800200 */
[----:B-1----:R-:W-:Y:S05]  /*3440*/  @P0 BRA `(.L_x_2819) ;  /* 0x0000000000300947 */ /* 0x002fea0003800000 */
[----:B------:R-:W1:Y:S02]  /*3450*/  QSPC.E.S P0, RZ, [R6+0x4] ;  /* 0x0000040006ff73aa */ /* 0x000e640000000500 */
[----:B-1----:R-:W-:Y:S05]  /*3460*/  @!P0 BRA `(.L_x_2820) ;  /* 0x00000000001c8947 */ /* 0x002fea0003800000 */
[----:B------:R-:W-:-:S05]  /*3470*/  IMAD.MOV.U32 R8, RZ, RZ, R6 ;  /* 0x000000ffff087224 */ /* 0x000fca00078e0006 */
[----:B------:R-:W-:-:S07]  /*3480*/  MOV R8, R8 ;  /* 0x0000000800087202 */ /* 0x000fce0000000f00 */
.L_x_2821:
[----:B------:R-:W1:Y:S02]  /*3490*/  LDS R10, [R8+0x4] ;  /* 0x00000400080a7984 */ /* 0x000e640000000800 */
[----:B-1----:R-:W-:-:S05]  /*34a0*/  HFMA2 R11, R10, 1, 1, R78 ;  /* 0x3c003c000a0b7831 */ /* 0x002fca000000004e */
[----:B------:R-:W1:Y:S02]  /*34b0*/  ATOMS.CAST.SPIN P0, [R8+0x4], R10, R11 ;  /* 0x0000040a0800758d */ /* 0x000e64000180000b */
[----:B-1----:R-:W-:Y:S05]  /*34c0*/  @!P0 BRA `(.L_x_2821) ;  /* 0xfffffffc00f08947 */ /* 0x002fea000383ffff */
[----:B------:R-:W-:Y:S05]  /*34d0*/  BRA `(.L_x_2819) ;  /* 0x00000000000c7947 */ /* 0x000fea0003800000 */
.L_x_2820:
[----:B------:R-:W0:Y:S02]  /*34e0*/  LD.E R0, desc[UR6][R6.64+0x4] ;  /* 0x0000040606007980 */ /* 0x000e24000c101900 */
[----:B0-----:R-:W-:-:S05]  /*34f0*/  IMAD.IADD R9, R78, 0x1, R0 ;  /* 0x000000014e097824 */ /* 0x001fca00078e0200 */
[----:B------:R1:W-:Y:S02]  /*3500*/  ST.E desc[UR6][R6.64+0x4], R9 ;  /* 0x0000040906007985 */ /* 0x0003e4000c101906 */
.L_x_2819:
[----:B------:R-:W-:Y:S05]  /*3510*/  BSYNC.RECONVERGENT B0 ;  /* 0x0000000000007941 */ /* 0x000fea0003800200 */
.L_x_2818:
        /* <DEDUP_REMOVED lines=10> */
.L_x_2825:
[----:B------:R-:W0:Y:S02]  /*35c0*/  LDS R8, [R2] ;  /* 0x0000000002087984 */ /* 0x000e240000000800 */
[----:B0-----:R-:W-:-:S05]  /*35d0*/  HADD2 R9, R8, R5 ;  /* 0x0000000508097230 */ /* 0x001fca0000000000 */
[----:B------:R-:W0:Y:S02]  /*35e0*/  ATOMS.CAST.SPIN P0, [R2], R8, R9 ;  /* 0x000000080200758d */ /* 0x000e240001800009 */
[----:B0-----:R-:W-:Y:S05]  /*35f0*/  @!P0 BRA `(.L_x_2825) ;  /* 0xfffffffc00f08947 */ /* 0x001fea000383ffff */
[----:B------:R-:W-:Y:S05]  /*3600*/  BRA `(.L_x_2823) ;  /* 0x00000000000c7947 */ /* 0x000fea0003800000 */
.L_x_2824:
[----:B------:R-:W2:Y:S02]  /*3610*/  LD.E R0, desc[UR6][R6.64] ;  /* 0x0000000606007980 */ /* 0x000ea4000c101900 */
[----:B--2---:R-:W-:-:S05]  /*3620*/  IMAD.IADD R3, R5, 0x1, R0 ;  /* 0x0000000105037824 */ /* 0x004fca00078e0200 */
[----:B------:R0:W-:Y:S02]  /*3630*/  ST.E desc[UR6][R6.64], R3 ;  /* 0x0000000306007985 */ /* 0x0001e4000c101906 */
.L_x_2823:
[----:B------:R-:W-:Y:S05]  /*3640*/  BSYNC.RECONVERGENT B0 ;  /* 0x0000000000007941 */ /* 0x000fea0003800200 */
.L_x_2822:
[----:B------:R1:W-:Y:S02]  /*3650*/  ATOM.E.ADD.F16x2.RN.STRONG.GPU P0, RZ, desc[UR6][R6.64+0x4], R4 ;  /* 0x8000040406ff79a2 */ /* 0x0003e4000c10e106 */
[----:B-1----:R-:W-:Y:S05]  /*3660*/  @P0 EXIT ;  /* 0x000000000000094d */ /* 0x002fea0003800000 */
[----:B------:R-:W1:Y:S02]  /*3670*/  QSPC.E.S P0, RZ, [R6+0x4] ;  /* 0x0000040006ff73aa */ /* 0x000e640000000500 */
[----:B-1----:R-:W-:Y:S05]  /*3680*/  @!P0 BRA `(.L_x_2826) ;  /* 0x0000000000188947 */ /* 0x002fea0003800000 */
[----:B0-----:R-:W-:-:S07]  /*3690*/  MOV R6, R6 ;  /* 0x0000000600067202 */ /* 0x001fce0000000f00 */
.L_x_2827:
[----:B------:R-:W0:Y:S02]  /*36a0*/  LDS R2, [R6+0x4] ;  /* 0x0000040006027984 */ /* 0x000e240000000800 */
[----:B0-----:R-:W-:-:S05]  /*36b0*/  HFMA2 R3, R2, 1, 1, R4 ;  /* 0x3c003c0002037831 */ /* 0x001fca0000000004 */
[----:B------:R-:W0:Y:S02]  /*36c0*/  ATOMS.CAST.SPIN P0, [R6+0x4], R2, R3 ;  /* 0x000004020600758d */ /* 0x000e240001800003 */
[----:B0-----:R-:W-:Y:S05]  /*36d0*/  @!P0 BRA `(.L_x_2827) ;  /* 0xfffffffc00f08947 */ /* 0x001fea000383ffff */
[----:B------:R-:W-:Y:S05]  /*36e0*/  EXIT ;  /* 0x000000000000794d */ /* 0x000fea0003800000 */
.L_x_2826:
[----:B------:R-:W0:Y:S02]  /*36f0*/  LD.E R0, desc[UR6][R6.64+0x4] ;  /* 0x0000040606007980 */ /* 0x000e24000c101900 */
[----:B0-----:R-:W-:-:S05]  /*3700*/  IMAD.IADD R3, R4, 0x1, R0 ;  /* 0x0000000104037824 */ /* 0x001fca00078e0200 */
[----:B------:R-:W-:Y:S01]  /*3710*/  ST.E desc[UR6][R6.64+0x4], R3 ;  /* 0x0000040306007985 */ /* 0x000fe2000c101906 */
[----:B------:R-:W-:Y:S05]  /*3720*/  EXIT ;  /* 0x000000000000794d */ /* 0x000fea0003800000 */
.L_x_2828:
        /* <DEDUP_REMOVED lines=13> */
.L_x_3616:


//--------------------- .text._Z23gemm_half_q_half_kernelILi2ELi24ELb0ELb0ELi32EEvPK6__halfPKjS4_S2_PS0_iiiiPKtS7_iiiiiibS2_i --------------------------
	.section	.text._Z23gemm_half_q_half_kernelILi2ELi24ELb0ELb0ELi32EEvPK6__halfPKjS4_S2_PS0_iiiiPKtS7_iiiiiibS2_i,"ax",@progbits
	.align	128
        .global         _Z23gemm_half_q_half_kernelILi2ELi24ELb0ELb0ELi32EEvPK6__halfPKjS4_S2_PS0_iiiiPKtS7_iiiiiibS2_i
        .type           _Z23gemm_half_q_half_kernelILi2ELi24ELb0ELb0ELi32EEvPK6__halfPKjS4_S2_PS0_iiiiPKtS7_iiiiiibS2_i,@function
        .size           _Z23gemm_half_q_half_kernelILi2ELi24ELb0ELb0ELi32EEvPK6__halfPKjS4_S2_PS0_iiiiPKtS7_iiiiiibS2_i,(.L_x_3617 - _Z23gemm_half_q_half_kernelILi2ELi24ELb0ELb0ELi32EEvPK6__halfPKjS4_S2_PS0_iiiiPKtS7_iiiiiibS2_i)
        .other          _Z23gemm_half_q_half_kernelILi2ELi24ELb0ELb0ELi32EEvPK6__halfPKjS4_S2_PS0_iiiiPKtS7_iiiiiibS2_i,@"STO_CUDA_ENTRY STV_DEFAULT"
_Z23gemm_half_q_half_kernelILi2ELi24ELb0ELb0ELi32EEvPK6__halfPKjS4_S2_PS0_iiiiPKtS7_iiiiiibS2_i:
.text._Z23gemm_half_q_half_kernelILi2ELi24ELb0ELb0ELi32EEvPK6__halfPKjS4_S2_PS0_iiiiPKtS7_iiiiiibS2_i:
        /* <DEDUP_REMOVED lines=11> */
[----:B------:R-:W-:Y:S02]  /*00b0*/  ISETP.GE.AND P0, PT, R8, 0x1, PT ;  /* 0x000000010800780c */ /* 0x000fe40003f06270 */
        /* <DEDUP_REMOVED lines=37> */
.L_x_2834:
        /* <DEDUP_REMOVED lines=9> */
[C---:B------:R-:W-:Y:S01]  /*03a0*/  IADD3 R17, P3, PT, R6.reuse, R12, RZ ;  /* 0x0000000c06117210 */ /* 0x040fe20007f7e0ff */
        /* <DEDUP_REMOVED lines=22> */
.L_x_2833:
        /* <DEDUP_REMOVED lines=20> */
.L_x_2835:
[----:B------:R-:W-:-:S13]  /*0650*/  ISETP.EQ.AND P1, PT, R20, RZ, PT ;  /* 0x000000ff1400720c */ /* 0x000fda0003f22270 */
[----:B------:R-:W-:Y:S05]  /*0660*/  @!P0 BRA P1, `(.L_x_2830) ;  /* 0x00000004007c8947 */ /* 0x000fea0000800000 */
.L_x_2832:
        /* <DEDUP_REMOVED lines=12> */
.L_x_2831:
        /* <DEDUP_REMOVED lines=17> */
.L_x_2838:
[C---:B------:R-:W-:Y:S02]  /*0840*/  IADD3 R14, PT, PT, R21.reuse, R11, RZ ;  /* 0x0000000b150e7210 */ /* 0x040fe40007ffe0ff */
[----:B-----5:R-:W-:Y:S02]  /*0850*/  IADD3 R5, P1, PT, R6, R21, RZ ;  /* 0x0000001506057210 */ /* 0x020fe40007f3e0ff */
[----:B------:R-:W-:Y:S02]  /*0860*/  IADD3 R15, PT, PT, R14, R11, RZ ;  /* 0x0000000b0e0f7210 */ /* 0x000fe40007ffe0ff */
[----:B------:R-:W-:Y:S02]  /*0870*/  LEA.HI.X.SX32 R16, R21, RZ, 0x1, P1 ;  /* 0x000000ff15107211 */ /* 0x000fe400008f0eff */
[----:B0-----:R-:W-:Y:S02]  /*0880*/  LEA R4, P1, R5, UR6, 0x1 ;  /* 0x0000000605047c11 */ /* 0x001fe4000f8208ff */
        /* <DEDUP_REMOVED lines=27> */
.L_x_2837:
        /* <DEDUP_REMOVED lines=21> */
.L_x_2839:
[----:B------:R-:W-:-:S13]  /*0b90*/  ISETP.NE.OR P0, PT, R20, RZ, P0 ;  /* 0x000000ff1400720c */ /* 0x000fda0000705670 */
[----:B------:R-:W-:Y:S05]  /*0ba0*/  @!P0 BRA `(.L_x_2830) ;  /* 0x00000000002c8947 */ /* 0x000fea0003800000 */
.L_x_2836:
        /* <DEDUP_REMOVED lines=11> */
.L_x_2830:
[----:B------:R-:W-:Y:S05]  /*0c60*/  BSYNC.RECONVERGENT B0 ;  /* 0x0000000000007941 */ /* 0x000fea0003800200 */
.L_x_2829:
[----:B------:R-:W1:Y:S02]  /*0c70*/  LDCU UR5, c[0x0][0x3ac] ;  /* 0x00007580ff0577ac */ /* 0x000e640008000800 */
[----:B-1---5:R-:W-:-:S04]  /*0c80*/  MOV R6, UR5 ;  /* 0x0000000500067c02 */ /* 0x022fc80008000f00 */
[----:B------:R-:W-:-:S13]  /*0c90*/  ISETP.GE.AND P0, PT, R13, R6, PT ;  /* 0x000000060d00720c */ /* 0x000fda0003f06270 */
        /* <DEDUP_REMOVED lines=20> */
.L_x_2843:
        /* <DEDUP_REMOVED lines=15> */
.L_x_2842:
        /* <DEDUP_REMOVED lines=12> */
.L_x_2844:
[----:B------:R-:W-:-:S13]  /*0f90*/  ISETP.NE.OR P0, PT, R12, RZ, P0 ;  /* 0x000000ff0c00720c */ /* 0x000fda0000705670 */
[----:B------:R-:W-:Y:S05]  /*0fa0*/  @!P0 BRA `(.L_x_2840) ;  /* 0x00000000001c8947 */ /* 0x000fea0003800000 */
.L_x_2841:
[----:B01----:R-:W0:Y:S02]  /*0fb0*/  LDC.64 R4, c[0x0][0x3a0] ;  /* 0x0000e800ff047b82 */ /* 0x003e240000000a00 */
.L_x_2845:
[C---:B0-----:R-:W-:Y:S01]  /*0fc0*/  IMAD.WIDE R14, R23.reuse, 0x2, R4 ;  /* 0x00000002170e7825 */ /* 0x041fe200078e0204 */
[----:B------:R-:W-:Y:S02]  /*0fd0*/  IADD3 R12, PT, PT, R12, 0x1, RZ ;  /* 0x000000010c0c7810 */ /* 0x000fe40007ffe0ff */
[----:B------:R-:W-:Y:S02]  /*0fe0*/  IADD3 R23, PT, PT, R23, R6, RZ ;  /* 0x0000000617177210 */ /* 0x000fe40007ffe0ff */
[----:B------:R2:W-:Y:S01]  /*0ff0*/  STG.E.64 desc[UR8][R14.64], RZ ;  /* 0x000000ff0e007986 */ /* 0x0005e2000c101b08 */
[----:B------:R-:W-:-:S13]  /*1000*/  ISETP.NE.AND P0, PT, R12, RZ, PT ;  /* 0x000000ff0c00720c */ /* 0x000fda0003f05270 */
[----:B--2---:R-:W-:Y:S05]  /*1010*/  @P0 BRA `(.L_x_2845) ;  /* 0xfffffffc00e80947 */ /* 0x004fea000383ffff */
.L_x_2840:
        /* <DEDUP_REMOVED lines=20> */
.L_x_2847:
        /* <DEDUP_REMOVED lines=42> */
.L_x_2846:
[C---:B------:R-:W-:Y:S01]  /*1400*/  ISETP.GT.AND P0, PT, R0.reuse, UR5, PT ;  /* 0x0000000500007c0c */ /* 0x040fe2000bf04270 */
[----:B01----:R-:W-:Y:S01]  /*1410*/  HFMA2 R14, -RZ, RZ, 0, 0 ;  /* 0x00000000ff0e7431 */ /* 0x003fe200000001ff */
[----:B------:R-:W-:Y:S01]  /*1420*/  SHF.R.S32.HI R15, RZ, 0x1f, R26 ;  /* 0x0000001fff0f7819 */ /* 0x000fe2000001141a */
[----:B------:R-:W-:Y:S01]  /*1430*/  HFMA2 R12, -RZ, RZ, 0, 0 ;  /* 0x00000000ff0c7431 */ /* 0x000fe200000001ff */
[C---:B---3--:R-:W-:Y:S02]  /*1440*/  ISETP.GT.AND P1, PT, R0.reuse, UR6, PT ;  /* 0x0000000600007c0c */ /* 0x048fe4000bf24270 */
[----:B------:R-:W-:Y:S02]  /*1450*/  CS2R R18, SRZ ;  /* 0x0000000000127805 */ /* 0x000fe4000001ff00 */
[----:B------:R-:W-:Y:S02]  /*1460*/  LEA.HI R15, R15, R26, RZ, 0x5 ;  /* 0x0000001a0f0f7211 */ /* 0x000fe400078f28ff */
[----:B----4-:R-:W-:-:S02]  /*1470*/  ISETP.GT.AND P2, PT, R0, UR10, PT ;  /* 0x0000000a00007c0c */ /* 0x010fc4000bf44270 */
[C---:B------:R-:W-:Y:S02]  /*1480*/  ISETP.GT.AND P3, PT, R0.reuse, UR11, PT ;  /* 0x0000000b00007c0c */ /* 0x040fe4000bf64270 */
[----:B--2---:R-:W-:Y:S02]  /*1490*/  ISETP.GT.AND P4, PT, R0, UR7, PT ;  /* 0x0000000700007c0c */ /* 0x004fe4000bf84270 */
        /* <DEDUP_REMOVED lines=10> */
.L_x_2848:
        /* <DEDUP_REMOVED lines=8> */
.L_x_2849:
        /* <DEDUP_REMOVED lines=8> */
.L_x_2850:
        /* <DEDUP_REMOVED lines=8> */
.L_x_2851:
        /* <DEDUP_REMOVED lines=8> */
.L_x_2852:
        /* <DEDUP_REMOVED lines=21> */
[C---:B------:R-:W-:Y:S01]  /*1890*/  IMAD.WIDE R12, R6.reuse, 0x4, R46 ;  /* 0x00000004060c7825 */ /* 0x040fe200078e022e */
[----:B------:R-:W2:Y:S04]  /*18a0*/  LDG.E.128.CONSTANT R36, desc[UR8][R46.64] ;  /* 0x000000082e247981 */ /* 0x000ea8000c1e9d00 */
[----:B------:R0:W3:Y:S01]  /*18b0*/  LDG.E.128.CONSTANT R32, desc[UR8][R12.64] ;  /* 0x000000080c207981 */ /* 0x0000e2000c1e9d00 */
[----:B------:R-:W-:-:S05]  /*18c0*/  IMAD.WIDE R14, R6, 0x4, R12 ;  /* 0x00000004060e7825 */ /* 0x000fca00078e020c */
[----:B------:R1:W4:Y:S01]  /*18d0*/  LDG.E.128.CONSTANT R28, desc[UR8][R14.64] ;  /* 0x000000080e1c7981 */ /* 0x000322000c1e9d00 */
[----:B------:R-:W-:-:S05]  /*18e0*/  IMAD.WIDE R16, R6, 0x4, R14 ;  /* 0x0000000406107825 */ /* 0x000fca00078e020e */
[----:B------:R5:W5:Y:S01]  /*18f0*/  LDG.E.128.CONSTANT R24, desc[UR8][R16.64] ;  /* 0x0000000810187981 */ /* 0x000b62000c1e9d00 */
[----:B------:R-:W-:-:S05]  /*1900*/  IMAD.WIDE R42, R6, 0x4, R16 ;  /* 0x00000004062a7825 */ /* 0x000fca00078e0210 */
[----:B------:R-:W5:Y:S01]  /*1910*/  LDG.E.128.CONSTANT R20, desc[UR8][R42.64] ;  /* 0x000000082a147981 */ /* 0x000f62000c1e9d00 */
[----:B------:R-:W-:Y:S01]  /*1920*/  HFMA2 R0, -RZ, RZ, 0, 0.03125 ;  /* 0x00002800ff007431 */ /* 0x000fe200000001ff */
[----:B------:R-:W-:Y:S01]  /*1930*/  ISETP.GT.AND P0, PT, R8, RZ, PT ;  /* 0x000000ff0800720c */ /* 0x000fe20003f04270 */
[----:B------:R-:W-:-:S03]  /*1940*/  UIADD3 UR4, UPT, UPT, UR5, 0x40, URZ ;  /* 0x0000004005047890 */ /* 0x000fc6000fffe0ff */
[----:B------:R-:W-:Y:S02]  /*1950*/  PRMT R2, R2, 0x5410, R0 ;  /* 0x0000541002027816 */ /* 0x000fe40000000000 */
[----:B--2---:R-:W-:Y:S02]  /*1960*/  SHF.R.U32.HI R11, RZ, 0xf, R37 ;  /* 0x0000000fff0b7819 */ /* 0x004fe40000011625 */
[----:B------:R-:W-:Y:S02]  /*1970*/  SHF.R.U32.HI R0, RZ, 0xf, R36 ;  /* 0x0000000fff007819 */ /* 0x000fe40000011624 */
[----:B0-----:R-:W-:Y:S02]  /*1980*/  SHF.R.U32.HI R13, RZ, 0xf, R38 ;  /* 0x0000000fff0d7819 */ /* 0x001fe40000011626 */
[----:B------:R-:W-:Y:S02]  /*1990*/  LOP3.LUT R12, R11, 0x10001, RZ, 0xc0, !PT ;  /* 0x000100010b0c7812 */ /* 0x000fe400078ec0ff */
[----:B------:R-:W-:-:S02]  /*19a0*/  LOP3.LUT R0, R0, 0x10001, RZ, 0xc0, !PT ;  /* 0x0001000100007812 */ /* 0x000fc400078ec0ff */
[----:B---3--:R-:W-:Y:S02]  /*19b0*/  SHF.R.U32.HI R11, RZ, 0xe, R32 ;  /* 0x0000000eff0b7819 */ /* 0x008fe40000011620 */
[----:B-1----:R-:W-:Y:S02]  /*19c0*/  LOP3.LUT R14, R13, 0x10001, RZ, 0xc0, !PT ;  /* 0x000100010d0e7812 */ /* 0x002fe400078ec0ff */
[----:B------:R-:W-:Y:S02]  /*19d0*/  SHF.R.U32.HI R15, RZ, 0xe, R34 ;  /* 0x0000000eff0f7819 */ /* 0x000fe40000011622 */
[----:B------:R-:W-:Y:S02]  /*19e0*/  SHF.R.U32.HI R13, RZ, 0xe, R33 ;  /* 0x0000000eff0d7819 */ /* 0x000fe40000011621 */
[----:B------:R-:W-:Y:S02]  /*19f0*/  LOP3.LUT R11, R0, 0x20002, R11, 0xf8, !PT ;  /* 0x00020002000b7812 */ /* 0x000fe400078ef80b */
[----:B------:R-:W-:-:S02]  /*1a00*/  LOP3.LUT R15, R14, 0x20002, R15, 0xf8, !PT ;  /* 0x000200020e0f7812 */ /* 0x000fc400078ef80f */
[----:B----4-:R-:W-:Y:S02]  /*1a10*/  SHF.R.U32.HI R0, RZ, 0xd, R28 ;  /* 0x0000000dff007819 */ /* 0x010fe4000001161c */
[----:B------:R-:W-:Y:S02]  /*1a20*/  SHF.R.U32.HI R18, RZ, 0xf, R39 ;  /* 0x0000000fff127819 */ /* 0x000fe40000011627 */
[----:B------:R-:W-:Y:S02]  /*1a30*/  SHF.R.U32.HI R14, RZ, 0xd, R30 ;  /* 0x0000000dff0e7819 */ /* 0x000fe4000001161e */
[----:B------:R-:W-:Y:S02]  /*1a40*/  LOP3.LUT R13, R12, 0x20002, R13, 0xf8, !PT ;  /* 0x000200020c0d7812 */ /* 0x000fe400078ef80d */
[----:B------:R-:W-:Y:S02]  /*1a50*/  SHF.R.U32.HI R12, RZ, 0xd, R29 ;  /* 0x0000000dff0c7819 */ /* 0x000fe4000001161d */
[----:B------:R-:W-:-:S02]  /*1a60*/  LOP3.LUT R11, R11, 0x40004, R0, 0xf8, !PT ;  /* 0x000400040b0b7812 */ /* 0x000fc400078ef800 */
[----:B------:R-:W-:Y:S02]  /*1a70*/  LOP3.LUT R18, R18, 0x10001, RZ, 0xc0, !PT ;  /* 0x0001000112127812 */ /* 0x000fe400078ec0ff */
[----:B-----5:R-:W-:Y:S02]  /*1a80*/  SHF.R.U32.HI R17, RZ, 0xe, R35 ;  /* 0x0000000eff117819 */ /* 0x020fe40000011623 */
[----:B------:R-:W-:Y:S02]  /*1a90*/  LOP3.LUT R15, R15, 0x40004, R14, 0xf8, !PT ;  /* 0x000400040f0f7812 */ /* 0x000fe400078ef80e */
[----:B------:R-:W-:Y:S02]  /*1aa0*/  SHF.R.U32.HI R0, RZ, 0xc, R24 ;  /* 0x0000000cff007819 */ /* 0x000fe40000011618 */
[----:B------:R-:W-:Y:S02]  /*1ab0*/  SHF.R.U32.HI R14, RZ, 0xc, R26 ;  /* 0x0000000cff0e7819 */ /* 0x000fe4000001161a */
[----:B------:R-:W-:-:S02]  /*1ac0*/  LOP3.LUT R13, R13, 0x40004, R12, 0xf8, !PT ;  /* 0x000400040d0d7812 */ /* 0x000fc400078ef80c */
[----:B------:R-:W-:Y:S02]  /*1ad0*/  LOP3.LUT R17, R18, 0x20002, R17, 0xf8, !PT ;  /* 0x0002000212117812 */ /* 0x000fe400078ef811 */
[----:B------:R-:W-:Y:S02]  /*1ae0*/  SHF.R.U32.HI R16, RZ, 0xd, R31 ;  /* 0x0000000dff107819 */ /* 0x000fe4000001161f */
[----:B------:R-:W-:Y:S02]  /*1af0*/  SHF.R.U32.HI R12, RZ, 0xc, R25 ;  /* 0x0000000cff0c7819 */ /* 0x000fe40000011619 */
[----:B------:R-:W-:Y:S02]  /*1b00*/  LOP3.LUT R0, R11, 0x80008, R0, 0xf8, !PT ;  /* 0x000800080b007812 */ /* 0x000fe400078ef800 */
[----:B------:R-:W-:Y:S02]  /*1b10*/  SHF.R.U32.HI R45, RZ, 0xb, R20 ;  /* 0x0000000bff2d7819 */ /* 0x000fe40000011614 */
[----:B------:R-:W-:-:S02]  /*1b20*/  LOP3.LUT R14, R15, 0x80008, R14, 0xf8, !PT ;  /* 0x000800080f0e7812 */ /* 0x000fc400078ef80e */
[----:B------:R-:W-:Y:S02]  /*1b30*/  SHF.R.U32.HI R19, RZ, 0xb, R22 ;  /* 0x0000000bff137819 */ /* 0x000fe40000011616 */
[----:B------:R-:W-:Y:S02]  /*1b40*/  LOP3.LUT R17, R17, 0x40004, R16, 0xf8, !PT ;  /* 0x0004000411117812 */ /* 0x000fe400078ef810 */
[----:B------:R-:W-:Y:S02]  /*1b50*/  LOP3.LUT R13, R13, 0x80008, R12, 0xf8, !PT ;  /* 0x000800080d0d7812 */ /* 0x000fe400078ef80c */
[----:B------:R-:W-:Y:S02]  /*1b60*/  LOP3.LUT R45, R0, 0x100010, R45, 0xf8, !PT ;  /* 0x00100010002d7812 */ /* 0x000fe400078ef82d */
[----:B------:R-:W-:Y:S02]  /*1b70*/  SHF.R.U32.HI R16, RZ, 0xc, R27 ;  /* 0x0000000cff107819 */ /* 0x000fe4000001161b */
[----:B------:R-:W-:-:S02]  /*1b80*/  SHF.R.U32.HI R44, RZ, 0xb, R21 ;  /* 0x0000000bff2c7819 */ /* 0x000fc40000011615 */
[----:B------:R-:W-:Y:S02]  /*1b90*/  LOP3.LUT R19, R14, 0x100010, R19, 0xf8, !PT ;  /* 0x001000100e137812 */ /* 0x000fe400078ef813 */
[----:B------:R-:W-:Y:S02]  /*1ba0*/  LEA R0, R10, 0x20, 0x5 ;  /* 0x000000200a007811 */ /* 0x000fe400078e28ff */
[----:B------:R-:W-:Y:S02]  /*1bb0*/  LOP3.LUT R12, R37, 0x3e003e0, RZ, 0xc0, !PT ;  /* 0x03e003e0250c7812 */ /* 0x000fe400078ec0ff */
[----:B------:R-:W-:Y:S02]  /*1bc0*/  LOP3.LUT R10, R36, 0x3e003e0, RZ, 0xc0, !PT ;  /* 0x03e003e0240a7812 */ /* 0x000fe400078ec0ff */
[----:B------:R-:W-:Y:S02]  /*1bd0*/  LOP3.LUT R14, R39, 0x3e003e0, RZ, 0xc0, !PT ;  /* 0x03e003e0270e7812 */ /* 0x000fe400078ec0ff */
[----:B------:R-:W-:-:S02]  /*1be0*/  LOP3.LUT R17, R17, 0x80008, R16, 0xf8, !PT ;  /* 0x0008000811117812 */ /* 0x000fc400078ef810 */
[----:B------:R-:W-:Y:S02]  /*1bf0*/  SHF.R.U32.HI R18, RZ, 0xb, R23 ;  /* 0x0000000bff127819 */ /* 0x000fe40000011617 */
[----:B------:R-:W-:Y:S02]  /*1c00*/  LOP3.LUT R44, R13, 0x100010, R44, 0xf8, !PT ;  /* 0x001000100d2c7812 */ /* 0x000fe400078ef82c */
        /* <DEDUP_REMOVED lines=8> */
[----:B------:R-:W-:Y:S01]  /*1c90*/  HFMA2 R48, R47, R2.H1_H1, -48, -48 ;  /* 0xd200d2002f307431 */ /* 0x000fe20000060002 */
[----:B------:R-:W-:Y:S02]  /*1ca0*/  LOP3.LUT R14, R34, 0x3e003e0, RZ, 0xc0, !PT ;  /* 0x03e003e0220e7812 */ /* 0x000fe400078ec0ff */
[----:B------:R-:W-:Y:S02]  /*1cb0*/  LOP3.LUT R16, R35, 0x3e003e0, RZ, 0xc0, !PT ;  /* 0x03e003e023107812 */ /* 0x000fe400078ec0ff */
[----:B------:R-:W-:Y:S02]  /*1cc0*/  LOP3.LUT R18, R17, 0x100010, R18, 0xf8, !PT ;  /* 0x0010001011127812 */ /* 0x000fe400078ef812 */
        /* <DEDUP_REMOVED lines=41> */
[----:B------:R-:W-:-:S02]  /*1f60*/  HFMA2 R16, R47, R2.H1_H1, -48, -48 ;  /* 0xd200d2002f107431 */ /* 0x000fc40000060002 */
[----:B------:R-:W-:-:S04]  /*1f70*/  IMAD.WIDE R46, R6, 0x4, R42 ;  /* 0x00000004062e7825 */ /* 0x000fc800078e022a */
[-C--:B------:R-:W-:Y:S02]  /*1f80*/  HFMA2 R14, R61, R2.reuse.H1_H1, -48, -48 ;  /* 0xd200d2003d0e7431 */ /* 0x080fe40000060002 */
[-C--:B------:R-:W-:Y:S02]  /*1f90*/  HFMA2 R13, R13, R2.reuse.H1_H1, -48, -48 ;  /* 0xd200d2000d0d7431 */ /* 0x080fe40000060002 */
[-C--:B------:R-:W-:Y:S02]  /*1fa0*/  HFMA2 R11, R55, R2.reuse.H1_H1, -48, -48 ;  /* 0xd200d200370b7431 */ /* 0x080fe40000060002 */
[----:B------:R-:W-:Y:S01]  /*1fb0*/  HFMA2 R10, R59, R2.H1_H1, -48, -48 ;  /* 0xd200d2003b0a7431 */ /* 0x000fe20000060002 */
[----:B------:R-:W-:Y:S06]  /*1fc0*/  @!P0 BRA `(.L_x_2853) ;  /* 0x0000001400008947 */ /* 0x000fec0003800000 */
[----:B------:R-:W0:Y:S01]  /*1fd0*/  LDS.128 R40, [UR5] ;  /* 0x00000005ff287984 */ /* 0x000e220008000c00 */
[----:B------:R-:W-:Y:S01]  /*1fe0*/  LOP3.LUT R59, R36, 0x1f001f, RZ, 0xc0, !PT ;  /* 0x001f001f243b7812 */ /* 0x000fe200078ec0ff */
[----:B------:R-:W1:Y:S01]  /*1ff0*/  S2UR UR6, SR_CgaCtaId ;  /* 0x00000000000679c3 */ /* 0x000e620000008800 */
[----:B------:R-:W-:Y:S01]  /*2000*/  LOP3.LUT R61, R37, 0x1f001f, RZ, 0xc0, !PT ;  /* 0x001f001f253d7812 */ /* 0x000fe200078ec0ff */
[----:B------:R-:W-:Y:S01]  /*2010*/  UMOV UR4, 0x400 ;  /* 0x0000040000047882 */ /* 0x000fe20000000000 */
[----:B------:R-:W-:Y:S02]  /*2020*/  LOP3.LUT R71, R38, 0x1f001f, RZ, 0xc0, !PT ;  /* 0x001f001f26477812 */ /* 0x000fe400078ec0ff */
[----:B------:R-:W-:Y:S02]  /*2030*/  LOP3.LUT R73, R39, 0x1f001f, RZ, 0xc0, !PT ;  /* 0x001f001f27497812 */ /* 0x000fe400078ec0ff */
        /* <DEDUP_REMOVED lines=8> */
[----:B------:R-:W2:Y:S01]  /*20c0*/  LDS.128 R24, [UR5+0x10] ;  /* 0x00001005ff187984 */ /* 0x000ea20008000c00 */
[----:B------:R-:W-:Y:S01]  /*20d0*/  LOP3.LUT R83, R28, 0x1f001f, RZ, 0xc0, !PT ;  /* 0x001f001f1c537812 */ /* 0x000fe200078ec0ff */
[----:B-1----:R-:W-:Y:S01]  /*20e0*/  ULEA UR4, UR6, UR4, 0x18 ;  /* 0x0000000406047291 */ /* 0x002fe2000f8ec0ff */
[----:B------:R-:W-:Y:S02]  /*20f0*/  SHF.R.U32.HI R63, RZ, 0xa, R28 ;  /* 0x0000000aff3f7819 */ /* 0x000fe4000001161c */
[----:B------:R-:W-:Y:S01]  /*2100*/  LOP3.LUT R59, R59, 0x64006400, RZ, 0xfc, !PT ;  /* 0x640064003b3b7812 */ /* 0x000fe200078efcff */
[----:B------:R-:W-:Y:S01]  /*2110*/  UIADD3 UR4, UPT, UPT, UR4, 0x40, URZ ;  /* 0x0000004004047890 */ /* 0x000fe2000fffe0ff */
        /* <DEDUP_REMOVED lines=10> */
[-C--:B0-----:R-:W-:Y:S01]  /*21c0*/  HFMA2 R28, R75, R40.reuse, RZ.H0_H0 ;  /* 0x000000284b1c7231 */ /* 0x081fe200000400ff */
[----:B------:R-:W-:Y:S01]  /*21d0*/  SHF.R.U32.HI R67, RZ, 0xa, R30 ;  /* 0x0000000aff437819 */ /* 0x000fe2000001161e */
[-C--:B------:R-:W-:Y:S01]  /*21e0*/  HFMA2 R30, R77, R40.reuse, RZ ;  /* 0x000000284d1e7231 */ /* 0x080fe200000000ff */
[----:B------:R-:W-:Y:S01]  /*21f0*/  SHF.R.U32.HI R36, RZ, 0xa, R36 ;  /* 0x0000000aff247819 */ /* 0x000fe20000011624 */
[----:B------:R-:W-:-:S02]  /*2200*/  HFMA2 R29, R73, R40, RZ ;  /* 0x00000028491d7231 */ /* 0x000fc400000000ff */
[----:B------:R-:W-:Y:S01]  /*2210*/  HFMA2 R40, R71, R40, RZ.H0_H0 ;  /* 0x0000002847287231 */ /* 0x000fe200000400ff */
[----:B------:R-:W-:Y:S01]  /*2220*/  SHF.R.U32.HI R37, RZ, 0xa, R37 ;  /* 0x0000000aff257819 */ /* 0x000fe20000011625 */
[-C--:B------:R-:W-:Y:S01]  /*2230*/  HFMA2 R30, R68, R41.reuse, R30 ;  /* 0x00000029441e7231 */ /* 0x080fe2000000001e */
[----:B------:R-:W-:Y:S01]  /*2240*/  SHF.R.U32.HI R38, RZ, 0xa, R38 ;  /* 0x0000000aff267819 */ /* 0x000fe20000011626 */
[-C--:B------:R-:W-:Y:S01]  /*2250*/  HFMA2 R28, R52, R41.reuse, R28 ;  /* 0x00000029341c7231 */ /* 0x080fe2000000001c */
[----:B------:R-:W-:Y:S01]  /*2260*/  SHF.R.U32.HI R39, RZ, 0xa, R39 ;  /* 0x0000000aff277819 */ /* 0x000fe20000011627 */
[-C--:B------:R-:W-:Y:S01]  /*2270*/  HFMA2 R29, R50, R41.reuse, R29 ;  /* 0x00000029321d7231 */ /* 0x080fe2000000001d */
[----:B------:R-:W-:Y:S01]  /*2280*/  LOP3.LUT R57, R32, 0x1f001f, RZ, 0xc0, !PT ;  /* 0x001f001f20397812 */ /* 0x000fe200078ec0ff */
[----:B------:R-:W-:Y:S01]  /*2290*/  HFMA2 R41, R48, R41, R40 ;  /* 0x0000002930297231 */ /* 0x000fe20000000028 */
        /* <DEDUP_REMOVED lines=18> */
[----:B------:R-:W-:Y:S01]  /*23c0*/  SHF.R.U32.HI R81, RZ, 0xa, R35 ;  /* 0x0000000aff517819 */ /* 0x000fe20000011623 */
[-C--:B------:R-:W-:Y:S01]  /*23d0*/  HFMA2 R30, R61, R42.reuse, R30 ;  /* 0x0000002a3d1e7231 */ /* 0x080fe2000000001e */
[----:B------:R-:W-:Y:S01]  /*23e0*/  LOP3.LUT R86, R31, 0x1f001f, RZ, 0xc0, !PT ;  /* 0x001f001f1f567812 */ /* 0x000fe200078ec0ff */
[----:B------:R-:W-:Y:S01]  /*23f0*/  HADD2 R33, R33, -1040, -1040 ;  /* 0xe410e41021217430 */ /* 0x000fe20000000000 */
[----:B------:R-:W-:Y:S01]  /*2400*/  SHF.R.U32.HI R69, RZ, 0xa, R31 ;  /* 0x0000000aff457819 */ /* 0x000fe2000001161f */
[-C--:B------:R-:W-:Y:S01]  /*2410*/  HFMA2 R28, R59, R42.reuse, R28 ;  /* 0x0000002a3b1c7231 */ /* 0x080fe2000000001c */
[----:B------:R-:W-:Y:S01]  /*2420*/  LOP3.LUT R35, R57, 0x64006400, RZ, 0xfc, !PT ;  /* 0x6400640039237812 */ /* 0x000fe200078efcff */
[----:B------:R-:W-:Y:S01]  /*2430*/  HADD2 R57, R38, -1040, -1040 ;  /* 0xe410e41026397430 */ /* 0x000fe20000000000 */
[----:B------:R-:W-:Y:S01]  /*2440*/  LOP3.LUT R31, R32, 0x64006400, RZ, 0xfc, !PT ;  /* 0x64006400201f7812 */ /* 0x000fe200078efcff */
[-C--:B------:R-:W-:Y:S01]  /*2450*/  HFMA2 R41, R33, R42.reuse, R41 ;  /* 0x0000002a21297231 */ /* 0x080fe20000000029 */
[----:B------:R-:W-:Y:S01]  /*2460*/  LOP3.LUT R39, R34, 0x64006400, RZ, 0xfc, !PT ;  /* 0x6400640022277812 */ /* 0x000fe200078efcff */
[----:B------:R-:W-:-:S02]  /*2470*/  HFMA2 R29, R57, R42, R29 ;  /* 0x0000002a391d7231 */ /* 0x000fc4000000001d */
[----:B------:R-:W-:Y:S01]  /*2480*/  HADD2 R32, R35, -1040, -1040 ;  /* 0xe410e41023207430 */ /* 0x000fe20000000000 */
[----:B------:R-:W-:Y:S01]  /*2490*/  MOV R37, R51 ;  /* 0x0000003300257202 */ /* 0x000fe20000000f00 */
[----:B------:R-:W-:Y:S02]  /*24a0*/  HADD2 R34, R31, -1040, -1040 ;  /* 0xe410e4101f227430 */ /* 0x000fe40000000000 */
[-C--:B------:R-:W-:Y:S02]  /*24b0*/  HFMA2 R29, R36, R43.reuse, R29 ;  /* 0x0000002b241d7231 */ /* 0x080fe4000000001d */
[----:B------:R-:W-:Y:S02]  /*24c0*/  HADD2 R38, R39, -1040, -1040 ;  /* 0xe410e41027267430 */ /* 0x000fe40000000000 */
[-C--:B------:R-:W-:Y:S02]  /*24d0*/  HFMA2 R30, R32, R43.reuse, R30 ;  /* 0x0000002b201e7231 */ /* 0x080fe4000000001e */
[-C--:B------:R-:W-:Y:S01]  /*24e0*/  HFMA2 R28, R34, R43.reuse, R28 ;  /* 0x0000002b221c7231 */ /* 0x080fe2000000001c */
[----:B------:R-:W-:Y:S01]  /*24f0*/  MOV R39, R53 ;  /* 0x0000003500277202 */ /* 0x000fe20000000f00 */
[----:B------:R-:W-:Y:S01]  /*2500*/  HFMA2 R31, R38, R43, R41 ;  /* 0x0000002b261f7231 */ /* 0x000fe20000000029 */
[----:B------:R-:W-:Y:S01]  /*2510*/  MOV R43, R54 ;  /* 0x00000036002b7202 */ /* 0x000fe20000000f00 */
[-C--:B--2---:R-:W-:Y:S01]  /*2520*/  HFMA2 R41, R37, R24.reuse, R29 ;  /* 0x0000001825297231 */ /* 0x084fe2000000001d */
[----:B------:R-:W-:Y:S01]  /*2530*/  MOV R35, R49 ;  /* 0x0000003100237202 */ /* 0x000fe20000000f00 */
[-C--:B------:R-:W-:Y:S01]  /*2540*/  HFMA2 R40, R39, R24.reuse, R28 ;  /* 0x0000001827287231 */ /* 0x080fe2000000001c */
[----:B------:R-:W-:Y:S01]  /*2550*/  LOP3.LUT R56, R56, 0x1f001f, RZ, 0xc0, !PT ;  /* 0x001f001f38387812 */ /* 0x000fe200078ec0ff */
        /* <DEDUP_REMOVED lines=48> */
[-C--:B0-----:R-:W-:Y:S02]  /*2860*/  HFMA2 R26, R69, R28.reuse, R26 ;  /* 0x0000001c451a7231 */ /* 0x081fe4000000001a */
[----:B------:R-:W-:Y:S01]  /*2870*/  HADD2 R65, R41, -1040, -1040 ;  /* 0xe410e41029417430 */ /* 0x000fe20000000000 */
[----:B------:R-:W-:Y:S01]  /*2880*/  MOV R81, R15 ;  /* 0x0000000f00517202 */ /* 0x000fe20000000f00 */
[----:B------:R-:W-:Y:S01]  /*2890*/  HADD2 R63, R74, -1040, -1040 ;  /* 0xe410e4104a3f7430 */ /* 0x000fe20000000000 */
[----:B------:R-:W-:Y:S01]  /*28a0*/  MOV R83, R14 ;  /* 0x0000000e00537202 */ /* 0x000fe20000000f00 */
        /* <DEDUP_REMOVED lines=11> */
[----:B------:R-:W-:Y:S01]  /*2960*/  MOV R79, R16 ;  /* 0x00000010004f7202 */ /* 0x000fe20000000f00 */
[-C--:B------:R-:W-:Y:S02]  /*2970*/  HFMA2 R40, R72, R29.reuse, R24 ;  /* 0x0000001d48287231 */ /* 0x080fe40000000018 */
[-C--:B------:R-:W-:Y:S02]  /*2980*/  HFMA2 R41, R70, R29.reuse, R25 ;  /* 0x0000001d46297231 */ /* 0x080fe40000000019 */
[----:B------:R-:W-:Y:S01]  /*2990*/  HFMA2 R86, R28, R29, R27 ;  /* 0x0000001d1c567231 */ /* 0x000fe2000000001b */
[----:B------:R-:W-:Y:S01]  /*29a0*/  MOV R29, R17 ;  /* 0x00000011001d7202 */ /* 0x000fe20000000f00 */
[----:B------:R-:W0:Y:S01]  /*29b0*/  LDS.128 R24, [UR5+0x30] ;  /* 0x00003005ff187984 */ /* 0x000e220008000c00 */
[----:B------:R-:W-:Y:S01]  /*29c0*/  LOP3.LUT R82, R82, 0x1f001f, RZ, 0xc0, !PT ;  /* 0x001f001f52527812 */ /* 0x000fe200078ec0ff */
[-C--:B------:R-:W-:Y:S01]  /*29d0*/  HFMA2 R40, R79, R30.reuse, R40 ;  /* 0x0000001e4f287231 */ /* 0x080fe20000000028 */
[----:B------:R-:W-:Y:S01]  /*29e0*/  LOP3.LUT R85, R20, 0x1f001f, RZ, 0xc0, !PT ;  /* 0x001f001f14557812 */ /* 0x000fe200078ec0ff */
[-C--:B------:R-:W-:Y:S01]  /*29f0*/  HFMA2 R14, R29, R30.reuse, R84 ;  /* 0x0000001e1d0e7231 */ /* 0x080fe20000000054 */
[----:B------:R-:W-:Y:S01]  /*2a00*/  LOP3.LUT R87, R21, 0x1f001f, RZ, 0xc0, !PT ;  /* 0x001f001f15577812 */ /* 0x000fe200078ec0ff */
        /* <DEDUP_REMOVED lines=12> */
[----:B------:R-:W-:Y:S01]  /*2ad0*/  HADD2 R30, R30, -1040, -1040 ;  /* 0xe410e4101e1e7430 */ /* 0x000fe20000000000 */
[----:B------:R-:W-:Y:S01]  /*2ae0*/  SHF.R.U32.HI R21, RZ, 0xa, R21 ;  /* 0x0000000aff157819 */ /* 0x000fe20000011615 */
[-C--:B------:R-:W-:Y:S01]  /*2af0*/  HFMA2 R14, R84, R31.reuse, R14 ;  /* 0x0000001f540e7231 */ /* 0x080fe2000000000e */
        /* <DEDUP_REMOVED lines=19> */
[----:B------:R-:W-:Y:S01]  /*2c30*/  MOV R86, R13 ;  /* 0x0000000d00567202 */ /* 0x000fe20000000f00 */
[-C--:B------:R-:W-:Y:S01]  /*2c40*/  HFMA2 R41, R85, R24.reuse, R41 ;  /* 0x0000001855297231 */ /* 0x080fe20000000029 */
[----:B------:R-:W-:Y:S01]  /*2c50*/  MOV R88, R12 ;  /* 0x0000000c00587202 */ /* 0x000fe20000000f00 */
        /* <DEDUP_REMOVED lines=21> */
[----:B------:R-:W-:Y:S01]  /*2db0*/  ISETP.NE.AND P0, PT, R8, 0x1, PT ;  /* 0x000000010800780c */ /* 0x000fe20003f05270 */
[----:B------:R-:W-:Y:S01]  /*2dc0*/  HADD2 R94, R94, -1040, -1040 ;  /* 0xe410e4105e5e7430 */ /* 0x000fe20000000000 */
[----:B------:R-:W-:Y:S01]  /*2dd0*/  PRMT R5, R5, 0x5410, R4 ;  /* 0x0000541005057816 */ /* 0x000fe20000000004 */
[----:B------:R-:W-:-:S02]  /*2de0*/  HFMA2 R25, R93, R26, R25 ;  /* 0x0000001a5d197231 */ /* 0x000fc40000000019 */
[-C--:B------:R-:W-:Y:S02]  /*2df0*/  HFMA2 R14, R96, R27.reuse, R14 ;  /* 0x0000001b600e7231 */ /* 0x080fe4000000000e */
[----:B------:R-:W-:Y:S01]  /*2e00*/  HADD2 R92, R19, -1040, -1040 ;  /* 0xe410e410135c7430 */ /* 0x000fe20000000000 */
[----:B------:R-:W-:Y:S01]  /*2e10*/  PRMT R3, R3, 0x5410, R2 ;  /* 0x0000541003037816 */ /* 0x000fe20000000002 */
[----:B------:R-:W-:Y:S01]  /*2e20*/  HADD2 R90, R18, -1040, -1040 ;  /* 0xe410e410125a7430 */ /* 0x000fe20000000000 */
[----:B------:R-:W-:Y:S01]  /*2e30*/  PRMT R78, RZ, 0x5410, RZ ;  /* 0x00005410ff4e7816 */ /* 0x000fe200000000ff */
        /* <DEDUP_REMOVED lines=89> */
.L_x_2853:
[----:B------:R-:W-:-:S04]  /*33d0*/  VIMNMX R11, PT, PT, R7, UR11, PT ;  /* 0x0000000b070b7c48 */ /* 0x000fc8000bfe0100 */
[----:B------:R-:W-:-:S13]  /*33e0*/  ISETP.GT.AND P0, PT, R11, R0, PT ;  /* 0x000000000b00720c */ /* 0x000fda0003f04270 */
[----:B------:R-:W-:Y:S05]  /*33f0*/  @!P0 BRA `(.L_x_2854) ;  /* 0x0000003000b88947 */ /* 0x000fea0003800000 */
[----:B------:R-:W-:Y:S01]  /*3400*/  VIMNMX.U32 R23, PT, PT, R7, UR11, PT ;  /* 0x0000000b07177c48 */ /* 0x000fe2000bfe0000 */
[----:B------:R-:W-:-:S12]  /*3410*/  UIADD3 UR4, UPT, UPT, UR4, 0x40, URZ ;  /* 0x0000004004047890 */ /* 0x000fd8000fffe0ff */
.L_x_2859:
[----:B------:R-:W0:Y:S01]  /*3420*/  LDC R6, c[0x0][0x3ac] ;  /* 0x0000eb00ff067b82 */ /* 0x000e220000000800 */
[----:B------:R-:W-:Y:S02]  /*3430*/  ISETP.GE.AND P0, PT, R8, 0x1, PT ;  /* 0x000000010800780c */ /* 0x000fe40003f06270 */
[----:B------:R-:W-:-:S04]  /*3440*/  MOV R7, 0x2c00 ;  /* 0x00002c0000077802 */ /* 0x000fc80000000f00 */
[----:B------:R-:W-:Y:S01]  /*3450*/  PRMT R2, R2, 0x5410, R7 ;  /* 0x0000541002027816 */ /* 0x000fe20000000007 */
[----:B0-----:R-:W-:-:S04]  /*3460*/  IMAD.WIDE R16, R6, 0x4, R46 ;  /* 0x0000000406107825 */ /* 0x001fc800078e022e */
[----:B------:R-:W-:Y:S02]  /*3470*/  IMAD.WIDE R14, R6, 0x4, R16 ;  /* 0x00000004060e7825 */ /* 0x000fe400078e0210 */
        /* <DEDUP_REMOVED lines=23> */
[----:B------:R-:W-:Y:S01]  /*35f0*/  HADD2.F32 R22, -RZ, R19.H1_H1 ;  /* 0x30000013ff167230 */ /* 0x000fe20000004100 */
[----:B------:R-:W-:Y:S01]  /*3600*/  LOP3.LUT R28, R46, 0xf000f0, RZ, 0xc0, !PT ;  /* 0x00f000f02e1c7812 */ /* 0x000fe200078ec0ff */
[--C-:B------:R-:W-:Y:S01]  /*3610*/  HADD2.F32 R11, -RZ, R10.reuse.H0_H0 ;  /* 0x2000000aff0b7230 */ /* 0x100fe20000004100 */
[----:B------:R-:W0:Y:S01]  /*3620*/  LDS.64 R18, [UR4+-0x38] ;  /* 0xffffc804ff127984 */ /* 0x000e220008000a00 */
[----:B------:R-:W-:Y:S02]  /*3630*/  HADD2.F32 R25, -RZ, R10.H1_H1 ;  /* 0x3000000aff197230 */ /* 0x000fe40000004100 */
[----:B------:R-:W-:-:S02]  /*3640*/  HFMA2 R32, R21, R2.H1_H1, -72, -72 ;  /* 0xd480d48015207431 */ /* 0x000fc40000060002 */
[----:B------:R-:W-:Y:S01]  /*3650*/  HADD2.F32 R10, -RZ, R24.H0_H0 ;  /* 0x20000018ff0a7230 */ /* 0x000fe20000004100 */
[----:B------:R-:W-:Y:S01]  /*3660*/  LOP3.LUT R27, R45, 0xf000f0, RZ, 0xc0, !PT ;  /* 0x00f000f02d1b7812 */ /* 0x000fe200078ec0ff */
[----:B------:R-:W-:Y:S02]  /*3670*/  HADD2.F32 R12, -RZ, R26.H0_H0 ;  /* 0x2000001aff0c7230 */ /* 0x000fe40000004100 */
[----:B------:R-:W-:Y:S01]  /*3680*/  FFMA.FTZ R21, R7, R13, RZ ;  /* 0x0000000d07157223 */ /* 0x000fe200000100ff */
[----:B------:R-:W-:Y:S01]  /*3690*/  LOP3.LUT R30, R47, 0xf000f0, RZ, 0xc0, !PT ;  /* 0x00f000f02f1e7812 */ /* 0x000fe200078ec0ff */
[----:B------:R-:W-:Y:S01]  /*36a0*/  HADD2.F32 R24, -RZ, R24.H1_H1 ;  /* 0x30000018ff187230 */ /* 0x000fe20000004100 */
[----:B------:R-:W-:Y:S01]  /*36b0*/  LOP3.LUT R29, R28, 0x64006400, RZ, 0xfc, !PT ;  /* 0x640064001c1d7812 */ /* 0x000fe200078efcff */
[----:B------:R-:W-:Y:S01]  /*36c0*/  HADD2.F32 R26, -RZ, R26.H1_H1 ;  /* 0x3000001aff1a7230 */ /* 0x000fe20000004100 */
[----:B------:R-:W-:Y:S01]  /*36d0*/  LOP3.LUT R27, R27, 0x64006400, RZ, 0xfc, !PT ;  /* 0x640064001b1b7812 */ /* 0x000fe200078efcff */
[C---:B------:R-:W-:Y:S01]  /*36e0*/  FFMA.FTZ R28, R13.reuse, R11, RZ ;  /* 0x0000000b0d1c7223 */ /* 0x040fe200000100ff */
[C---:B------:R-:W-:Y:S01]  /*36f0*/  FFMA.FTZ R33, R13.reuse, R10, RZ ;  /* 0x0000000a0d217223 */ /* 0x040fe200000100ff */
[----:B------:R-:W-:Y:S01]  /*3700*/  FFMA.FTZ R34, R22, R31, R21 ;  /* 0x0000001f16227223 */ /* 0x000fe20000010015 */
[----:B------:R-:W-:Y:S01]  /*3710*/  FFMA.FTZ R13, R13, R12, RZ ;  /* 0x0000000c0d0d7223 */ /* 0x000fe200000100ff */
[----:B------:R-:W-:Y:S01]  /*3720*/  LOP3.LUT R21, R30, 0x64006400, RZ, 0xfc, !PT ;  /* 0x640064001e157812 */ /* 0x000fe200078efcff */
[C---:B------:R-:W-:Y:S01]  /*3730*/  FFMA.FTZ R38, R31.reuse, R25, R28 ;  /* 0x000000191f267223 */ /* 0x040fe2000001001c */
[C---:B------:R-:W-:Y:S01]  /*3740*/  FFMA.FTZ R37, R31.reuse, R24, R33 ;  /* 0x000000181f257223 */ /* 0x040fe20000010021 */
[----:B------:R-:W-:Y:S01]  /*3750*/  FFMA.FTZ R39, R31, R26, R13 ;  /* 0x0000001a1f277223 */ /* 0x000fe2000001000d */
[----:B------:R-:W-:-:S02]  /*3760*/  HFMA2 R30, R27, R2.H1_H1, -72, -72 ;  /* 0xd480d4801b1e7431 */ /* 0x000fc40000060002 */
[--C-:B------:R-:W-:Y:S02]  /*3770*/  HADD2.F32 R13, -RZ, R32.reuse.H0_H0 ;  /* 0x20000020ff0d7230 */ /* 0x100fe40000004100 */
[-C--:B------:R-:W-:Y:S02]  /*3780*/  HFMA2 R31, R29, R2.reuse.H1_H1, -72, -72 ;  /* 0xd480d4801d1f7431 */ /* 0x080fe40000060002 */
[----:B------:R-:W-:Y:S02]  /*3790*/  HADD2.F32 R27, -RZ, R32.H1_H1 ;  /* 0x30000020ff1b7230 */ /* 0x000fe40000004100 */
[----:B------:R-:W-:Y:S02]  /*37a0*/  HFMA2 R21, R21, R2.H1_H1, -72, -72 ;  /* 0xd480d48015157431 */ /* 0x000fe40000060002 */
[--C-:B------:R-:W-:Y:S02]  /*37b0*/  HADD2.F32 R28, -RZ, R30.reuse.H0_H0 ;  /* 0x2000001eff1c7230 */ /* 0x100fe40000004100 */
[----:B------:R-:W-:Y:S01]  /*37c0*/  FFMA.FTZ R34, R13, R35, R34 ;  /* 0x000000230d227223 */ /* 0x000fe20000010022 */
[----:B------:R-:W-:Y:S01]  /*37d0*/  HADD2.F32 R29, -RZ, R30.H1_H1 ;  /* 0x3000001eff1d7230 */ /* 0x000fe20000004100 */
[----:B------:R-:W-:Y:S01]  /*37e0*/  SHF.R.U32.HI R44, RZ, 0x8, R44 ;  /* 0x00000008ff2c7819 */ /* 0x000fe2000001162c */
[----:B------:R-:W-:Y:S01]  /*37f0*/  HADD2.F32 R30, -RZ, R31.H0_H0 ;  /* 0x2000001fff1e7230 */ /* 0x000fe20000004100 */
[----:B------:R-:W-:Y:S01]  /*3800*/  SHF.R.U32.HI R45, RZ, 0x8, R45 ;  /* 0x00000008ff2d7819 */ /* 0x000fe2000001162d */
[--C-:B------:R-:W-:Y:S01]  /*3810*/  HADD2.F32 R32, -RZ, R21.reuse.H0_H0 ;  /* 0x20000015ff207230 */ /* 0x100fe20000004100 */
[----:B------:R-:W-:Y:S01]  /*3820*/  SHF.R.U32.HI R20, RZ, 0x8, R46 ;  /* 0x00000008ff147819 */ /* 0x000fe2000001162e */
[----:B------:R-:W-:-:S02]  /*3830*/  HADD2.F32 R33, -RZ, R21.H1_H1 ;  /* 0x30000015ff217230 */ /* 0x000fc40000004100 */
[C---:B------:R-:W-:Y:S01]  /*3840*/  FFMA.FTZ R21, R35.reuse, R28, R38 ;  /* 0x0000001c23157223 */ /* 0x040fe20000010026 */
[----:B------:R-:W-:Y:S02]  /*3850*/  HADD2.F32 R31, -RZ, R31.H1_H1 ;  /* 0x3000001fff1f7230 */ /* 0x000fe40000004100 */
[C---:B------:R-:W-:Y:S01]  /*3860*/  FFMA.FTZ R38, R35.reuse, R30, R37 ;  /* 0x0000001e23267223 */ /* 0x040fe20000010025 */
[----:B------:R-:W-:Y:S01]  /*3870*/  FFMA.FTZ R42, R35, R32, R39 ;  /* 0x00000020232a7223 */ /* 0x000fe20000010027 */
        /* <DEDUP_REMOVED lines=27> */
[----:B------:R-:W-:Y:S02]  /*3a30*/  HADD2.F32 R37, -RZ, R54.H0_H0 ;  /* 0x20000036ff257230 */ /* 0x000fe40000004100 */
[----:B------:R-:W-:Y:S01]  /*3a40*/  FFMA.FTZ R49, R34, R38, R39 ;  /* 0x0000002622317223 */ /* 0x000fe20000010027 */
[C---:B------:R-:W-:Y:S01]  /*3a50*/  FFMA.FTZ R51, R38.reuse, R35, R43 ;  /* 0x0000002326337223 */ /* 0x040fe2000001002b */
        /* <DEDUP_REMOVED lines=12> */
[----:B------:R-:W-:Y:S01]  /*3b20*/  FFMA.FTZ R49, R38, R18, R49 ;  /* 0x0000001226317223 */ /* 0x000fe20000010031 */
[-C--:B------:R-:W-:Y:S02]  /*3b30*/  HFMA2 R58, R43, R2.reuse.H1_H1, -72, -72 ;  /* 0xd480d4802b3a7431 */ /* 0x080fe40000060002 */
[----:B------:R-:W-:Y:S02]  /*3b40*/  HADD2.F32 R46, -RZ, R21.H0_H0 ;  /* 0x20000015ff2e7230 */ /* 0x000fe40000004100 */
[----:B------:R-:W-:Y:S02]  /*3b50*/  HFMA2 R59, R47, R2.H1_H1, -72, -72 ;  /* 0xd480d4802f3b7431 */ /* 0x000fe40000060002 */
        /* <DEDUP_REMOVED lines=22> */
[----:B------:R-:W-:Y:S02]  /*3cc0*/  HADD2.F32 R48, -RZ, R2.H0_H0 ;  /* 0x20000002ff307230 */ /* 0x000fe40000004100 */
        /* <DEDUP_REMOVED lines=19> */
[----:B------:R-:W-:Y:S01]  /*3e00*/  FFMA.FTZ R58, R11, R56, RZ ;  /* 0x000000380b3a7223 */ /* 0x000fe200000100ff */
[----:B------:R-:W-:-:S02]  /*3e10*/  HADD2.F32 R18, -RZ, R19.H1_H1 ;  /* 0x30000013ff127230 */ /* 0x000fc40000004100 */
        /* <DEDUP_REMOVED lines=46> */
.L_x_2855:
        /* <DEDUP_REMOVED lines=25> */
[----:B------:R-:W-:Y:S01]  /*4290*/  LOP3.LUT R25, R12, 0x64006400, RZ, 0xfc, !PT ;  /* 0x640064000c197812 */ /* 0x000fe200078efcff */
[----:B------:R-:W-:Y:S01]  /*42a0*/  HADD2.F32 R10, -RZ, R22.H0_H0 ;  /* 0x20000016ff0a7230 */ /* 0x000fe20000004100 */
[----:B------:R-:W-:Y:S01]  /*42b0*/  LOP3.LUT R29, R28, 0x64006400, RZ, 0xfc, !PT ;  /* 0x640064001c1d7812 */ /* 0x000fe200078efcff */
[--C-:B------:R-:W-:Y:S01]  /*42c0*/  HADD2.F32 R7, -RZ, R17.reuse.H0_H0 ;  /* 0x20000011ff077230 */ /* 0x100fe20000004100 */
[----:B------:R-:W-:Y:S01]  /*42d0*/  LOP3.LUT R30, R19, 0xf000f0, RZ, 0xc0, !PT ;  /* 0x00f000f0131e7812 */ /* 0x000fe200078ec0ff */
[----:B------:R-:W-:-:S02]  /*42e0*/  HADD2.F32 R20, -RZ, R17.H1_H1 ;  /* 0x30000011ff147230 */ /* 0x000fc40000004100 */
[----:B------:R-:W-:Y:S01]  /*42f0*/  HFMA2 R28, R25, R2.H1_H1, -72, -72 ;  /* 0xd480d480191c7431 */ /* 0x000fe20000060002 */
[----:B------:R-:W0:Y:S01]  /*4300*/  LDS.64 R16, [UR4+-0x28] ;  /* 0xffffd804ff107984 */ /* 0x000e220008000a00 */
[----:B------:R-:W-:Y:S02]  /*4310*/  HADD2.F32 R11, -RZ, R24.H0_H0 ;  /* 0x20000018ff0b7230 */ /* 0x000fe40000004100 */
[----:B------:R-:W-:Y:S01]  /*4320*/  FFMA.FTZ R25, R7, R13, RZ ;  /* 0x0000000d07197223 */ /* 0x000fe200000100ff */
[----:B------:R-:W-:Y:S01]  /*4330*/  HADD2.F32 R21, -RZ, R22.H1_H1 ;  /* 0x30000016ff157230 */ /* 0x000fe20000004100 */
[----:B------:R-:W-:Y:S01]  /*4340*/  SHF.R.U32.HI R18, RZ, 0x8, R18 ;  /* 0x00000008ff127819 */ /* 0x000fe20000011612 */
        /* <DEDUP_REMOVED lines=8> */
[C---:B------:R-:W-:Y:S01]  /*43d0*/  FFMA.FTZ R42, R31.reuse, R22, R39 ;  /* 0x000000161f2a7223 */ /* 0x040fe20000010027 */
[----:B------:R-:W-:Y:S02]  /*43e0*/  HADD2.F32 R25, -RZ, R28.H1_H1 ;  /* 0x3000001cff197230 */ /* 0x000fe40000004100 */
[C---:B------:R-:W-:Y:S01]  /*43f0*/  FFMA.FTZ R37, R31.reuse, R21, R26 ;  /* 0x000000151f257223 */ /* 0x040fe2000001001a */
[----:B------:R-:W-:Y:S01]  /*4400*/  FFMA.FTZ R44, R31, R24, R13 ;  /* 0x000000181f2c7223 */ /* 0x000fe2000001000d */
[----:B------:R-:W-:Y:S01]  /*4410*/  LOP3.LUT R31, R30, 0x64006400, RZ, 0xfc, !PT ;  /* 0x640064001e1f7812 */ /* 0x000fe200078efcff */
[----:B------:R-:W-:-:S02]  /*4420*/  HFMA2 R27, R27, R2.H1_H1, -72, -72 ;  /* 0xd480d4801b1b7431 */ /* 0x000fc40000060002 */
[----:B------:R-:W-:Y:S02]  /*4430*/  HADD2.F32 R13, -RZ, R28.H0_H0 ;  /* 0x2000001cff0d7230 */ /* 0x000fe40000004100 */
[-C--:B------:R-:W-:Y:S01]  /*4440*/  HFMA2 R26, R29, R2.reuse.H1_H1, -72, -72 ;  /* 0xd480d4801d1a7431 */ /* 0x080fe20000060002 */
[----:B------:R-:W-:Y:S01]  /*4450*/  SHF.R.U32.HI R19, RZ, 0x8, R19 ;  /* 0x00000008ff137819 */ /* 0x000fe20000011613 */
[----:B------:R-:W-:Y:S02]  /*4460*/  HFMA2 R38, R31, R2.H1_H1, -72, -72 ;  /* 0xd480d4801f267431 */ /* 0x000fe40000060002 */
[--C-:B------:R-:W-:Y:S02]  /*4470*/  HADD2.F32 R31, -RZ, R27.reuse.H0_H0 ;  /* 0x2000001bff1f7230 */ /* 0x100fe40000004100 */
[----:B------:R-:W-:Y:S01]  /*4480*/  FFMA.FTZ R34, R13, R36, R34 ;  /* 0x000000240d227223 */ /* 0x000fe20000010022 */
[----:B------:R-:W-:Y:S02]  /*4490*/  HADD2.F32 R30, -RZ, R27.H1_H1 ;  /* 0x3000001bff1e7230 */ /* 0x000fe40000004100 */
[----:B------:R-:W-:-:S02]  /*44a0*/  HADD2.F32 R29, -RZ, R26.H0_H0 ;  /* 0x2000001aff1d7230 */ /* 0x000fc40000004100 */
[----:B------:R-:W-:Y:S01]  /*44b0*/  FFMA.FTZ R39, R25, R35, R34 ;  /* 0x0000002319277223 */ /* 0x000fe20000010022 */
[----:B------:R-:W-:Y:S01]  /*44c0*/  HADD2.F32 R27, -RZ, R38.H0_H0 ;  /* 0x20000026ff1b7230 */ /* 0x000fe20000004100 */
[C---:B------:R-:W-:Y:S01]  /*44d0*/  LOP3.LUT R34, R32.reuse, 0xf000f, RZ, 0xc0, !PT ;  /* 0x000f000f20227812 */ /* 0x040fe200078ec0ff */
[----:B------:R-:W-:Y:S01]  /*44e0*/  HADD2.F32 R28, -RZ, R26.H1_H1 ;  /* 0x3000001aff1c7230 */ /* 0x000fe20000004100 */
[----:B------:R-:W-:Y:S01]  /*44f0*/  LOP3.LUT R32, R32, 0xf000f0, RZ, 0xc0, !PT ;  /* 0x00f000f020207812 */ /* 0x000fe200078ec0ff */
[----:B------:R-:W-:Y:S02]  /*4500*/  HADD2.F32 R26, -RZ, R38.H1_H1 ;  /* 0x30000026ff1a7230 */ /* 0x000fe40000004100 */
[C---:B------:R-:W-:Y:S01]  /*4510*/  FFMA.FTZ R38, R36.reuse, R31, R37 ;  /* 0x0000001f24267223 */ /* 0x040fe20000010025 */
[C---:B------:R-:W-:Y:S01]  /*4520*/  FFMA.FTZ R37, R36.reuse, R29, R42 ;  /* 0x0000001d24257223 */ /* 0x040fe2000001002a */
[----:B------:R-:W-:Y:S01]  /*4530*/  FFMA.FTZ R47, R36, R27, R44 ;  /* 0x0000001b242f7223 */ /* 0x000fe2000001002c */
[----:B------:R-:W-:Y:S01]  /*4540*/  LOP3.LUT R36, R18, 0xf000f, RZ, 0xc0, !PT ;  /* 0x000f000f12247812 */ /* 0x000fe200078ec0ff */
        /* <DEDUP_REMOVED lines=38> */
[----:B------:R-:W-:Y:S01]  /*47b0*/  FFMA.FTZ R49, R46, R39, R49 ;  /* 0x000000272e317223 */ /* 0x000fe20000010031 */
[-C--:B------:R-:W-:Y:S02]  /*47c0*/  HFMA2 R56, R43, R2.reuse.H1_H1, -72, -72 ;  /* 0xd480d4802b387431 */ /* 0x080fe40000060002 */
[----:B------:R-:W-:Y:S02]  /*47d0*/  HADD2.F32 R43, -RZ, R52.H0_H0 ;  /* 0x20000034ff2b7230 */ /* 0x000fe40000004100 */
[----:B------:R-:W-:Y:S02]  /*47e0*/  HFMA2 R57, R45, R2.H1_H1, -72, -72 ;  /* 0xd480d4802d397431 */ /* 0x000fe40000060002 */
[----:B------:R-:W-:-:S02]  /*47f0*/  HADD2.F32 R45, -RZ, R53.H1_H1 ;  /* 0x30000035ff2d7230 */ /* 0x000fc40000004100 */
[----:B------:R-:W-:Y:S01]  /*4800*/  FFMA.FTZ R51, R46, R32, R51 ;  /* 0x000000202e337223 */ /* 0x000fe20000010033 */
        /* <DEDUP_REMOVED lines=87> */
.L_x_2856:
        /* <DEDUP_REMOVED lines=200> */
.L_x_2857:
        /* <DEDUP_REMOVED lines=12> */
[----:B------:R-:W-:Y:S02]  /*5ac0*/  LOP3.LUT R25, R17, 0xf000f0, RZ, 0xc0, !PT ;  /* 0x00f000f011197812 */ /* 0x000fe400078ec0ff */
[----:B------:R-:W-:Y:S02]  /*5ad0*/  SHF.R.U32.HI R34, RZ, 0x8, R17 ;  /* 0x00000008ff227819 */ /* 0x000fe40000011611 */
[C---:B------:R-:W-:Y:S02]  /*5ae0*/  LOP3.LUT R26, R18.reuse, 0xf000f0, RZ, 0xc0, !PT ;  /* 0x00f000f0121a7812 */ /* 0x040fe400078ec0ff */
[----:B------:R-:W-:Y:S02]  /*5af0*/  SHF.R.U32.HI R33, RZ, 0x8, R18 ;  /* 0x00000008ff217819 */ /* 0x000fe40000011612 */
[----:B------:R-:W-:-:S02]  /*5b00*/  LOP3.LUT R7, R18, 0xf000f, RZ, 0xc0, !PT ;  /* 0x000f000f12077812 */ /* 0x000fc400078ec0ff */
[----:B------:R-:W-:Y:S02]  /*5b10*/  LOP3.LUT R16, R16, 0x64006400, RZ, 0xfc, !PT ;  /* 0x6400640010107812 */ /* 0x000fe400078efcff */
[----:B------:R-:W-:Y:S02]  /*5b20*/  LOP3.LUT R17, R17, 0xf000f, RZ, 0xc0, !PT ;  /* 0x000f000f11117812 */ /* 0x000fe400078ec0ff */
[C---:B------:R-:W-:Y:S01]  /*5b30*/  LOP3.LUT R28, R19.reuse, 0xf000f0, RZ, 0xc0, !PT ;  /* 0x00f000f0131c7812 */ /* 0x040fe200078ec0ff */
[----:B------:R-:W-:Y:S01]  /*5b40*/  HADD2 R16, R16, -1032, -1032 ;  /* 0xe408e40810107430 */ /* 0x000fe20000000000 */
[----:B------:R-:W-:Y:S02]  /*5b50*/  SHF.R.U32.HI R18, RZ, 0x8, R19 ;  /* 0x00000008ff127819 */ /* 0x000fe40000011613 */
[----:B------:R-:W-:Y:S02]  /*5b60*/  LOP3.LUT R19, R19, 0xf000f, RZ, 0xc0, !PT ;  /* 0x000f000f13137812 */ /* 0x000fe400078ec0ff */
[----:B------:R-:W-:Y:S01]  /*5b70*/  LOP3.LUT R17, R17, 0x64006400, RZ, 0xfc, !PT ;  /* 0x6400640011117812 */ /* 0x000fe200078efcff */
[----:B------:R-:W-:Y:S01]  /*5b80*/  HADD2.F32 R20, -RZ, R16.H1_H1 ;  /* 0x30000010ff147230 */ /* 0x000fe20000004100 */
[----:B------:R-:W-:-:S02]  /*5b90*/  LOP3.LUT R19, R19, 0x64006400, RZ, 0xfc, !PT ;  /* 0x6400640013137812 */ /* 0x000fc400078efcff */
[----:B------:R-:W-:Y:S01]  /*5ba0*/  LOP3.LUT R10, R7, 0x64006400, RZ, 0xfc, !PT ;  /* 0x64006400070a7812 */ /* 0x000fe200078efcff */
[----:B------:R-:W-:Y:S02]  /*5bb0*/  HADD2 R11, R17, -1032, -1032 ;  /* 0xe408e408110b7430 */ /* 0x000fe40000000000 */
[----:B------:R-:W-:Y:S02]  /*5bc0*/  HADD2.F32 R7, -RZ, R16.H0_H0 ;  /* 0x20000010ff077230 */ /* 0x000fe40000004100 */
[----:B------:R-:W-:Y:S01]  /*5bd0*/  HADD2 R24, R19, -1032, -1032 ;  /* 0xe408e40813187430 */ /* 0x000fe20000000000 */
[----:B------:R-:W0:Y:S01]  /*5be0*/  LDS.64 R16, [UR4+-0x8] ;  /* 0xfffff804ff107984 */ /* 0x000e220008000a00 */
[----:B------:R-:W-:Y:S01]  /*5bf0*/  LOP3.LUT R19, R12, 0x64006400, RZ, 0xfc, !PT ;  /* 0x640064000c137812 */ /* 0x000fe200078efcff */
[----:B------:R-:W-:Y:S02]  /*5c00*/  HADD2 R22, R10, -1032, -1032 ;  /* 0xe408e4080a167430 */ /* 0x000fe40000000000 */
[--C-:B------:R-:W-:Y:S01]  /*5c10*/  HADD2.F32 R10, -RZ, R11.reuse.H0_H0 ;  /* 0x2000000bff0a7230 */ /* 0x100fe20000004100 */
[----:B------:R-:W-:Y:S01]  /*5c20*/  LOP3.LUT R27, R26, 0x64006400, RZ, 0xfc, !PT ;  /* 0x640064001a1b7812 */ /* 0x000fe200078efcff */
[----:B------:R-:W-:-:S02]  /*5c30*/  HADD2.F32 R21, -RZ, R11.H1_H1 ;  /* 0x3000000bff157230 */ /* 0x000fc40000004100 */
[-C--:B------:R-:W-:Y:S02]  /*5c40*/  HFMA2 R30, R19, R2.reuse.H1_H1, -72, -72 ;  /* 0xd480d480131e7431 */ /* 0x080fe40000060002 */
[----:B------:R-:W-:Y:S02]  /*5c50*/  HADD2.F32 R11, -RZ, R22.H0_H0 ;  /* 0x20000016ff0b7230 */ /* 0x000fe40000004100 */
[----:B------:R-:W-:Y:S01]  /*5c60*/  FFMA.FTZ R19, R7, R13, RZ ;  /* 0x0000000d07137223 */ /* 0x000fe200000100ff */
[----:B------:R-:W-:Y:S01]  /*5c70*/  HADD2.F32 R12, -RZ, R24.H0_H0 ;  /* 0x20000018ff0c7230 */ /* 0x000fe20000004100 */
[----:B------:R-:W-:Y:S01]  /*5c80*/  LOP3.LUT R25, R25, 0x64006400, RZ, 0xfc, !PT ;  /* 0x6400640019197812 */ /* 0x000fe200078efcff */
[C---:B------:R-:W-:Y:S01]  /*5c90*/  FFMA.FTZ R26, R13.reuse, R10, RZ ;  /* 0x0000000a0d1a7223 */ /* 0x040fe200000100ff */
[----:B------:R-:W-:Y:S01]  /*5ca0*/  FFMA.FTZ R36, R20, R29, R19 ;  /* 0x0000001d14247223 */ /* 0x000fe20000010013 */
[----:B------:R-:W-:Y:S02]  /*5cb0*/  HADD2.F32 R22, -RZ, R22.H1_H1 ;  /* 0x30000016ff167230 */ /* 0x000fe40000004100 */
[C---:B------:R-:W-:Y:S01]  /*5cc0*/  FFMA.FTZ R31, R13.reuse, R11, RZ ;  /* 0x0000000b0d1f7223 */ /* 0x040fe200000100ff */
[----:B------:R-:W-:Y:S01]  /*5cd0*/  HADD2.F32 R24, -RZ, R24.H1_H1 ;  /* 0x30000018ff187230 */ /* 0x000fe20000004100 */
[----:B------:R-:W-:Y:S01]  /*5ce0*/  LOP3.LUT R19, R28, 0x64006400, RZ, 0xfc, !PT ;  /* 0x640064001c137812 */ /* 0x000fe200078efcff */
[----:B------:R-:W-:Y:S01]  /*5cf0*/  FFMA.FTZ R13, R13, R12, RZ ;  /* 0x0000000c0d0d7223 */ /* 0x000fe200000100ff */
[----:B------:R-:W-:-:S02]  /*5d00*/  HFMA2 R27, R27, R2.H1_H1, -72, -72 ;  /* 0xd480d4801b1b7431 */ /* 0x000fc40000060002 */
[C---:B------:R-:W-:Y:S01]  /*5d10*/  FFMA.FTZ R37, R29.reuse, R21, R26 ;  /* 0x000000151d257223 */ /* 0x040fe2000001001a */
[-C--:B------:R-:W-:Y:S02]  /*5d20*/  HFMA2 R26, R25, R2.reuse.H1_H1, -72, -72 ;  /* 0xd480d480191a7431 */ /* 0x080fe40000060002 */
[C---:B------:R-:W-:Y:S01]  /*5d30*/  FFMA.FTZ R42, R29.reuse, R22, R31 ;  /* 0x000000161d2a7223 */ /* 0x040fe2000001001f */
[----:B------:R-:W-:Y:S01]  /*5d40*/  FFMA.FTZ R46, R29, R24, R13 ;  /* 0x000000181d2e7223 */ /* 0x000fe2000001000d */
[----:B------:R-:W-:Y:S02]  /*5d50*/  HFMA2 R19, R19, R2.H1_H1, -72, -72 ;  /* 0xd480d48013137431 */ /* 0x000fe40000060002 */
[----:B------:R-:W-:Y:S02]  /*5d60*/  HADD2.F32 R29, -RZ, R27.H0_H0 ;  /* 0x2000001bff1d7230 */ /* 0x000fe40000004100 */
[--C-:B------:R-:W-:Y:S02]  /*5d70*/  HADD2.F32 R13, -RZ, R30.reuse.H0_H0 ;  /* 0x2000001eff0d7230 */ /* 0x100fe40000004100 */
[----:B------:R-:W-:-:S02]  /*5d80*/  HADD2.F32 R25, -RZ, R30.H1_H1 ;  /* 0x3000001eff197230 */ /* 0x000fc40000004100 */
[--C-:B------:R-:W-:Y:S02]  /*5d90*/  HADD2.F32 R31, -RZ, R26.reuse.H0_H0 ;  /* 0x2000001aff1f7230 */ /* 0x100fe40000004100 */
[----:B------:R-:W-:Y:S01]  /*5da0*/  FFMA.FTZ R36, R13, R38, R36 ;  /* 0x000000260d247223 */ /* 0x000fe20000010024 */
[----:B------:R-:W-:Y:S02]  /*5db0*/  HADD2.F32 R30, -RZ, R26.H1_H1 ;  /* 0x3000001aff1e7230 */ /* 0x000fe40000004100 */
[----:B------:R-:W-:Y:S02]  /*5dc0*/  HADD2.F32 R28, -RZ, R27.H1_H1 ;  /* 0x3000001bff1c7230 */ /* 0x000fe40000004100 */
[----:B------:R-:W-:Y:S01]  /*5dd0*/  FFMA.FTZ R44, R38, R31, R37 ;  /* 0x0000001f262c7223 */ /* 0x000fe20000010025 */
[--C-:B------:R-:W-:Y:S02]  /*5de0*/  HADD2.F32 R27, -RZ, R19.reuse.H0_H0 ;  /* 0x20000013ff1b7230 */ /* 0x100fe40000004100 */
[----:B------:R-:W-:-:S02]  /*5df0*/  HADD2.F32 R26, -RZ, R19.H1_H1 ;  /* 0x30000013ff1a7230 */ /* 0x000fc40000004100 */
[C---:B------:R-:W-:Y:S01]  /*5e00*/  FFMA.FTZ R19, R38.reuse, R29, R42 ;  /* 0x0000001d26137223 */ /* 0x040fe2000001002a */
[----:B------:R-:W-:Y:S01]  /*5e10*/  FFMA.FTZ R42, R25, R35, R36 ;  /* 0x00000023192a7223 */ /* 0x000fe20000010024 */
        /* <DEDUP_REMOVED lines=26> */
[----:B------:R-:W-:Y:S01]  /*5fc0*/  HADD2.F32 R38, -RZ, R53.H0_H0 ;  /* 0x20000035ff267230 */ /* 0x000fe20000004100 */
[----:B------:R-:W-:Y:S01]  /*5fd0*/  LOP3.LUT R34, R34, 0xf000f0, RZ, 0xc0, !PT ;  /* 0x00f000f022227812 */ /* 0x000fe200078ec0ff */
[----:B------:R-:W-:Y:S01]  /*5fe0*/  HADD2.F32 R42, -RZ, R16.H1_H1 ;  /* 0x30000010ff2a7230 */ /* 0x000fe20000004100 */
[----:B------:R-:W-:Y:S01]  /*5ff0*/  LOP3.LUT R16, R33, 0xf000f0, RZ, 0xc0, !PT ;  /* 0x00f000f021107812 */ /* 0x000fe200078ec0ff */
[C---:B------:R-:W-:Y:S01]  /*6000*/  FFMA.FTZ R49, R39.reuse, R37, R52 ;  /* 0x0000002527317223 */ /* 0x040fe20000010034 */
[C---:B------:R-:W-:Y:S01]  /*6010*/  FFMA.FTZ R47, R39.reuse, R36, R44 ;  /* 0x00000024272f7223 */ /* 0x040fe2000001002c */
[----:B------:R-:W-:Y:S01]  /*6020*/  FFMA.FTZ R52, R39, R38, R43 ;  /* 0x0000002627347223 */ /* 0x000fe2000001002b */
[----:B------:R-:W-:Y:S01]  /*6030*/  LOP3.LUT R45, R18, 0x64006400, RZ, 0xfc, !PT ;  /* 0x64006400122d7812 */ /* 0x000fe200078efcff */
[----:B------:R-:W-:Y:S01]  /*6040*/  HADD2.F32 R39, -RZ, R19.H1_H1 ;  /* 0x30000013ff277230 */ /* 0x000fe20000004100 */
        /* <DEDUP_REMOVED lines=100> */
.L_x_2858:
[----:B------:R-:W-:Y:S01]  /*6690*/  IADD3 R0, PT, PT, R0, 0x20, RZ ;  /* 0x0000002000007810 */ /* 0x000fe20007ffe0ff */
[----:B------:R-:W-:Y:S01]  /*66a0*/  UIADD3 UR4, UPT, UPT, UR4, 0x40, URZ ;  /* 0x0000004004047890 */ /* 0x000fe2000fffe0ff */
[----:B------:R-:W-:Y:S02]  /*66b0*/  IMAD.WIDE R46, R6, 0x4, R14 ;  /* 0x00000004062e7825 */ /* 0x000fe400078e020e */
[----:B------:R-:W-:-:S13]  /*66c0*/  ISETP.GE.AND P0, PT, R0, R23, PT ;  /* 0x000000170000720c */ /* 0x000fda0003f06270 */
[----:B------:R-:W-:Y:S05]  /*66d0*/  @!P0 BRA `(.L_x_2859) ;  /* 0xffffffcc00508947 */ /* 0x000fea000383ffff */
.L_x_2854:
        /* <DEDUP_REMOVED lines=17> */
.L_x_2863:
[----:B------:R-:W0:Y:S02]  /*67f0*/  LDS R2, [R0] ;  /* 0x0000000000027984 */ /* 0x000e240000000800 */
[----:B0-----:R-:W-:-:S05]  /*6800*/  HFMA2 R3, R2, 1, 1, R41 ;  /* 0x3c003c0002037831 */ /* 0x001fca0000000029 */
[----:B------:R-:W0:Y:S02]  /*6810*/  ATOMS.CAST.SPIN P0, [R0], R2, R3 ;  /* 0x000000020000758d */ /* 0x000e240001800003 */
[----:B0-----:R-:W-:Y:S05]  /*6820*/  @!P0 BRA `(.L_x_2863) ;  /* 0xfffffffc00f08947 */ /* 0x001fea000383ffff */
[----:B------:R-:W-:Y:S05]  /*6830*/  BRA `(.L_x_2861) ;  /* 0x00000000000c7947 */ /* 0x000fea0003800000 */
.L_x_2862:
[----:B------:R-:W2:Y:S02]  /*6840*/  LD.E R0, desc[UR8][R4.64] ;  /* 0x0000000804007980 */ /* 0x000ea4000c101900 */
[----:B--2---:R-:W-:-:S05]  /*6850*/  IADD3 R3, PT, PT, R41, R0, RZ ;  /* 0x0000000029037210 */ /* 0x004fca0007ffe0ff */
[----:B------:R0:W-:Y:S02]  /*6860*/  ST.E desc[UR8][R4.64], R3 ;  /* 0x0000000304007985 */ /* 0x0001e4000c101908 */
.L_x_2861:
[----:B------:R-:W-:Y:S05]  /*6870*/  BSYNC.RECONVERGENT B0 ;  /* 0x0000000000007941 */ /* 0x000fea0003800200 */
.L_x_2860:
[----:B------:R1:W-:Y:S01]  /*6880*/  ATOM.E.ADD.F16x2.RN.STRONG.GPU P0, RZ, desc[UR8][R4.64+0x4], R40 ;  /* 0x8000042804ff79a2 */ /* 0x0003e2000c10e108 */
[----:B------:R-:W-:Y:S04]  /*6890*/  BSSY.RECONVERGENT B0, `(.L_x_2864) ;  /* 0x000000e000007945 */ /* 0x000fe80003800200 */
[----:B-1----:R-:W-:Y:S05]  /*68a0*/  @P0 BRA `(.L_x_2865) ;  /* 0x0000000000300947 */ /* 0x002fea0003800000 */
[----:B------:R-:W1:Y:S02]  /*68b0*/  QSPC.E.S P0, RZ, [R4+0x4] ;  /* 0x0000040004ff73aa */ /* 0x000e640000000500 */
[----:B-1----:R-:W-:Y:S05]  /*68c0*/  @!P0 BRA `(.L_x_2866) ;  /* 0x00000000001c8947 */ /* 0x002fea0003800000 */
[----:B------:R-:W-:-:S04]  /*68d0*/  MOV R2, R4 ;  /* 0x0000000400027202 */ /* 0x000fc80000000f00 */
[----:B------:R-:W-:-:S07]  /*68e0*/  MOV R0, R2 ;  /* 0x0000000200007202 */ /* 0x000fce0000000f00 */
.L_x_2867:
[----:B------:R-:W0:Y:S02]  /*68f0*/  LDS R2, [R0+0x4] ;  /* 0x0000040000027984 */ /* 0x000e240000000800 */
[----:B0-----:R-:W-:-:S05]  /*6900*/  HADD2 R3, R2, R40 ;  /* 0x0000002802037230 */ /* 0x001fca0000000000 */
[----:B------:R-:W0:Y:S02]  /*6910*/  ATOMS.CAST.SPIN P0, [R0+0x4], R2, R3 ;  /* 0x000004020000758d */ /* 0x000e240001800003 */
[----:B0-----:R-:W-:Y:S05]  /*6920*/  @!P0 BRA `(.L_x_2867) ;  /* 0xfffffffc00f08947 */ /* 0x001fea000383ffff */
[----:B------:R-:W-:Y:S05]  /*6930*/  BRA `(.L_x_2865) ;  /* 0x00000000000c7947 */ /* 0x000fea0003800000 */
.L_x_2866:
[----:B------:R-:W0:Y:S02]  /*6940*/  LD.E R0, desc[UR8][R4.64+0x4] ;  /* 0x0000040804007980 */ /* 0x000e24000c101900 */
[----:B0-----:R-:W-:-:S05]  /*6950*/  IADD3 R3, PT, PT, R40, R0, RZ ;  /* 0x0000000028037210 */ /* 0x001fca0007ffe0ff */
[----:B------:R1:W-:Y:S02]  /*6960*/  ST.E desc[UR8][R4.64+0x4], R3 ;  /* 0x0000040304007985 */ /* 0x0003e4000c101908 */
.L_x_2865:
[----:B------:R-:W-:Y:S05]  /*6970*/  BSYNC.RECONVERGENT B0 ;  /* 0x0000000000007941 */ /* 0x000fea0003800200 */
.L_x_2864:
        /* <DEDUP_REMOVED lines=10> */
.L_x_2871:
[----:B------:R-:W0:Y:S02]  /*6a20*/  LDS R2, [R0] ;  /* 0x0000000000027984 */ /* 0x000e240000000800 */
[----:B0-----:R-:W-:-:S05]  /*6a30*/  HFMA2 R3, R2, 1, 1, R78 ;  /* 0x3c003c0002037831 */ /* 0x001fca000000004e */
[----:B------:R-:W0:Y:S02]  /*6a40*/  ATOMS.CAST.SPIN P0, [R0], R2, R3 ;  /* 0x000000020000758d */ /* 0x000e240001800003 */
[----:B0-----:R-:W-:Y:S05]  /*6a50*/  @!P0 BRA `(.L_x_2871) ;  /* 0xfffffffc00f08947 */ /* 0x001fea000383ffff */
[----:B------:R-:W-:Y:S05]  /*6a60*/  BRA `(.L_x_2869) ;  /* 0x00000000000c7947 */ /* 0x000fea0003800000 */
.L_x_2870:
[----:B------:R-:W2:Y:S02]  /*6a70*/  LD.E R0, desc[UR8][R4.64] ;  /* 0x0000000804007980 */ /* 0x000ea4000c101900 */
[----:B--2---:R-:W-:-:S05]  /*6a80*/  IADD3 R3, PT, PT, R78, R0, RZ ;  /* 0x000000004e037210 */ /* 0x004fca0007ffe0ff */
[----:B------:R0:W-:Y:S02]  /*6a90*/  ST.E desc[UR8][R4.64], R3 ;  /* 0x0000000304007985 */ /* 0x0001e4000c101908 */
.L_x_2869:
[----:B------:R-:W-:Y:S05]  /*6aa0*/  BSYNC.RECONVERGENT B0 ;  /* 0x0000000000007941 */ /* 0x000fea0003800200 */
.L_x_2868:
[----:B------:R1:W-:Y:S02]  /*6ab0*/  ATOM.E.ADD.F16x2.RN.STRONG.GPU P0, RZ, desc[UR8][R4.64+0x4], R76 ;  /* 0x8000044c04ff79a2 */ /* 0x0003e4000c10e108 */
[----:B-1----:R-:W-:Y:S05]  /*6ac0*/  @P0 EXIT ;  /* 0x000000000000094d */ /* 0x002fea0003800000 */
[----:B------:R-:W1:Y:S02]  /*6ad0*/  QSPC.E.S P0, RZ, [R4+0x4] ;  /* 0x0000040004ff73aa */ /* 0x000e640000000500 */
[----:B-1----:R-:W-:Y:S05]  /*6ae0*/  @!P0 BRA `(.L_x_2872) ;  /* 0x00000000001c8947 */ /* 0x002fea0003800000 */
[----:B------:R-:W-:-:S04]  /*6af0*/  MOV R2, R4 ;  /* 0x0000000400027202 */ /* 0x000fc80000000f00 */
[----:B------:R-:W-:-:S07]  /*6b00*/  MOV R0, R2 ;  /* 0x0000000200007202 */ /* 0x000fce0000000f00 */
.L_x_2873:
[----:B------:R-:W0:Y:S02]  /*6b10*/  LDS R2, [R0+0x4] ;  /* 0x0000040000027984 */ /* 0x000e240000000800 */
[----:B0-----:R-:W-:-:S05]  /*6b20*/  HADD2 R3, R2, R76 ;  /* 0x0000004c02037230 */ /* 0x001fca0000000000 */
[----:B------:R-:W0:Y:S02]  /*6b30*/  ATOMS.CAST.SPIN P0, [R0+0x4], R2, R3 ;  /* 0x000004020000758d */ /* 0x000e240001800003 */
[----:B0-----:R-:W-:Y:S05]  /*6b40*/  @!P0 BRA `(.L_x_2873) ;  /* 0xfffffffc00f08947 */ /* 0x001fea000383ffff */
[----:B------:R-:W-:Y:S05]  /*6b50*/  EXIT ;  /* 0x000000000000794d */ /* 0x000fea0003800000 */
.L_x_2872:
[----:B------:R-:W0:Y:S02]  /*6b60*/  LD.E R0, desc[UR8][R4.64+0x4] ;  /* 0x0000040804007980 */ /* 0x000e24000c101900 */
[----:B0-----:R-:W-:-:S05]  /*6b70*/  IADD3 R3, PT, PT, R76, R0, RZ ;  /* 0x000000004c037210 */ /* 0x001fca0007ffe0ff */
[----:B------:R-:W-:Y:S01]  /*6b80*/  ST.E desc[UR8][R4.64+0x4], R3 ;  /* 0x0000040304007985 */ /* 0x000fe2000c101908 */
[----:B------:R-:W-:Y:S05]  /*6b90*/  EXIT ;  /* 0x000000000000794d */ /* 0x000fea0003800000 */
.L_x_2874:
        /* <DEDUP_REMOVED lines=14> */
.L_x_3617:


//--------------------- .text._Z23gemm_half_q_half_kernelILi2ELi8ELb0ELb0ELi32EEvPK6__halfPKjS4_S2_PS0_iiiiPKtS7_iiiiiibS2_i --------------------------
	.section	.text._Z23gemm_half_q_half_kernelILi2ELi8ELb0ELb0ELi32EEvPK6__halfPKjS4_S2_PS0_iiiiPKtS7_iiiiiibS2_i,"ax",@progbits
	.align	128
        .global         _Z23gemm_half_q_half_kernelILi2ELi8ELb0ELb0ELi32EEvPK6__halfPKjS4_S2_PS0_iiiiPKtS7_iiiiiibS2_i
        .type           _Z23gemm_half_q_half_kernelILi2ELi8ELb0ELb0ELi32EEvPK6__halfPKjS4_S2_PS0_iiiiPKtS7_iiiiiibS2_i,@function
        .size           _Z23gemm_half_q_half_kernelILi2ELi8ELb0ELb0ELi32EEvPK6__halfPKjS4_S2_PS0_iiiiPKtS7_iiiiiibS2_i,(.L_x_3618 - _Z23gemm_half_q_half_kernelILi2ELi8ELb0ELb0ELi32EEvPK6__halfPKjS4_S2_PS0_iiiiPKtS7_iiiiiibS2_i)
        .other          _Z23gemm_half_q_half_kernelILi2ELi8ELb0ELb0ELi32EEvPK6__halfPKjS4_S2_PS0_iiiiPKtS7_iiiiiibS2_i,@"STO_CUDA_ENTRY STV_DEFAULT"
_Z23gemm_half_q_half_kernelILi2ELi8ELb0ELb0ELi32EEvPK6__halfPKjS4_S2_PS0_iiiiPKtS7_iiiiiibS2_i:
.text._Z23gemm_half_q_half_kernelILi2ELi8ELb0ELb0ELi32EEvPK6__halfPKjS4_S2_PS0_iiiiPKtS7_iiiiiibS2_i:
        /* <DEDUP_REMOVED lines=46> */
[----:B------:R-:W-:-:S06]  /*02e0*/  IADD3 R14, PT, PT, R7, R0, RZ ;  /* 0x00000000070e7210 */ /* 0x000fcc0007ffe0ff */
[----:B------:R-:W-:Y:S05]  /*02f0*/  BRA.U UP0, `(.L_x_2878) ;  /* 0x0000000100ec7547 */ /* 0x000fea000b800000 */
[----:B------:R-:W-:Y:S01]  /*0300*/  UIADD3 UR9, UPT, UPT, URZ, -UR7, URZ ;  /* 0x80000007ff097290 */ /* 0x000fe2000fffe0ff */
[----:B------:R-:W-:-:S03]  /*0310*/  PLOP3.LUT P0, PT, PT, PT, PT, 0x80, 0x8 ;  /* 0x000000000008781c */ /* 0x000fc60003f0f070 */
[----:B------:R-:W-:-:S09]  /*0320*/  UISETP.GT.AND UP0, UPT, UR9, 0x3, UPT ;  /* 0x000000030900788c */ /* 0x000fd2000bf04270 */
[----:B------:R-:W-:Y:S05]  /*0330*/  BRA.U !UP0, `(.L_x_2879) ;  /* 0x0000000108847547 */ /* 0x000fea000b800000 */
[----:B------:R-:W-:-:S13]  /*0340*/  PLOP3.LUT P0, PT, PT, PT, PT, 0x8, 0x80 ;  /* 0x000000000080781c */ /* 0x000fda0003f0e170 */
.L_x_2880:
[----:B------:R-:W-:Y:S02]  /*0350*/  IADD3 R7, P1, PT, R5, R14, RZ ;  /* 0x0000000e05077210 */ /* 0x000fe40007f3e0ff */
        /* <DEDUP_REMOVED lines=31> */
.L_x_2879:
[----:B------:R-:W-:-:S04]  /*0550*/  UIADD3 UR9, UPT, UPT, URZ, -UR7, URZ ;  /* 0x80000007ff097290 */ /* 0x000fc8000fffe0ff */
[----:B------:R-:W-:-:S09]  /*0560*/  UISETP.GT.AND UP0, UPT, UR9, 0x1, UPT ;  /* 0x000000010900788c */ /* 0x000fd2000bf04270 */
[----:B------:R-:W-:Y:S05]  /*0570*/  BRA.U !UP0, `(.L_x_2881) ;  /* 0x0000000108447547 */ /* 0x000fea000b800000 */
[C---:B------:R-:W-:Y:S02]  /*0580*/  IADD3 R10, PT, PT, R14.reuse, R0, RZ ;  /* 0x000000000e0a7210 */ /* 0x040fe40007ffe0ff */
[C---:B------:R-:W-:Y:S02]  /*0590*/  IADD3 R7, P0, PT, R5.reuse, R14, RZ ;  /* 0x0000000e05077210 */ /* 0x040fe40007f1e0ff */
[----:B0-----:R-:W-:Y:S02]  /*05a0*/  IADD3 R9, P1, PT, R5, R10, RZ ;  /* 0x0000000a05097210 */ /* 0x001fe40007f3e0ff */
        /* <DEDUP_REMOVED lines=14> */
.L_x_2881:
[----:B------:R-:W-:-:S13]  /*0690*/  ISETP.EQ.AND P1, PT, RZ, UR7, PT ;  /* 0x00000007ff007c0c */ /* 0x000fda000bf22270 */
[----:B------:R-:W-:Y:S05]  /*06a0*/  @!P0 BRA P1, `(.L_x_2876) ;  /* 0x00000004007c8947 */ /* 0x000fea0000800000 */
.L_x_2878:
[----:B------:R-:W-:-:S04]  /*06b0*/  IADD3 R7, P0, PT, R5, R14, RZ ;  /* 0x0000000e05077210 */ /* 0x000fc80007f1e0ff */
[----:B------:R-:W-:Y:S02]  /*06c0*/  LEA.HI.X.SX32 R8, R14, RZ, 0x1, P0 ;  /* 0x000000ff0e087211 */ /* 0x000fe400000f0eff */
[----:B0-----:R-:W-:-:S04]  /*06d0*/  LEA R6, P0, R7, UR18, 0x1 ;  /* 0x0000001207067c11 */ /* 0x001fc8000f8008ff */
        /* <DEDUP_REMOVED lines=9> */
.L_x_2877:
        /* <DEDUP_REMOVED lines=17> */
.L_x_2884:
[----:B-----5:R-:W-:Y:S02]  /*0880*/  IADD3 R9, P0, PT, R5, R7, RZ ;  /* 0x0000000705097210 */ /* 0x020fe40007f1e0ff */
[CC--:B------:R-:W-:Y:S02]  /*0890*/  IADD3 R10, PT, PT, R7.reuse, R0.reuse, RZ ;  /* 0x00000000070a7210 */ /* 0x0c0fe40007ffe0ff */
[----:B------:R-:W-:Y:S02]  /*08a0*/  LEA.HI.X.SX32 R12, R7, RZ, 0x1, P0 ;  /* 0x000000ff070c7211 */ /* 0x000fe400000f0eff */
[----:B------:R-:W-:Y:S02]  /*08b0*/  IADD3 R7, PT, PT, R10, R0, RZ ;  /* 0x000000000a077210 */ /* 0x000fe40007ffe0ff */
[----:B0-----:R-:W-:Y:S02]  /*08c0*/  LEA R8, P0, R9, UR18, 0x1 ;  /* 0x0000001209087c11 */ /* 0x001fe4000f8008ff */
        /* <DEDUP_REMOVED lines=27> */
.L_x_2883:
        /* <DEDUP_REMOVED lines=21> */
.L_x_2885:
[----:B------:R-:W-:-:S09]  /*0bd0*/  UISETP.NE.OR UP0, UPT, UR7, URZ, UP0 ;  /* 0x000000ff0700728c */ /* 0x000fd20008705670 */
[----:B------:R-:W-:Y:S05]  /*0be0*/  BRA.U !UP0, `(.L_x_2876) ;  /* 0x00000001082c7547 */ /* 0x000fea000b800000 */
.L_x_2882:
        /* <DEDUP_REMOVED lines=11> */
.L_x_2876:
[----:B------:R-:W-:Y:S05]  /*0ca0*/  BSYNC.RECONVERGENT B0 ;  /* 0x0000000000007941 */ /* 0x000fea0003800200 */
.L_x_2875:
        /* <DEDUP_REMOVED lines=23> */
.L_x_2889:
[C---:B0-2---:R-:W-:Y:S01]  /*0e20*/  IADD3 R9, PT, PT, R5.reuse, UR17, RZ ;  /* 0x0000001105097c10 */ /* 0x045fe2000fffe0ff */
[--C-:B-1----:R-:W-:Y:S01]  /*0e30*/  IMAD.WIDE R6, R5, 0x2, R14.reuse ;  /* 0x0000000205067825 */ /* 0x102fe200078e020e */
        /* <DEDUP_REMOVED lines=13> */
.L_x_2888:
[----:B------:R-:W-:-:S04]  /*0f10*/  UIADD3 UR4, UPT, UPT, URZ, -UR7, URZ ;  /* 0x80000007ff047290 */ /* 0x000fc8000fffe0ff */
[----:B------:R-:W-:-:S09]  /*0f20*/  UISETP.GT.AND UP2, UPT, UR4, 0x1, UPT ;  /* 0x000000010400788c */ /* 0x000fd2000bf44270 */
[----:B------:R-:W-:Y:S05]  /*0f30*/  BRA.U !UP2, `(.L_x_2890) ;  /* 0x000000010a247547 */ /* 0x000fea000b800000 */
[----:B0-2---:R-:W0:Y:S01]  /*0f40*/  LDC.64 R8, c[0x0][0x3a0] ;  /* 0x0000e800ff087b82 */ /* 0x005e220000000a00 */
        /* <DEDUP_REMOVED lines=8> */
.L_x_2890:
[----:B------:R-:W-:-:S09]  /*0fd0*/  UISETP.NE.OR UP0, UPT, UR7, URZ, UP0 ;  /* 0x000000ff0700728c */ /* 0x000fd20008705670 */
[----:B------:R-:W-:Y:S05]  /*0fe0*/  BRA.U !UP0, `(.L_x_2886) ;  /* 0x00000001081c7547 */ /* 0x000fea000b800000 */
.L_x_2887:
[----:B012---:R-:W0:Y:S02]  /*0ff0*/  LDC.64 R6, c[0x0][0x3a0] ;  /* 0x0000e800ff067b82 */ /* 0x007e240000000a00 */
.L_x_2891:
[C---:B0-----:R-:W-:Y:S01]  /*1000*/  IMAD.WIDE R8, R5.reuse, 0x2, R6 ;  /* 0x0000000205087825 */ /* 0x041fe200078e0206 */
[----:B------:R-:W-:Y:S01]  /*1010*/  UIADD3 UR7, UPT, UPT, UR7, 0x1, URZ ;  /* 0x0000000107077890 */ /* 0x000fe2000fffe0ff */
[----:B------:R-:W-:-:S03]  /*1020*/  IADD3 R5, PT, PT, R5, UR17, RZ ;  /* 0x0000001105057c10 */ /* 0x000fc6000fffe0ff */
[----:B------:R3:W-:Y:S01]  /*1030*/  STG.E.64 desc[UR14][R8.64], RZ ;  /* 0x000000ff08007986 */ /* 0x0007e2000c101b0e */
[----:B------:R-:W-:-:S09]  /*1040*/  UISETP.NE.AND UP0, UPT, UR7, URZ, UPT ;  /* 0x000000ff0700728c */ /* 0x000fd2000bf05270 */
[----:B---3--:R-:W-:Y:S05]  /*1050*/  BRA.U UP0, `(.L_x_2891) ;  /* 0xfffffffd00e87547 */ /* 0x008fea000b83ffff */
.L_x_2886:
        /* <DEDUP_REMOVED lines=31> */
.L_x_2893:
        /* <DEDUP_REMOVED lines=13> */
[----:B------:R0:W2:Y:S01]  /*1320*/  LDG.E.U16.CONSTANT R8, desc[UR14][R8.64] ;  /* 0x0000000e08087981 */ /* 0x0000a2000c1e9500 */
[----:B------:R-:W-:Y:S01]  /*1330*/  UIADD3 UR4, UPT, UPT, UR4, 0x1, URZ ;  /* 0x0000000104047890 */ /* 0x000fe2000fffe0ff */
[----:B---3--:R-:W-:-:S04]  /*1340*/  SHF.R.U32.HI R17, RZ, R15, R4 ;  /* 0x0000000fff117219 */ /* 0x008fc80000011604 */
[--C-:B------:R-:W-:Y:S02]  /*1350*/  SHF.R.U32.HI R4, RZ, 0x8, R17.reuse ;  /* 0x00000008ff047819 */ /* 0x100fe40000011611 */
[----:B------:R-:W-:Y:S02]  /*1360*/  LOP3.LUT R18, R17, 0xf, RZ, 0xc0, !PT ;  /* 0x0000000f11127812 */ /* 0x000fe400078ec0ff */
[--C-:B------:R-:W-:Y:S02]  /*1370*/  SHF.R.U32.HI R19, RZ, 0x4, R17.reuse ;  /* 0x00000004ff137819 */ /* 0x100fe40000011611 */
[----:B------:R-:W-:Y:S01]  /*1380*/  LOP3.LUT R4, R4, 0xf, RZ, 0xc0, !PT ;  /* 0x0000000f04047812 */ /* 0x000fe200078ec0ff */
[----:B------:R-:W-:Y:S01]  /*1390*/  IMAD R21, R18, R18, R18 ;  /* 0x0000001212157224 */ /* 0x000fe200078e0212 */
[----:B----4-:R-:W-:Y:S02]  /*13a0*/  R2UR UR6, R10 ;  /* 0x000000000a0672ca */ /* 0x010fe400000e0000 */
        /* <DEDUP_REMOVED lines=8> */
[----:B------:R-:W2:Y:S01]  /*1430*/  I2F.F16 R11, R21 ;  /* 0x00000015000b7306 */ /* 0x000ea20000200c00 */
[----:B------:R-:W-:Y:S01]  /*1440*/  UIADD3 UR9, UPT, UPT, UR6, UR9, URZ ;  /* 0x0000000906097290 */ /* 0x000fe2000fffe0ff */
[----:B------:R-:W-:Y:S02]  /*1450*/  IADD3 R18, PT, PT, R19, 0x1, R18 ;  /* 0x0000000113127810 */ /* 0x000fe40007ffe012 */
[----:B------:R-:W-:-:S03]  /*1460*/  IADD3 R4, PT, PT, R17, 0x1, R4 ;  /* 0x0000000111047810 */ /* 0x000fc60007ffe004 */
[----:B------:R-:W-:Y:S01]  /*1470*/  ISETP.LE.AND P0, PT, R2, UR9, PT ;  /* 0x0000000902007c0c */ /* 0x000fe2000bf03270 */
        /* <DEDUP_REMOVED lines=8> */
.L_x_2892:
        /* <DEDUP_REMOVED lines=15> */
.L_x_2894:
        /* <DEDUP_REMOVED lines=8> */
.L_x_2895:
        /* <DEDUP_REMOVED lines=8> */
.L_x_2896:
        /* <DEDUP_REMOVED lines=8> */
.L_x_2897:
        /* <DEDUP_REMOVED lines=8> */
.L_x_2898:
        /* <DEDUP_REMOVED lines=10> */
[----:B------:R-:W-:-:S05]  /*1890*/  IMAD R2, R2, UR17, RZ ;  /* 0x0000001102027c24 */ /* 0x000fca000f8e02ff */
        /* <DEDUP_REMOVED lines=8> */
[----:B------:R-:W-:Y:S02]  /*1920*/  MOV R15, UR17 ;  /* 0x00000011000f7c02 */ /* 0x000fe40008000f00 */
[----:B------:R-:W-:Y:S02]  /*1930*/  PRMT R17, R17, 0x5410, RZ ;  /* 0x0000541011117816 */ /* 0x000fe400000000ff */
[----:B------:R-:W-:Y:S01]  /*1940*/  PRMT R8, R8, 0x5410, R0 ;  /* 0x0000541008087816 */ /* 0x000fe20000000000 */
[----:B------:R-:W-:Y:S02]  /*1950*/  IMAD.WIDE R14, R15, 0x4, R34 ;  /* 0x000000040f0e7825 */ /* 0x000fe400078e0222 */
        /* <DEDUP_REMOVED lines=21> */
[----:B------:R-:W-:-:S02]  /*1ab0*/  HADD2 R2, R4, -1032, -1032 ;  /* 0xe408e40804027430 */ /* 0x000fc40000000000 */
[--C-:B------:R-:W-:Y:S01]  /*1ac0*/  HADD2.F32 R4, -RZ, R0.reuse.H0_H0 ;  /* 0x20000000ff047230 */ /* 0x100fe20000004100 */
[----:B------:R-:W-:Y:S01]  /*1ad0*/  LOP3.LUT R22, R33, 0xf000f0, RZ, 0xc0, !PT ;  /* 0x00f000f021167812 */ /* 0x000fe200078ec0ff */
[----:B------:R-:W-:Y:S02]  /*1ae0*/  HADD2.F32 R21, -RZ, R0.H1_H1 ;  /* 0x30000000ff157230 */ /* 0x000fe40000004100 */
[----:B------:R-:W-:Y:S02]  /*1af0*/  HADD2 R0, R6, -1032, -1032 ;  /* 0xe408e40806007430 */ /* 0x000fe40000000000 */
[--C-:B------:R-:W-:Y:S02]  /*1b00*/  HADD2.F32 R3, -RZ, R2.reuse.H0_H0 ;  /* 0x20000002ff037230 */ /* 0x100fe40000004100 */
[----:B------:R-:W-:Y:S02]  /*1b10*/  HADD2 R18, R7, -1032, -1032 ;  /* 0xe408e40807127430 */ /* 0x000fe40000000000 */
[----:B------:R-:W-:Y:S01]  /*1b20*/  HADD2.F32 R20, -RZ, R2.H1_H1 ;  /* 0x30000002ff147230 */ /* 0x000fe20000004100 */
[----:B------:R-:W-:Y:S01]  /*1b30*/  LOP3.LUT R24, R34, 0xf000f0, RZ, 0xc0, !PT ;  /* 0x00f000f022187812 */ /* 0x000fe200078ec0ff */
[--C-:B------:R-:W-:Y:S01]  /*1b40*/  HADD2.F32 R2, -RZ, R0.reuse.H0_H0 ;  /* 0x20000000ff027230 */ /* 0x100fe20000004100 */
[----:B------:R-:W0:Y:S01]  /*1b50*/  LDS.64 R6, [UR4+0x8] ;  /* 0x00000804ff067984 */ /* 0x000e220008000a00 */
[----:B------:R-:W-:Y:S01]  /*1b60*/  HADD2.F32 R19, -RZ, R0.H1_H1 ;  /* 0x30000000ff137230 */ /* 0x000fe20000004100 */
[----:B------:R-:W-:Y:S01]  /*1b70*/  LOP3.LUT R17, R32, 0xf000f0, RZ, 0xc0, !PT ;  /* 0x00f000f020117812 */ /* 0x000fe200078ec0ff */
[--C-:B------:R-:W-:Y:S01]  /*1b80*/  HADD2.F32 R0, -RZ, R18.reuse.H0_H0 ;  /* 0x20000012ff007230 */ /* 0x100fe20000004100 */
[----:B------:R-:W-:Y:S01]  /*1b90*/  LOP3.LUT R23, R22, 0x64006400, RZ, 0xfc, !PT ;  /* 0x6400640016177812 */ /* 0x000fe200078efcff */
[----:B------:R-:W-:Y:S01]  /*1ba0*/  HADD2.F32 R18, -RZ, R18.H1_H1 ;  /* 0x30000012ff127230 */ /* 0x000fe20000004100 */
[----:B------:R-:W-:Y:S01]  /*1bb0*/  LOP3.LUT R25, R24, 0x64006400, RZ, 0xfc, !PT ;  /* 0x6400640018197812 */ /* 0x000fe200078efcff */
[----:B------:R-:W-:Y:S01]  /*1bc0*/  FFMA.FTZ R22, R4, R5, RZ ;  /* 0x0000000504167223 */ /* 0x000fe200000100ff */
[C---:B------:R-:W-:Y:S01]  /*1bd0*/  FFMA.FTZ R27, R5.reuse, R3, RZ ;  /* 0x00000003051b7223 */ /* 0x040fe200000100ff */
[C---:B------:R-:W-:Y:S01]  /*1be0*/  FFMA.FTZ R24, R5.reuse, R2, RZ ;  /* 0x0000000205187223 */ /* 0x040fe200000100ff */
[----:B------:R-:W-:Y:S01]  /*1bf0*/  FFMA.FTZ R5, R5, R0, RZ ;  /* 0x0000000005057223 */ /* 0x000fe200000100ff */
[----:B------:R-:W-:Y:S01]  /*1c00*/  LOP3.LUT R12, R35, 0xf000f0, RZ, 0xc0, !PT ;  /* 0x00f000f0230c7812 */ /* 0x000fe200078ec0ff */
[-C--:B------:R-:W-:Y:S01]  /*1c10*/  HFMA2 R23, R23, R8.reuse.H1_H1, -72, -72 ;  /* 0xd480d48017177431 */ /* 0x080fe20000060008 */
[----:B------:R-:W-:Y:S01]  /*1c20*/  LOP3.LUT R17, R17, 0x64006400, RZ, 0xfc, !PT ;  /* 0x6400640011117812 */ /* 0x000fe200078efcff */
[----:B------:R-:W-:Y:S01]  /*1c30*/  FFMA.FTZ R37, R26, R18, R5 ;  /* 0x000000121a257223 */ /* 0x000fe20000010005 */
[----:B------:R-:W-:Y:S01]  /*1c40*/  LOP3.LUT R5, R12, 0x64006400, RZ, 0xfc, !PT ;  /* 0x640064000c057812 */ /* 0x000fe200078efcff */
[----:B------:R-:W-:-:S02]  /*1c50*/  HFMA2 R12, R25, R8.H1_H1, -72, -72 ;  /* 0xd480d480190c7431 */ /* 0x000fc40000060008 */
[C---:B------:R-:W-:Y:S01]  /*1c60*/  FFMA.FTZ R30, R26.reuse, R20, R27 ;  /* 0x000000141a1e7223 */ /* 0x040fe2000001001b */
[-C--:B------:R-:W-:Y:S02]  /*1c70*/  HFMA2 R29, R17, R8.reuse.H1_H1, -72, -72 ;  /* 0xd480d480111d7431 */ /* 0x080fe40000060008 */
[----:B------:R-:W-:Y:S01]  /*1c80*/  FFMA.FTZ R17, R21, R26, R22 ;  /* 0x0000001a15117223 */ /* 0x000fe20000010016 */
[----:B------:R-:W-:Y:S01]  /*1c90*/  FFMA.FTZ R31, R26, R19, R24 ;  /* 0x000000131a1f7223 */ /* 0x000fe20000010018 */
[----:B------:R-:W-:Y:S02]  /*1ca0*/  HFMA2 R5, R5, R8.H1_H1, -72, -72 ;  /* 0xd480d48005057431 */ /* 0x000fe40000060008 */
[----:B------:R-:W-:Y:S01]  /*1cb0*/  HADD2.F32 R26, -RZ, R23.H0_H0 ;  /* 0x20000017ff1a7230 */ /* 0x000fe20000004100 */
[----:B------:R-:W-:Y:S01]  /*1cc0*/  SHF.R.U32.HI R16, RZ, 0x8, R32 ;  /* 0x00000008ff107819 */ /* 0x000fe20000011620 */
[--C-:B------:R-:W-:Y:S01]  /*1cd0*/  HADD2.F32 R28, -RZ, R29.reuse.H0_H0 ;  /* 0x2000001dff1c7230 */ /* 0x100fe20000004100 */
[----:B------:R-:W-:Y:S01]  /*1ce0*/  SHF.R.U32.HI R33, RZ, 0x8, R33 ;  /* 0x00000008ff217819 */ /* 0x000fe20000011621 */
[----:B------:R-:W-:Y:S01]  /*1cf0*/  HADD2.F32 R24, -RZ, R12.H0_H0 ;  /* 0x2000000cff187230 */ /* 0x000fe20000004100 */
[----:B------:R-:W-:Y:S01]  /*1d00*/  SHF.R.U32.HI R34, RZ, 0x8, R34 ;  /* 0x00000008ff227819 */ /* 0x000fe20000011622 */
[----:B------:R-:W-:-:S02]  /*1d10*/  HADD2.F32 R27, -RZ, R29.H1_H1 ;  /* 0x3000001dff1b7230 */ /* 0x000fc40000004100 */
[C---:B------:R-:W-:Y:S01]  /*1d20*/  FFMA.FTZ R29, R13.reuse, R26, R30 ;  /* 0x0000001a0d1d7223 */ /* 0x040fe2000001001e */
[----:B------:R-:W-:Y:S02]  /*1d30*/  HADD2.F32 R25, -RZ, R23.H1_H1 ;  /* 0x30000017ff197230 */ /* 0x000fe40000004100 */
[C---:B------:R-:W-:Y:S01]  /*1d40*/  FFMA.FTZ R30, R13.reuse, R24, R31 ;  /* 0x000000180d1e7223 */ /* 0x040fe2000001001f */
[--C-:B------:R-:W-:Y:S01]  /*1d50*/  HADD2.F32 R22, -RZ, R5.reuse.H0_H0 ;  /* 0x20000005ff167230 */ /* 0x100fe20000004100 */
[----:B------:R-:W-:Y:S01]  /*1d60*/  SHF.R.U32.HI R35, RZ, 0x8, R35 ;  /* 0x00000008ff237819 */ /* 0x000fe20000011623 */
[----:B------:R-:W-:Y:S02]  /*1d70*/  HADD2.F32 R23, -RZ, R12.H1_H1 ;  /* 0x3000000cff177230 */ /* 0x000fe40000004100 */
[----:B------:R-:W-:Y:S01]  /*1d80*/  FFMA.FTZ R12, R28, R13, R17 ;  /* 0x0000000d1c0c7223 */ /* 0x000fe20000010011 */
[----:B------:R-:W-:Y:S02]  /*1d90*/  HADD2.F32 R5, -RZ, R5.H1_H1 ;  /* 0x30000005ff057230 */ /* 0x000fe40000004100 */
[----:B------:R-:W-:Y:S01]  /*1da0*/  FFMA.FTZ R32, R13, R22, R37 ;  /* 0x000000160d207223 */ /* 0x000fe20000010025 */
[C---:B------:R-:W-:Y:S01]  /*1db0*/  FFMA.FTZ R13, R38.reuse, R25, R29 ;  /* 0x00000019260d7223 */ /* 0x040fe2000001001d */
[----:B------:R-:W-:Y:S01]  /*1dc0*/  FFMA.FTZ R17, R27, R38, R12 ;  /* 0x000000261b117223 */ /* 0x000fe2000001000c */
[----:B------:R-:W-:Y:S01]  /*1dd0*/  FFMA.FTZ R41, R38, R23, R30 ;  /* 0x0000001726297223 */ /* 0x000fe2000001001e */
[----:B------:R-:W-:Y:S01]  /*1de0*/  LOP3.LUT R12, R16, 0xf000f, RZ, 0xc0, !PT ;  /* 0x000f000f100c7812 */ /* 0x000fe200078ec0ff */
        /* <DEDUP_REMOVED lines=18> */
[----:B------:R-:W-:Y:S01]  /*1f10*/  HADD2.F32 R30, -RZ, R37.H0_H0 ;  /* 0x20000025ff1e7230 */ /* 0x000fe20000004100 */
[----:B------:R-:W-:Y:S01]  /*1f20*/  LOP3.LUT R16, R16, 0xf000f0, RZ, 0xc0, !PT ;  /* 0x00f000f010107812 */ /* 0x000fe200078ec0ff */
[----:B------:R-:W-:Y:S01]  /*1f30*/  HADD2.F32 R29, -RZ, R36.H0_H0 ;  /* 0x20000024ff1d7230 */ /* 0x000fe20000004100 */
[----:B------:R-:W-:Y:S01]  /*1f40*/  LOP3.LUT R33, R33, 0xf000f0, RZ, 0xc0, !PT ;  /* 0x00f000f021217812 */ /* 0x000fe200078ec0ff */
[----:B------:R-:W-:Y:S01]  /*1f50*/  HADD2.F32 R40, -RZ, R39.H1_H1 ;  /* 0x30000027ff287230 */ /* 0x000fe20000004100 */
[----:B------:R-:W-:Y:S01]  /*1f60*/  LOP3.LUT R35, R35, 0x64006400, RZ, 0xfc, !PT ;  /* 0x6400640023237812 */ /* 0x000fe200078efcff */
[----:B------:R-:W-:Y:S01]  /*1f70*/  HADD2.F32 R39, -RZ, R43.H1_H1 ;  /* 0x3000002bff277230 */ /* 0x000fe20000004100 */
[----:B------:R-:W-:Y:S01]  /*1f80*/  LOP3.LUT R45, R34, 0x64006400, RZ, 0xfc, !PT ;  /* 0x64006400222d7812 */ /* 0x000fe200078efcff */
[----:B------:R-:W-:Y:S01]  /*1f90*/  FFMA.FTZ R17, R32, R42, R17 ;  /* 0x0000002a20117223 */ /* 0x000fe20000010011 */
[C---:B------:R-:W-:Y:S01]  /*1fa0*/  FFMA.FTZ R13, R42.reuse, R31, R13 ;  /* 0x0000001f2a0d7223 */ /* 0x040fe2000001000d */
[----:B------:R-:W-:Y:S01]  /*1fb0*/  FFMA.FTZ R41, R42, R30, R41 ;  /* 0x0000001e2a297223 */ /* 0x000fe20000010029 */
[----:B------:R-:W-:Y:S01]  /*1fc0*/  LOP3.LUT R43, R16, 0x64006400, RZ, 0xfc, !PT ;  /* 0x64006400102b7812 */ /* 0x000fe200078efcff */
[----:B------:R-:W-:Y:S01]  /*1fd0*/  FFMA.FTZ R42, R42, R29, R38 ;  /* 0x0000001d2a2a7223 */ /* 0x000fe20000010026 */
[----:B------:R-:W-:Y:S01]  /*1fe0*/  LOP3.LUT R33, R33, 0x64006400, RZ, 0xfc, !PT ;  /* 0x6400640021217812 */ /* 0x000fe200078efcff */
[----:B------:R-:W-:-:S02]  /*1ff0*/  HADD2.F32 R38, -RZ, R37.H1_H1 ;  /* 0x30000025ff267230 */ /* 0x000fc40000004100 */
[-C--:B------:R-:W-:Y:S02]  /*2000*/  HFMA2 R16, R35, R8.reuse.H1_H1, -72, -72 ;  /* 0xd480d48023107431 */ /* 0x080fe40000060008 */
[----:B------:R-:W-:Y:S02]  /*2010*/  HADD2.F32 R37, -RZ, R36.H1_H1 ;  /* 0x30000024ff257230 */ /* 0x000fe40000004100 */
[-C--:B------:R-:W-:Y:S02]  /*2020*/  HFMA2 R45, R45, R8.reuse.H1_H1, -72, -72 ;  /* 0xd480d4802d2d7431 */ /* 0x080fe40000060008 */
[----:B------:R-:W-:Y:S02]  /*2030*/  HADD2.F32 R12, -RZ, R7.H0_H0 ;  /* 0x20000007ff0c7230 */ /* 0x000fe40000004100 */
[-C--:B------:R-:W-:Y:S02]  /*2040*/  HFMA2 R43, R43, R8.reuse.H1_H1, -72, -72 ;  /* 0xd480d4802b2b7431 */ /* 0x080fe40000060008 */
[----:B------:R-:W-:Y:S01]  /*2050*/  FFMA.FTZ R41, R6, R38, R41 ;  /* 0x0000002606297223 */ /* 0x000fe20000010029 */
[----:B------:R-:W-:-:S02]  /*2060*/  HFMA2 R44, R33, R8.H1_H1, -72, -72 ;  /* 0xd480d480212c7431 */ /* 0x000fc40000060008 */
[----:B------:R-:W-:Y:S02]  /*2070*/  HADD2.F32 R33, -RZ, R16.H0_H0 ;  /* 0x20000010ff217230 */ /* 0x000fe40000004100 */
        /* <DEDUP_REMOVED lines=14> */
[----:B------:R-:W-:Y:S02]  /*2160*/  HADD2.F32 R48, -RZ, R16.H1_H1 ;  /* 0x30000010ff307230 */ /* 0x000fe40000004100 */
[----:B------:R-:W-:Y:S01]  /*2170*/  FFMA.FTZ R16, R7, R42, R6 ;  /* 0x0000002a07107223 */ /* 0x000fe20000010006 */
[----:B------:R-:W-:-:S02]  /*2180*/  HADD2.F32 R45, -RZ, R10.H0_H0 ;  /* 0x2000000aff2d7230 */ /* 0x000fc40000004100 */
[----:B------:R-:W-:Y:S01]  /*2190*/  FFMA.FTZ R12, R46, R7, R17 ;  /* 0x000000072e0c7223 */ /* 0x000fe20000010011 */
        /* <DEDUP_REMOVED lines=16> */
[----:B------:R-:W-:-:S02]  /*22a0*/  HFMA2 R12, R12, 1, 1, RZ ;  /* 0x3c003c000c0c7831 */ /* 0x000fc400000000ff */
[----:B------:R-:W-:Y:S01]  /*22b0*/  HADD2 R13, R13, RZ.H0_H0 ;  /* 0x200000ff0d0d7230 */ /* 0x000fe20000000000 */
        /* <DEDUP_REMOVED lines=55> */
.L_x_2900:
[----:B------:R-:W-:-:S05]  /*2630*/  MOV R7, UR17 ;  /* 0x0000001100077c02 */ /* 0x000fca0008000f00 */
[----:B------:R-:W-:Y:S01]  /*2640*/  IMAD.WIDE R6, R7, 0x4, R14 ;  /* 0x0000000407067825 */ /* 0x000fe200078e020e */
[----:B------:R-:W-:Y:S06]  /*2650*/  BRA.U !UP1, `(.L_x_2901) ;  /* 0x0000000d09287547 */ /* 0x000fec000b800000 */
[----:B------:R-:W2:Y:S01]  /*2660*/  LDG.E.128.CONSTANT R20, desc[UR14][R14.64] ;  /* 0x0000000e0e147981 */ /* 0x000ea2000c1e9d00 */
[----:B------:R-:W0:Y:S01]  /*2670*/  S2UR UR6, SR_CgaCtaId ;  /* 0x00000000000679c3 */ /* 0x000e220000008800 */
[----:B------:R-:W-:Y:S01]  /*2680*/  UMOV UR4, 0x400 ;  /* 0x0000040000047882 */ /* 0x000fe20000000000 */
[----:B------:R-:W-:Y:S02]  /*2690*/  UISETP.NE.AND UP0, UPT, UR5, 0x1, UPT ;  /* 0x000000010500788c */ /* 0x000fe4000bf05270 */
        /* <DEDUP_REMOVED lines=17> */
[--C-:B------:R-:W-:Y:S01]  /*27b0*/  HADD2.F32 R4, -RZ, R0.reuse.H0_H0 ;  /* 0x20000000ff047230 */ /* 0x100fe20000004100 */
[----:B------:R-:W-:Y:S01]  /*27c0*/  SHF.R.U32.HI R41, RZ, 0x8, R23 ;  /* 0x00000008ff297819 */ /* 0x000fe20000011617 */
[----:B------:R-:W-:Y:S01]  /*27d0*/  HADD2.F32 R23, -RZ, R0.H1_H1 ;  /* 0x30000000ff177230 */ /* 0x000fe20000004100 */
        /* <DEDUP_REMOVED lines=10> */
[----:B------:R-:W-:Y:S01]  /*2880*/  SHF.R.U32.HI R35, RZ, 0x8, R21 ;  /* 0x00000008ff237819 */ /* 0x000fe20000011615 */
[----:B------:R-:W-:Y:S01]  /*2890*/  HADD2.F32 R21, -RZ, R0.H1_H1 ;  /* 0x30000000ff157230 */ /* 0x000fe20000004100 */
[----:B------:R-:W0:Y:S01]  /*28a0*/  LDS.64 R14, [UR4+0x18] ;  /* 0x00001804ff0e7984 */ /* 0x000e220008000a00 */
[--C-:B------:R-:W-:Y:S01]  /*28b0*/  HADD2.F32 R0, -RZ, R20.reuse.H0_H0 ;  /* 0x20000014ff007230 */ /* 0x100fe20000004100 */
[----:B------:R-:W-:Y:S01]  /*28c0*/  LOP3.LUT R27, R26, 0x64006400, RZ, 0xfc, !PT ;  /* 0x640064001a1b7812 */ /* 0x000fe200078efcff */
[----:B------:R-:W-:Y:S01]  /*28d0*/  HADD2.F32 R20, -RZ, R20.H1_H1 ;  /* 0x30000014ff147230 */ /* 0x000fe20000004100 */
[----:B------:R-:W-:Y:S01]  /*28e0*/  LOP3.LUT R29, R28, 0x64006400, RZ, 0xfc, !PT ;  /* 0x640064001c1d7812 */ /* 0x000fe200078efcff */
[----:B------:R-:W-:Y:S01]  /*28f0*/  FFMA.FTZ R26, R4, R5, RZ ;  /* 0x00000005041a7223 */ /* 0x000fe200000100ff */
[----:B------:R-:W-:Y:S01]  /*2900*/  LOP3.LUT R31, R30, 0x64006400, RZ, 0xfc, !PT ;  /* 0x640064001e1f7812 */ /* 0x000fe200078efcff */
[C---:B------:R-:W-:Y:S01]  /*2910*/  FFMA.FTZ R28, R5.reuse, R3, RZ ;  /* 0x00000003051c7223 */ /* 0x040fe200000100ff */
[C---:B------:R-:W-:Y:S01]  /*2920*/  FFMA.FTZ R30, R5.reuse, R2, RZ ;  /* 0x00000002051e7223 */ /* 0x040fe200000100ff */
[----:B------:R-:W-:Y:S01]  /*2930*/  FFMA.FTZ R5, R5, R0, RZ ;  /* 0x0000000005057223 */ /* 0x000fe200000100ff */
[----:B------:R-:W-:-:S02]  /*2940*/  HFMA2 R27, R27, R8.H1_H1, -72, -72 ;  /* 0xd480d4801b1b7431 */ /* 0x000fc40000060008 */
[C---:B------:R-:W-:Y:S01]  /*2950*/  FFMA.FTZ R34, R25.reuse, R22, R28 ;  /* 0x0000001619227223 */ /* 0x040fe2000001001c */
[-C--:B------:R-:W-:Y:S02]  /*2960*/  HFMA2 R31, R31, R8.reuse.H1_H1, -72, -72 ;  /* 0xd480d4801f1f7431 */ /* 0x080fe40000060008 */
[C---:B------:R-:W-:Y:S01]  /*2970*/  FFMA.FTZ R39, R25.reuse, R20, R5 ;  /* 0x0000001419277223 */ /* 0x040fe20000010005 */
[----:B------:R-:W-:Y:S01]  /*2980*/  LOP3.LUT R5, R24, 0x64006400, RZ, 0xfc, !PT ;  /* 0x6400640018057812 */ /* 0x000fe200078efcff */
[-C--:B------:R-:W-:Y:S02]  /*2990*/  HFMA2 R24, R29, R8.reuse.H1_H1, -72, -72 ;  /* 0xd480d4801d187431 */ /* 0x080fe40000060008 */
[----:B------:R-:W-:Y:S01]  /*29a0*/  FFMA.FTZ R37, R25, R21, R30 ;  /* 0x0000001519257223 */ /* 0x000fe2000001001e */
[----:B------:R-:W-:Y:S02]  /*29b0*/  HADD2.F32 R30, -RZ, R27.H0_H0 ;  /* 0x2000001bff1e7230 */ /* 0x000fe40000004100 */
[----:B------:R-:W-:Y:S01]  /*29c0*/  FFMA.FTZ R33, R23, R25, R26 ;  /* 0x0000001917217223 */ /* 0x000fe2000001001a */
[----:B------:R-:W-:-:S02]  /*29d0*/  HFMA2 R5, R5, R8.H1_H1, -72, -72 ;  /* 0xd480d48005057431 */ /* 0x000fc40000060008 */
[--C-:B------:R-:W-:Y:S01]  /*29e0*/  HADD2.F32 R28, -RZ, R24.reuse.H0_H0 ;  /* 0x20000018ff1c7230 */ /* 0x100fe20000004100 */
[C---:B------:R-:W-:Y:S01]  /*29f0*/  LOP3.LUT R50, R41.reuse, 0xf000f0, RZ, 0xc0, !PT ;  /* 0x00f000f029327812 */ /* 0x040fe200078ec0ff */
[----:B------:R-:W-:Y:S02]  /*2a00*/  HADD2.F32 R29, -RZ, R27.H1_H1 ;  /* 0x3000001bff1d7230 */ /* 0x000fe40000004100 */
[----:B------:R-:W-:Y:S01]  /*2a10*/  FFMA.FTZ R32, R30, R19, R33 ;  /* 0x000000131e207223 */ /* 0x000fe20000010021 */
[----:B------:R-:W-:Y:S01]  /*2a20*/  HADD2.F32 R27, -RZ, R24.H1_H1 ;  /* 0x30000018ff1b7230 */ /* 0x000fe20000004100 */
[----:B------:R-:W-:Y:S01]  /*2a30*/  LOP3.LUT R33, R41, 0xf000f, RZ, 0xc0, !PT ;  /* 0x000f000f29217812 */ /* 0x000fe200078ec0ff */
[----:B------:R-:W-:Y:S02]  /*2a40*/  HADD2.F32 R26, -RZ, R31.H0_H0 ;  /* 0x2000001fff1a7230 */ /* 0x000fe40000004100 */
[----:B------:R-:W-:Y:S01]  /*2a50*/  FFMA.FTZ R43, R29, R44, R32 ;  /* 0x0000002c1d2b7223 */ /* 0x000fe20000010020 */
[----:B------:R-:W-:Y:S01]  /*2a60*/  HADD2.F32 R24, -RZ, R5.H0_H0 ;  /* 0x20000005ff187230 */ /* 0x000fe20000004100 */
[----:B------:R-:W-:Y:S01]  /*2a70*/  LOP3.LUT R32, R36, 0xf000f, RZ, 0xc0, !PT ;  /* 0x000f000f24207812 */ /* 0x000fe200078ec0ff */
[----:B------:R-:W-:-:S02]  /*2a80*/  HADD2.F32 R25, -RZ, R31.H1_H1 ;  /* 0x3000001fff197230 */ /* 0x000fc40000004100 */
[C---:B------:R-:W-:Y:S01]  /*2a90*/  FFMA.FTZ R31, R19.reuse, R28, R34 ;  /* 0x0000001c131f7223 */ /* 0x040fe20000010022 */
[C---:B------:R-:W-:Y:S01]  /*2aa0*/  FFMA.FTZ R34, R19.reuse, R26, R37 ;  /* 0x0000001a13227223 */ /* 0x040fe20000010025 */
[----:B------:R-:W-:Y:S01]  /*2ab0*/  FFMA.FTZ R38, R19, R24, R39 ;  /* 0x0000001813267223 */ /* 0x000fe20000010027 */
[----:B------:R-:W-:Y:S01]  /*2ac0*/  LOP3.LUT R19, R18, 0xf000f, RZ, 0xc0, !PT ;  /* 0x000f000f12137812 */ /* 0x000fe200078ec0ff */
[C---:B------:R-:W-:Y:S01]  /*2ad0*/  FFMA.FTZ R40, R44.reuse, R27, R31 ;  /* 0x0000001b2c287223 */ /* 0x040fe2000001001f */
[----:B------:R-:W-:Y:S01]  /*2ae0*/  LOP3.LUT R31, R35, 0xf000f, RZ, 0xc0, !PT ;  /* 0x000f000f231f7812 */ /* 0x000fe200078ec0ff */
[----:B------:R-:W-:Y:S01]  /*2af0*/  HADD2.F32 R5, -RZ, R5.H1_H1 ;  /* 0x30000005ff057230 */ /* 0x000fe20000004100 */
[----:B------:R-:W-:Y:S01]  /*2b00*/  LOP3.LUT R19, R19, 0x64006400, RZ, 0xfc, !PT ;  /* 0x6400640013137812 */ /* 0x000fe200078efcff */
[----:B------:R-:W-:Y:S01]  /*2b10*/  FFMA.FTZ R45, R44, R25, R34 ;  /* 0x000000192c2d7223 */ /* 0x000fe20000010022 */
[----:B------:R-:W-:Y:S01]  /*2b20*/  LOP3.LUT R31, R31, 0x64006400, RZ, 0xfc, !PT ;  /* 0x640064001f1f7812 */ /* 0x000fe200078efcff */
[----:B0-----:R-:W-:Y:S01]  /*2b30*/  HADD2.F32 R39, -RZ, R14.H0_H0 ;  /* 0x2000000eff277230 */ /* 0x001fe20000004100 */
[----:B------:R-:W-:Y:S01]  /*2b40*/  LOP3.LUT R32, R32, 0x64006400, RZ, 0xfc, !PT ;  /* 0x6400640020207812 */ /* 0x000fe200078efcff */
[----:B------:R-:W-:Y:S01]  /*2b50*/  HADD2 R46, R19, -1032, -1032 ;  /* 0xe408e408132e7430 */ /* 0x000fe20000000000 */
[----:B------:R-:W-:Y:S01]  /*2b60*/  LOP3.LUT R33, R33, 0x64006400, RZ, 0xfc, !PT ;  /* 0x6400640021217812 */ /* 0x000fe200078efcff */
[----:B------:R-:W-:Y:S01]  /*2b70*/  FFMA.FTZ R44, R44, R5, R38 ;  /* 0x000000052c2c7223 */ /* 0x000fe20000010026 */
[----:B------:R-:W-:-:S02]  /*2b80*/  HADD2 R47, R31, -1032, -1032 ;  /* 0xe408e4081f2f7430 */ /* 0x000fc40000000000 */
[----:B------:R-:W-:Y:S02]  /*2b90*/  HADD2.F32 R42, -RZ, R14.H1_H1 ;  /* 0x3000000eff2a7230 */ /* 0x000fe40000004100 */
[----:B------:R-:W-:Y:S02]  /*2ba0*/  HADD2 R38, R32, -1032, -1032 ;  /* 0xe408e40820267430 */ /* 0x000fe40000000000 */
[----:B------:R-:W-:Y:S02]  /*2bb0*/  HADD2.F32 R34, -RZ, R46.H0_H0 ;  /* 0x2000002eff227230 */ /* 0x000fe40000004100 */
[----:B------:R-:W-:Y:S02]  /*2bc0*/  HADD2 R37, R33, -1032, -1032 ;  /* 0xe408e40821257430 */ /* 0x000fe40000000000 */
[----:B------:R-:W-:Y:S01]  /*2bd0*/  HADD2.F32 R33, -RZ, R47.H0_H0 ;  /* 0x2000002fff217230 */ /* 0x000fe20000004100 */
[----:B------:R-:W-:Y:S01]  /*2be0*/  LOP3.LUT R18, R18, 0xf000f0, RZ, 0xc0, !PT ;  /* 0x00f000f012127812 */ /* 0x000fe200078ec0ff */
[----:B------:R-:W-:Y:S01]  /*2bf0*/  HADD2.F32 R32, -RZ, R38.H0_H0 ;  /* 0x20000026ff207230 */ /* 0x000fe20000004100 */
[----:B------:R-:W-:Y:S01]  /*2c00*/  LOP3.LUT R36, R36, 0xf000f0, RZ, 0xc0, !PT ;  /* 0x00f000f024247812 */ /* 0x000fe200078ec0ff */
[----:B------:R-:W-:-:S02]  /*2c10*/  HADD2.F32 R31, -RZ, R37.H0_H0 ;  /* 0x20000025ff1f7230 */ /* 0x000fc40000004100 */
[--C-:B------:R-:W-:Y:S02]  /*2c20*/  HADD2.F32 R19, -RZ, R15.reuse.H0_H0 ;  /* 0x2000000fff137230 */ /* 0x100fe40000004100 */
[C---:B------:R-:W-:Y:S01]  /*2c30*/  FFMA.FTZ R45, R39.reuse, R32, R45 ;  /* 0x00000020272d7223 */ /* 0x040fe2000001002d */
[----:B------:R-:W-:Y:S02]  /*2c40*/  HADD2.F32 R14, -RZ, R15.H1_H1 ;  /* 0x3000000fff0e7230 */ /* 0x000fe40000004100 */
[----:B------:R-:W-:Y:S01]  /*2c50*/  FFMA.FTZ R15, R34, R39, R43 ;  /* 0x00000027220f7223 */ /* 0x000fe2000001002b */
        /* <DEDUP_REMOVED lines=22> */
[----:B------:R-:W-:Y:S02]  /*2dc0*/  HADD2.F32 R44, -RZ, R50.H0_H0 ;  /* 0x20000032ff2c7230 */ /* 0x000fe40000004100 */
        /* <DEDUP_REMOVED lines=8> */
[----:B------:R-:W-:Y:S02]  /*2e50*/  HADD2.F32 R47, -RZ, R8.H0_H0 ;  /* 0x20000008ff2f7230 */ /* 0x000fe40000004100 */
[C---:B------:R-:W-:Y:S01]  /*2e60*/  FFMA.FTZ R18, R14.reuse, R43, R49 ;  /* 0x0000002b0e127223 */ /* 0x040fe20000010031 */
[C---:B------:R-:W-:Y:S01]  /*2e70*/  FFMA.FTZ R19, R14.reuse, R42, R51 ;  /* 0x0000002a0e137223 */ /* 0x040fe20000010033 */
[----:B------:R-:W-:Y:S01]  /*2e80*/  FFMA.FTZ R15, R35, R14, R50 ;  /* 0x0000000e230f7223 */ /* 0x000fe20000010032 */
[----:B------:R-:W-:Y:S02]  /*2e90*/  HADD2.F32 R50, -RZ, R11.H0_H0 ;  /* 0x2000000bff327230 */ /* 0x000fe40000004100 */
[----:B------:R-:W-:Y:S01]  /*2ea0*/  FFMA.FTZ R14, R14, R41, R48 ;  /* 0x000000290e0e7223 */ /* 0x000fe20000010030 */
[----:B------:R-:W-:-:S02]  /*2eb0*/  HADD2.F32 R49, -RZ, R10.H0_H0 ;  /* 0x2000000aff317230 */ /* 0x000fc40000004100 */
[----:B------:R-:W-:Y:S02]  /*2ec0*/  HADD2.F32 R48, -RZ, R9.H0_H0 ;  /* 0x20000009ff307230 */ /* 0x000fe40000004100 */
[----:B------:R-:W-:Y:S01]  /*2ed0*/  FMUL.FTZ R15, R50, R15 ;  /* 0x0000000f320f7220 */ /* 0x000fe20000410000 */
[----:B------:R-:W-:Y:S01]  /*2ee0*/  FMUL.FTZ R14, R47, R14 ;  /* 0x0000000e2f0e7220 */ /* 0x000fe20000410000 */
[----:B------:R-:W-:Y:S01]  /*2ef0*/  FMUL.FTZ R18, R49, R18 ;  /* 0x0000001231127220 */ /* 0x000fe20000410000 */
[----:B------:R-:W-:Y:S02]  /*2f00*/  FMUL.FTZ R19, R48, R19 ;  /* 0x0000001330137220 */ /* 0x000fe40000410000 */
[----:B------:R-:W-:Y:S02]  /*2f10*/  F2FP.F16.F32.PACK_AB R15, RZ, R15 ;  /* 0x0000000fff0f723e */ /* 0x000fe400000000ff */
        /* <DEDUP_REMOVED lines=62> */
.L_x_2901:
[----:B------:R-:W-:Y:S05]  /*3300*/  BRA.U !UP1, `(.L_x_2902) ;  /* 0x0000000d09307547 */ /* 0x000fea000b800000 */
        /* <DEDUP_REMOVED lines=204> */
.L_x_2902:
        /* <DEDUP_REMOVED lines=9> */
[----:B------:R-:W-:Y:S01]  /*4060*/  HADD2.F32 R10, -RZ, R10.H0_H0 ;  /* 0x2000000aff0a7230 */ /* 0x000fe20000004100 */
[----:B------:R-:W-:Y:S01]  /*4070*/  PRMT R8, R8, 0x5410, R0 ;  /* 0x0000541008087816 */ /* 0x000fe20000000000 */
[----:B0-----:R-:W-:-:S09]  /*4080*/  ULEA UR4, UR6, UR4, 0x18 ;  /* 0x0000000406047291 */ /* 0x001fd2000f8ec0ff */
[----:B------:R-:W0:Y:S02]  /*4090*/  LDS.64 R2, [UR4+0x30] ;  /* 0x00003004ff027984 */ /* 0x000e240008000a00 */
[----:B0-----:R-:W-:Y:S02]  /*40a0*/  HADD2.F32 R21, -RZ, R2.H1_H1 ;  /* 0x30000002ff157230 */ /* 0x001fe40000004100 */
[--C-:B------:R-:W-:Y:S02]  /*40b0*/  HADD2.F32 R28, -RZ, R3.reuse.H0_H0 ;  /* 0x20000003ff1c7230 */ /* 0x100fe40000004100 */
[----:B------:R-:W-:Y:S01]  /*40c0*/  HADD2.F32 R27, -RZ, R3.H1_H1 ;  /* 0x30000003ff1b7230 */ /* 0x000fe20000004100 */
[C---:B--2---:R-:W-:Y:S02]  /*40d0*/  LOP3.LUT R19, R4.reuse, 0xf000f0, RZ, 0xc0, !PT ;  /* 0x00f000f004137812 */ /* 0x044fe400078ec0ff */
[----:B------:R-:W-:Y:S02]  /*40e0*/  SHF.R.U32.HI R34, RZ, 0x8, R4 ;  /* 0x00000008ff227819 */ /* 0x000fe40000011604 */
[----:B------:R-:W-:-:S02]  /*40f0*/  LOP3.LUT R4, R4, 0xf000f, RZ, 0xc0, !PT ;  /* 0x000f000f04047812 */ /* 0x000fc400078ec0ff */
[----:B------:R-:W-:Y:S02]  /*4100*/  LOP3.LUT R0, R5, 0xf000f, RZ, 0xc0, !PT ;  /* 0x000f000f05007812 */ /* 0x000fe400078ec0ff */
[----:B------:R-:W-:Y:S02]  /*4110*/  LOP3.LUT R4, R4, 0x64006400, RZ, 0xfc, !PT ;  /* 0x6400640004047812 */ /* 0x000fe400078efcff */
[C---:B------:R-:W-:Y:S02]  /*4120*/  LOP3.LUT R24, R6.reuse, 0xf000f0, RZ, 0xc0, !PT ;  /* 0x00f000f006187812 */ /* 0x040fe400078ec0ff */
[----:B------:R-:W-:Y:S01]  /*4130*/  SHF.R.U32.HI R36, RZ, 0x8, R6 ;  /* 0x00000008ff247819 */ /* 0x000fe20000011606 */
[----:B------:R-:W-:Y:S01]  /*4140*/  HADD2 R4, R4, -1032, -1032 ;  /* 0xe408e40804047430 */ /* 0x000fe20000000000 */
[----:B------:R-:W-:Y:S02]  /*4150*/  LOP3.LUT R6, R6, 0xf000f, RZ, 0xc0, !PT ;  /* 0x000f000f06067812 */ /* 0x000fe400078ec0ff */
[----:B------:R-:W-:-:S02]  /*4160*/  LOP3.LUT R20, R7, 0xf000f0, RZ, 0xc0, !PT ;  /* 0x00f000f007147812 */ /* 0x000fc400078ec0ff */
[----:B------:R-:W-:Y:S01]  /*4170*/  SHF.R.U32.HI R37, RZ, 0x8, R7 ;  /* 0x00000008ff257819 */ /* 0x000fe20000011607 */
[----:B------:R-:W-:Y:S01]  /*4180*/  HADD2.F32 R14, -RZ, R4.H1_H1 ;  /* 0x30000004ff0e7230 */ /* 0x000fe20000004100 */
        /* <DEDUP_REMOVED lines=8> */
[----:B------:R-:W-:Y:S01]  /*4210*/  HADD2.F32 R0, -RZ, R4.H0_H0 ;  /* 0x20000004ff007230 */ /* 0x000fe20000004100 */
[----:B------:R-:W-:Y:S01]  /*4220*/  LOP3.LUT R23, R19, 0x64006400, RZ, 0xfc, !PT ;  /* 0x6400640013177812 */ /* 0x000fe200078efcff */
[----:B------:R-:W-:-:S02]  /*4230*/  HADD2 R4, R6, -1032, -1032 ;  /* 0xe408e40806047430 */ /* 0x000fc40000000000 */
[--C-:B------:R-:W-:Y:S02]  /*4240*/  HADD2.F32 R15, -RZ, R3.reuse.H1_H1 ;  /* 0x30000003ff0f7230 */ /* 0x100fe40000004100 */
[----:B------:R-:W-:Y:S02]  /*4250*/  HADD2 R25, R2, -1032, -1032 ;  /* 0xe408e40802197430 */ /* 0x000fe40000000000 */
[----:B------:R-:W-:Y:S01]  /*4260*/  HADD2.F32 R2, -RZ, R3.H0_H0 ;  /* 0x20000003ff027230 */ /* 0x000fe20000004100 */
[----:B------:R-:W0:Y:S01]  /*4270*/  LDS.64 R6, [UR4+0x38] ;  /* 0x00003804ff067984 */ /* 0x000e220008000a00 */
[--C-:B------:R-:W-:Y:S01]  /*4280*/  HADD2.F32 R3, -RZ, R4.reuse.H0_H0 ;  /* 0x20000004ff037230 */ /* 0x100fe20000004100 */
[----:B------:R-:W-:Y:S01]  /*4290*/  LOP3.LUT R29, R24, 0x64006400, RZ, 0xfc, !PT ;  /* 0x64006400181d7812 */ /* 0x000fe200078efcff */
[----:B------:R-:W-:Y:S02]  /*42a0*/  HADD2.F32 R18, -RZ, R4.H1_H1 ;  /* 0x30000004ff127230 */ /* 0x000fe40000004100 */
[----:B------:R-:W-:-:S02]  /*42b0*/  HFMA2 R26, R23, R8.H1_H1, -72, -72 ;  /* 0xd480d480171a7431 */ /* 0x000fc40000060008 */
[--C-:B------:R-:W-:Y:S02]  /*42c0*/  HADD2.F32 R4, -RZ, R25.reuse.H0_H0 ;  /* 0x20000019ff047230 */ /* 0x100fe40000004100 */
        /* <DEDUP_REMOVED lines=16> */
[--C-:B------:R-:W-:Y:S02]  /*43d0*/  HADD2.F32 R21, -RZ, R25.reuse.H0_H0 ;  /* 0x20000019ff157230 */ /* 0x100fe40000004100 */
[----:B------:R-:W-:Y:S01]  /*43e0*/  FFMA.FTZ R45, R5, R28, R30 ;  /* 0x0000001c052d7223 */ /* 0x000fe2000001001e */
[----:B------:R-:W-:-:S02]  /*43f0*/  HADD2.F32 R22, -RZ, R25.H1_H1 ;  /* 0x30000019ff167230 */ /* 0x000fc40000004100 */
[--C-:B------:R-:W-:Y:S02]  /*4400*/  HADD2.F32 R23, -RZ, R29.reuse.H0_H0 ;  /* 0x2000001dff177230 */ /* 0x100fe40000004100 */
[----:B------:R-:W-:Y:S01]  /*4410*/  FFMA.FTZ R30, R28, R21, R31 ;  /* 0x000000151c1e7223 */ /* 0x000fe2000001001f */
[--C-:B------:R-:W-:Y:S02]  /*4420*/  HADD2.F32 R25, -RZ, R26.reuse.H0_H0 ;  /* 0x2000001aff197230 */ /* 0x100fe40000004100 */
[----:B------:R-:W-:Y:S01]  /*4430*/  FFMA.FTZ R45, R20, R27, R45 ;  /* 0x0000001b142d7223 */ /* 0x000fe2000001002d */
[----:B------:R-:W-:Y:S02]  /*4440*/  HADD2.F32 R24, -RZ, R29.H1_H1 ;  /* 0x3000001dff187230 */ /* 0x000fe40000004100 */
[C---:B------:R-:W-:Y:S01]  /*4450*/  FFMA.FTZ R31, R28.reuse, R23, R32 ;  /* 0x000000171c1f7223 */ /* 0x040fe20000010020 */
[----:B------:R-:W-:Y:S02]  /*4460*/  HADD2.F32 R26, -RZ, R26.H1_H1 ;  /* 0x3000001aff1a7230 */ /* 0x000fe40000004100 */
[----:B------:R-:W-:Y:S01]  /*4470*/  FFMA.FTZ R29, R28, R25, R38 ;  /* 0x000000191c1d7223 */ /* 0x000fe20000010026 */
[C---:B------:R-:W-:Y:S01]  /*4480*/  FFMA.FTZ R47, R27.reuse, R22, R30 ;  /* 0x000000161b2f7223 */ /* 0x040fe2000001001e */
[----:B------:R-:W-:Y:S01]  /*4490*/  FFMA.FTZ R31, R27, R24, R31 ;  /* 0x000000181b1f7223 */ /* 0x000fe2000001001f */
[----:B------:R-:W-:Y:S01]  /*44a0*/  LOP3.LUT R28, R35, 0xf000f, RZ, 0xc0, !PT ;  /* 0x000f000f231c7812 */ /* 0x000fe200078ec0ff */
[----:B------:R-:W-:Y:S01]  /*44b0*/  FFMA.FTZ R46, R27, R26, R29 ;  /* 0x0000001a1b2e7223 */ /* 0x000fe2000001001d */
[----:B------:R-:W-:-:S02]  /*44c0*/  LOP3.LUT R27, R34, 0xf000f, RZ, 0xc0, !PT ;  /* 0x000f000f221b7812 */ /* 0x000fc400078ec0ff */
        /* <DEDUP_REMOVED lines=29> */
[-C--:B------:R-:W-:Y:S01]  /*46a0*/  HFMA2 R42, R43, R8.reuse.H1_H1, -72, -72 ;  /* 0xd480d4802b2a7431 */ /* 0x080fe20000060008 */
[----:B------:R-:W-:Y:S01]  /*46b0*/  LOP3.LUT R37, R34, 0x64006400, RZ, 0xfc, !PT ;  /* 0x6400640022257812 */ /* 0x000fe200078efcff */
[----:B------:R-:W-:Y:S01]  /*46c0*/  FFMA.FTZ R48, R6, R31, R47 ;  /* 0x0000001f06307223 */ /* 0x000fe2000001002f */
[----:B------:R-:W-:Y:S01]  /*46d0*/  LOP3.LUT R41, R35, 0x64006400, RZ, 0xfc, !PT ;  /* 0x6400640023297812 */ /* 0x000fe200078efcff */
[----:B------:R-:W-:Y:S01]  /*46e0*/  HADD2.F32 R35, -RZ, R39.H1_H1 ;  /* 0x30000027ff237230 */ /* 0x000fe20000004100 */
[----:B------:R-:W-:Y:S01]  /*46f0*/  LOP3.LUT R49, R40, 0x64006400, RZ, 0xfc, !PT ;  /* 0x6400640028317812 */ /* 0x000fe200078efcff */
[----:B------:R-:W-:Y:S02]  /*4700*/  HFMA2 R39, R37, R8.H1_H1, -72, -72 ;  /* 0xd480d48025277431 */ /* 0x000fe40000060008 */
[----:B------:R-:W-:-:S02]  /*4710*/  HADD2.F32 R37, -RZ, R38.H1_H1 ;  /* 0x30000026ff257230 */ /* 0x000fc40000004100 */
[-C--:B------:R-:W-:Y:S02]  /*4720*/  HFMA2 R41, R41, R8.reuse.H1_H1, -72, -72 ;  /* 0xd480d48029297431 */ /* 0x080fe40000060008 */
[----:B------:R-:W-:Y:S01]  /*4730*/  FFMA.FTZ R45, R32, R6, R45 ;  /* 0x00000006202d7223 */ /* 0x000fe2000001002d */
        /* <DEDUP_REMOVED lines=16> */
[----:B------:R-:W-:Y:S02]  /*4840*/  HADD2.F32 R33, -RZ, R9.H0_H0 ;  /* 0x20000009ff217230 */ /* 0x000fe40000004100 */
[C---:B------:R-:W-:Y:S01]  /*4850*/  FFMA.FTZ R9, R7.reuse, R41, R44 ;  /* 0x0000002907097223 */ /* 0x040fe2000001002c */
[----:B------:R-:W-:Y:S02]  /*4860*/  HADD2.F32 R43, -RZ, R8.H0_H0 ;  /* 0x20000008ff2b7230 */ /* 0x000fe40000004100 */
[C---:B------:R-:W-:Y:S01]  /*4870*/  FFMA.FTZ R46, R7.reuse, R45, R46 ;  /* 0x0000002d072e7223 */ /* 0x040fe2000001002e */
        /* <DEDUP_REMOVED lines=68> */
.L_x_2899:
[----:B------:R-:W-:-:S13]  /*4cc0*/  ISETP.LT.AND P0, PT, RZ, UR5, PT ;  /* 0x00000005ff007c0c */ /* 0x000fda000bf01270 */
[----:B------:R-:W-:Y:S05]  /*4cd0*/  @!P0 EXIT ;  /* 0x000000000000894d */ /* 0x000fea0003800000 */
[----:B------:R-:W0:Y:S01]  /*4ce0*/  S2R R0, SR_TID.X ;  /* 0x0000000000007919 */ /* 0x000e220000002100 */
[----:B------:R-:W1:Y:S01]  /*4cf0*/  LDC.64 R2, c[0x0][0x3a0] ;  /* 0x0000e800ff027b82 */ /* 0x000e620000000a00 */
[----:B------:R-:W-:Y:S01]  /*4d00*/  MOV R5, UR16 ;  /* 0x0000001000057c02 */ /* 0x000fe20008000f00 */
[----:B------:R-:W-:-:S03]  /*4d10*/  UIMAD UR4, UR13, UR17, URZ ;  /* 0x000000110d0472a4 */ /* 0x000fc6000f8e02ff */
        /* <DEDUP_REMOVED lines=11> */
.L_x_2906:
[----:B------:R-:W0:Y:S02]  /*4dd0*/  LDS R6, [R4] ;  /* 0x0000000004067984 */ /* 0x000e240000000800 */
[----:B0-----:R-:W-:-:S05]  /*4de0*/  HFMA2 R7, R6, 1, 1, R12 ;  /* 0x3c003c0006077831 */ /* 0x001fca000000000c */
[----:B------:R-:W0:Y:S02]  /*4df0*/  ATOMS.CAST.SPIN P0, [R4], R6, R7 ;  /* 0x000000060400758d */ /* 0x000e240001800007 */
[----:B0-----:R-:W-:Y:S05]  /*4e00*/  @!P0 BRA `(.L_x_2906) ;  /* 0xfffffffc00f08947 */ /* 0x001fea000383ffff */
[----:B------:R-:W-:Y:S05]  /*4e10*/  BRA `(.L_x_2904) ;  /* 0x00000000000c7947 */ /* 0x000fea0003800000 */
.L_x_2905:
[----:B------:R-:W2:Y:S02]  /*4e20*/  LD.E R0, desc[UR14][R2.64] ;  /* 0x0000000e02007980 */ /* 0x000ea4000c101900 */
[----:B--2---:R-:W-:-:S05]  /*4e30*/  IADD3 R5, PT, PT, R12, R0, RZ ;  /* 0x000000000c057210 */ /* 0x004fca0007ffe0ff */
[----:B------:R0:W-:Y:S02]  /*4e40*/  ST.E desc[UR14][R2.64], R5 ;  /* 0x0000000502007985 */ /* 0x0001e4000c10190e */
.L_x_2904:
[----:B------:R-:W-:Y:S05]  /*4e50*/  BSYNC.RECONVERGENT B0 ;  /* 0x0000000000007941 */ /* 0x000fea0003800200 */
.L_x_2903:
[----:B------:R1:W-:Y:S01]  /*4e60*/  ATOM.E.ADD.F16x2.RN.STRONG.GPU P0, RZ, desc[UR14][R2.64+0x4], R13 ;  /* 0x8000040d02ff79a2 */ /* 0x0003e2000c10e10e */
[----:B------:R-:W-:Y:S04]  /*4e70*/  BSSY.RECONVERGENT B0, `(.L_x_2907) ;  /* 0x000000e000007945 */ /* 0x000fe80003800200 */
[----:B-1----:R-:W-:Y:S05]  /*4e80*/  @P0 BRA `(.L_x_2908) ;  /* 0x0000000000300947 */ /* 0x002fea0003800000 */
[----:B------:R-:W1:Y:S02]  /*4e90*/  QSPC.E.S P0, RZ, [R2+0x4] ;  /* 0x0000040002ff73aa */ /* 0x000e640000000500 */
[----:B-1----:R-:W-:Y:S05]  /*4ea0*/  @!P0 BRA `(.L_x_2909) ;  /* 0x00000000001c8947 */ /* 0x002fea0003800000 */
[----:B------:R-:W-:-:S04]  /*4eb0*/  MOV R4, R2 ;  /* 0x0000000200047202 */ /* 0x000fc80000000f00 */
[----:B------:R-:W-:-:S07]  /*4ec0*/  MOV R4, R4 ;  /* 0x0000000400047202 */ /* 0x000fce0000000f00 */
.L_x_2910:
[----:B------:R-:W1:Y:S02]  /*4ed0*/  LDS R6, [R4+0x4] ;  /* 0x0000040004067984 */ /* 0x000e640000000800 */
[----:B-1----:R-:W-:-:S05]  /*4ee0*/  HADD2 R7, R6, R13 ;  /* 0x0000000d06077230 */ /* 0x002fca0000000000 */
[----:B------:R-:W1:Y:S02]  /*4ef0*/  ATOMS.CAST.SPIN P0, [R4+0x4], R6, R7 ;  /* 0x000004060400758d */ /* 0x000e640001800007 */
[----:B-1----:R-:W-:Y:S05]  /*4f00*/  @!P0 BRA `(.L_x_2910) ;  /* 0xfffffffc00f08947 */ /* 0x002fea000383ffff */
[----:B------:R-:W-:Y:S05]  /*4f10*/  BRA `(.L_x_2908) ;  /* 0x00000000000c7947 */ /* 0x000fea0003800000 */
.L_x_2909:
[----:B------:R-:W0:Y:S02]  /*4f20*/  LD.E R0, desc[UR14][R2.64+0x4] ;  /* 0x0000040e02007980 */ /* 0x000e24000c101900 */
[----:B0-----:R-:W-:-:S05]  /*4f30*/  IADD3 R5, PT, PT, R13, R0, RZ ;  /* 0x000000000d057210 */ /* 0x001fca0007ffe0ff */
[----:B------:R1:W-:Y:S02]  /*4f40*/  ST.E desc[UR14][R2.64+0x4], R5 ;  /* 0x0000040502007985 */ /* 0x0003e4000c10190e */
.L_x_2908:
[----:B------:R-:W-:Y:S05]  /*4f50*/  BSYNC.RECONVERGENT B0 ;  /* 0x0000000000007941 */ /* 0x000fea0003800200 */
.L_x_2907:
        /* <DEDUP_REMOVED lines=12> */
.L_x_2914:
[----:B------:R-:W0:Y:S02]  /*5020*/  LDS R6, [R4] ;  /* 0x0000000004067984 */ /* 0x000e240000000800 */
[----:B0-----:R-:W-:-:S05]  /*5030*/  HFMA2 R7, R6, 1, 1, R16 ;  /* 0x3c003c0006077831 */ /* 0x001fca0000000010 */
[----:B------:R-:W0:Y:S02]  /*5040*/  ATOMS.CAST.SPIN P0, [R4], R6, R7 ;  /* 0x000000060400758d */ /* 0x000e240001800007 */
[----:B0-----:R-:W-:Y:S05]  /*5050*/  @!P0 BRA `(.L_x_2914) ;  /* 0xfffffffc00f08947 */ /* 0x001fea000383ffff */
[----:B------:R-:W-:Y:S05]  /*5060*/  BRA `(.L_x_2912) ;  /* 0x00000000000c7947 */ /* 0x000fea0003800000 */
.L_x_2913:
[----:B------:R-:W2:Y:S02]  /*5070*/  LD.E R0, desc[UR14][R2.64] ;  /* 0x0000000e02007980 */ /* 0x000ea4000c101900 */
[----:B--2---:R-:W-:-:S05]  /*5080*/  IADD3 R5, PT, PT, R16, R0, RZ ;  /* 0x0000000010057210 */ /* 0x004fca0007ffe0ff */
[----:B------:R0:W-:Y:S02]  /*5090*/  ST.E desc[UR14][R2.64], R5 ;  /* 0x0000000502007985 */ /* 0x0001e4000c10190e */
.L_x_2912:
[----:B------:R-:W-:Y:S05]  /*50a0*/  BSYNC.RECONVERGENT B0 ;  /* 0x0000000000007941 */ /* 0x000fea0003800200 */
.L_x_2911:
[----:B------:R1:W-:Y:S02]  /*50b0*/  ATOM.E.ADD.F16x2.RN.STRONG.GPU P0, RZ, desc[UR14][R2.64+0x4], R17 ;  /* 0x8000041102ff79a2 */ /* 0x0003e4000c10e10e */
[----:B-1----:R-:W-:Y:S05]  /*50c0*/  @P0 EXIT ;  /* 0x000000000000094d */ /* 0x002fea0003800000 */
[----:B------:R-:W1:Y:S02]  /*50d0*/  QSPC.E.S P0, RZ, [R2+0x4] ;  /* 0x0000040002ff73aa */ /* 0x000e640000000500 */
[----:B-1----:R-:W-:Y:S05]  /*50e0*/  @!P0 BRA `(.L_x_2915) ;  /* 0x0000000000188947 */ /* 0x002fea0003800000 */
[----:B0-----:R-:W-:-:S07]  /*50f0*/  MOV R2, R2 ;  /* 0x0000000200027202 */ /* 0x001fce0000000f00 */
.L_x_2916:
[----:B------:R-:W0:Y:S02]  /*5100*/  LDS R4, [R2+0x4] ;  /* 0x0000040002047984 */ /* 0x000e240000000800 */
[----:B0-----:R-:W-:-:S05]  /*5110*/  HADD2 R5, R4, R17 ;  /* 0x0000001104057230 */ /* 0x001fca0000000000 */
[----:B------:R-:W0:Y:S02]  /*5120*/  ATOMS.CAST.SPIN P0, [R2+0x4], R4, R5 ;  /* 0x000004040200758d */ /* 0x000e240001800005 */
[----:B0-----:R-:W-:Y:S05]  /*5130*/  @!P0 BRA `(.L_x_2916) ;  /* 0xfffffffc00f08947 */ /* 0x001fea000383ffff */
[----:B------:R-:W-:Y:S05]  /*5140*/  EXIT ;  /* 0x000000000000794d */ /* 0x000fea0003800000 */
.L_x_2915:
[----:B------:R-:W0:Y:S02]  /*5150*/  LD.E R0, desc[UR14][R2.64+0x4] ;  /* 0x0000040e02007980 */ /* 0x000e24000c101900 */
[----:B0-----:R-:W-:-:S05]  /*5160*/  IADD3 R5, PT, PT, R17, R0, RZ ;  /* 0x0000000011057210 */ /* 0x001fca0007ffe0ff */
[----:B------:R-:W-:Y:S01]  /*5170*/  ST.E desc[UR14][R2.64+0x4], R5 ;  /* 0x0000040502007985 */ /* 0x000fe2000c10190e */
[----:B------:R-:W-:Y:S05]  /*5180*/  EXIT ;  /* 0x000000000000794d */ /* 0x000fea0003800000 */
.L_x_2917:
        /* <DEDUP_REMOVED lines=15> */
.L_x_3618:


//--------------------- .text._Z23gemm_half_q_half_kernelILi2ELi12ELb0ELb0ELi32EEvPK6__halfPKjS4_S2_PS0_iiiiPKtS7_iiiiiibS2_i --------------------------
	.section	.text._Z23gemm_half_q_half_kernelILi2ELi12ELb0ELb0ELi32EEvPK6__halfPKjS4_S2_PS0_iiiiPKtS7_iiiiiibS2_i,"ax",@progbits
	.align	128
        .global         _Z23gemm_half_q_half_kernelILi2ELi12ELb0ELb0ELi32EEvPK6__halfPKjS4_S2_PS0_iiiiPKtS7_iiiiiibS2_i
        .type           _Z23gemm_half_q_half_kernelILi2ELi12ELb0ELb0ELi32EEvPK6__halfPKjS4_S2_PS0_iiiiPKtS7_iiiiiibS2_i,@function
        .size           _Z23gemm_half_q_half_kernelILi2ELi12ELb0ELb0ELi32EEvPK6__halfPKjS4_S2_PS0_iiiiPKtS7_iiiiiibS2_i,(.L_x_3619 - _Z23gemm_half_q_half_kernelILi2ELi12ELb0ELb0ELi32EEvPK6__halfPKjS4_S2_PS0_iiiiPKtS7_iiiiiibS2_i)
        .other          _Z23gemm_half_q_half_kernelILi2ELi12ELb0ELb0ELi32EEvPK6__halfPKjS4_S2_PS0_iiiiPKtS7_iiiiiibS2_i,@"STO_CUDA_ENTRY STV_DEFAULT"
_Z23gemm_half_q_half_kernelILi2ELi12ELb0ELb0ELi32EEvPK6__halfPKjS4_S2_PS0_iiiiPKtS7_iiiiiibS2_i:
.text._Z23gemm_half_q_half_kernelILi2ELi12ELb0ELb0ELi32EEvPK6__halfPKjS4_S2_PS0_iiiiPKtS7_iiiiiibS2_i:
        /* <DEDUP_REMOVED lines=51> */
.L_x_2923:
        /* <DEDUP_REMOVED lines=32> */
.L_x_2922:
        /* <DEDUP_REMOVED lines=20> */
.L_x_2924:
[----:B------:R-:W-:-:S13]  /*0670*/  ISETP.EQ.AND P2, PT, R16, RZ, PT ;  /* 0x000000ff1000720c */ /* 0x000fda0003f42270 */
[----:B------:R-:W-:Y:S05]  /*0680*/  @!P0 BRA P2, `(.L_x_2919) ;  /* 0x00000004007c8947 */ /* 0x000fea0001000000 */
.L_x_2921:
        /* <DEDUP_REMOVED lines=12> */
.L_x_2920:
        /* <DEDUP_REMOVED lines=17> */
.L_x_2927:
        /* <DEDUP_REMOVED lines=32> */
.L_x_2926:
        /* <DEDUP_REMOVED lines=21> */
.L_x_2928:
[----:B------:R-:W-:-:S13]  /*0bb0*/  ISETP.NE.OR P0, PT, R16, RZ, P0 ;  /* 0x000000ff1000720c */ /* 0x000fda0000705670 */
[----:B------:R-:W-:Y:S05]  /*0bc0*/  @!P0 BRA `(.L_x_2919) ;  /* 0x00000000002c8947 */ /* 0x000fea0003800000 */
.L_x_2925:
        /* <DEDUP_REMOVED lines=11> */
.L_x_2919:
[----:B------:R-:W-:Y:S05]  /*0c80*/  BSYNC.RECONVERGENT B0 ;  /* 0x0000000000007941 */ /* 0x000fea0003800200 */
.L_x_2918:
        /* <DEDUP_REMOVED lines=11> */
[----:B0-----:R-:W-:Y:S01]  /*0d40*/  IADD3 R7, PT, PT, RZ, -R4, RZ ;  /* 0x80000004ff077210 */ /* 0x001fe20007ffe0ff */
        /* <DEDUP_REMOVED lines=11> */
.L_x_2932:
        /* <DEDUP_REMOVED lines=15> */
.L_x_2931:
        /* <DEDUP_REMOVED lines=12> */
.L_x_2933:
[----:B------:R-:W-:-:S13]  /*0fb0*/  ISETP.NE.OR P0, PT, R7, RZ, P0 ;  /* 0x000000ff0700720c */ /* 0x000fda0000705670 */
[----:B------:R-:W-:Y:S05]  /*0fc0*/  @!P0 BRA `(.L_x_2929) ;  /* 0x00000000001c8947 */ /* 0x000fea0003800000 */
.L_x_2930:
[----:B0-----:R-:W0:Y:S02]  /*0fd0*/  LDC.64 R4, c[0x0][0x3a0] ;  /* 0x0000e800ff047b82 */ /* 0x001e240000000a00 */
.L_x_2934:
[----:B0-----:R-:W-:Y:S01]  /*0fe0*/  IMAD.WIDE R8, R19, 0x2, R4 ;  /* 0x0000000213087825 */ /* 0x001fe200078e0204 */
[----:B------:R-:W-:Y:S02]  /*0ff0*/  IADD3 R7, PT, PT, R7, 0x1, RZ ;  /* 0x0000000107077810 */ /* 0x000fe40007ffe0ff */
[----:B------:R-:W-:Y:S02]  /*1000*/  IADD3 R19, PT, PT, R19, R58, RZ ;  /* 0x0000003a13137210 */ /* 0x000fe40007ffe0ff */
[----:B------:R1:W-:Y:S01]  /*1010*/  STG.E.64 desc[UR8][R8.64], RZ ;  /* 0x000000ff08007986 */ /* 0x0003e2000c101b08 */
[----:B------:R-:W-:-:S13]  /*1020*/  ISETP.NE.AND P0, PT, R7, RZ, PT ;  /* 0x000000ff0700720c */ /* 0x000fda0003f05270 */
[----:B-1----:R-:W-:Y:S05]  /*1030*/  @P0 BRA `(.L_x_2934) ;  /* 0xfffffffc00e80947 */ /* 0x002fea000383ffff */
.L_x_2929:
        /* <DEDUP_REMOVED lines=20> */
.L_x_2936:
        /* <DEDUP_REMOVED lines=42> */
.L_x_2935:
[C---:B------:R-:W-:Y:S01]  /*1420*/  ISETP.GT.AND P0, PT, R61.reuse, UR5, PT ;  /* 0x000000053d007c0c */ /* 0x040fe2000bf04270 */
[----:B0-----:R-:W-:Y:S01]  /*1430*/  HFMA2 R4, -RZ, RZ, 0, 0 ;  /* 0x00000000ff047431 */ /* 0x001fe200000001ff */
[----:B------:R-:W-:Y:S01]  /*1440*/  SHF.R.S32.HI R5, RZ, 0x1f, R20 ;  /* 0x0000001fff057819 */ /* 0x000fe20000011414 */
[----:B------:R-:W-:Y:S01]  /*1450*/  HFMA2 R2, -RZ, RZ, 0, 0 ;  /* 0x00000000ff027431 */ /* 0x000fe200000001ff */
[----:B--2---:R-:W-:Y:S02]  /*1460*/  ISETP.GT.AND P2, PT, R61, UR6, PT ;  /* 0x000000063d007c0c */ /* 0x004fe4000bf44270 */
        /* <DEDUP_REMOVED lines=15> */
.L_x_2937:
        /* <DEDUP_REMOVED lines=8> */
.L_x_2938:
        /* <DEDUP_REMOVED lines=8> */
.L_x_2939:
        /* <DEDUP_REMOVED lines=8> */
.L_x_2940:
        /* <DEDUP_REMOVED lines=8> */
.L_x_2941:
        /* <DEDUP_REMOVED lines=21> */
[----:B------:R-:W-:-:S04]  /*18b0*/  IMAD.WIDE R14, R58, 0x4, R18 ;  /* 0x000000043a0e7825 */ /* 0x000fc800078e0212 */
[----:B------:R-:W-:-:S04]  /*18c0*/  IMAD.WIDE R12, R58, 0x4, R14 ;  /* 0x000000043a0c7825 */ /* 0x000fc800078e020e */
[----:B------:R-:W-:-:S05]  /*18d0*/  IMAD.WIDE R6, R58, 0x4, R12 ;  /* 0x000000043a067825 */ /* 0x000fca00078e020c */
[----:B------:R-:W2:Y:S01]  /*18e0*/  LDG.E.128.CONSTANT R8, desc[UR8][R6.64] ;  /* 0x0000000806087981 */ /* 0x000ea2000c1e9d00 */
[----:B------:R-:W-:Y:S01]  /*18f0*/  ISETP.GT.AND P0, PT, R59, RZ, PT ;  /* 0x000000ff3b00720c */ /* 0x000fe20003f04270 */
[----:B------:R-:W-:Y:S01]  /*1900*/  UIADD3 UR4, UPT, UPT, UR5, 0x40, URZ ;  /* 0x0000004005047890 */ /* 0x000fe2000fffe0ff */
[----:B------:R-:W-:Y:S01]  /*1910*/  HFMA2 R16, -RZ, RZ, 0, 0.0625 ;  /* 0x00002c00ff107431 */ /* 0x000fe200000001ff */
[----:B------:R-:W-:Y:S02]  /*1920*/  PRMT R53, RZ, 0x7610, R53 ;  /* 0x00007610ff357816 */ /* 0x000fe40000000035 */
[----:B--2---:R-:W-:-:S08]  /*1930*/  LOP3.LUT R22, R8, 0xf000f0, RZ, 0xc0, !PT ;  /* 0x00f000f008167812 */ /* 0x004fd000078ec0ff */
[----:B------:R-:W-:Y:S05]  /*1940*/  @!P0 BRA `(.L_x_2943) ;  /* 0x0000000c00248947 */ /* 0x000fea0003800000 */
        /* <DEDUP_REMOVED lines=51> */
[----:B------:R-:W-:Y:S02]  /*1c80*/  HADD2.F32 R5, -RZ, R37.H0_H0 ;  /* 0x20000025ff057230 */ /* 0x000fe40000004100 */
[----:B------:R-:W-:Y:S01]  /*1c90*/  FFMA.FTZ R42, R36, R24, R27 ;  /* 0x00000018242a7223 */ /* 0x000fe2000001001b */
[----:B------:R-:W-:Y:S02]  /*1ca0*/  HADD2.F32 R28, -RZ, R29.H0_H0 ;  /* 0x2000001dff1c7230 */ /* 0x000fe40000004100 */
[----:B------:R-:W-:Y:S02]  /*1cb0*/  HADD2.F32 R30, -RZ, R31.H0_H0 ;  /* 0x2000001fff1e7230 */ /* 0x000fe40000004100 */
[----:B------:R-:W-:Y:S01]  /*1cc0*/  FFMA.FTZ R38, R5, R39, R38 ;  /* 0x0000002705267223 */ /* 0x000fe20000010026 */
[----:B------:R-:W-:-:S02]  /*1cd0*/  HADD2.F32 R32, -RZ, R33.H0_H0 ;  /* 0x20000021ff207230 */ /* 0x000fc40000004100 */
[----:B------:R-:W-:Y:S02]  /*1ce0*/  HADD2.F32 R27, -RZ, R37.H1_H1 ;  /* 0x30000025ff1b7230 */ /* 0x000fe40000004100 */
        /* <DEDUP_REMOVED lines=12> */
[--C-:B0-----:R-:W-:Y:S01]  /*1db0*/  HADD2.F32 R46, -RZ, R18.reuse.H1_H1 ;  /* 0x30000012ff2e7230 */ /* 0x101fe20000004100 */
[----:B------:R-:W-:Y:S01]  /*1dc0*/  LOP3.LUT R39, R21, 0xf000f, RZ, 0xc0, !PT ;  /* 0x000f000f15277812 */ /* 0x000fe200078ec0ff */
[----:B------:R-:W-:Y:S01]  /*1dd0*/  HADD2.F32 R50, -RZ, R19.H0_H0 ;  /* 0x20000013ff327230 */ /* 0x000fe20000004100 */
        /* <DEDUP_REMOVED lines=17> */
[----:B------:R-:W-:Y:S01]  /*1ef0*/  FFMA.FTZ R49, R40, R37, R43 ;  /* 0x0000002528317223 */ /* 0x000fe2000001002b */
        /* <DEDUP_REMOVED lines=51> */
[----:B------:R-:W-:Y:S02]  /*2230*/  PRMT R20, R20, 0x5410, R19 ;  /* 0x0000541014147816 */ /* 0x000fe40000000013 */
        /* <DEDUP_REMOVED lines=58> */
.L_x_2943:
[----:B------:R-:W-:Y:S05]  /*25e0*/  @!P1 BRA `(.L_x_2944) ;  /* 0x0000000c001c9947 */ /* 0x000fea0003800000 */
        /* <DEDUP_REMOVED lines=15> */
[----:B------:R-:W-:Y:S02]  /*26e0*/  HADD2 R23, R2, -1032, -1032 ;  /* 0xe408e40802177430 */ /* 0x000fe40000000000 */
[--C-:B------:R-:W-:Y:S01]  /*26f0*/  HADD2.F32 R0, -RZ, R15.reuse.H0_H0 ;  /* 0x2000000fff007230 */ /* 0x100fe20000004100 */
[----:B------:R-:W-:Y:S01]  /*2700*/  LOP3.LUT R3, R3, 0x64006400, RZ, 0xfc, !PT ;  /* 0x6400640003037812 */ /* 0x000fe200078efcff */
[----:B------:R-:W-:Y:S01]  /*2710*/  HADD2.F32 R20, -RZ, R15.H1_H1 ;  /* 0x3000000fff147230 */ /* 0x000fe20000004100 */
[----:B------:R-:W-:Y:S01]  /*2720*/  LOP3.LUT R4, R24, 0xf000f0, RZ, 0xc0, !PT ;  /* 0x00f000f018047812 */ /* 0x000fe200078ec0ff */
[----:B------:R-:W0:Y:S01]  /*2730*/  LDS.64 R14, [UR5+0x18] ;  /* 0x00001805ff0e7984 */ /* 0x000e220008000a00 */
[----:B------:R-:W-:Y:S01]  /*2740*/  SHF.R.U32.HI R18, RZ, 0x8, R24 ;  /* 0x00000008ff127819 */ /* 0x000fe20000011618 */
[----:B------:R-:W-:Y:S01]  /*2750*/  HADD2.F32 R2, -RZ, R23.H0_H0 ;  /* 0x20000017ff027230 */ /* 0x000fe20000004100 */
[----:B------:R-:W-:Y:S01]  /*2760*/  LOP3.LUT R29, R26, 0xf000f0, RZ, 0xc0, !PT ;  /* 0x00f000f01a1d7812 */ /* 0x000fe200078ec0ff */
[----:B------:R-:W-:Y:S01]  /*2770*/  HADD2 R24, R3, -1032, -1032 ;  /* 0xe408e40803187430 */ /* 0x000fe20000000000 */
[----:B------:R-:W-:-:S02]  /*2780*/  SHF.R.U32.HI R19, RZ, 0x8, R26 ;  /* 0x00000008ff137819 */ /* 0x000fc4000001161a */
[----:B------:R-:W-:Y:S01]  /*2790*/  LOP3.LUT R26, R27, 0xf000f0, RZ, 0xc0, !PT ;  /* 0x00f000f01b1a7812 */ /* 0x000fe200078ec0ff */
[----:B------:R-:W-:Y:S01]  /*27a0*/  FFMA.FTZ R31, R5, R2, RZ ;  /* 0x00000002051f7223 */ /* 0x000fe200000100ff */
[----:B------:R-:W-:Y:S01]  /*27b0*/  SHF.R.U32.HI R32, RZ, 0x8, R27 ;  /* 0x00000008ff207819 */ /* 0x000fe2000001161b */
[----:B------:R-:W-:Y:S01]  /*27c0*/  HADD2 R27, R21, -1032, -1032 ;  /* 0xe408e408151b7430 */ /* 0x000fe20000000000 */
[----:B------:R-:W-:Y:S01]  /*27d0*/  LOP3.LUT R28, R25, 0xf000f0, RZ, 0xc0, !PT ;  /* 0x00f000f0191c7812 */ /* 0x000fe200078ec0ff */
[----:B------:R-:W-:Y:S01]  /*27e0*/  HADD2.F32 R21, -RZ, R23.H1_H1 ;  /* 0x30000017ff157230 */ /* 0x000fe20000004100 */
[----:B------:R-:W-:Y:S01]  /*27f0*/  SHF.R.U32.HI R33, RZ, 0x8, R25 ;  /* 0x00000008ff217819 */ /* 0x000fe20000011619 */
[--C-:B------:R-:W-:Y:S01]  /*2800*/  HADD2.F32 R3, -RZ, R24.reuse.H0_H0 ;  /* 0x20000018ff037230 */ /* 0x100fe20000004100 */
[----:B------:R-:W-:Y:S01]  /*2810*/  LOP3.LUT R25, R4, 0x64006400, RZ, 0xfc, !PT ;  /* 0x6400640004197812 */ /* 0x000fe200078efcff */
[--C-:B------:R-:W-:Y:S02]  /*2820*/  HADD2.F32 R4, -RZ, R27.reuse.H0_H0 ;  /* 0x2000001bff047230 */ /* 0x100fe40000004100 */
[----:B------:R-:W-:Y:S01]  /*2830*/  FFMA.FTZ R38, R30, R21, R31 ;  /* 0x000000151e267223 */ /* 0x000fe2000001001f */
[----:B------:R-:W-:Y:S01]  /*2840*/  HADD2.F32 R23, -RZ, R24.H1_H1 ;  /* 0x30000018ff177230 */ /* 0x000fe20000004100 */
[----:B------:R-:W-:Y:S01]  /*2850*/  LOP3.LUT R29, R29, 0x64006400, RZ, 0xfc, !PT ;  /* 0x640064001d1d7812 */ /* 0x000fe200078efcff */
[----:B------:R-:W-:Y:S01]  /*2860*/  HADD2.F32 R24, -RZ, R27.H1_H1 ;  /* 0x3000001bff187230 */ /* 0x000fe20000004100 */
[----:B------:R-:W-:Y:S01]  /*2870*/  LOP3.LUT R27, R28, 0x64006400, RZ, 0xfc, !PT ;  /* 0x640064001c1b7812 */ /* 0x000fe200078efcff */
[-C--:B------:R-:W-:Y:S01]  /*2880*/  HFMA2 R37, R25, R16.reuse.H0_H0, -72, -72 ;  /* 0xd480d48019257431 */ /* 0x080fe20000040010 */
[----:B------:R-:W-:Y:S01]  /*2890*/  LOP3.LUT R31, R26, 0x64006400, RZ, 0xfc, !PT ;  /* 0x640064001a1f7812 */ /* 0x000fe200078efcff */
[----:B------:R-:W-:Y:S01]  /*28a0*/  FFMA.FTZ R25, R0, R5, RZ ;  /* 0x0000000500197223 */ /* 0x000fe200000100ff */
[C---:B------:R-:W-:Y:S01]  /*28b0*/  FFMA.FTZ R28, R5.reuse, R3, RZ ;  /* 0x00000003051c7223 */ /* 0x040fe200000100ff */
[----:B------:R-:W-:Y:S01]  /*28c0*/  FFMA.FTZ R5, R5, R4, RZ ;  /* 0x0000000405057223 */ /* 0x000fe200000100ff */
[----:B------:R-:W-:-:S02]  /*28d0*/  HFMA2 R27, R27, R16.H0_H0, -72, -72 ;  /* 0xd480d4801b1b7431 */ /* 0x000fc40000040010 */
[----:B------:R-:W-:Y:S01]  /*28e0*/  FFMA.FTZ R34, R20, R30, R25 ;  /* 0x0000001e14227223 */ /* 0x000fe20000010019 */
[-C--:B------:R-:W-:Y:S02]  /*28f0*/  HFMA2 R29, R29, R16.reuse.H0_H0, -72, -72 ;  /* 0xd480d4801d1d7431 */ /* 0x080fe40000040010 */
[C---:B------:R-:W-:Y:S01]  /*2900*/  FFMA.FTZ R41, R30.reuse, R24, R5 ;  /* 0x000000181e297223 */ /* 0x040fe20000010005 */
[----:B------:R-:W-:Y:S02]  /*2910*/  HFMA2 R31, R31, R16.H0_H0, -72, -72 ;  /* 0xd480d4801f1f7431 */ /* 0x000fe40000040010 */
[----:B------:R-:W-:Y:S02]  /*2920*/  HADD2.F32 R5, -RZ, R37.H0_H0 ;  /* 0x20000025ff057230 */ /* 0x000fe40000004100 */
[----:B------:R-:W-:Y:S01]  /*2930*/  FFMA.FTZ R39, R30, R23, R28 ;  /* 0x000000171e277223 */ /* 0x000fe2000001001c */
[----:B------:R-:W-:Y:S02]  /*2940*/  HADD2.F32 R26, -RZ, R27.H0_H0 ;  /* 0x2000001bff1a7230 */ /* 0x000fe40000004100 */
[----:B------:R-:W-:-:S02]  /*2950*/  HADD2.F32 R28, -RZ, R29.H0_H0 ;  /* 0x2000001dff1c7230 */ /* 0x000fc40000004100 */
[----:B------:R-:W-:Y:S01]  /*2960*/  FFMA.FTZ R34, R5, R35, R34 ;  /* 0x0000002305227223 */ /* 0x000fe20000010022 */
[----:B------:R-:W-:Y:S02]  /*2970*/  HADD2.F32 R30, -RZ, R31.H0_H0 ;  /* 0x2000001fff1e7230 */ /* 0x000fe40000004100 */
        /* <DEDUP_REMOVED lines=31> */
[----:B------:R-:W-:-:S02]  /*2b70*/  HADD2.F32 R36, -RZ, R43.H0_H0 ;  /* 0x2000002bff247230 */ /* 0x000fc40000004100 */
[----:B------:R-:W-:Y:S02]  /*2b80*/  HADD2.F32 R35, -RZ, R61.H0_H0 ;  /* 0x2000003dff237230 */ /* 0x000fe40000004100 */
[----:B------:R-:W-:Y:S01]  /*2b90*/  FFMA.FTZ R45, R37, R39, R38 ;  /* 0x00000027252d7223 */ /* 0x000fe20000010026 */
[----:B------:R-:W-:Y:S02]  /*2ba0*/  HADD2.F32 R34, -RZ, R62.H0_H0 ;  /* 0x2000003eff227230 */ /* 0x000fe40000004100 */
[----:B------:R-:W-:Y:S01]  /*2bb0*/  FFMA.FTZ R47, R39, R36, R40 ;  /* 0x00000024272f7223 */ /* 0x000fe20000010028 */
[----:B------:R-:W-:Y:S01]  /*2bc0*/  HADD2.F32 R38, -RZ, R14.H1_H1 ;  /* 0x3000000eff267230 */ /* 0x000fe20000004100 */
[----:B------:R-:W-:Y:S01]  /*2bd0*/  LOP3.LUT R14, R19, 0xf000f0, RZ, 0xc0, !PT ;  /* 0x00f000f0130e7812 */ /* 0x000fe200078ec0ff */
[C---:B------:R-:W-:Y:S01]  /*2be0*/  FFMA.FTZ R49, R39.reuse, R35, R42 ;  /* 0x0000002327317223 */ /* 0x040fe2000001002a */
[----:B------:R-:W-:Y:S01]  /*2bf0*/  FFMA.FTZ R60, R39, R34, R41 ;  /* 0x00000022273c7223 */ /* 0x000fe20000010029 */
[----:B------:R-:W-:Y:S01]  /*2c00*/  HADD2.F32 R39, -RZ, R43.H1_H1 ;  /* 0x3000002bff277230 */ /* 0x000fe20000004100 */
[----:B------:R-:W-:Y:S01]  /*2c10*/  LOP3.LUT R19, R18, 0x64006400, RZ, 0xfc, !PT ;  /* 0x6400640012137812 */ /* 0x000fe200078efcff */
[----:B------:R-:W-:Y:S01]  /*2c20*/  FFMA.FTZ R45, R38, R44, R45 ;  /* 0x0000002c262d7223 */ /* 0x000fe2000001002d */
        /* <DEDUP_REMOVED lines=99> */
.L_x_2944:
        /* <DEDUP_REMOVED lines=22> */
[----:B------:R-:W-:Y:S01]  /*33c0*/  LOP3.LUT R19, R12, 0x64006400, RZ, 0xfc, !PT ;  /* 0x640064000c137812 */ /* 0x000fe200078efcff */
[----:B------:R-:W-:Y:S01]  /*33d0*/  HADD2 R20, R2, -1032, -1032 ;  /* 0xe408e40802147430 */ /* 0x000fe20000000000 */
[----:B------:R-:W0:Y:S01]  /*33e0*/  LDS.64 R12, [UR5+0x28] ;  /* 0x00002805ff0c7984 */ /* 0x000e220008000a00 */
[----:B------:R-:W-:Y:S01]  /*33f0*/  HADD2 R21, R3, -1032, -1032 ;  /* 0xe408e40803157430 */ /* 0x000fe20000000000 */
[----:B------:R-:W-:Y:S01]  /*3400*/  LOP3.LUT R23, R4, 0x64006400, RZ, 0xfc, !PT ;  /* 0x6400640004177812 */ /* 0x000fe200078efcff */
        /* <DEDUP_REMOVED lines=34> */
[----:B------:R-:W-:Y:S02]  /*3630*/  HADD2.F32 R27, -RZ, R27.H1_H1 ;  /* 0x3000001bff1b7230 */ /* 0x000fe40000004100 */
[----:B------:R-:W-:Y:S01]  /*3640*/  FFMA.FTZ R37, R23, R34, R32 ;  /* 0x0000002217257223 */ /* 0x000fe20000010020 */
[----:B------:R-:W-:Y:S02]  /*3650*/  HADD2.F32 R29, -RZ, R29.H1_H1 ;  /* 0x3000001dff1d7230 */ /* 0x000fe40000004100 */
        /* <DEDUP_REMOVED lines=11> */
[----:B------:R-:W-:Y:S01]  /*3710*/  SHF.R.U32.HI R15, RZ, 0x8, R15 ;  /* 0x00000008ff0f7819 */ /* 0x000fe2000001160f */
[--C-:B------:R-:W-:Y:S01]  /*3720*/  HADD2.F32 R46, -RZ, R13.reuse.H0_H0 ;  /* 0x2000000dff2e7230 */ /* 0x100fe20000004100 */
[----:B------:R-:W-:Y:S01]  /*3730*/  LOP3.LUT R34, R34, 0x64006400, RZ, 0xfc, !PT ;  /* 0x6400640022227812 */ /* 0x000fe200078efcff */
[----:B------:R-:W-:Y:S01]  /*3740*/  HADD2.F32 R13, -RZ, R13.H1_H1 ;  /* 0x3000000dff0d7230 */ /* 0x000fe20000004100 */
[----:B------:R-:W-:Y:S01]  /*3750*/  LOP3.LUT R33, R33, 0x64006400, RZ, 0xfc, !PT ;  /* 0x6400640021217812 */ /* 0x000fe200078efcff */
[--C-:B------:R-:W-:Y:S01]  /*3760*/  HADD2.F32 R32, -RZ, R12.reuse.H0_H0 ;  /* 0x2000000cff207230 */ /* 0x100fe20000004100 */
[----:B------:R-:W-:Y:S01]  /*3770*/  LOP3.LUT R35, R15, 0xf000f, RZ, 0xc0, !PT ;  /* 0x000f000f0f237812 */ /* 0x000fe200078ec0ff */
[----:B------:R-:W-:Y:S01]  /*3780*/  HADD2 R47, R34, -1032, -1032 ;  /* 0xe408e408222f7430 */ /* 0x000fe20000000000 */
[----:B------:R-:W-:Y:S01]  /*3790*/  LOP3.LUT R30, R30, 0xf000f0, RZ, 0xc0, !PT ;  /* 0x00f000f01e1e7812 */ /* 0x000fe200078ec0ff */
[----:B------:R-:W-:Y:S01]  /*37a0*/  HADD2 R40, R33, -1032, -1032 ;  /* 0xe408e40821287430 */ /* 0x000fe20000000000 */
[----:B------:R-:W-:Y:S01]  /*37b0*/  LOP3.LUT R35, R35, 0x64006400, RZ, 0xfc, !PT ;  /* 0x6400640023237812 */ /* 0x000fe200078efcff */
[----:B------:R-:W-:Y:S01]  /*37c0*/  FFMA.FTZ R44, R32, R36, R37 ;  /* 0x00000024202c7223 */ /* 0x000fe20000010025 */
[----:B------:R-:W-:Y:S01]  /*37d0*/  HADD2.F32 R34, -RZ, R47.H0_H0 ;  /* 0x2000002fff227230 */ /* 0x000fe20000004100 */
[----:B------:R-:W-:Y:S01]  /*37e0*/  LOP3.LUT R31, R31, 0xf000f0, RZ, 0xc0, !PT ;  /* 0x00f000f01f1f7812 */ /* 0x000fe200078ec0ff */
[----:B------:R-:W-:Y:S01]  /*37f0*/  HADD2.F32 R37, -RZ, R12.H1_H1 ;  /* 0x3000000cff257230 */ /* 0x000fe20000004100 */
[----:B------:R-:W-:Y:S01]  /*3800*/  LOP3.LUT R12, R15, 0xf000f0, RZ, 0xc0, !PT ;  /* 0x00f000f00f0c7812 */ /* 0x000fe200078ec0ff */
[----:B------:R-:W-:-:S02]  /*3810*/  HADD2 R49, R35, -1032, -1032 ;  /* 0xe408e40823317430 */ /* 0x000fc40000000000 */
[----:B------:R-:W-:Y:S02]  /*3820*/  HADD2.F32 R33, -RZ, R40.H0_H0 ;  /* 0x20000028ff217230 */ /* 0x000fe40000004100 */
[----:B------:R-:W-:Y:S01]  /*3830*/  FFMA.FTZ R45, R36, R34, R41 ;  /* 0x00000022242d7223 */ /* 0x000fe20000010029 */
[----:B------:R-:W-:Y:S02]  /*3840*/  LOP3.LUT R14, R14, 0xf000f0, RZ, 0xc0, !PT ;  /* 0x00f000f00e0e7812 */ /* 0x000fe400078ec0ff */
[----:B------:R-:W-:Y:S01]  /*3850*/  LOP3.LUT R41, R12, 0x64006400, RZ, 0xfc, !PT ;  /* 0x640064000c297812 */ /* 0x000fe200078efcff */
[----:B------:R-:W-:Y:S02]  /*3860*/  HADD2.F32 R35, -RZ, R49.H0_H0 ;  /* 0x20000031ff237230 */ /* 0x000fe40000004100 */
[----:B------:R-:W-:Y:S01]  /*3870*/  FFMA.FTZ R43, R36, R33, R39 ;  /* 0x00000021242b7223 */ /* 0x000fe20000010027 */
[----:B------:R-:W-:Y:S01]  /*3880*/  LOP3.LUT R15, R30, 0x64006400, RZ, 0xfc, !PT ;  /* 0x640064001e0f7812 */ /* 0x000fe200078efcff */
[----:B------:R-:W-:Y:S01]  /*3890*/  HADD2.F32 R30, -RZ, R47.H1_H1 ;  /* 0x3000002fff1e7230 */ /* 0x000fe20000004100 */
        /* <DEDUP_REMOVED lines=8> */
[----:B------:R-:W-:Y:S02]  /*3920*/  HADD2.F32 R31, -RZ, R64.H0_H0 ;  /* 0x20000040ff1f7230 */ /* 0x000fe40000004100 */
[----:B------:R-:W-:Y:S02]  /*3930*/  HFMA2 R63, R39, R16.H0_H0, -72, -72 ;  /* 0xd480d480273f7431 */ /* 0x000fe40000040010 */
[----:B------:R-:W-:Y:S01]  /*3940*/  FFMA.FTZ R60, R42, R41, R60 ;  /* 0x000000292a3c7223 */ /* 0x000fe2000001003c */
[----:B------:R-:W-:-:S02]  /*3950*/  HADD2.F32 R40, -RZ, R12.H0_H0 ;  /* 0x2000000cff287230 */ /* 0x000fc40000004100 */
[----:B------:R-:W-:Y:S01]  /*3960*/  FFMA.FTZ R15, R37, R42, R44 ;  /* 0x0000002a250f7223 */ /* 0x000fe2000001002c */
[----:B------:R-:W-:Y:S02]  /*3970*/  HADD2.F32 R39, -RZ, R47.H0_H0 ;  /* 0x2000002fff277230 */ /* 0x000fe40000004100 */
[C---:B------:R-:W-:Y:S01]  /*3980*/  FFMA.FTZ R43, R42.reuse, R36, R43 ;  /* 0x000000242a2b7223 */ /* 0x040fe2000001002b */
[----:B------:R-:W-:Y:S02]  /*3990*/  HADD2.F32 R38, -RZ, R63.H0_H0 ;  /* 0x2000003fff267230 */ /* 0x000fe40000004100 */
[----:B------:R-:W-:Y:S01]  /*39a0*/  FFMA.FTZ R45, R42, R30, R45 ;  /* 0x0000001e2a2d7223 */ /* 0x000fe2000001002d */
        /* <DEDUP_REMOVED lines=83> */
.L_x_2945:
[----:B------:R-:W-:Y:S02]  /*3ee0*/  LOP3.LUT R0, R9, 0xf000f0, RZ, 0xc0, !PT ;  /* 0x00f000f009007812 */ /* 0x000fe400078ec0ff */
[----:B------:R-:W-:Y:S02]  /*3ef0*/  LOP3.LUT R2, R10, 0xf000f0, RZ, 0xc0, !PT ;  /* 0x00f000f00a027812 */ /* 0x000fe400078ec0ff */
[----:B------:R-:W-:Y:S02]  /*3f00*/  LOP3.LUT R4, R11, 0xf000f0, RZ, 0xc0, !PT ;  /* 0x00f000f00b047812 */ /* 0x000fe400078ec0ff */
[----:B------:R-:W-:Y:S02]  /*3f10*/  SHF.R.U32.HI R31, RZ, 0x8, R8 ;  /* 0x00000008ff1f7819 */ /* 0x000fe40000011608 */
[----:B------:R-:W-:Y:S02]  /*3f20*/  SHF.R.U32.HI R30, RZ, 0x8, R9 ;  /* 0x00000008ff1e7819 */ /* 0x000fe40000011609 */
[----:B------:R-:W-:-:S02]  /*3f30*/  SHF.R.U32.HI R29, RZ, 0x8, R10 ;  /* 0x00000008ff1d7819 */ /* 0x000fc4000001160a */
        /* <DEDUP_REMOVED lines=10> */
[----:B------:R-:W-:Y:S01]  /*3fe0*/  IMAD.WIDE R18, R58, 0x4, R6 ;  /* 0x000000043a127825 */ /* 0x000fe200078e0206 */
        /* <DEDUP_REMOVED lines=14> */
[----:B------:R-:W-:Y:S01]  /*40d0*/  LOP3.LUT R8, R8, 0xf000f, RZ, 0xc0, !PT ;  /* 0x000f000f08087812 */ /* 0x000fe200078ec0ff */
[----:B------:R-:W-:Y:S01]  /*40e0*/  HADD2.F32 R23, -RZ, R27.H1_H1 ;  /* 0x3000001bff177230 */ /* 0x000fe20000004100 */
[----:B------:R-:W-:Y:S01]  /*40f0*/  LOP3.LUT R10, R10, 0xf000f, RZ, 0xc0, !PT ;  /* 0x000f000f0a0a7812 */ /* 0x000fe200078ec0ff */
[----:B------:R-:W1:Y:S01]  /*4100*/  LDS.64 R6, [UR5+0x38] ;  /* 0x00003805ff067984 */ /* 0x000e620008000a00 */
        /* <DEDUP_REMOVED lines=10> */
[----:B------:R-:W-:Y:S02]  /*41b0*/  HADD2 R9, R9, -1032, -1032 ;  /* 0xe408e40809097430 */ /* 0x000fe40000000000 */
[----:B------:R-:W-:Y:S02]  /*41c0*/  HADD2.F32 R10, -RZ, R8.H1_H1 ;  /* 0x30000008ff0a7230 */ /* 0x000fe40000004100 */
[----:B------:R-:W-:-:S02]  /*41d0*/  HADD2 R8, R11, -1032, -1032 ;  /* 0xe408e4080b087430 */ /* 0x000fc40000000000 */
[----:B------:R-:W-:Y:S01]  /*41e0*/  HADD2.F32 R15, -RZ, R4.H1_H1 ;  /* 0x30000004ff0f7230 */ /* 0x000fe20000004100 */
        /* <DEDUP_REMOVED lines=10> */
[----:B------:R-:W-:Y:S01]  /*4290*/  ISETP.NE.AND P0, PT, R59, 0x1, PT ;  /* 0x000000013b00780c */ /* 0x000fe20003f05270 */
[--C-:B0-----:R-:W-:Y:S02]  /*42a0*/  HADD2.F32 R5, -RZ, R2.reuse.H0_H0 ;  /* 0x20000002ff057230 */ /* 0x101fe40000004100 */
[----:B------:R-:W-:Y:S02]  /*42b0*/  HADD2 R40, R28, -1032, -1032 ;  /* 0xe408e4081c287430 */ /* 0x000fe40000000000 */
[----:B------:R-:W-:Y:S01]  /*42c0*/  HADD2.F32 R21, -RZ, R2.H1_H1 ;  /* 0x30000002ff157230 */ /* 0x000fe20000004100 */
[----:B------:R-:W-:Y:S01]  /*42d0*/  MOV R61, R17 ;  /* 0x00000011003d7202 */ /* 0x000fe20000000f00 */
[----:B------:R-:W-:-:S02]  /*42e0*/  HADD2.F32 R33, -RZ, R3.H0_H0 ;  /* 0x20000003ff217230 */ /* 0x000fc40000004100 */
[----:B------:R-:W-:Y:S02]  /*42f0*/  HADD2.F32 R32, -RZ, R3.H1_H1 ;  /* 0x30000003ff207230 */ /* 0x000fe40000004100 */
[----:B------:R-:W-:Y:S02]  /*4300*/  HADD2.F32 R2, -RZ, R9.H0_H0 ;  /* 0x20000009ff027230 */ /* 0x000fe40000004100 */
[----:B------:R-:W-:Y:S01]  /*4310*/  FFMA.FTZ R9, R0, R5, RZ ;  /* 0x0000000500097223 */ /* 0x000fe200000100ff */
[----:B------:R-:W-:Y:S02]  /*4320*/  HADD2.F32 R3, -RZ, R4.H0_H0 ;  /* 0x20000004ff037230 */ /* 0x000fe40000004100 */
[----:B------:R-:W-:Y:S02]  /*4330*/  HADD2.F32 R4, -RZ, R8.H0_H0 ;  /* 0x20000008ff047230 */ /* 0x000fe40000004100 */
[C---:B------:R-:W-:Y:S01]  /*4340*/  FFMA.FTZ R22, R5.reuse, R2, RZ ;  /* 0x0000000205167223 */ /* 0x040fe200000100ff */
[----:B------:R-:W-:Y:S01]  /*4350*/  FFMA.FTZ R8, R10, R21, R9 ;  /* 0x000000150a087223 */ /* 0x000fe20000010009 */
[----:B------:R-:W-:Y:S01]  /*4360*/  FFMA.FTZ R24, R5, R3, RZ ;  /* 0x0000000305187223 */ /* 0x000fe200000100ff */
[----:B------:R-:W-:-:S02]  /*4370*/  HADD2.F32 R28, -RZ, R40.H0_H0 ;  /* 0x20000028ff1c7230 */ /* 0x000fc40000004100 */
[----:B------:R-:W-:Y:S01]  /*4380*/  FFMA.FTZ R5, R5, R4, RZ ;  /* 0x0000000405057223 */ /* 0x000fe200000100ff */
[C---:B------:R-:W-:Y:S01]  /*4390*/  FFMA.FTZ R34, R21.reuse, R11, R22 ;  /* 0x0000000b15227223 */ /* 0x040fe20000010016 */
[C---:B------:R-:W-:Y:S01]  /*43a0*/  FFMA.FTZ R35, R21.reuse, R15, R24 ;  /* 0x0000000f15237223 */ /* 0x040fe20000010018 */
[----:B------:R-:W-:Y:S02]  /*43b0*/  HADD2.F32 R22, -RZ, R27.H0_H0 ;  /* 0x2000001bff167230 */ /* 0x000fe40000004100 */
[----:B------:R-:W-:Y:S01]  /*43c0*/  FFMA.FTZ R37, R21, R20, R5 ;  /* 0x0000001415257223 */ /* 0x000fe20000010005 */
[--C-:B------:R-:W-:Y:S02]  /*43d0*/  HADD2.F32 R5, -RZ, R26.reuse.H0_H0 ;  /* 0x2000001aff057230 */ /* 0x100fe40000004100 */
[----:B------:R-:W-:Y:S02]  /*43e0*/  HADD2.F32 R21, -RZ, R26.H1_H1 ;  /* 0x3000001aff157230 */ /* 0x000fe40000004100 */
[----:B------:R-:W-:Y:S01]  /*43f0*/  FFMA.FTZ R9, R33, R22, R34 ;  /* 0x0000001621097223 */ /* 0x000fe20000010022 */
[----:B------:R-:W-:-:S02]  /*4400*/  HADD2.F32 R24, -RZ, R36.H0_H0 ;  /* 0x20000024ff187230 */ /* 0x000fc40000004100 */
[----:B------:R-:W-:Y:S01]  /*4410*/  FFMA.FTZ R8, R5, R33, R8 ;  /* 0x0000002105087223 */ /* 0x000fe20000010008 */
[--C-:B------:R-:W-:Y:S02]  /*4420*/  HADD2.F32 R26, -RZ, R38.reuse.H0_H0 ;  /* 0x20000026ff1a7230 */ /* 0x100fe40000004100 */
[C---:B------:R-:W-:Y:S01]  /*4430*/  FFMA.FTZ R34, R32.reuse, R23, R9 ;  /* 0x0000001720227223 */ /* 0x040fe20000010009 */
[----:B------:R-:W-:Y:S02]  /*4440*/  HADD2.F32 R27, -RZ, R38.H1_H1 ;  /* 0x30000026ff1b7230 */ /* 0x000fe40000004100 */
[----:B------:R-:W-:Y:S01]  /*4450*/  FFMA.FTZ R36, R33, R24, R35 ;  /* 0x0000001821247223 */ /* 0x000fe20000010023 */
[----:B------:R-:W-:Y:S01]  /*4460*/  FFMA.FTZ R8, R21, R32, R8 ;  /* 0x0000002015087223 */ /* 0x000fe20000010008 */
[----:B------:R-:W-:Y:S01]  /*4470*/  FFMA.FTZ R38, R33, R26, R37 ;  /* 0x0000001a21267223 */ /* 0x000fe20000010025 */
[----:B------:R-:W-:Y:S02]  /*4480*/  HADD2 R37, R29, -1032, -1032 ;  /* 0xe408e4081d257430 */ /* 0x000fe40000000000 */
[----:B------:R-:W-:Y:S01]  /*4490*/  FFMA.FTZ R36, R32, R25, R36 ;  /* 0x0000001920247223 */ /* 0x000fe20000010024 */
[----:B------:R-:W-:-:S02]  /*44a0*/  HADD2 R35, R30, -1032, -1032 ;  /* 0xe408e4081e237430 */ /* 0x000fc40000000000 */
[----:B------:R-:W-:Y:S01]  /*44b0*/  FFMA.FTZ R33, R32, R27, R38 ;  /* 0x0000001b20217223 */ /* 0x000fe20000010026 */
[----:B------:R-:W-:Y:S02]  /*44c0*/  HADD2 R32, R31, -1032, -1032 ;  /* 0xe408e4081f207430 */ /* 0x000fe40000000000 */
[----:B-1----:R-:W-:Y:S02]  /*44d0*/  HADD2.F32 R9, -RZ, R6.H0_H0 ;  /* 0x20000006ff097230 */ /* 0x002fe40000004100 */
[----:B------:R-:W-:Y:S02]  /*44e0*/  HADD2.F32 R29, -RZ, R37.H0_H0 ;  /* 0x20000025ff1d7230 */ /* 0x000fe40000004100 */
[----:B------:R-:W-:Y:S02]  /*44f0*/  HADD2.F32 R31, -RZ, R32.H0_H0 ;  /* 0x20000020ff1f7230 */ /* 0x000fe40000004100 */
        /* <DEDUP_REMOVED lines=25> */
[----:B------:R-:W-:Y:S02]  /*4690*/  HADD2.F32 R12, -RZ, R12.H1_H1 ;  /* 0x3000000cff0c7230 */ /* 0x000fe40000004100 */
        /* <DEDUP_REMOVED lines=24> */
[----:B------:R-:W-:-:S03]  /*4820*/  MOV R61, R17 ;  /* 0x00000011003d7202 */ /* 0x000fc60000000f00 */
        /* <DEDUP_REMOVED lines=53> */
.L_x_2942:
[----:B------:R-:W-:-:S04]  /*4b80*/  VIMNMX R0, PT, PT, R48, UR13, PT ;  /* 0x0000000d30007c48 */ /* 0x000fc8000bfe0100 */
[----:B------:R-:W-:-:S13]  /*4b90*/  ISETP.GT.AND P0, PT, R0, R61, PT ;  /* 0x0000003d0000720c */ /* 0x000fda0003f04270 */
[----:B------:R-:W-:Y:S05]  /*4ba0*/  @!P0 BRA `(.L_x_2946) ;  /* 0x0000001800408947 */ /* 0x000fea0003800000 */
[----:B------:R-:W-:Y:S01]  /*4bb0*/  VIMNMX.U32 R48, PT, PT, R48, UR13, PT ;  /* 0x0000000d30307c48 */ /* 0x000fe2000bfe0000 */
[----:B------:R-:W0:Y:S01]  /*4bc0*/  LDCU.64 UR10, c[0x0][0x3a8] ;  /* 0x00007500ff0a77ac */ /* 0x000e220008000a00 */
[----:B------:R-:W-:-:S12]  /*4bd0*/  UIADD3 UR4, UPT, UPT, UR4, 0x40, URZ ;  /* 0x0000004004047890 */ /* 0x000fd8000fffe0ff */
.L_x_2948:
[----:B0-----:R-:W-:Y:S01]  /*4be0*/  MOV R58, UR11 ;  /* 0x0000000b003a7c02 */ /* 0x001fe20008000f00 */
[----:B-----5:R0:W5:Y:S04]  /*4bf0*/  LDG.E.128.CONSTANT R4, desc[UR8][R18.64] ;  /* 0x0000000812047981 */ /* 0x020168000c1e9d00 */
[----:B------:R-:W-:-:S05]  /*4c00*/  IMAD.WIDE R2, R58, 0x4, R18 ;  /* 0x000000043a027825 */ /* 0x000fca00078e0212 */
[----:B------:R0:W5:Y:S01]  /*4c10*/  LDG.E.128.CONSTANT R64, desc[UR8][R2.64] ;  /* 0x0000000802407981 */ /* 0x000162000c1e9d00 */
[----:B------:R-:W-:-:S06]  /*4c20*/  UIMAD UR5, UR7, -0x2, UR10 ;  /* 0xfffffffe070578a4 */ /* 0x000fcc000f8e020a */
[----:B------:R-:W-:-:S04]  /*4c30*/  MOV R59, UR5 ;  /* 0x00000005003b7c02 */ /* 0x000fc80008000f00 */
[----:B------:R-:W-:Y:S02]  /*4c40*/  ISETP.GE.AND P1, PT, R59, 0x1, PT ;  /* 0x000000013b00780c */ /* 0x000fe40003f26270 */
[----:B------:R-:W-:Y:S01]  /*4c50*/  IADD3 R61, PT, PT, R61, 0x20, RZ ;  /* 0x000000203d3d7810 */ /* 0x000fe20007ffe0ff */
[----:B------:R-:W-:-:S03]  /*4c60*/  IMAD.WIDE R90, R58, 0x4, R2 ;  /* 0x000000043a5a7825 */ /* 0x000fc600078e0202 */
[----:B------:R-:W-:-:S07]  /*4c70*/  ISETP.GE.AND P0, PT, R61, R48, PT ;  /* 0x000000303d00720c */ /* 0x000fce0003f06270 */
[----:B0-----:R-:W-:Y:S06]  /*4c80*/  @!P1 BRA `(.L_x_2947) ;  /* 0x0000001400fc9947 */ /* 0x001fec0003800000 */
[----:B------:R-:W2:Y:S01]  /*4c90*/  LDG.E.128.CONSTANT R76, desc[UR8][R90.64] ;  /* 0x000000085a4c7981 */ /* 0x000ea2000c1e9d00 */
[--C-:B-----5:R-:W-:Y:S01]  /*4ca0*/  SHF.R.U32.HI R0, RZ, 0xf, R4.reuse ;  /* 0x0000000fff007819 */ /* 0x120fe20000011604 */
[----:B------:R-:W-:Y:S01]  /*4cb0*/  HFMA2 R3, -RZ, RZ, 0, 0.015625 ;  /* 0x00002400ff037431 */ /* 0x000fe200000001ff */
[C---:B------:R-:W-:Y:S02]  /*4cc0*/  LOP3.LUT R9, R4.reuse, 0x380038, RZ, 0xc0, !PT ;  /* 0x0038003804097812 */ /* 0x040fe400078ec0ff */
[----:B------:R-:W-:Y:S02]  /*4cd0*/  SHF.R.U32.HI R24, RZ, 0x6, R4 ;  /* 0x00000006ff187819 */ /* 0x000fe40000011604 */
[----:B------:R-:W-:Y:S02]  /*4ce0*/  LOP3.LUT R25, R4, 0x70007, RZ, 0xc0, !PT ;  /* 0x0007000704197812 */ /* 0x000fe400078ec0ff */
[----:B------:R-:W-:Y:S02]  /*4cf0*/  SHF.R.U32.HI R4, RZ, 0xf, R6 ;  /* 0x0000000fff047819 */ /* 0x000fe40000011606 */
[----:B------:R-:W-:-:S02]  /*4d00*/  SHF.R.U32.HI R2, RZ, 0xf, R5 ;  /* 0x0000000fff027819 */ /* 0x000fc40000011605 */
[----:B------:R-:W-:Y:S02]  /*4d10*/  SHF.R.U32.HI R15, RZ, 0xe, R66 ;  /* 0x0000000eff0f7819 */ /* 0x000fe40000011642 */
[----:B------:R-:W-:Y:S02]  /*4d20*/  LOP3.LUT R4, R4, 0x10001, RZ, 0xc0, !PT ;  /* 0x0001000104047812 */ /* 0x000fe400078ec0ff */
        /* <DEDUP_REMOVED lines=8> */
[----:B------:R-:W-:Y:S02]  /*4db0*/  LOP3.LUT R15, R4, 0x20002, R15, 0xf8, !PT ;  /* 0x00020002040f7812 */ /* 0x000fe400078ef80f */
[----:B------:R-:W-:-:S02]  /*4dc0*/  SHF.R.U32.HI R5, RZ, 0xe, R64 ;  /* 0x0000000eff057819 */ /* 0x000fc40000011640 */
[----:B------:R-:W-:Y:S02]  /*4dd0*/  LOP3.LUT R6, R64, 0x380038, RZ, 0xc0, !PT ;  /* 0x0038003840067812 */ /* 0x000fe400078ec0ff */
[----:B------:R-:W-:Y:S02]  /*4de0*/  LOP3.LUT R0, R0, 0x10001, RZ, 0xc0, !PT ;  /* 0x0001000100007812 */ /* 0x000fe400078ec0ff */
[----:B------:R-:W-:Y:S02]  /*4df0*/  LOP3.LUT R11, R2, 0x20002, R11, 0xf8, !PT ;  /* 0x00020002020b7812 */ /* 0x000fe400078ef80b */
[--C-:B------:R-:W-:Y:S02]  /*4e00*/  SHF.R.U32.HI R17, RZ, 0xf, R7.reuse ;  /* 0x0000000fff117819 */ /* 0x100fe40000011607 */
[----:B------:R-:W-:Y:S02]  /*4e10*/  LOP3.LUT R16, R7, 0x380038, RZ, 0xc0, !PT ;  /* 0x0038003807107812 */ /* 0x000fe400078ec0ff */
[----:B------:R-:W-:-:S02]  /*4e20*/  SHF.R.U32.HI R35, RZ, 0x6, R7 ;  /* 0x00000006ff237819 */ /* 0x000fc40000011607 */
[----:B------:R-:W-:Y:S02]  /*4e30*/  LOP3.LUT R69, R7, 0x70007, RZ, 0xc0, !PT ;  /* 0x0007000707457812 */ /* 0x000fe400078ec0ff */
[----:B------:R-:W-:Y:S02]  /*4e40*/  MOV R8, 0x3000 ;  /* 0x0000300000087802 */ /* 0x000fe40000000f00 */
[----:B------:R-:W-:Y:S02]  /*4e50*/  LOP3.LUT R9, R9, 0x64006400, RZ, 0xfc, !PT ;  /* 0x6400640009097812 */ /* 0x000fe400078efcff */
[----:B------:R-:W-:Y:S02]  /*4e60*/  LOP3.LUT R12, R65, 0x380038, RZ, 0xc0, !PT ;  /* 0x00380038410c7812 */ /* 0x000fe400078ec0ff */
[----:B------:R-:W-:Y:S01]  /*4e70*/  LOP3.LUT R7, R0, 0x20002, R5, 0xf8, !PT ;  /* 0x0002000200077812 */ /* 0x000fe200078ef805 */
[----:B------:R-:W-:Y:S01]  /*4e80*/  HFMA2 R62, R9, R8.H0_H0, -132, -132 ;  /* 0xd820d820093e7431 */ /* 0x000fe20000040008 */
[----:B------:R-:W-:-:S02]  /*4e90*/  LOP3.LUT R49, R6, 0x64006400, RZ, 0xfc, !PT ;  /* 0x6400640006317812 */ /* 0x000fc400078efcff */
[----:B------:R-:W-:Y:S02]  /*4ea0*/  SHF.R.U32.HI R74, RZ, 0x6, R66 ;  /* 0x00000006ff4a7819 */ /* 0x000fe40000011642 */
        /* <DEDUP_REMOVED lines=10> */
[----:B------:R-:W-:Y:S02]  /*4f50*/  LOP3.LUT R16, R74, 0x380038, RZ, 0xc0, !PT ;  /* 0x003800384a107812 */ /* 0x000fe400078ec0ff */
[----:B------:R-:W-:Y:S02]  /*4f60*/  LOP3.LUT R17, R17, 0x20002, R20, 0xf8, !PT ;  /* 0x0002000211117812 */ /* 0x000fe400078ef814 */
[----:B------:R-:W-:Y:S02]  /*4f70*/  LOP3.LUT R45, R14, 0x64006400, RZ, 0xfc, !PT ;  /* 0x640064000e2d7812 */ /* 0x000fe400078efcff */
[----:B------:R-:W-:Y:S02]  /*4f80*/  LOP3.LUT R37, R16, 0x64006400, RZ, 0xfc, !PT ;  /* 0x6400640010257812 */ /* 0x000fe400078efcff */
[----:B------:R-:W-:Y:S01]  /*4f90*/  SHF.R.U32.HI R92, RZ, 0x6, R65 ;  /* 0x00000006ff5c7819 */ /* 0x000fe20000011641 */
        /* <DEDUP_REMOVED lines=34> */
[----:B------:R-:W-:Y:S01]  /*51c0*/  ISETP.NE.AND P1, PT, R59, 0x1, PT ;  /* 0x000000013b00780c */ /* 0x000fe20003f25270 */
[----:B------:R-:W-:Y:S01]  /*51d0*/  HADD2 R70, R70, -1028, -1028 ;  /* 0xe404e40446467430 */ /* 0x000fe20000000000 */
[----:B------:R-:W-:Y:S01]  /*51e0*/  PRMT R57, R57, 0x5410, R56 ;  /* 0x0000541039397816 */ /* 0x000fe20000000038 */
[----:B------:R-:W-:Y:S01]  /*51f0*/  HADD2 R66, R66, -1028, -1028 ;  /* 0xe404e40442427430 */ /* 0x000fe20000000000 */
[----:B------:R-:W-:Y:S02]  /*5200*/  PRMT R55, R55, 0x5410, R54 ;  /* 0x0000541037377816 */ /* 0x000fe40000000036 */
[----:B--2---:R-:W-:Y:S02]  /*5210*/  SHF.R.U32.HI R84, RZ, 0xd, R78 ;  /* 0x0000000dff547819 */ /* 0x004fe4000001164e */
[----:B------:R-:W-:-:S02]  /*5220*/  SHF.R.U32.HI R82, RZ, 0xd, R77 ;  /* 0x0000000dff527819 */ /* 0x000fc4000001164d */
[----:B------:R-:W-:Y:S02]  /*5230*/  LOP3.LUT R84, R15, 0x40004, R84, 0xf8, !PT ;  /* 0x000400040f547812 */ /* 0x000fe400078ef854 */
[--C-:B------:R-:W-:Y:S02]  /*5240*/  SHF.R.U32.HI R80, RZ, 0xd, R76.reuse ;  /* 0x0000000dff507819 */ /* 0x100fe4000001164c */
[----:B------:R-:W-:Y:S02]  /*5250*/  LOP3.LUT R15, R13, 0x64006400, RZ, 0xfc, !PT ;  /* 0x640064000d0f7812 */ /* 0x000fe400078efcff */
[----:B------:R-:W-:Y:S02]  /*5260*/  LOP3.LUT R0, R76, 0x380038, RZ, 0xc0, !PT ;  /* 0x003800384c007812 */ /* 0x000fe400078ec0ff */
[----:B------:R-:W-:Y:S01]  /*5270*/  LOP3.LUT R5, R79, 0x380038, RZ, 0xc0, !PT ;  /* 0x003800384f057812 */ /* 0x000fe200078ec0ff */
[----:B------:R-:W-:Y:S01]  /*5280*/  HFMA2 R34, R15, R8.H0_H0, -132, -132 ;  /* 0xd820d8200f227431 */ /* 0x000fe20000040008 */
[----:B------:R-:W-:-:S02]  /*5290*/  SHF.R.U32.HI R88, RZ, 0x6, R76 ;  /* 0x00000006ff587819 */ /* 0x000fc4000001164c */
[----:B------:R-:W-:Y:S02]  /*52a0*/  LOP3.LUT R2, R77, 0x380038, RZ, 0xc0, !PT ;  /* 0x003800384d027812 */ /* 0x000fe400078ec0ff */
[----:B------:R-:W-:Y:S02]  /*52b0*/  LOP3.LUT R82, R11, 0x40004, R82, 0xf8, !PT ;  /* 0x000400040b527812 */ /* 0x000fe400078ef852 */
[----:B------:R-:W-:Y:S02]  /*52c0*/  SHF.R.U32.HI R83, RZ, 0x6, R77 ;  /* 0x00000006ff537819 */ /* 0x000fe4000001164d */
        /* <DEDUP_REMOVED lines=13> */
[----:B------:R-:W0:Y:S01]  /*53a0*/  LDS.128 R28, [UR4+-0x40] ;  /* 0xffffc004ff1c7984 */ /* 0x000e220008000c00 */
[----:B------:R-:W-:Y:S01]  /*53b0*/  SHF.R.U32.HI R87, RZ, 0x6, R79 ;  /* 0x00000006ff577819 */ /* 0x000fe2000001164f */
[----:B------:R-:W-:Y:S01]  /*53c0*/  HFMA2 R36, R15, R8.H0_H0, -132, -132 ;  /* 0xd820d8200f247431 */ /* 0x000fe20000040008 */
[----:B------:R-:W-:-:S02]  /*53d0*/  LOP3.LUT R2, R83, 0x380038, RZ, 0xc0, !PT ;  /* 0x0038003853027812 */ /* 0x000fc400078ec0ff */
[----:B------:R-:W-:Y:S02]  /*53e0*/  SHF.R.U32.HI R86, RZ, 0xd, R79 ;  /* 0x0000000dff567819 */ /* 0x000fe4000001164f */
        /* <DEDUP_REMOVED lines=8> */
[----:B------:R-:W-:Y:S02]  /*5470*/  LOP3.LUT R86, R17, 0x40004, R86, 0xf8, !PT ;  /* 0x0004000411567812 */ /* 0x000fe400078ef856 */
        /* <DEDUP_REMOVED lines=61> */
[-C--:B------:R-:W-:Y:S01]  /*5850*/  HFMA2 R24, R69, R28.reuse, RZ.H0_H0 ;  /* 0x0000001c45187231 */ /* 0x080fe200000400ff */
[----:B------:R-:W-:Y:S01]  /*5860*/  LOP3.LUT R72, R72, 0x70007, RZ, 0xc0, !PT ;  /* 0x0007000748487812 */ /* 0x000fe200078ec0ff */
[----:B------:R-:W-:Y:S02]  /*5870*/  HFMA2 R3, R78, R3.H0_H0, -20, -20 ;  /* 0xcd00cd004e037431 */ /* 0x000fe40000040003 */
[-C--:B------:R-:W-:Y:S02]  /*5880*/  HFMA2 R78, R71, R28.reuse, RZ ;  /* 0x0000001c474e7231 */ /* 0x080fe400000000ff */
[----:B------:R-:W-:Y:S01]  /*5890*/  HFMA2 R76, R33, R28, RZ.H0_H0 ;  /* 0x0000001c214c7231 */ /* 0x000fe200000400ff */
[----:B------:R-:W-:Y:S01]  /*58a0*/  LOP3.LUT R74, R74, 0x64006400, RZ, 0xfc, !PT ;  /* 0x640064004a4a7812 */ /* 0x000fe200078efcff */
[----:B------:R-:W-:-:S02]  /*58b0*/  HFMA2 R28, R60, R29, R24 ;  /* 0x0000001d3c1c7231 */ /* 0x000fc40000000018 */
[-C--:B------:R-:W-:Y:S02]  /*58c0*/  HFMA2 R24, R34, R29.reuse, R25 ;  /* 0x0000001d22187231 */ /* 0x080fe40000000019 */
[-C--:B------:R-:W-:Y:S02]  /*58d0*/  HFMA2 R76, R32, R29.reuse, R76 ;  /* 0x0000001d204c7231 */ /* 0x080fe4000000004c */
[----:B------:R-:W-:Y:S02]  /*58e0*/  HFMA2 R78, R62, R29, R78 ;  /* 0x0000001d3e4e7231 */ /* 0x000fe4000000004e */
[----:B------:R-:W-:Y:S02]  /*58f0*/  HADD2 R63, R63, -1028, -1028 ;  /* 0xe404e4043f3f7430 */ /* 0x000fe40000000000 */
[-C--:B------:R-:W-:Y:S02]  /*5900*/  HFMA2 R29, R65, R30.reuse, R24 ;  /* 0x0000001e411d7231 */ /* 0x080fe40000000018 */
[----:B------:R-:W-:-:S02]  /*5910*/  HFMA2 R28, R67, R30, R28 ;  /* 0x0000001e431c7231 */ /* 0x000fc4000000001c */
[-C--:B------:R-:W-:Y:S02]  /*5920*/  HFMA2 R78, R73, R30.reuse, R78 ;  /* 0x0000001e494e7231 */ /* 0x080fe4000000004e */
[----:B------:R-:W-:Y:S01]  /*5930*/  HFMA2 R76, R63, R30, R76 ;  /* 0x0000001e3f4c7231 */ /* 0x000fe2000000004c */
[----:B------:R-:W0:Y:S01]  /*5940*/  LDS.128 R24, [UR4+-0x20] ;  /* 0xffffe004ff187984 */ /* 0x000e220008000c00 */
[-C--:B------:R-:W-:Y:S02]  /*5950*/  HFMA2 R28, R44, R31.reuse, R28 ;  /* 0x0000001f2c1c7231 */ /* 0x080fe4000000001c */
        /* <DEDUP_REMOVED lines=23> */
[----:B------:R-:W1:Y:S01]  /*5ad0*/  LDS.128 R28, [UR4+-0x10] ;  /* 0xfffff004ff1c7984 */ /* 0x000e620008000c00 */
        /* <DEDUP_REMOVED lines=13> */
[----:B------:R-:W-:Y:S02]  /*5bb0*/  HFMA2 R23, R72, R23, R22 ;  /* 0x0000001748177231 */ /* 0x000fe40000000016 */
[-C--:B0-----:R-:W-:Y:S02]  /*5bc0*/  HFMA2 R22, R41, R24.reuse, R92 ;  /* 0x0000001829167231 */ /* 0x081fe4000000005c */
[-C--:B------:R-:W-:Y:S02]  /*5bd0*/  HFMA2 R21, R39, R24.reuse, R20 ;  /* 0x0000001827157231 */ /* 0x080fe40000000014 */
[-C--:B------:R-:W-:Y:S02]  /*5be0*/  HFMA2 R20, R37, R24.reuse, R89 ;  /* 0x0000001825147231 */ /* 0x080fe40000000059 */
[----:B------:R-:W-:Y:S01]  /*5bf0*/  HFMA2 R24, R19, R24, R23 ;  /* 0x0000001813187231 */ /* 0x000fe20000000017 */
        /* <DEDUP_REMOVED lines=25> */
[----:B------:R-:W-:Y:S01]  /*5d90*/  LOP3.LUT R82, R82, 0x64006400, RZ, 0xfc, !PT ;  /* 0x6400640052527812 */ /* 0x000fe200078efcff */
[----:B------:R-:W-:Y:S02]  /*5da0*/  HADD2 R85, R85, -1028, -1028 ;  /* 0xe404e40455557430 */ /* 0x000fe40000000000 */
[----:B-1----:R-:W-:Y:S02]  /*5db0*/  HFMA2 R22, R89, R28, R22 ;  /* 0x0000001c59167231 */ /* 0x002fe40000000016 */
[----:B------:R-:W-:Y:S02]  /*5dc0*/  HFMA2 R24, R16, R27, R24 ;  /* 0x0000001b10187231 */ /* 0x000fe40000000018 */
        /* <DEDUP_REMOVED lines=107> */
.L_x_2947:
[----:B------:R-:W-:Y:S01]  /*6480*/  UIADD3 UR4, UPT, UPT, UR4, 0x40, URZ ;  /* 0x0000004004047890 */ /* 0x000fe2000fffe0ff */
[----:B------:R-:W-:Y:S01]  /*6490*/  IMAD.WIDE R18, R58, 0x4, R90 ;  /* 0x000000043a127825 */ /* 0x000fe200078e025a */
[----:B------:R-:W-:Y:S10]  /*64a0*/  @!P0 BRA `(.L_x_2948) ;  /* 0xffffffe400cc8947 */ /* 0x000ff4000383ffff */
.L_x_2946:
[----:B------:R-:W-:-:S13]  /*64b0*/  ISETP.GT.AND P0, PT, R59, RZ, PT ;  /* 0x000000ff3b00720c */ /* 0x000fda0003f04270 */
[----:B------:R-:W-:Y:S05]  /*64c0*/  @!P0 EXIT ;  /* 0x000000000000894d */ /* 0x000fea0003800000 */
[----:B------:R-:W0:Y:S01]  /*64d0*/  S2R R0, SR_CTAID.X ;  /* 0x0000000000007919 */ /* 0x000e220000002500 */
[----:B------:R-:W1:Y:S01]  /*64e0*/  S2UR UR4, SR_CTAID.Y ;  /* 0x00000000000479c3 */ /* 0x000e620000002600 */
[----:B-----5:R-:W0:Y:S07]  /*64f0*/  S2R R7, SR_TID.X ;  /* 0x0000000000077919 */ /* 0x020e2e0000002100 */
[----:B------:R-:W2:Y:S01]  /*6500*/  LDC.64 R4, c[0x0][0x3a0] ;  /* 0x0000e800ff047b82 */ /* 0x000ea20000000a00 */
[----:B-1----:R-:W-:Y:S01]  /*6510*/  IMAD R3, R58, UR4, RZ ;  /* 0x000000043a037c24 */ /* 0x002fe2000f8e02ff */
[----:B0-----:R-:W-:-:S04]  /*6520*/  LEA R0, R0, R7, 0x5 ;  /* 0x0000000700007211 */ /* 0x001fc800078e28ff */
[----:B------:R-:W-:-:S04]  /*6530*/  LEA R0, R0, R3, 0x1 ;  /* 0x0000000300007211 */ /* 0x000fc800078e08ff */
        /* <DEDUP_REMOVED lines=9> */
.L_x_2952:
[----:B------:R-:W0:Y:S02]  /*65d0*/  LDS R2, [R0] ;  /* 0x0000000000027984 */ /* 0x000e240000000800 */
[----:B0-----:R-:W-:-:S05]  /*65e0*/  HADD2 R3, R2, R53 ;  /* 0x0000003502037230 */ /* 0x001fca0000000000 */
[----:B------:R-:W0:Y:S02]  /*65f0*/  ATOMS.CAST.SPIN P0, [R0], R2, R3 ;  /* 0x000000020000758d */ /* 0x000e240001800003 */
[----:B0-----:R-:W-:Y:S05]  /*6600*/  @!P0 BRA `(.L_x_2952) ;  /* 0xfffffffc00f08947 */ /* 0x001fea000383ffff */
[----:B------:R-:W-:Y:S05]  /*6610*/  BRA `(.L_x_2950) ;  /* 0x00000000000c7947 */ /* 0x000fea0003800000 */
.L_x_2951:
[----:B------:R-:W2:Y:S02]  /*6620*/  LD.E R0, desc[UR8][R4.64] ;  /* 0x0000000804007980 */ /* 0x000ea4000c101900 */
[----:B--2---:R-:W-:-:S05]  /*6630*/  IADD3 R3, PT, PT, R53, R0, RZ ;  /* 0x0000000035037210 */ /* 0x004fca0007ffe0ff */
[----:B------:R0:W-:Y:S02]  /*6640*/  ST.E desc[UR8][R4.64], R3 ;  /* 0x0000000304007985 */ /* 0x0001e4000c101908 */
.L_x_2950:
[----:B------:R-:W-:Y:S05]  /*6650*/  BSYNC.RECONVERGENT B0 ;  /* 0x0000000000007941 */ /* 0x000fea0003800200 */
.L_x_2949:
[----:B------:R1:W-:Y:S01]  /*6660*/  ATOM.E.ADD.F16x2.RN.STRONG.GPU P0, RZ, desc[UR8][R4.64+0x4], R52 ;  /* 0x8000043404ff79a2 */ /* 0x0003e2000c10e108 */
[----:B------:R-:W-:Y:S04]  /*6670*/  BSSY.RECONVERGENT B0, `(.L_x_2953) ;  /* 0x000000e000007945 */ /* 0x000fe80003800200 */
[----:B-1----:R-:W-:Y:S05]  /*6680*/  @P0 BRA `(.L_x_2954) ;  /* 0x0000000000300947 */ /* 0x002fea0003800000 */
[----:B------:R-:W1:Y:S02]  /*6690*/  QSPC.E.S P0, RZ, [R4+0x4] ;  /* 0x0000040004ff73aa */ /* 0x000e640000000500 */
[----:B-1----:R-:W-:Y:S05]  /*66a0*/  @!P0 BRA `(.L_x_2955) ;  /* 0x00000000001c8947 */ /* 0x002fea0003800000 */
[----:B------:R-:W-:-:S04]  /*66b0*/  MOV R2, R4 ;  /* 0x0000000400027202 */ /* 0x000fc80000000f00 */
[----:B------:R-:W-:-:S07]  /*66c0*/  MOV R0, R2 ;  /* 0x0000000200007202 */ /* 0x000fce0000000f00 */
.L_x_2956:
[----:B------:R-:W0:Y:S02]  /*66d0*/  LDS R2, [R0+0x4] ;  /* 0x0000040000027984 */ /* 0x000e240000000800 */
[----:B0-----:R-:W-:-:S05]  /*66e0*/  HFMA2 R3, R2, 1, 1, R52 ;  /* 0x3c003c0002037831 */ /* 0x001fca0000000034 */
[----:B------:R-:W0:Y:S02]  /*66f0*/  ATOMS.CAST.SPIN P0, [R0+0x4], R2, R3 ;  /* 0x000004020000758d */ /* 0x000e240001800003 */
[----:B0-----:R-:W-:Y:S05]  /*6700*/  @!P0 BRA `(.L_x_2956) ;  /* 0xfffffffc00f08947 */ /* 0x001fea000383ffff */
[----:B------:R-:W-:Y:S05]  /*6710*/  BRA `(.L_x_2954) ;  /* 0x00000000000c7947 */ /* 0x000fea0003800000 */
.L_x_2955:
[----:B------:R-:W0:Y:S02]  /*6720*/  LD.E R0, desc[UR8][R4.64+0x4] ;  /* 0x0000040804007980 */ /* 0x000e24000c101900 */
[----:B0-----:R-:W-:-:S05]  /*6730*/  IADD3 R3, PT, PT, R52, R0, RZ ;  /* 0x0000000034037210 */ /* 0x001fca0007ffe0ff */
[----:B------:R1:W-:Y:S02]  /*6740*/  ST.E desc[UR8][R4.64+0x4], R3 ;  /* 0x0000040304007985 */ /* 0x0003e4000c101908 */
.L_x_2954:
[----:B------:R-:W-:Y:S05]  /*6750*/  BSYNC.RECONVERGENT B0 ;  /* 0x0000000000007941 */ /* 0x000fea0003800200 */
.L_x_2953:
        /* <DEDUP_REMOVED lines=10> */
.L_x_2960:
[----:B------:R-:W0:Y:S02]  /*6800*/  LDS R2, [R0] ;  /* 0x0000000000027984 */ /* 0x000e240000000800 */
[----:B0-----:R-:W-:-:S05]  /*6810*/  HADD2 R3, R2, R51 ;  /* 0x0000003302037230 */ /* 0x001fca0000000000 */
[----:B------:R-:W0:Y:S02]  /*6820*/  ATOMS.CAST.SPIN P0, [R0], R2, R3 ;  /* 0x000000020000758d */ /* 0x000e240001800003 */
[----:B0-----:R-:W-:Y:S05]  /*6830*/  @!P0 BRA `(.L_x_2960) ;  /* 0xfffffffc00f08947 */ /* 0x001fea000383ffff */
[----:B------:R-:W-:Y:S05]  /*6840*/  BRA `(.L_x_2958) ;  /* 0x00000000000c7947 */ /* 0x000fea0003800000 */
.L_x_2959:
[----:B------:R-:W2:Y:S02]  /*6850*/  LD.E R0, desc[UR8][R4.64] ;  /* 0x0000000804007980 */ /* 0x000ea4000c101900 */
[----:B--2---:R-:W-:-:S05]  /*6860*/  IADD3 R3, PT, PT, R51, R0, RZ ;  /* 0x0000000033037210 */ /* 0x004fca0007ffe0ff */
[----:B------:R0:W-:Y:S02]  /*6870*/  ST.E desc[UR8][R4.64], R3 ;  /* 0x0000000304007985 */ /* 0x0001e4000c101908 */
.L_x_2958:
[----:B------:R-:W-:Y:S05]  /*6880*/  BSYNC.RECONVERGENT B0 ;  /* 0x0000000000007941 */ /* 0x000fea0003800200 */
.L_x_2957:
[----:B------:R1:W-:Y:S02]  /*6890*/  ATOM.E.ADD.F16x2.RN.STRONG.GPU P0, RZ, desc[UR8][R4.64+0x4], R50 ;  /* 0x8000043204ff79a2 */ /* 0x0003e4000c10e108 */
[----:B-1----:R-:W-:Y:S05]  /*68a0*/  @P0 EXIT ;  /* 0x000000000000094d */ /* 0x002fea0003800000 */
[----:B------:R-:W1:Y:S02]  /*68b0*/  QSPC.E.S P0, RZ, [R4+0x4] ;  /* 0x0000040004ff73aa */ /* 0x000e640000000500 */
[----:B-1----:R-:W-:Y:S05]  /*68c0*/  @!P0 BRA `(.L_x_2961) ;  /* 0x00000000001c8947 */ /* 0x002fea0003800000 */
[----:B------:R-:W-:-:S04]  /*68d0*/  MOV R2, R4 ;  /* 0x0000000400027202 */ /* 0x000fc80000000f00 */
[----:B------:R-:W-:-:S07]  /*68e0*/  MOV R0, R2 ;  /* 0x0000000200007202 */ /* 0x000fce0000000f00 */
.L_x_2962:
[----:B------:R-:W0:Y:S02]  /*68f0*/  LDS R2, [R0+0x4] ;  /* 0x0000040000027984 */ /* 0x000e240000000800 */
[----:B0-----:R-:W-:-:S05]  /*6900*/  HFMA2 R3, R2, 1, 1, R50 ;  /* 0x3c003c0002037831 */ /* 0x001fca0000000032 */
[----:B------:R-:W0:Y:S02]  /*6910*/  ATOMS.CAST.SPIN P0, [R0+0x4], R2, R3 ;  /* 0x000004020000758d */ /* 0x000e240001800003 */
[----:B0-----:R-:W-:Y:S05]  /*6920*/  @!P0 BRA `(.L_x_2962) ;  /* 0xfffffffc00f08947 */ /* 0x001fea000383ffff */
[----:B------:R-:W-:Y:S05]  /*6930*/  EXIT ;  /* 0x000000000000794d */ /* 0x000fea0003800000 */
.L_x_2961:
[----:B------:R-:W0:Y:S02]  /*6940*/  LD.E R0, desc[UR8][R4.64+0x4] ;  /* 0x0000040804007980 */ /* 0x000e24000c101900 */
[----:B0-----:R-:W-:-:S05]  /*6950*/  IADD3 R3, PT, PT, R50, R0, RZ ;  /* 0x0000000032037210 */ /* 0x001fca0007ffe0ff */
[----:B------:R-:W-:Y:S01]  /*6960*/  ST.E desc[UR8][R4.64+0x4], R3 ;  /* 0x0000040304007985 */ /* 0x000fe2000c101908 */
[----:B------:R-:W-:Y:S05]  /*6970*/  EXIT ;  /* 0x000000000000794d */ /* 0x000fea0003800000 */
.L_x_2963:
        /* <DEDUP_REMOVED lines=16> */
.L_x_3619:


//--------------------- .text._Z23gemm_half_q_half_kernelILi2ELi14ELb0ELb0ELi32EEvPK6__halfPKjS4_S2_PS0_iiiiPKtS7_iiiiiibS2_i --------------------------
	.section	.text._Z23gemm_half_q_half_kernelILi2ELi14ELb0ELb0ELi32EEvPK6__halfPKjS4_S2_PS0_iiiiPKtS7_iiiiiibS2_i,"ax",@progbits
	.align	128
        .global         _Z23gemm_half_q_half_kernelILi2ELi14ELb0ELb0ELi32EEvPK6__halfPKjS4_S2_PS0_iiiiPKtS7_iiiiiibS2_i
        .type           _Z23gemm_half_q_half_kernelILi2ELi14ELb0ELb0ELi32EEvPK6__halfPKjS4_S2_PS0_iiiiPKtS7_iiiiiibS2_i,@function
        .size           _Z23gemm_half_q_half_kernelILi2ELi14ELb0ELb0ELi32EEvPK6__halfPKjS4_S2_PS0_iiiiPKtS7_iiiiiibS2_i,(.L_x_3620 - _Z23gemm_half_q_half_kernelILi2ELi14ELb0ELb0ELi32EEvPK6__halfPKjS4_S2_PS0_iiiiPKtS7_iiiiiibS2_i)
        .other          _Z23gemm_half_q_half_kernelILi2ELi14ELb0ELb0ELi32EEvPK6__halfPKjS4_S2_PS0_iiiiPKtS7_iiiiiibS2_i,@"STO_CUDA_ENTRY STV_DEFAULT"
_Z23gemm_half_q_half_kernelILi2ELi14ELb0ELb0ELi32EEvPK6__halfPKjS4_S2_PS0_iiiiPKtS7_iiiiiibS2_i:
.text._Z23gemm_half_q_half_kernelILi2ELi14ELb0ELb0ELi32EEvPK6__halfPKjS4_S2_PS0_iiiiPKtS7_iiiiiibS2_i:
        /* <DEDUP_REMOVED lines=51> */
.L_x_2969:
        /* <DEDUP_REMOVED lines=32> */
.L_x_2968:
        /* <DEDUP_REMOVED lines=20> */
.L_x_2970:
[----:B------:R-:W-:-:S13]  /*0670*/  ISETP.EQ.AND P2, PT, R7, RZ, PT ;  /* 0x000000ff0700720c */ /* 0x000fda0003f42270 */
[----:B------:R-:W-:Y:S05]  /*0680*/  @!P0 BRA P2, `(.L_x_2965) ;  /* 0x00000004007c8947 */ /* 0x000fea0001000000 */
.L_x_2967:
        /* <DEDUP_REMOVED lines=12> */
.L_x_2966:
        /* <DEDUP_REMOVED lines=17> */
.L_x_2973:
        /* <DEDUP_REMOVED lines=32> */
.L_x_2972:
        /* <DEDUP_REMOVED lines=21> */
.L_x_2974:
[----:B------:R-:W-:-:S13]  /*0bb0*/  ISETP.NE.OR P0, PT, R16, RZ, P0 ;  /* 0x000000ff1000720c */ /* 0x000fda0000705670 */
[----:B------:R-:W-:Y:S05]  /*0bc0*/  @!P0 BRA `(.L_x_2965) ;  /* 0x00000000002c8947 */ /* 0x000fea0003800000 */
.L_x_2971:
        /* <DEDUP_REMOVED lines=11> */
.L_x_2965:
[----:B------:R-:W-:Y:S05]  /*0c80*/  BSYNC.RECONVERGENT B0 ;  /* 0x0000000000007941 */ /* 0x000fea0003800200 */
.L_x_2964:
        /* <DEDUP_REMOVED lines=23> */
.L_x_2978:
        /* <DEDUP_REMOVED lines=15> */
.L_x_2977:
        /* <DEDUP_REMOVED lines=12> */
.L_x_2979:
[----:B------:R-:W-:-:S13]  /*0fb0*/  ISETP.NE.OR P0, PT, R7, RZ, P0 ;  /* 0x000000ff0700720c */ /* 0x000fda0000705670 */
[----:B------:R-:W-:Y:S05]  /*0fc0*/  @!P0 BRA `(.L_x_2975) ;  /* 0x00000000001c8947 */ /* 0x000fea0003800000 */
.L_x_2976:
[----:B0-----:R-:W0:Y:S02]  /*0fd0*/  LDC.64 R4, c[0x0][0x3a0] ;  /* 0x0000e800ff047b82 */ /* 0x001e240000000a00 */
.L_x_2980:
[----:B0-----:R-:W-:Y:S01]  /*0fe0*/  IMAD.WIDE R8, R19, 0x2, R4 ;  /* 0x0000000213087825 */ /* 0x001fe200078e0204 */
[----:B------:R-:W-:Y:S02]  /*0ff0*/  IADD3 R7, PT, PT, R7, 0x1, RZ ;  /* 0x0000000107077810 */ /* 0x000fe40007ffe0ff */
[----:B------:R-:W-:Y:S02]  /*1000*/  IADD3 R19, PT, PT, R19, R58, RZ ;  /* 0x0000003a13137210 */ /* 0x000fe40007ffe0ff */
[----:B------:R1:W-:Y:S01]  /*1010*/  STG.E.64 desc[UR8][R8.64], RZ ;  /* 0x000000ff08007986 */ /* 0x0003e2000c101b08 */
[----:B------:R-:W-:-:S13]  /*1020*/  ISETP.NE.AND P0, PT, R7, RZ, PT ;  /* 0x000000ff0700720c */ /* 0x000fda0003f05270 */
[----:B-1----:R-:W-:Y:S05]  /*1030*/  @P0 BRA `(.L_x_2980) ;  /* 0xfffffffc00e80947 */ /* 0x002fea000383ffff */
.L_x_2975:
        /* <DEDUP_REMOVED lines=10> */
[----:B-----5:R-:W-:-:S05]  /*10e0*/  SHF.L.U32 R7, R6, 0x6, RZ ;  /* 0x0000000606077819 */ /* 0x020fca00000006ff */
        /* <DEDUP_REMOVED lines=9> */
.L_x_2982:
        /* <DEDUP_REMOVED lines=17> */
[--C-:B------:R-:W-:Y:S02]  /*1290*/  SHF.R.U32.HI R6, RZ, 0x8, R15.reuse ;  /* 0x00000008ff067819 */ /* 0x100fe4000001160f */
        /* <DEDUP_REMOVED lines=24> */
.L_x_2981:
        /* <DEDUP_REMOVED lines=10> */
[----:B-----5:R-:W-:Y:S02]  /*14c0*/  MOV R7, RZ ;  /* 0x000000ff00077202 */ /* 0x020fe40000000f00 */
        /* <DEDUP_REMOVED lines=9> */
.L_x_2983:
        /* <DEDUP_REMOVED lines=8> */
.L_x_2984:
        /* <DEDUP_REMOVED lines=8> */
.L_x_2985:
        /* <DEDUP_REMOVED lines=8> */
.L_x_2986:
        /* <DEDUP_REMOVED lines=8> */
.L_x_2987:
        /* <DEDUP_REMOVED lines=54> */
[----:B------:R-:W0:Y:S01]  /*1ac0*/  LDS.64 R18, [UR5+0x8] ;  /* 0x00000805ff127984 */ /* 0x000e220008000a00 */
[----:B------:R-:W-:Y:S01]  /*1ad0*/  LOP3.LUT R30, R94, 0xf000f0, RZ, 0xc0, !PT ;  /* 0x00f000f05e1e7812 */ /* 0x000fe200078ec0ff */
        /* <DEDUP_REMOVED lines=8> */
[----:B------:R-:W-:Y:S01]  /*1b60*/  HADD2.F32 R25, -RZ, R26.H1_H1 ;  /* 0x3000001aff197230 */ /* 0x000fe20000004100 */
[----:B------:R-:W-:Y:S01]  /*1b70*/  LOP3.LUT R32, R95, 0xf000f0, RZ, 0xc0, !PT ;  /* 0x00f000f05f207812 */ /* 0x000fe200078ec0ff */
        /* <DEDUP_REMOVED lines=9> */
[-C--:B------:R-:W-:Y:S01]  /*1c10*/  HFMA2 R29, R29, R16.reuse.H0_H0, -72, -72 ;  /* 0xd480d4801d1d7431 */ /* 0x080fe20000040010 */
[----:B------:R-:W-:Y:S01]  /*1c20*/  SHF.R.U32.HI R20, RZ, 0x8, R92 ;  /* 0x00000008ff147819 */ /* 0x000fe2000001165c */
[-C--:B------:R-:W-:Y:S01]  /*1c30*/  HFMA2 R27, R27, R16.reuse.H0_H0, -72, -72 ;  /* 0xd480d4801b1b7431 */ /* 0x080fe20000040010 */
[----:B------:R-:W-:Y:S01]  /*1c40*/  SHF.R.U32.HI R21, RZ, 0x8, R93 ;  /* 0x00000008ff157819 */ /* 0x000fe2000001165d */
[----:B------:R-:W-:-:S02]  /*1c50*/  HFMA2 R31, R31, R16.H0_H0, -72, -72 ;  /* 0xd480d4801f1f7431 */ /* 0x000fc40000040010 */
[----:B------:R-:W-:Y:S02]  /*1c60*/  HADD2.F32 R28, -RZ, R29.H0_H0 ;  /* 0x2000001dff1c7230 */ /* 0x000fe40000004100 */
[----:B------:R-:W-:Y:S02]  /*1c70*/  HFMA2 R33, R33, R16.H0_H0, -72, -72 ;  /* 0xd480d48021217431 */ /* 0x000fe40000040010 */
[----:B------:R-:W-:Y:S01]  /*1c80*/  HADD2.F32 R5, -RZ, R27.H0_H0 ;  /* 0x2000001bff057230 */ /* 0x000fe20000004100 */
[----:B------:R-:W-:Y:S01]  /*1c90*/  SHF.R.U32.HI R94, RZ, 0x8, R94 ;  /* 0x00000008ff5e7819 */ /* 0x000fe2000001165e */
        /* <DEDUP_REMOVED lines=9> */
[----:B------:R-:W-:Y:S01]  /*1d30*/  SHF.R.U32.HI R95, RZ, 0x8, R95 ;  /* 0x00000008ff5f7819 */ /* 0x000fe2000001165f */
        /* <DEDUP_REMOVED lines=138> */
.L_x_2989:
        /* <DEDUP_REMOVED lines=23> */
[----:B------:R-:W-:Y:S01]  /*2750*/  HADD2 R24, R3, -1032, -1032 ;  /* 0xe408e40803187430 */ /* 0x000fe20000000000 */
[----:B------:R-:W-:Y:S01]  /*2760*/  LOP3.LUT R29, R26, 0xf000f0, RZ, 0xc0, !PT ;  /* 0x00f000f01a1d7812 */ /* 0x000fe200078ec0ff */
[----:B------:R-:W-:Y:S01]  /*2770*/  HADD2.F32 R2, -RZ, R23.H0_H0 ;  /* 0x20000017ff027230 */ /* 0x000fe20000004100 */
[----:B------:R-:W-:-:S02]  /*2780*/  SHF.R.U32.HI R19, RZ, 0x8, R26 ;  /* 0x00000008ff137819 */ /* 0x000fc4000001161a */
[----:B------:R-:W-:Y:S01]  /*2790*/  LOP3.LUT R26, R27, 0xf000f0, RZ, 0xc0, !PT ;  /* 0x00f000f01b1a7812 */ /* 0x000fe200078ec0ff */
[--C-:B------:R-:W-:Y:S01]  /*27a0*/  HADD2.F32 R3, -RZ, R24.reuse.H0_H0 ;  /* 0x20000018ff037230 */ /* 0x100fe20000004100 */
[----:B------:R-:W-:Y:S01]  /*27b0*/  SHF.R.U32.HI R32, RZ, 0x8, R27 ;  /* 0x00000008ff207819 */ /* 0x000fe2000001161b */
[----:B------:R-:W-:Y:S01]  /*27c0*/  HADD2 R27, R21, -1032, -1032 ;  /* 0xe408e408151b7430 */ /* 0x000fe20000000000 */
[----:B------:R-:W-:Y:S01]  /*27d0*/  LOP3.LUT R28, R25, 0xf000f0, RZ, 0xc0, !PT ;  /* 0x00f000f0191c7812 */ /* 0x000fe200078ec0ff */
[----:B------:R-:W-:Y:S01]  /*27e0*/  HADD2.F32 R21, -RZ, R23.H1_H1 ;  /* 0x30000017ff157230 */ /* 0x000fe20000004100 */
[----:B------:R-:W-:Y:S01]  /*27f0*/  SHF.R.U32.HI R33, RZ, 0x8, R25 ;  /* 0x00000008ff217819 */ /* 0x000fe20000011619 */
[----:B------:R-:W-:Y:S01]  /*2800*/  FFMA.FTZ R31, R5, R2, RZ ;  /* 0x00000002051f7223 */ /* 0x000fe200000100ff */
[----:B------:R-:W-:Y:S01]  /*2810*/  LOP3.LUT R25, R4, 0x64006400, RZ, 0xfc, !PT ;  /* 0x6400640004197812 */ /* 0x000fe200078efcff */
[----:B------:R-:W-:Y:S01]  /*2820*/  HADD2.F32 R4, -RZ, R27.H0_H0 ;  /* 0x2000001bff047230 */ /* 0x000fe20000004100 */
[----:B------:R-:W-:Y:S01]  /*2830*/  LOP3.LUT R29, R29, 0x64006400, RZ, 0xfc, !PT ;  /* 0x640064001d1d7812 */ /* 0x000fe200078efcff */
[----:B------:R-:W-:-:S02]  /*2840*/  HADD2.F32 R23, -RZ, R24.H1_H1 ;  /* 0x30000018ff177230 */ /* 0x000fc40000004100 */
[----:B------:R-:W-:Y:S01]  /*2850*/  FFMA.FTZ R38, R30, R21, R31 ;  /* 0x000000151e267223 */ /* 0x000fe2000001001f */
[----:B------:R-:W-:Y:S01]  /*2860*/  HADD2.F32 R24, -RZ, R27.H1_H1 ;  /* 0x3000001bff187230 */ /* 0x000fe20000004100 */
[----:B------:R-:W-:Y:S01]  /*2870*/  LOP3.LUT R27, R28, 0x64006400, RZ, 0xfc, !PT ;  /* 0x640064001c1b7812 */ /* 0x000fe200078efcff */
[-C--:B------:R-:W-:Y:S02]  /*2880*/  HFMA2 R37, R25, R16.reuse.H0_H0, -72, -72 ;  /* 0xd480d48019257431 */ /* 0x080fe40000040010 */
[----:B------:R-:W-:Y:S01]  /*2890*/  FFMA.FTZ R25, R0, R5, RZ ;  /* 0x0000000500197223 */ /* 0x000fe200000100ff */
[C---:B------:R-:W-:Y:S01]  /*28a0*/  FFMA.FTZ R28, R5.reuse, R3, RZ ;  /* 0x00000003051c7223 */ /* 0x040fe200000100ff */
[----:B------:R-:W-:Y:S01]  /*28b0*/  LOP3.LUT R31, R26, 0x64006400, RZ, 0xfc, !PT ;  /* 0x640064001a1f7812 */ /* 0x000fe200078efcff */
[----:B------:R-:W-:Y:S01]  /*28c0*/  FFMA.FTZ R5, R5, R4, RZ ;  /* 0x0000000405057223 */ /* 0x000fe200000100ff */
[-C--:B------:R-:W-:Y:S02]  /*28d0*/  HFMA2 R27, R27, R16.reuse.H0_H0, -72, -72 ;  /* 0xd480d4801b1b7431 */ /* 0x080fe40000040010 */
[----:B------:R-:W-:Y:S01]  /*28e0*/  FFMA.FTZ R34, R20, R30, R25 ;  /* 0x0000001e14227223 */ /* 0x000fe20000010019 */
[----:B------:R-:W-:-:S02]  /*28f0*/  HFMA2 R29, R29, R16.H0_H0, -72, -72 ;  /* 0xd480d4801d1d7431 */ /* 0x000fc40000040010 */
[C---:B------:R-:W-:Y:S01]  /*2900*/  FFMA.FTZ R41, R30.reuse, R24, R5 ;  /* 0x000000181e297223 */ /* 0x040fe20000010005 */
[----:B------:R-:W-:Y:S02]  /*2910*/  HFMA2 R31, R31, R16.H0_H0, -72, -72 ;  /* 0xd480d4801f1f7431 */ /* 0x000fe40000040010 */
[----:B------:R-:W-:Y:S02]  /*2920*/  HADD2.F32 R5, -RZ, R37.H0_H0 ;  /* 0x20000025ff057230 */ /* 0x000fe40000004100 */
[----:B------:R-:W-:Y:S01]  /*2930*/  FFMA.FTZ R39, R30, R23, R28 ;  /* 0x000000171e277223 */ /* 0x000fe2000001001c */
[----:B------:R-:W-:Y:S02]  /*2940*/  HADD2.F32 R26, -RZ, R27.H0_H0 ;  /* 0x2000001bff1a7230 */ /* 0x000fe40000004100 */
[----:B------:R-:W-:Y:S02]  /*2950*/  HADD2.F32 R25, -RZ, R37.H1_H1 ;  /* 0x30000025ff197230 */ /* 0x000fe40000004100 */
        /* <DEDUP_REMOVED lines=46> */
[----:B------:R-:W-:-:S02]  /*2c40*/  LOP3.LUT R41, R14, 0x64006400, RZ, 0xfc, !PT ;  /* 0x640064000e297812 */ /* 0x000fc400078efcff */
[----:B------:R-:W-:Y:S01]  /*2c50*/  LOP3.LUT R43, R32, 0x64006400, RZ, 0xfc, !PT ;  /* 0x64006400202b7812 */ /* 0x000fe200078efcff */
[----:B------:R-:W-:Y:S02]  /*2c60*/  HADD2.F32 R32, -RZ, R61.H1_H1 ;  /* 0x3000003dff207230 */ /* 0x000fe40000004100 */
[-C--:B------:R-:W-:Y:S02]  /*2c70*/  HFMA2 R14, R19, R16.reuse.H0_H0, -72, -72 ;  /* 0xd480d480130e7431 */ /* 0x080fe40000040010 */
[----:B------:R-:W-:Y:S01]  /*2c80*/  FFMA.FTZ R47, R44, R39, R47 ;  /* 0x000000272c2f7223 */ /* 0x000fe2000001002f */
[-C--:B------:R-:W-:Y:S02]  /*2c90*/  HFMA2 R61, R33, R16.reuse.H0_H0, -72, -72 ;  /* 0xd480d480213d7431 */ /* 0x080fe40000040010 */
[----:B------:R-:W-:Y:S02]  /*2ca0*/  HFMA2 R65, R41, R16.H0_H0, -72, -72 ;  /* 0xd480d48029417431 */ /* 0x000fe40000040010 */
[----:B------:R-:W-:-:S02]  /*2cb0*/  HADD2.F32 R42, -RZ, R14.H0_H0 ;  /* 0x2000000eff2a7230 */ /* 0x000fc40000004100 */
[----:B------:R-:W-:Y:S02]  /*2cc0*/  HFMA2 R66, R43, R16.H0_H0, -72, -72 ;  /* 0xd480d4802b427431 */ /* 0x000fe40000040010 */
[----:B------:R-:W-:Y:S02]  /*2cd0*/  HADD2.F32 R43, -RZ, R62.H1_H1 ;  /* 0x3000003eff2b7230 */ /* 0x000fe40000004100 */
[----:B------:R-:W-:Y:S01]  /*2ce0*/  FFMA.FTZ R49, R44, R32, R49 ;  /* 0x000000202c317223 */ /* 0x000fe20000010031 */
        /* <DEDUP_REMOVED lines=87> */
.L_x_2990:
        /* <DEDUP_REMOVED lines=91> */
[----:B------:R-:W-:-:S02]  /*3810*/  HADD2.F32 R33, -RZ, R40.H0_H0 ;  /* 0x20000028ff217230 */ /* 0x000fc40000004100 */
[----:B------:R-:W-:Y:S01]  /*3820*/  HADD2 R49, R35, -1032, -1032 ;  /* 0xe408e40823317430 */ /* 0x000fe20000000000 */
[----:B------:R-:W-:Y:S01]  /*3830*/  LOP3.LUT R14, R14, 0xf000f0, RZ, 0xc0, !PT ;  /* 0x00f000f00e0e7812 */ /* 0x000fe200078ec0ff */
[----:B------:R-:W-:Y:S01]  /*3840*/  FFMA.FTZ R45, R36, R34, R41 ;  /* 0x00000022242d7223 */ /* 0x000fe20000010029 */
[----:B------:R-:W-:Y:S01]  /*3850*/  LOP3.LUT R41, R12, 0x64006400, RZ, 0xfc, !PT ;  /* 0x640064000c297812 */ /* 0x000fe200078efcff */
[----:B------:R-:W-:Y:S01]  /*3860*/  FFMA.FTZ R43, R36, R33, R39 ;  /* 0x00000021242b7223 */ /* 0x000fe20000010027 */
[----:B------:R-:W-:Y:S01]  /*3870*/  HADD2.F32 R35, -RZ, R49.H0_H0 ;  /* 0x20000031ff237230 */ /* 0x000fe20000004100 */
        /* <DEDUP_REMOVED lines=102> */
.L_x_2991:
[----:B------:R-:W-:Y:S01]  /*3ee0*/  LOP3.LUT R0, R9, 0xf000f0, RZ, 0xc0, !PT ;  /* 0x00f000f009007812 */ /* 0x000fe200078ec0ff */
[----:B------:R-:W-:Y:S01]  /*3ef0*/  IMAD.WIDE R92, R58, 0x4, R6 ;  /* 0x000000043a5c7825 */ /* 0x000fe200078e0206 */
        /* <DEDUP_REMOVED lines=83> */
[----:B------:R-:W-:Y:S02]  /*4430*/  HADD2.F32 R24, -RZ, R37.H0_H0 ;  /* 0x20000025ff187230 */ /* 0x000fe40000004100 */
[C---:B------:R-:W-:Y:S01]  /*4440*/  FFMA.FTZ R32, R30.reuse, R21, R9 ;  /* 0x000000151e207223 */ /* 0x040fe20000010009 */
[----:B-1----:R-:W-:Y:S02]  /*4450*/  HADD2.F32 R9, -RZ, R6.H0_H0 ;  /* 0x20000006ff097230 */ /* 0x002fe40000004100 */
        /* <DEDUP_REMOVED lines=8> */
[----:B------:R-:W-:Y:S02]  /*44e0*/  HADD2.F32 R27, -RZ, R35.H0_H0 ;  /* 0x20000023ff1b7230 */ /* 0x000fe40000004100 */
[----:B------:R-:W-:Y:S02]  /*44f0*/  HADD2.F32 R28, -RZ, R33.H0_H0 ;  /* 0x20000021ff1c7230 */ /* 0x000fe40000004100 */
        /* <DEDUP_REMOVED lines=104> */
.L_x_2988:
[----:B------:R-:W-:-:S04]  /*4b80*/  VIMNMX R0, PT, PT, R59, UR13, PT ;  /* 0x0000000d3b007c48 */ /* 0x000fc8000bfe0100 */
[----:B------:R-:W-:-:S13]  /*4b90*/  ISETP.GT.AND P0, PT, R0, R61, PT ;  /* 0x0000003d0000720c */ /* 0x000fda0003f04270 */
[----:B------:R-:W-:Y:S05]  /*4ba0*/  @!P0 BRA `(.L_x_2992) ;  /* 0x0000001800488947 */ /* 0x000fea0003800000 */
[----:B------:R-:W-:Y:S01]  /*4bb0*/  VIMNMX.U32 R48, PT, PT, R59, UR13, PT ;  /* 0x0000000d3b307c48 */ /* 0x000fe2000bfe0000 */
[----:B------:R-:W0:Y:S06]  /*4bc0*/  LDCU.64 UR10, c[0x0][0x3a8] ;  /* 0x00007500ff0a77ac */ /* 0x000e2c0008000a00 */
.L_x_2994:
        /* <DEDUP_REMOVED lines=19> */
[--C-:B------:R-:W-:Y:S02]  /*4d00*/  SHF.R.U32.HI R22, RZ, 0xf, R15.reuse ;  /* 0x0000000fff167819 */ /* 0x100fe4000001160f */
[C---:B------:R-:W-:Y:S02]  /*4d10*/  LOP3.LUT R12, R15.reuse, 0x380038, RZ, 0xc0, !PT ;  /* 0x003800380f0c7812 */ /* 0x040fe400078ec0ff */
[----:B------:R-:W-:Y:S02]  /*4d20*/  SHF.R.U32.HI R35, RZ, 0x6, R15 ;  /* 0x00000006ff237819 */ /* 0x000fe4000001160f */
        /* <DEDUP_REMOVED lines=8> */
[----:B------:R-:W-:-:S02]  /*4db0*/  SHF.R.U32.HI R26, RZ, 0x6, R13 ;  /* 0x00000006ff1a7819 */ /* 0x000fc4000001160d */
[----:B------:R-:W-:Y:S02]  /*4dc0*/  LOP3.LUT R33, R13, 0x70007, RZ, 0xc0, !PT ;  /* 0x000700070d217812 */ /* 0x000fe400078ec0ff */
[----:B------:R-:W-:Y:S02]  /*4dd0*/  LOP3.LUT R9, R10, 0x380038, RZ, 0xc0, !PT ;  /* 0x003800380a097812 */ /* 0x000fe400078ec0ff */
[----:B------:R-:W-:Y:S02]  /*4de0*/  LOP3.LUT R2, R2, 0x10001, RZ, 0xc0, !PT ;  /* 0x0001000102027812 */ /* 0x000fe400078ec0ff */
[C---:B------:R-:W-:Y:S02]  /*4df0*/  LOP3.LUT R13, R14.reuse, 0x380038, RZ, 0xc0, !PT ;  /* 0x003800380e0d7812 */ /* 0x040fe400078ec0ff */
[----:B------:R-:W-:Y:S02]  /*4e00*/  SHF.R.U32.HI R27, RZ, 0x6, R14 ;  /* 0x00000006ff1b7819 */ /* 0x000fe4000001160e */
[----:B------:R-:W-:-:S02]  /*4e10*/  LOP3.LUT R63, R14, 0x70007, RZ, 0xc0, !PT ;  /* 0x000700070e3f7812 */ /* 0x000fc400078ec0ff */
[----:B------:R-:W-:Y:S02]  /*4e20*/  SHF.R.U32.HI R80, RZ, 0x6, R8 ;  /* 0x00000006ff507819 */ /* 0x000fe40000011608 */
[--C-:B------:R-:W-:Y:S02]  /*4e30*/  SHF.R.U32.HI R21, RZ, 0xe, R10.reuse ;  /* 0x0000000eff157819 */ /* 0x100fe4000001160a */
[----:B------:R-:W-:Y:S02]  /*4e40*/  SHF.R.U32.HI R76, RZ, 0x6, R10 ;  /* 0x00000006ff4c7819 */ /* 0x000fe4000001160a */
[----:B------:R-:W-:Y:S02]  /*4e50*/  LOP3.LUT R72, R10, 0x70007, RZ, 0xc0, !PT ;  /* 0x000700070a487812 */ /* 0x000fe400078ec0ff */
[----:B------:R-:W-:Y:S02]  /*4e60*/  LOP3.LUT R20, R20, 0x10001, RZ, 0xc0, !PT ;  /* 0x0001000114147812 */ /* 0x000fe400078ec0ff */
[----:B------:R-:W-:-:S02]  /*4e70*/  LOP3.LUT R14, R8, 0x380038, RZ, 0xc0, !PT ;  /* 0x00380038080e7812 */ /* 0x000fc400078ec0ff */
[----:B------:R-:W-:Y:S02]  /*4e80*/  LOP3.LUT R66, R8, 0x70007, RZ, 0xc0, !PT ;  /* 0x0007000708427812 */ /* 0x000fe400078ec0ff */
[--C-:B------:R-:W-:Y:S02]  /*4e90*/  SHF.R.U32.HI R23, RZ, 0xe, R11.reuse ;  /* 0x0000000eff177819 */ /* 0x100fe4000001160b */
[C---:B------:R-:W-:Y:S02]  /*4ea0*/  LOP3.LUT R10, R11.reuse, 0x380038, RZ, 0xc0, !PT ;  /* 0x003800380b0a7812 */ /* 0x040fe400078ec0ff */
[----:B------:R-:W-:Y:S02]  /*4eb0*/  SHF.R.U32.HI R74, RZ, 0x6, R11 ;  /* 0x00000006ff4a7819 */ /* 0x000fe4000001160b */
[----:B------:R-:W-:Y:S02]  /*4ec0*/  LOP3.LUT R95, R11, 0x70007, RZ, 0xc0, !PT ;  /* 0x000700070b5f7812 */ /* 0x000fe400078ec0ff */
[----:B------:R-:W-:-:S02]  /*4ed0*/  LOP3.LUT R15, R0, 0x20002, R15, 0xf8, !PT ;  /* 0x00020002000f7812 */ /* 0x000fc400078ef80f */
[----:B------:R-:W-:Y:S02]  /*4ee0*/  MOV R8, 0x3000 ;  /* 0x0000300000087802 */ /* 0x000fe40000000f00 */
[----:B------:R-:W-:Y:S02]  /*4ef0*/  LOP3.LUT R11, R16, 0x64006400, RZ, 0xfc, !PT ;  /* 0x64006400100b7812 */ /* 0x000fe400078efcff */
[----:B------:R-:W-:Y:S02]  /*4f00*/  LOP3.LUT R19, R2, 0x20002, R19, 0xf8, !PT ;  /* 0x0002000202137812 */ /* 0x000fe400078ef813 */
[----:B------:R-:W-:Y:S01]  /*4f10*/  LOP3.LUT R45, R9, 0x64006400, RZ, 0xfc, !PT ;  /* 0x64006400092d7812 */ /* 0x000fe200078efcff */
[-C--:B------:R-:W-:Y:S01]  /*4f20*/  HFMA2 R62, R11, R8.reuse.H0_H0, -132, -132 ;  /* 0xd820d8200b3e7431 */ /* 0x080fe20000040008 */
[----:B------:R-:W-:Y:S02]  /*4f30*/  LOP3.LUT R21, R20, 0x20002, R21, 0xf8, !PT ;  /* 0x0002000214157812 */ /* 0x000fe400078ef815 */
        /* <DEDUP_REMOVED lines=17> */
[----:B------:R-:W-:Y:S02]  /*5050*/  LOP3.LUT R23, R22, 0x20002, R23, 0xf8, !PT ;  /* 0x0002000216177812 */ /* 0x000fe400078ef817 */
[----:B------:R-:W-:Y:S01]  /*5060*/  LOP3.LUT R20, R74, 0x380038, RZ, 0xc0, !PT ;  /* 0x003800384a147812 */ /* 0x000fe200078ec0ff */
[----:B------:R-:W-:Y:S01]  /*5070*/  HFMA2 R42, R17, R8.H0_H0, -132, -132 ;  /* 0xd820d820112a7431 */ /* 0x000fe20000040008 */
[----:B------:R-:W-:Y:S02]  /*5080*/  LOP3.LUT R47, R18, 0x64006400, RZ, 0xfc, !PT ;  /* 0x64006400122f7812 */ /* 0x000fe400078efcff */
[----:B------:R-:W-:-:S02]  /*5090*/  LOP3.LUT R18, R35, 0x380038, RZ, 0xc0, !PT ;  /* 0x0038003823127812 */ /* 0x000fc400078ec0ff */
[----:B------:R-:W-:Y:S01]  /*50a0*/  LOP3.LUT R25, R25, 0x64006400, RZ, 0xfc, !PT ;  /* 0x6400640019197812 */ /* 0x000fe200078efcff */
[----:B------:R-:W-:Y:S01]  /*50b0*/  HFMA2 R47, R47, R8.H0_H0, -132, -132 ;  /* 0xd820d8202f2f7431 */ /* 0x000fe20000040008 */
        /* <DEDUP_REMOVED lines=13> */
[----:B------:R-:W-:Y:S01]  /*5190*/  ISETP.NE.AND P1, PT, R60, 0x1, PT ;  /* 0x000000013c00780c */ /* 0x000fe20003f25270 */
[----:B------:R-:W-:Y:S01]  /*51a0*/  HADD2 R67, R67, -1028, -1028 ;  /* 0xe404e40443437430 */ /* 0x000fe20000000000 */
[----:B------:R-:W-:Y:S01]  /*51b0*/  PRMT R57, R57, 0x5410, R56 ;  /* 0x0000541039397816 */ /* 0x000fe20000000038 */
[----:B------:R-:W-:Y:S01]  /*51c0*/  HADD2 R65, R65, -1028, -1028 ;  /* 0xe404e40441417430 */ /* 0x000fe20000000000 */
        /* <DEDUP_REMOVED lines=9> */
[----:B------:R-:W-:Y:S02]  /*5260*/  SHF.R.U32.HI R84, RZ, 0xd, R6 ;  /* 0x0000000dff547819 */ /* 0x000fe40000011606 */
[----:B------:R-:W-:Y:S02]  /*5270*/  LOP3.LUT R4, R6, 0x380038, RZ, 0xc0, !PT ;  /* 0x0038003806047812 */ /* 0x000fe400078ec0ff */
[----:B------:R-:W-:Y:S02]  /*5280*/  LOP3.LUT R5, R7, 0x380038, RZ, 0xc0, !PT ;  /* 0x0038003807057812 */ /* 0x000fe400078ec0ff */
[----:B------:R-:W-:-:S02]  /*5290*/  LOP3.LUT R88, R15, 0x40004, R88, 0xf8, !PT ;  /* 0x000400040f587812 */ /* 0x000fc400078ef858 */
[----:B------:R-:W-:Y:S02]  /*52a0*/  SHF.R.U32.HI R85, RZ, 0x6, R6 ;  /* 0x00000006ff557819 */ /* 0x000fe40000011606 */
[----:B------:R-:W-:Y:S02]  /*52b0*/  LOP3.LUT R79, R6, 0x70007, RZ, 0xc0, !PT ;  /* 0x00070007064f7812 */ /* 0x000fe400078ec0ff */
[----:B------:R-:W-:Y:S02]  /*52c0*/  LOP3.LUT R15, R13, 0x64006400, RZ, 0xfc, !PT ;  /* 0x640064000d0f7812 */ /* 0x000fe400078efcff */
[----:B------:R-:W-:Y:S02]  /*52d0*/  LOP3.LUT R6, R24, 0x380038, RZ, 0xc0, !PT ;  /* 0x0038003818067812 */ /* 0x000fe400078ec0ff */
[----:B------:R-:W-:Y:S01]  /*52e0*/  LOP3.LUT R84, R21, 0x40004, R84, 0xf8, !PT ;  /* 0x0004000415547812 */ /* 0x000fe200078ef854 */
[----:B------:R-:W-:Y:S01]  /*52f0*/  HFMA2 R34, R15, R8.H0_H0, -132, -132 ;  /* 0xd820d8200f227431 */ /* 0x000fe20000040008 */
[----:B------:R-:W-:-:S02]  /*5300*/  LOP3.LUT R11, R0, 0x64006400, RZ, 0xfc, !PT ;  /* 0x64006400000b7812 */ /* 0x000fc400078efcff */
[----:B------:R-:W-:Y:S02]  /*5310*/  LOP3.LUT R21, R4, 0x64006400, RZ, 0xfc, !PT ;  /* 0x6400640004157812 */ /* 0x000fe400078efcff */
[----:B------:R-:W-:Y:S01]  /*5320*/  LOP3.LUT R29, R5, 0x64006400, RZ, 0xfc, !PT ;  /* 0x64006400051d7812 */ /* 0x000fe200078efcff */
[-C--:B------:R-:W-:Y:S01]  /*5330*/  HFMA2 R38, R11, R8.reuse.H0_H0, -132, -132 ;  /* 0xd820d8200b267431 */ /* 0x080fe20000040008 */
[----:B------:R-:W-:Y:S02]  /*5340*/  LOP3.LUT R0, R89, 0x380038, RZ, 0xc0, !PT ;  /* 0x0038003859007812 */ /* 0x000fe400078ec0ff */
[--C-:B------:R-:W-:Y:S01]  /*5350*/  SHF.R.U32.HI R82, RZ, 0xd, R7.reuse ;  /* 0x0000000dff527819 */ /* 0x100fe20000011607 */
[----:B------:R-:W-:Y:S01]  /*5360*/  HFMA2 R16, R29, R8.H0_H0, -132, -132 ;  /* 0xd820d8201d107431 */ /* 0x000fe20000040008 */
[----:B------:R-:W-:Y:S01]  /*5370*/  SHF.R.U32.HI R83, RZ, 0x6, R7 ;  /* 0x00000006ff537819 */ /* 0x000fe20000011607 */
[----:B------:R-:W0:Y:S01]  /*5380*/  LDS.128 R28, [UR4] ;  /* 0x00000004ff1c7984 */ /* 0x000e220008000c00 */
        /* <DEDUP_REMOVED lines=9> */
[----:B------:R-:W-:Y:S01]  /*5420*/  LOP3.LUT R86, R19, 0x40004, R86, 0xf8, !PT ;  /* 0x0004000413567812 */ /* 0x000fe200078ef856 */
        /* <DEDUP_REMOVED lines=12> */
[----:B------:R-:W-:Y:S02]  /*54f0*/  LOP3.LUT R82, R23, 0x40004, R82, 0xf8, !PT ;  /* 0x0004000417527812 */ /* 0x000fe400078ef852 */
[----:B------:R-:W-:Y:S01]  /*5500*/  LOP3.LUT R7, R27, 0x1c001c0, RZ, 0xc0, !PT ;  /* 0x01c001c01b077812 */ /* 0x000fe200078ec0ff */
[----:B------:R-:W-:Y:S01]  /*5510*/  HFMA2 R39, R39, R8.H0_H0, -132, -132 ;  /* 0xd820d82027277431 */ /* 0x000fe20000040008 */
[----:B------:R-:W-:Y:S02]  /*5520*/  LOP3.LUT R22, R5, 0x64006400, RZ, 0xfc, !PT ;  /* 0x6400640005167812 */ /* 0x000fe400078efcff */
[----:B------:R-:W-:-:S02]  /*5530*/  LOP3.LUT R23, R20, 0x64006400, RZ, 0xfc, !PT ;  /* 0x6400640014177812 */ /* 0x000fc400078efcff */
[----:B------:R-:W-:Y:S01]  /*5540*/  LOP3.LUT R98, R9, 0x64006400, RZ, 0xfc, !PT ;  /* 0x6400640009627812 */ /* 0x000fe200078efcff */
[----:B------:R-:W-:Y:S01]  /*5550*/  HFMA2 R15, R22, R3.H0_H0, -20, -20 ;  /* 0xcd00cd00160f7431 */ /* 0x000fe20000040003 */
[----:B------:R-:W-:Y:S01]  /*5560*/  LOP3.LUT R20, R89, 0x1c001c0, RZ, 0xc0, !PT ;  /* 0x01c001c059147812 */ /* 0x000fe200078ec0ff */
[-C--:B0-----:R-:W-:Y:S01]  /*5570*/  HFMA2 R81, R71, R28.reuse, RZ ;  /* 0x0000001c47517231 */ /* 0x081fe200000000ff */
[----:B------:R-:W-:Y:S01]  /*5580*/  LOP3.LUT R9, R87, 0x1c001c0, RZ, 0xc0, !PT ;  /* 0x01c001c057097812 */ /* 0x000fe200078ec0ff */
[----:B------:R-:W-:Y:S01]  /*5590*/  HFMA2 R25, R33, R28, RZ.H0_H0 ;  /* 0x0000001c21197231 */ /* 0x000fe200000400ff */
[----:B------:R-:W-:Y:S01]  /*55a0*/  LOP3.LUT R0, R24, 0x1c001c0, RZ, 0xc0, !PT ;  /* 0x01c001c018007812 */ /* 0x000fe200078ec0ff */
[----:B------:R-:W-:Y:S01]  /*55b0*/  HFMA2 R81, R64, R29, R81 ;  /* 0x0000001d40517231 */ /* 0x000fe20000000051 */
[----:B------:R-:W-:Y:S02]  /*55c0*/  LOP3.LUT R13, R74, 0x1c001c0, RZ, 0xc0, !PT ;  /* 0x01c001c04a0d7812 */ /* 0x000fe400078ec0ff */
[----:B------:R-:W-:Y:S01]  /*55d0*/  LOP3.LUT R96, R7, 0x64006400, RZ, 0xfc, !PT ;  /* 0x6400640007607812 */ /* 0x000fe200078efcff */
[----:B------:R-:W-:Y:S01]  /*55e0*/  HFMA2 R81, R73, R30, R81 ;  /* 0x0000001e49517231 */ /* 0x000fe20000000051 */
[----:B------:R-:W-:Y:S01]  /*55f0*/  LOP3.LUT R19, R18, 0x64006400, RZ, 0xfc, !PT ;  /* 0x6400640012137812 */ /* 0x000fe200078efcff */
[-C--:B------:R-:W-:Y:S01]  /*5600*/  HFMA2 R18, R21, R8.reuse.H0_H0, -132, -132 ;  /* 0xd820d82015127431 */ /* 0x080fe20000040008 */
        /* <DEDUP_REMOVED lines=13> */
[----:B------:R-:W0:Y:S01]  /*56e0*/  LDS.128 R20, [UR4+0x10] ;  /* 0x00001004ff147984 */ /* 0x000e220008000c00 */
        /* <DEDUP_REMOVED lines=18> */
[----:B------:R-:W-:Y:S01]  /*5810*/  LOP3.LUT R63, R24, 0x64006400, RZ, 0xfc, !PT ;  /* 0x64006400183f7812 */ /* 0x000fe200078efcff */
[----:B------:R-:W-:-:S02]  /*5820*/  HFMA2 R70, R69, R28, RZ.H0_H0 ;  /* 0x0000001c45467231 */ /* 0x000fc400000400ff */
[----:B------:R-:W-:Y:S02]  /*5830*/  HFMA2 R24, R35, R28, RZ ;  /* 0x0000001c23187231 */ /* 0x000fe400000000ff */
[----:B------:R-:W-:Y:S01]  /*5840*/  HFMA2 R11, R100, R3.H0_H0, -20, -20 ;  /* 0xcd00cd00640b7431 */ /* 0x000fe20000040003 */
[----:B------:R-:W-:Y:S01]  /*5850*/  LOP3.LUT R80, R80, 0x70007, RZ, 0xc0, !PT ;  /* 0x0007000750507812 */ /* 0x000fe200078ec0ff */
[-C--:B------:R-:W-:Y:S02]  /*5860*/  HFMA2 R70, R62, R29.reuse, R70 ;  /* 0x0000001d3e467231 */ /* 0x080fe40000000046 */
[-C--:B------:R-:W-:Y:S02]  /*5870*/  HFMA2 R28, R34, R29.reuse, R24 ;  /* 0x0000001d221c7231 */ /* 0x080fe40000000018 */
[----:B------:R-:W-:Y:S01]  /*5880*/  HFMA2 R29, R32, R29, R25 ;  /* 0x0000001d201d7231 */ /* 0x000fe20000000019 */
[----:B------:R-:W-:Y:S01]  /*5890*/  LOP3.LUT R78, R78, 0x70007, RZ, 0xc0, !PT ;  /* 0x000700074e4e7812 */ /* 0x000fe200078ec0ff */
[----:B------:R-:W-:-:S02]  /*58a0*/  HADD2 R63, R63, -1028, -1028 ;  /* 0xe404e4043f3f7430 */ /* 0x000fc40000000000 */
[-C--:B------:R-:W-:Y:S02]  /*58b0*/  HFMA2 R28, R65, R30.reuse, R28 ;  /* 0x0000001e411c7231 */ /* 0x080fe4000000001c */
[-C--:B------:R-:W-:Y:S01]  /*58c0*/  HFMA2 R70, R67, R30.reuse, R70 ;  /* 0x0000001e43467231 */ /* 0x080fe20000000046 */
[----:B------:R-:W1:Y:S01]  /*58d0*/  LDS.128 R24, [UR4+0x20] ;  /* 0x00002004ff187984 */ /* 0x000e620008000c00 */
[----:B------:R-:W-:Y:S02]  /*58e0*/  HFMA2 R29, R63, R30, R29 ;  /* 0x0000001e3f1d7231 */ /* 0x000fe4000000001d */
[-C--:B------:R-:W-:Y:S02]  /*58f0*/  HFMA2 R28, R42, R31.reuse, R28 ;  /* 0x0000001f2a1c7231 */ /* 0x080fe4000000001c */
[-C--:B------:R-:W-:Y:S01]  /*5900*/  HFMA2 R30, R44, R31.reuse, R70 ;  /* 0x0000001f2c1e7231 */ /* 0x080fe20000000046 */
[----:B------:R-:W-:Y:S01]  /*5910*/  LOP3.LUT R70, R68, 0x64006400, RZ, 0xfc, !PT ;  /* 0x6400640044467812 */ /* 0x000fe200078efcff */
[----:B------:R-:W-:Y:S01]  /*5920*/  HFMA2 R29, R40, R31, R29 ;  /* 0x0000001f281d7231 */ /* 0x000fe2000000001d */
[----:B------:R-:W-:Y:S01]  /*5930*/  LOP3.LUT R31, R66, 0x64006400, RZ, 0xfc, !PT ;  /* 0x64006400421f7812 */ /* 0x000fe200078efcff */
[-C--:B0-----:R-:W-:Y:S01]  /*5940*/  HFMA2 R81, R17, R20.reuse, R81 ;  /* 0x0000001411517231 */ /* 0x081fe20000000051 */
        /* <DEDUP_REMOVED lines=10> */
[----:B------:R-:W-:Y:S02]  /*59f0*/  HADD2 R68, R68, -1028, -1028 ;  /* 0xe404e40444447430 */ /* 0x000fe40000000000 */
[-C--:B------:R-:W-:Y:S02]  /*5a00*/  HFMA2 R81, R72, R21.reuse, R81 ;  /* 0x0000001548517231 */ /* 0x080fe40000000051 */
        /* <DEDUP_REMOVED lines=56> */
[-C--:B0-----:R-:W-:Y:S02]  /*5d90*/  HFMA2 R23, R89, R28.reuse, R23 ;  /* 0x0000001c59177231 */ /* 0x081fe40000000017 */
[----:B------:R-:W-:Y:S01]  /*5da0*/  HFMA2 R22, R16, R27, R22 ;  /* 0x0000001b10167231 */ /* 0x000fe20000000016 */
[----:B------:R-:W-:Y:S01]  /*5db0*/  LOP3.LUT R84, R84, 0x64006400, RZ, 0xfc, !PT ;  /* 0x6400640054547812 */ /* 0x000fe200078efcff */
[----:B------:R-:W-:Y:S02]  /*5dc0*/  HADD2 R83, R83, -1028, -1028 ;  /* 0xe404e40453537430 */ /* 0x000fe40000000000 */
[-C--:B------:R-:W-:Y:S02]  /*5dd0*/  HFMA2 R24, R85, R28.reuse, R21 ;  /* 0x0000001c55187231 */ /* 0x080fe40000000015 */
[----:B------:R-:W-:Y:S02]  /*5de0*/  HFMA2 R20, R87, R28, R20 ;  /* 0x0000001c57147231 */ /* 0x000fe40000000014 */
[----:B------:R-:W-:-:S02]  /*5df0*/  HFMA2 R21, R14, R29, R23 ;  /* 0x0000001d0e157231 */ /* 0x000fc40000000017 */
[----:B------:R-:W-:Y:S01]  /*5e00*/  HFMA2 R28, R83, R28, R22 ;  /* 0x0000001c531c7231 */ /* 0x000fe20000000016 */
[----:B------:R-:W-:Y:S01]  /*5e10*/  LOP3.LUT R23, R82, 0x64006400, RZ, 0xfc, !PT ;  /* 0x6400640052177812 */ /* 0x000fe200078efcff */
[-C--:B------:R-:W-:Y:S02]  /*5e20*/  HFMA2 R22, R12, R29.reuse, R20 ;  /* 0x0000001d0c167231 */ /* 0x080fe40000000014 */
[----:B------:R-:W-:Y:S02]  /*5e30*/  HFMA2 R20, R10, R29, R24 ;  /* 0x0000001d0a147231 */ /* 0x000fe40000000018 */
[----:B------:R-:W-:Y:S02]  /*5e40*/  HFMA2 R3, R96, R3.H0_H0, -20, -20 ;  /* 0xcd00cd0060037431 */ /* 0x000fe40000040003 */
        /* <DEDUP_REMOVED lines=98> */
.L_x_2993:
[----:B------:R-:W-:Y:S01]  /*6470*/  UIADD3 UR4, UPT, UPT, UR4, 0x40, URZ ;  /* 0x0000004004047890 */ /* 0x000fe2000fffe0ff */
[----:B------:R-:W-:Y:S02]  /*6480*/  MOV R2, R92 ;  /* 0x0000005c00027202 */ /* 0x000fe40000000f00 */
[----:B------:R-:W-:Y:S01]  /*6490*/  MOV R3, R93 ;  /* 0x0000005d00037202 */ /* 0x000fe20000000f00 */
[----:B------:R-:W-:Y:S01]  /*64a0*/  IMAD.WIDE R92, R58, 0x4, R90 ;  /* 0x000000043a5c7825 */ /* 0x000fe200078e025a */
[----:B------:R-:W-:Y:S07]  /*64b0*/  @!P0 BRA `(.L_x_2994) ;  /* 0xffffffe400c48947 */ /* 0x000fee000383ffff */
[----:B------:R-:W-:-:S07]  /*64c0*/  IMAD.WIDE R92, R58, 0xc, R2 ;  /* 0x0000000c3a5c7825 */ /* 0x000fce00078e0202 */
.L_x_2992:
[----:B------:R-:W0:Y:S01]  /*64d0*/  LDCU UR6, c[0x0][0x3dc] ;  /* 0x00007b80ff0677ac */ /* 0x000e220008000800 */
[----:B------:R-:W1:Y:S01]  /*64e0*/  S2UR UR5, SR_CTAID.Y ;  /* 0x00000000000579c3 */ /* 0x000e620000002600 */
[----:B0-----:R-:W-:-:S04]  /*64f0*/  VIMNMX R0, PT, PT, R59, UR6, PT ;  /* 0x000000063b007c48 */ /* 0x001fc8000bfe0100 */
[----:B------:R-:W-:-:S13]  /*6500*/  ISETP.GT.AND P0, PT, R0, R61, PT ;  /* 0x0000003d0000720c */ /* 0x000fda0003f04270 */
[----:B-1----:R-:W-:Y:S05]  /*6510*/  @!P0 BRA `(.L_x_2995) ;  /* 0x0000000c00288947 */ /* 0x002fea0003800000 */
[----:B------:R-:W-:-:S12]  /*6520*/  UIADD3 UR4, UPT, UPT, UR4, 0x40, URZ ;  /* 0x0000004004047890 */ /* 0x000fd8000fffe0ff */
.L_x_2997:
[----:B------:R-:W0:Y:S01]  /*6530*/  LDC R58, c[0x0][0x3ac] ;  /* 0x0000eb00ff3a7b82 */ /* 0x000e220000000800 */
[----:B------:R-:W-:Y:S02]  /*6540*/  ISETP.GE.AND P1, PT, R60, 0x1, PT ;  /* 0x000000013c00780c */ /* 0x000fe40003f26270 */
[----:B------:R-:W-:-:S04]  /*6550*/  IADD3 R61, PT, PT, R61, 0x10, RZ ;  /* 0x000000103d3d7810 */ /* 0x000fc80007ffe0ff */
[----:B------:R-:W-:-:S07]  /*6560*/  ISETP.GE.AND P0, PT, R61, R0, PT ;  /* 0x000000003d00720c */ /* 0x000fce0003f06270 */
[----:B------:R-:W-:Y:S06]  /*6570*/  @!P1 BRA `(.L_x_2996) ;  /* 0x0000000c00049947 */ /* 0x000fec0003800000 */
[----:B------:R-:W2:Y:S01]  /*6580*/  LDG.E.128.CONSTANT R4, desc[UR8][R92.64] ;  /* 0x000000085c047981 */ /* 0x000ea2000c1e9d00 */
[----:B------:R-:W-:Y:S01]  /*6590*/  MOV R20, 0x3400 ;  /* 0x0000340000147802 */ /* 0x000fe20000000f00 */
[----:B------:R-:W-:Y:S01]  /*65a0*/  HFMA2 R33, -RZ, RZ, 0, 0.0625 ;  /* 0x00002c00ff217431 */ /* 0x000fe200000001ff */
[----:B------:R-:W-:Y:S02]  /*65b0*/  MOV R23, 0x2400 ;  /* 0x0000240000177802 */ /* 0x000fe40000000f00 */
[----:B------:R-:W-:Y:S02]  /*65c0*/  PRMT R20, R20, 0x5410, R20 ;  /* 0x0000541014147816 */ /* 0x000fe40000000014 */
[----:B------:R-:W-:Y:S02]  /*65d0*/  ISETP.NE.AND P1, PT, R60, 0x1, PT ;  /* 0x000000013c00780c */ /* 0x000fe40003f25270 */
[----:B------:R-:W-:Y:S02]  /*65e0*/  PRMT R57, R57, 0x5410, R56 ;  /* 0x0000541039397816 */ /* 0x000fe40000000038 */
[----:B------:R-:W-:-:S02]  /*65f0*/  PRMT R55, R55, 0x5410, R54 ;  /* 0x0000541037377816 */ /* 0x000fc40000000036 */
[C---:B--2---:R-:W-:Y:S02]  /*6600*/  LOP3.LUT R2, R4.reuse, 0xc000c, RZ, 0xc0, !PT ;  /* 0x000c000c04027812 */ /* 0x044fe400078ec0ff */
[----:B------:R-:W-:Y:S02]  /*6610*/  SHF.R.U32.HI R17, RZ, 0x8, R4 ;  /* 0x00000008ff117819 */ /* 0x000fe40000011604 */
[C---:B------:R-:W-:Y:S02]  /*6620*/  LOP3.LUT R3, R4.reuse, 0x300030, RZ, 0xc0, !PT ;  /* 0x0030003004037812 */ /* 0x040fe400078ec0ff */
[C---:B------:R-:W-:Y:S02]  /*6630*/  LOP3.LUT R28, R4.reuse, 0xc000c0, RZ, 0xc0, !PT ;  /* 0x00c000c0041c7812 */ /* 0x040fe400078ec0ff */
[----:B------:R-:W-:Y:S02]  /*6640*/  LOP3.LUT R26, R4, 0x30003, RZ, 0xc0, !PT ;  /* 0x00030003041a7812 */ /* 0x000fe400078ec0ff */
[----:B------:R-:W-:-:S02]  /*6650*/  LOP3.LUT R4, R5, 0xc000c, RZ, 0xc0, !PT ;  /* 0x000c000c05047812 */ /* 0x000fc400078ec0ff */
[----:B-----5:R-:W-:Y:S02]  /*6660*/  SHF.R.U32.HI R15, RZ, 0x8, R5 ;  /* 0x00000008ff0f7819 */ /* 0x020fe40000011605 */
        /* <DEDUP_REMOVED lines=11> */
[----:B------:R-:W-:Y:S02]  /*6720*/  LOP3.LUT R14, R5, 0x64006400, RZ, 0xfc, !PT ;  /* 0x64006400050e7812 */ /* 0x000fe400078efcff */
[----:B------:R-:W-:Y:S01]  /*6730*/  LOP3.LUT R16, R6, 0x64006400, RZ, 0xfc, !PT ;  /* 0x6400640006107812 */ /* 0x000fe200078efcff */
[-C--:B------:R-:W-:Y:S01]  /*6740*/  HFMA2 R12, R12, R20.reuse.H1_H1, -258, -258 ;  /* 0xdc08dc080c0c7431 */ /* 0x080fe20000060014 */
        /* <DEDUP_REMOVED lines=43> */
[----:B------:R-:W2:Y:S01]  /*6a00*/  LDS.128 R8, [UR4+-0x30] ;  /* 0xffffd004ff087984 */ /* 0x000ea20008000c00 */
        /* <DEDUP_REMOVED lines=23> */
[----:B------:R-:W-:Y:S01]  /*6b80*/  HFMA2 R40, R40, R23.H0_H0, -18, -18 ;  /* 0xcc80cc8028287431 */ /* 0x000fe20000040017 */
[----:B------:R-:W-:Y:S01]  /*6b90*/  LOP3.LUT R19, R19, 0x64006400, RZ, 0xfc, !PT ;  /* 0x6400640013137812 */ /* 0x000fe200078efcff */
[----:B------:R-:W-:Y:S02]  /*6ba0*/  HADD2 R23, R37, -1026, -1026 ;  /* 0xe402e40225177430 */ /* 0x000fe40000000000 */
[----:B------:R-:W-:Y:S02]  /*6bb0*/  HADD2 R37, R39, -1026, -1026 ;  /* 0xe402e40227257430 */ /* 0x000fe40000000000 */
[----:B------:R-:W-:Y:S02]  /*6bc0*/  HADD2 R39, R41, -1026, -1026 ;  /* 0xe402e40229277430 */ /* 0x000fe40000000000 */
[----:B------:R-:W-:Y:S02]  /*6bd0*/  HADD2 R41, R42, -1026, -1026 ;  /* 0xe402e4022a297430 */ /* 0x000fe40000000000 */
[----:B-1----:R-:W-:-:S02]  /*6be0*/  HFMA2 R42, R23, R4, RZ ;  /* 0x00000004172a7231 */ /* 0x002fc400000000ff */
        /* <DEDUP_REMOVED lines=20> */
[----:B------:R-:W-:Y:S02]  /*6d30*/  HFMA2 R6, R32, R7, R6 ;  /* 0x0000000720067231 */ /* 0x000fe40000000006 */
[----:B--2---:R-:W-:Y:S02]  /*6d40*/  HFMA2 R42, R15, R8, R42 ;  /* 0x000000080f2a7231 */ /* 0x004fe4000000002a */
        /* <DEDUP_REMOVED lines=26> */
[----:B------:R-:W1:Y:S04]  /*6ef0*/  LDS.128 R4, [UR4] ;  /* 0x00000004ff047984 */ /* 0x000e680008000c00 */
[----:B------:R-:W2:Y:S01]  /*6f00*/  LDS.128 R8, [UR4+0x10] ;  /* 0x00001004ff087984 */ /* 0x000ea20008000c00 */
[-C--:B-1----:R-:W-:Y:S02]  /*6f10*/  HFMA2 R23, R23, R4.reuse, RZ ;  /* 0x0000000417177231 */ /* 0x082fe400000000ff */
        /* <DEDUP_REMOVED lines=39> */
.L_x_2996:
[----:B------:R-:W-:Y:S01]  /*7190*/  UIADD3 UR4, UPT, UPT, UR4, 0x20, URZ ;  /* 0x0000002004047890 */ /* 0x000fe2000fffe0ff */
[----:B0-----:R-:W-:Y:S01]  /*71a0*/  IMAD.WIDE R92, R58, 0x4, R92 ;  /* 0x000000043a5c7825 */ /* 0x001fe200078e025c */
[----:B------:R-:W-:Y:S10]  /*71b0*/  @!P0 BRA `(.L_x_2997) ;  /* 0xfffffff000dc8947 */ /* 0x000ff4000383ffff */
.L_x_2995:
        /* <DEDUP_REMOVED lines=17> */
.L_x_3001:
[----:B------:R-:W0:Y:S02]  /*72d0*/  LDS R2, [R0] ;  /* 0x0000000000027984 */ /* 0x000e240000000800 */
[----:B0-----:R-:W-:-:S05]  /*72e0*/  HADD2 R3, R2, R53 ;  /* 0x0000003502037230 */ /* 0x001fca0000000000 */
[----:B------:R-:W0:Y:S02]  /*72f0*/  ATOMS.CAST.SPIN P0, [R0], R2, R3 ;  /* 0x000000020000758d */ /* 0x000e240001800003 */
[----:B0-----:R-:W-:Y:S05]  /*7300*/  @!P0 BRA `(.L_x_3001) ;  /* 0xfffffffc00f08947 */ /* 0x001fea000383ffff */
[----:B------:R-:W-:Y:S05]  /*7310*/  BRA `(.L_x_2999) ;  /* 0x00000000000c7947 */ /* 0x000fea0003800000 */
.L_x_3000:
[----:B------:R-:W2:Y:S02]  /*7320*/  LD.E R0, desc[UR8][R4.64] ;  /* 0x0000000804007980 */ /* 0x000ea4000c101900 */
[----:B--2---:R-:W-:-:S05]  /*7330*/  IADD3 R3, PT, PT, R53, R0, RZ ;  /* 0x0000000035037210 */ /* 0x004fca0007ffe0ff */
[----:B------:R0:W-:Y:S02]  /*7340*/  ST.E desc[UR8][R4.64], R3 ;  /* 0x0000000304007985 */ /* 0x0001e4000c101908 */
.L_x_2999:
[----:B------:R-:W-:Y:S05]  /*7350*/  BSYNC.RECONVERGENT B0 ;  /* 0x0000000000007941 */ /* 0x000fea0003800200 */
.L_x_2998:
[----:B------:R1:W-:Y:S01]  /*7360*/  ATOM.E.ADD.F16x2.RN.STRONG.GPU P0, RZ, desc[UR8][R4.64+0x4], R52 ;  /* 0x8000043404ff79a2 */ /* 0x0003e2000c10e108 */
[----:B------:R-:W-:Y:S04]  /*7370*/  BSSY.RECONVERGENT B0, `(.L_x_3002) ;  /* 0x000000e000007945 */ /* 0x000fe80003800200 */
[----:B-1----:R-:W-:Y:S05]  /*7380*/  @P0 BRA `(.L_x_3003) ;  /* 0x0000000000300947 */ /* 0x002fea0003800000 */
[----:B------:R-:W1:Y:S02]  /*7390*/  QSPC.E.S P0, RZ, [R4+0x4] ;  /* 0x0000040004ff73aa */ /* 0x000e640000000500 */
[----:B-1----:R-:W-:Y:S05]  /*73a0*/  @!P0 BRA `(.L_x_3004) ;  /* 0x00000000001c8947 */ /* 0x002fea0003800000 */
[----:B------:R-:W-:-:S04]  /*73b0*/  MOV R2, R4 ;  /* 0x0000000400027202 */ /* 0x000fc80000000f00 */
[----:B------:R-:W-:-:S07]  /*73c0*/  MOV R0, R2 ;  /* 0x0000000200007202 */ /* 0x000fce0000000f00 */
.L_x_3005:
[----:B------:R-:W0:Y:S02]  /*73d0*/  LDS R2, [R0+0x4] ;  /* 0x0000040000027984 */ /* 0x000e240000000800 */
[----:B0-----:R-:W-:-:S05]  /*73e0*/  HFMA2 R3, R2, 1, 1, R52 ;  /* 0x3c003c0002037831 */ /* 0x001fca0000000034 */
[----:B------:R-:W0:Y:S02]  /*73f0*/  ATOMS.CAST.SPIN P0, [R0+0x4], R2, R3 ;  /* 0x000004020000758d */ /* 0x000e240001800003 */
[----:B0-----:R-:W-:Y:S05]  /*7400*/  @!P0 BRA `(.L_x_3005) ;  /* 0xfffffffc00f08947 */ /* 0x001fea000383ffff */
[----:B------:R-:W-:Y:S05]  /*7410*/  BRA `(.L_x_3003) ;  /* 0x00000000000c7947 */ /* 0x000fea0003800000 */
.L_x_3004:
[----:B------:R-:W0:Y:S02]  /*7420*/  LD.E R0, desc[UR8][R4.64+0x4] ;  /* 0x0000040804007980 */ /* 0x000e24000c101900 */
[----:B0-----:R-:W-:-:S05]  /*7430*/  IADD3 R3, PT, PT, R52, R0, RZ ;  /* 0x0000000034037210 */ /* 0x001fca0007ffe0ff */
[----:B------:R1:W-:Y:S02]  /*7440*/  ST.E desc[UR8][R4.64+0x4], R3 ;  /* 0x0000040304007985 */ /* 0x0003e4000c101908 */
.L_x_3003:
[----:B------:R-:W-:Y:S05]  /*7450*/  BSYNC.RECONVERGENT B0 ;  /* 0x0000000000007941 */ /* 0x000fea0003800200 */
.L_x_3002:
        /* <DEDUP_REMOVED lines=10> */
.L_x_3009:
[----:B------:R-:W0:Y:S02]  /*7500*/  LDS R2, [R0] ;  /* 0x0000000000027984 */ /* 0x000e240000000800 */
[----:B0-----:R-:W-:-:S05]  /*7510*/  HADD2 R3, R2, R51 ;  /* 0x0000003302037230 */ /* 0x001fca0000000000 */
[----:B------:R-:W0:Y:S02]  /*7520*/  ATOMS.CAST.SPIN P0, [R0], R2, R3 ;  /* 0x000000020000758d */ /* 0x000e240001800003 */
[----:B0-----:R-:W-:Y:S05]  /*7530*/  @!P0 BRA `(.L_x_3009) ;  /* 0xfffffffc00f08947 */ /* 0x001fea000383ffff */
[----:B------:R-:W-:Y:S05]  /*7540*/  BRA `(.L_x_3007) ;  /* 0x00000000000c7947 */ /* 0x000fea0003800000 */
.L_x_3008:
[----:B------:R-:W2:Y:S02]  /*7550*/  LD.E R0, desc[UR8][R4.64] ;  /* 0x0000000804007980 */ /* 0x000ea4000c101900 */
[----:B--2---:R-:W-:-:S05]  /*7560*/  IADD3 R3, PT, PT, R51, R0, RZ ;  /* 0x0000000033037210 */ /* 0x004fca0007ffe0ff */
[----:B------:R0:W-:Y:S02]  /*7570*/  ST.E desc[UR8][R4.64], R3 ;  /* 0x0000000304007985 */ /* 0x0001e4000c101908 */
.L_x_3007:
[----:B------:R-:W-:Y:S05]  /*7580*/  BSYNC.RECONVERGENT B0 ;  /* 0x0000000000007941 */ /* 0x000fea0003800200 */
.L_x_3006:
[----:B------:R1:W-:Y:S02]  /*7590*/  ATOM.E.ADD.F16x2.RN.STRONG.GPU P0, RZ, desc[UR8][R4.64+0x4], R50 ;  /* 0x8000043204ff79a2 */ /* 0x0003e4000c10e108 */
[----:B-1----:R-:W-:Y:S05]  /*75a0*/  @P0 EXIT ;  /* 0x000000000000094d */ /* 0x002fea0003800000 */
[----:B------:R-:W1:Y:S02]  /*75b0*/  QSPC.E.S P0, RZ, [R4+0x4] ;  /* 0x0000040004ff73aa */ /* 0x000e640000000500 */
[----:B-1----:R-:W-:Y:S05]  /*75c0*/  @!P0 BRA `(.L_x_3010) ;  /* 0x00000000001c8947 */ /* 0x002fea0003800000 */
[----:B------:R-:W-:-:S04]  /*75d0*/  MOV R2, R4 ;  /* 0x0000000400027202 */ /* 0x000fc80000000f00 */
[----:B------:R-:W-:-:S07]  /*75e0*/  MOV R0, R2 ;  /* 0x0000000200007202 */ /* 0x000fce0000000f00 */
.L_x_3011:
[----:B------:R-:W0:Y:S02]  /*75f0*/  LDS R2, [R0+0x4] ;  /* 0x0000040000027984 */ /* 0x000e240000000800 */
[----:B0-----:R-:W-:-:S05]  /*7600*/  HFMA2 R3, R2, 1, 1, R50 ;  /* 0x3c003c0002037831 */ /* 0x001fca0000000032 */
[----:B------:R-:W0:Y:S02]  /*7610*/  ATOMS.CAST.SPIN P0, [R0+0x4], R2, R3 ;  /* 0x000004020000758d */ /* 0x000e240001800003 */
[----:B0-----:R-:W-:Y:S05]  /*7620*/  @!P0 BRA `(.L_x_3011) ;  /* 0xfffffffc00f08947 */ /* 0x001fea000383ffff */
[----:B------:R-:W-:Y:S05]  /*7630*/  EXIT ;  /* 0x000000000000794d */ /* 0x000fea0003800000 */
.L_x_3010:
[----:B------:R-:W0:Y:S02]  /*7640*/  LD.E R0, desc[UR8][R4.64+0x4] ;  /* 0x0000040804007980 */ /* 0x000e24000c101900 */
[----:B0-----:R-:W-:-:S05]  /*7650*/  IADD3 R3, PT, PT, R50, R0, RZ ;  /* 0x0000000032037210 */ /* 0x001fca0007ffe0ff */
[----:B------:R-:W-:Y:S01]  /*7660*/  ST.E desc[UR8][R4.64+0x4], R3 ;  /* 0x0000040304007985 */ /* 0x000fe2000c101908 */
[----:B------:R-:W-:Y:S05]  /*7670*/  EXIT ;  /* 0x000000000000794d */ /* 0x000fea0003800000 */
.L_x_3012:
        /* <DEDUP_REMOVED lines=16> */
.L_x_3620:


//--------------------- .text._Z23gemm_half_q_half_kernelILi2ELi4ELb0ELb0ELi32EEvPK6__halfPKjS4_S2_PS0_iiiiPKtS7_iiiiiibS2_i --------------------------
	.section	.text._Z23gemm_half_q_half_kernelILi2ELi4ELb0ELb0ELi32EEvPK6__halfPKjS4_S2_PS0_iiiiPKtS7_iiiiiibS2_i,"ax",@progbits
	.align	128
        .global         _Z23gemm_half_q_half_kernelILi2ELi4ELb0ELb0ELi32EEvPK6__halfPKjS4_S2_PS0_iiiiPKtS7_iiiiiibS2_i
        .type           _Z23gemm_half_q_half_kernelILi2ELi4ELb0ELb0ELi32EEvPK6__halfPKjS4_S2_PS0_iiiiPKtS7_iiiiiibS2_i,@function
        .size           _Z23gemm_half_q_half_kernelILi2ELi4ELb0ELb0ELi32EEvPK6__halfPKjS4_S2_PS0_iiiiPKtS7_iiiiiibS2_i,(.L_x_3621 - _Z23gemm_half_q_half_kernelILi2ELi4ELb0ELb0ELi32EEvPK6__halfPKjS4_S2_PS0_iiiiPKtS7_iiiiiibS2_i)
        .other          _Z23gemm_half_q_half_kernelILi2ELi4ELb0ELb0ELi32EEvPK6__halfPKjS4_S2_PS0_iiiiPKtS7_iiiiiibS2_i,@"STO_CUDA_ENTRY STV_DEFAULT"
_Z23gemm_half_q_half_kernelILi2ELi4ELb0ELb0ELi32EEvPK6__halfPKjS4_S2_PS0_iiiiPKtS7_iiiiiibS2_i:
.text._Z23gemm_half_q_half_kernelILi2ELi4ELb0ELb0ELi32EEvPK6__halfPKjS4_S2_PS0_iiiiPKtS7_iiiiiibS2_i:
        /* <DEDUP_REMOVED lines=49> */
.L_x_3018:
        /* <DEDUP_REMOVED lines=32> */
.L_x_3017:
        /* <DEDUP_REMOVED lines=20> */
.L_x_3019:
[----:B------:R-:W-:-:S13]  /*0650*/  ISETP.EQ.AND P1, PT, R20, RZ, PT ;  /* 0x000000ff1400720c */ /* 0x000fda0003f22270 */
[----:B------:R-:W-:Y:S05]  /*0660*/  @!P0 BRA P1, `(.L_x_3014) ;  /* 0x00000004007c8947 */ /* 0x000fea0000800000 */
.L_x_3016:
        /* <DEDUP_REMOVED lines=12> */
.L_x_3015:
        /* <DEDUP_REMOVED lines=17> */
.L_x_3022:
        /* <DEDUP_REMOVED lines=32> */
.L_x_3021:
        /* <DEDUP_REMOVED lines=21> */
.L_x_3023:
[----:B------:R-:W-:-:S13]  /*0b90*/  ISETP.NE.OR P0, PT, R22, RZ, P0 ;  /* 0x000000ff1600720c */ /* 0x000fda0000705670 */
[----:B------:R-:W-:Y:S05]  /*0ba0*/  @!P0 BRA `(.L_x_3014) ;  /* 0x00000000002c8947 */ /* 0x000fea0003800000 */
.L_x_3020:
        /* <DEDUP_REMOVED lines=11> */
.L_x_3014:
[----:B------:R-:W-:Y:S05]  /*0c60*/  BSYNC.RECONVERGENT B0 ;  /* 0x0000000000007941 */ /* 0x000fea0003800200 */
.L_x_3013:
        /* <DEDUP_REMOVED lines=22> */
.L_x_3027:
        /* <DEDUP_REMOVED lines=15> */
.L_x_3026:
        /* <DEDUP_REMOVED lines=12> */
.L_x_3028:
[----:B------:R-:W-:-:S13]  /*0f80*/  ISETP.NE.OR P0, PT, R20, RZ, P0 ;  /* 0x000000ff1400720c */ /* 0x000fda0000705670 */
[----:B------:R-:W-:Y:S05]  /*0f90*/  @!P0 BRA `(.L_x_3024) ;  /* 0x00000000001c8947 */ /* 0x000fea0003800000 */
.L_x_3025:
[----:B0-----:R-:W0:Y:S02]  /*0fa0*/  LDC.64 R8, c[0x0][0x3a0] ;  /* 0x0000e800ff087b82 */ /* 0x001e240000000a00 */
.L_x_3029:
[----:B0-----:R-:W-:-:S04]  /*0fb0*/  IMAD.WIDE R12, R23, 0x2, R8 ;  /* 0x00000002170c7825 */ /* 0x001fc800078e0208 */
[----:B------:R-:W-:Y:S01]  /*0fc0*/  VIADD R20, R20, 0x1 ;  /* 0x0000000114147836 */ /* 0x000fe20000000000 */
[----:B------:R1:W-:Y:S01]  /*0fd0*/  STG.E.64 desc[UR6][R12.64], RZ ;  /* 0x000000ff0c007986 */ /* 0x0003e2000c101b06 */
[----:B------:R-:W-:-:S03]  /*0fe0*/  IMAD.IADD R23, R23, 0x1, R0 ;  /* 0x0000000117177824 */ /* 0x000fc600078e0200 */
[----:B------:R-:W-:-:S13]  /*0ff0*/  ISETP.NE.AND P0, PT, R20, RZ, PT ;  /* 0x000000ff1400720c */ /* 0x000fda0003f05270 */
[----:B-1----:R-:W-:Y:S05]  /*1000*/  @P0 BRA `(.L_x_3029) ;  /* 0xfffffffc00e80947 */ /* 0x002fea000383ffff */
.L_x_3024:
        /* <DEDUP_REMOVED lines=20> */
.L_x_3031:
        /* <DEDUP_REMOVED lines=23> */
[----:B------:R-:W-:Y:S01]  /*12c0*/  LOP3.LUT R23, R23, 0xf, RZ, 0xc0, !PT ;  /* 0x0000000f17177812 */ /* 0x000fe200078ec0ff */
[----:B---3--:R-:W-:Y:S01]  /*12d0*/  IMAD.IADD R19, R14, 0x1, R19 ;  /* 0x000000010e137824 */ /* 0x008fe200078e0213 */
[----:B------:R-:W-:-:S02]  /*12e0*/  LOP3.LUT R20, R20, 0xf, RZ, 0xc0, !PT ;  /* 0x0000000f14147812 */ /* 0x000fc400078ec0ff */
[----:B------:R-:W-:Y:S02]  /*12f0*/  IADD3 R10, PT, PT, R10, 0x1, R11 ;  /* 0x000000010a0a7810 */ /* 0x000fe40007ffe00b */
[----:B------:R-:W-:Y:S01]  /*1300*/  IADD3 R25, PT, PT, R22, 0x1, R25 ;  /* 0x0000000116197810 */ /* 0x000fe20007ffe019 */
[C---:B------:R-:W-:Y:S01]  /*1310*/  IMAD R11, R20.reuse, R20, R20 ;  /* 0x00000014140b7224 */ /* 0x040fe200078e0214 */
[----:B0-----:R-:W4:Y:S01]  /*1320*/  I2F.F16 R13, R10 ;  /* 0x0000000a000d7306 */ /* 0x001f220000200c00 */
[----:B------:R-:W-:Y:S01]  /*1330*/  IMAD R22, R23, R23, R23 ;  /* 0x0000001717167224 */ /* 0x000fe200078e0217 */
[----:B------:R-:W-:Y:S02]  /*1340*/  ISETP.GE.AND P0, PT, R19, R6, PT ;  /* 0x000000061300720c */ /* 0x000fe40003f06270 */
[----:B------:R-:W-:Y:S02]  /*1350*/  IADD3 R11, PT, PT, R20, 0x1, R11 ;  /* 0x00000001140b7810 */ /* 0x000fe40007ffe00b */
[----:B------:R-:W-:-:S02]  /*1360*/  IADD3 R22, PT, PT, R23, 0x1, R22 ;  /* 0x0000000117167810 */ /* 0x000fc40007ffe016 */
        /* <DEDUP_REMOVED lines=8> */
.L_x_3030:
[C---:B------:R-:W-:Y:S01]  /*13f0*/  ISETP.GT.AND P0, PT, R4.reuse, UR5, PT ;  /* 0x0000000504007c0c */ /* 0x040fe2000bf04270 */
[----:B0-----:R-:W-:Y:S01]  /*1400*/  IMAD.MOV.U32 R8, RZ, RZ, RZ ;  /* 0x000000ffff087224 */ /* 0x001fe200078e00ff */
[----:B------:R-:W-:Y:S01]  /*1410*/  SHF.R.S32.HI R9, RZ, 0x1f, R24 ;  /* 0x0000001fff097819 */ /* 0x000fe20000011418 */
        /* <DEDUP_REMOVED lines=11> */
[----:B0-----:R-:W-:-:S05]  /*14d0*/  VIMNMX R6, PT, PT, R4, R9, PT ;  /* 0x0000000904067248 */ /* 0x001fca0003fe0100 */
[----:B------:R-:W-:-:S05]  /*14e0*/  VIADD R6, R6, -UR5 ;  /* 0x8000000506067c36 */ /* 0x000fca0008000000 */
[----:B------:R-:W-:-:S04]  /*14f0*/  SHF.R.S32.HI R9, RZ, 0x1f, R6 ;  /* 0x0000001fff097819 */ /* 0x000fc80000011406 */
[----:B------:R-:W-:-:S04]  /*1500*/  LEA.HI R9, R9, R6, RZ, 0x5 ;  /* 0x0000000609097211 */ /* 0x000fc800078f28ff */
[----:B------:R-:W-:-:S05]  /*1510*/  SHF.R.S32.HI R9, RZ, 0x5, R9 ;  /* 0x00000005ff097819 */ /* 0x000fca0000011409 */
[----:B------:R-:W-:-:S07]  /*1520*/  IMAD R6, R9, 0x6, RZ ;  /* 0x0000000609067824 */ /* 0x000fce00078e02ff */
.L_x_3032:
        /* <DEDUP_REMOVED lines=8> */
.L_x_3033:
        /* <DEDUP_REMOVED lines=8> */
.L_x_3034:
        /* <DEDUP_REMOVED lines=8> */
.L_x_3035:
        /* <DEDUP_REMOVED lines=8> */
.L_x_3036:
        /* <DEDUP_REMOVED lines=22> */
[----:B------:R-:W-:-:S06]  /*1890*/  IMAD.WIDE R4, R0, 0x4, R12 ;  /* 0x0000000400047825 */ /* 0x000fcc00078e020c */
[----:B------:R-:W4:Y:S01]  /*18a0*/  LDG.E.128.CONSTANT R4, desc[UR6][R4.64] ;  /* 0x0000000604047981 */ /* 0x000f22000c1e9d00 */
[----:B------:R-:W0:Y:S01]  /*18b0*/  S2UR UR5, SR_CgaCtaId ;  /* 0x00000000000579c3 */ /* 0x000e220000008800 */
[----:B------:R-:W-:Y:S01]  /*18c0*/  IMAD.MOV.U32 R42, RZ, RZ, 0x3000 ;  /* 0x00003000ff2a7424 */ /* 0x000fe200078e00ff */
[----:B------:R-:W-:Y:S01]  /*18d0*/  UMOV UR4, 0x400 ;  /* 0x0000040000047882 */ /* 0x000fe20000000000 */
[----:B------:R-:W-:Y:S01]  /*18e0*/  IMAD.MOV.U32 R53, RZ, RZ, 0x2400 ;  /* 0x00002400ff357424 */ /* 0x000fe200078e00ff */
[----:B------:R-:W-:Y:S02]  /*18f0*/  ISETP.NE.AND P0, PT, R2, 0x1, PT ;  /* 0x000000010200780c */ /* 0x000fe40003f05270 */
[----:B------:R-:W-:Y:S02]  /*1900*/  PRMT R76, R76, 0x5410, R75 ;  /* 0x000054104c4c7816 */ /* 0x000fe4000000004b */
[----:B------:R-:W-:Y:S01]  /*1910*/  PRMT R74, R74, 0x5410, R72 ;  /* 0x000054104a4a7816 */ /* 0x000fe20000000048 */
[----:B0-----:R-:W-:Y:S01]  /*1920*/  ULEA UR4, UR5, UR4, 0x18 ;  /* 0x0000000405047291 */ /* 0x001fe2000f8ec0ff */
[----:B--2---:R-:W-:-:S02]  /*1930*/  SHF.R.U32.HI R27, RZ, 0xf, R67 ;  /* 0x0000000fff1b7819 */ /* 0x004fc40000011643 */
[--C-:B------:R-:W-:Y:S02]  /*1940*/  SHF.R.U32.HI R18, RZ, 0xf, R64.reuse ;  /* 0x0000000fff127819 */ /* 0x100fe40000011640 */
[C---:B------:R-:W-:Y:S02]  /*1950*/  LOP3.LUT R16, R64.reuse, 0x380038, RZ, 0xc0, !PT ;  /* 0x0038003840107812 */ /* 0x040fe400078ec0ff */
[----:B------:R-:W-:Y:S02]  /*1960*/  SHF.R.U32.HI R17, RZ, 0x6, R64 ;  /* 0x00000006ff117819 */ /* 0x000fe40000011640 */
[----:B------:R-:W-:Y:S02]  /*1970*/  LOP3.LUT R63, R64, 0x70007, RZ, 0xc0, !PT ;  /* 0x00070007403f7812 */ /* 0x000fe400078ec0ff */
[----:B---3--:R-:W-:Y:S02]  /*1980*/  SHF.R.U32.HI R15, RZ, 0xe, R8 ;  /* 0x0000000eff0f7819 */ /* 0x008fe40000011608 */
[----:B------:R-:W-:-:S02]  /*1990*/  LOP3.LUT R12, R8, 0x380038, RZ, 0xc0, !PT ;  /* 0x00380038080c7812 */ /* 0x000fc400078ec0ff */
[----:B------:R-:W-:Y:S02]  /*19a0*/  SHF.R.U32.HI R64, RZ, 0x6, R8 ;  /* 0x00000006ff407819 */ /* 0x000fe40000011608 */
[----:B------:R-:W-:Y:S02]  /*19b0*/  LOP3.LUT R56, R8, 0x70007, RZ, 0xc0, !PT ;  /* 0x0007000708387812 */ /* 0x000fe400078ec0ff */
[----:B------:R-:W-:Y:S02]  /*19c0*/  SHF.R.U32.HI R8, RZ, 0xe, R11 ;  /* 0x0000000eff087819 */ /* 0x000fe4000001160b */
[----:B------:R-:W-:Y:S02]  /*19d0*/  LOP3.LUT R27, R27, 0x10001, RZ, 0xc0, !PT ;  /* 0x000100011b1b7812 */ /* 0x000fe400078ec0ff */
[----:B-----5:R-:W-:Y:S02]  /*19e0*/  SHF.R.U32.HI R20, RZ, 0xf, R65 ;  /* 0x0000000fff147819 */ /* 0x020fe40000011641 */
[----:B------:R-:W-:-:S02]  /*19f0*/  LOP3.LUT R14, R65, 0x380038, RZ, 0xc0, !PT ;  /* 0x00380038410e7812 */ /* 0x000fc400078ec0ff */
[----:B------:R-:W-:Y:S02]  /*1a00*/  SHF.R.U32.HI R19, RZ, 0x6, R65 ;  /* 0x00000006ff137819 */ /* 0x000fe40000011641 */
[C---:B------:R-:W-:Y:S02]  /*1a10*/  LOP3.LUT R26, R67.reuse, 0x380038, RZ, 0xc0, !PT ;  /* 0x00380038431a7812 */ /* 0x040fe400078ec0ff */
[----:B------:R-:W-:Y:S02]  /*1a20*/  SHF.R.U32.HI R57, RZ, 0x6, R67 ;  /* 0x00000006ff397819 */ /* 0x000fe40000011643 */
[----:B------:R-:W-:Y:S02]  /*1a30*/  LOP3.LUT R61, R67, 0x70007, RZ, 0xc0, !PT ;  /* 0x00070007433d7812 */ /* 0x000fe400078ec0ff */
[----:B------:R-:W-:Y:S02]  /*1a40*/  LOP3.LUT R27, R27, 0x20002, R8, 0xf8, !PT ;  /* 0x000200021b1b7812 */ /* 0x000fe400078ef808 */
[----:B------:R-:W-:-:S02]  /*1a50*/  LOP3.LUT R18, R18, 0x10001, RZ, 0xc0, !PT ;  /* 0x0001000112127812 */ /* 0x000fc400078ec0ff */
[C---:B------:R-:W-:Y:S02]  /*1a60*/  LOP3.LUT R28, R11.reuse, 0x380038, RZ, 0xc0, !PT ;  /* 0x003800380b1c7812 */ /* 0x040fe400078ec0ff */
[----:B------:R-:W-:Y:S02]  /*1a70*/  SHF.R.U32.HI R70, RZ, 0x6, R11 ;  /* 0x00000006ff467819 */ /* 0x000fe4000001160b */
[----:B------:R-:W-:Y:S02]  /*1a80*/  LOP3.LUT R62, R11, 0x70007, RZ, 0xc0, !PT ;  /* 0x000700070b3e7812 */ /* 0x000fe400078ec0ff */
[--C-:B----4-:R-:W-:Y:S02]  /*1a90*/  SHF.R.U32.HI R81, RZ, 0xd, R4.reuse ;  /* 0x0000000dff517819 */ /* 0x110fe40000011604 */
        /* <DEDUP_REMOVED lines=12> */
[--C-:B------:R-:W-:Y:S02]  /*1b60*/  SHF.R.U32.HI R83, RZ, 0xd, R6.reuse ;  /* 0x0000000dff537819 */ /* 0x100fe40000011606 */
[----:B------:R-:W-:Y:S01]  /*1b70*/  LOP3.LUT R5, R6, 0x380038, RZ, 0xc0, !PT ;  /* 0x0038003806057812 */ /* 0x000fe200078ec0ff */
[----:B------:R-:W-:Y:S01]  /*1b80*/  HFMA2 R52, R11, R42.H0_H0, -132, -132 ;  /* 0xd820d8200b347431 */ /* 0x000fe2000004002a */
[----:B------:R-:W-:-:S02]  /*1b90*/  SHF.R.U32.HI R79, RZ, 0x6, R6 ;  /* 0x00000006ff4f7819 */ /* 0x000fc40000011606 */
[----:B------:R-:W-:Y:S02]  /*1ba0*/  LOP3.LUT R71, R6, 0x70007, RZ, 0xc0, !PT ;  /* 0x0007000706477812 */ /* 0x000fe400078ec0ff */
[----:B------:R-:W-:Y:S02]  /*1bb0*/  SHF.R.U32.HI R55, RZ, 0x6, R66 ;  /* 0x00000006ff377819 */ /* 0x000fe40000011642 */
[----:B------:R-:W-:Y:S02]  /*1bc0*/  LOP3.LUT R59, R66, 0x70007, RZ, 0xc0, !PT ;  /* 0x00070007423b7812 */ /* 0x000fe400078ec0ff */
[--C-:B------:R-:W-:Y:S02]  /*1bd0*/  SHF.R.U32.HI R84, RZ, 0xd, R7.reuse ;  /* 0x0000000dff547819 */ /* 0x100fe40000011607 */
[----:B------:R-:W-:Y:S02]  /*1be0*/  LOP3.LUT R6, R7, 0x380038, RZ, 0xc0, !PT ;  /* 0x0038003807067812 */ /* 0x000fe400078ec0ff */
[----:B------:R-:W-:-:S02]  /*1bf0*/  SHF.R.U32.HI R80, RZ, 0x6, R7 ;  /* 0x00000006ff507819 */ /* 0x000fc40000011607 */
[----:B------:R-:W-:Y:S02]  /*1c00*/  LOP3.LUT R73, R7, 0x70007, RZ, 0xc0, !PT ;  /* 0x0007000707497812 */ /* 0x000fe400078ec0ff */
[----:B------:R-:W-:Y:S02]  /*1c10*/  LOP3.LUT R14, R19, 0x380038, RZ, 0xc0, !PT ;  /* 0x00380038130e7812 */ /* 0x000fe400078ec0ff */
[C---:B------:R-:W-:Y:S02]  /*1c20*/  LOP3.LUT R13, R9.reuse, 0x380038, RZ, 0xc0, !PT ;  /* 0x00380038090d7812 */ /* 0x040fe400078ec0ff */
[----:B------:R-:W-:Y:S02]  /*1c30*/  SHF.R.U32.HI R66, RZ, 0x6, R9 ;  /* 0x00000006ff427819 */ /* 0x000fe40000011609 */
[----:B------:R-:W-:Y:S02]  /*1c40*/  LOP3.LUT R58, R9, 0x70007, RZ, 0xc0, !PT ;  /* 0x00070007093a7812 */ /* 0x000fe400078ec0ff */
[----:B------:R-:W-:-:S02]  /*1c50*/  LOP3.LUT R18, R18, 0x20002, R15, 0xf8, !PT ;  /* 0x0002000212127812 */ /* 0x000fc400078ef80f */
[----:B------:R-:W-:Y:S02]  /*1c60*/  LOP3.LUT R7, R16, 0x64006400, RZ, 0xfc, !PT ;  /* 0x6400640010077812 */ /* 0x000fe400078efcff */
[--C-:B------:R-:W-:Y:S02]  /*1c70*/  SHF.R.U32.HI R25, RZ, 0xe, R10.reuse ;  /* 0x0000000eff197819 */ /* 0x100fe4000001160a */
[C---:B------:R-:W-:Y:S01]  /*1c80*/  LOP3.LUT R9, R10.reuse, 0x380038, RZ, 0xc0, !PT ;  /* 0x003800380a097812 */ /* 0x040fe200078ec0ff */
[----:B------:R-:W-:Y:S01]  /*1c90*/  HFMA2 R54, R7, R42.H0_H0, -132, -132 ;  /* 0xd820d82007367431 */ /* 0x000fe2000004002a */
[----:B------:R-:W-:Y:S02]  /*1ca0*/  SHF.R.U32.HI R68, RZ, 0x6, R10 ;  /* 0x00000006ff447819 */ /* 0x000fe4000001160a */
[----:B------:R-:W-:Y:S02]  /*1cb0*/  LOP3.LUT R60, R10, 0x70007, RZ, 0xc0, !PT ;  /* 0x000700070a3c7812 */ /* 0x000fe400078ec0ff */
[----:B------:R-:W-:-:S02]  /*1cc0*/  LOP3.LUT R24, R24, 0x10001, RZ, 0xc0, !PT ;  /* 0x0001000118187812 */ /* 0x000fc400078ec0ff */
[----:B------:R-:W-:Y:S02]  /*1cd0*/  LOP3.LUT R23, R20, 0x20002, R23, 0xf8, !PT ;  /* 0x0002000214177812 */ /* 0x000fe400078ef817 */
[----:B------:R-:W-:Y:S02]  /*1ce0*/  LOP3.LUT R15, R22, 0x64006400, RZ, 0xfc, !PT ;  /* 0x64006400160f7812 */ /* 0x000fe400078efcff */
[----:B------:R-:W-:Y:S02]  /*1cf0*/  LOP3.LUT R10, R17, 0x380038, RZ, 0xc0, !PT ;  /* 0x00380038110a7812 */ /* 0x000fe400078ec0ff */
[----:B------:R-:W-:Y:S02]  /*1d00*/  LOP3.LUT R20, R57, 0x380038, RZ, 0xc0, !PT ;  /* 0x0038003839147812 */ /* 0x000fe400078ec0ff */
[----:B------:R-:W-:Y:S02]  /*1d10*/  LOP3.LUT R16, R55, 0x380038, RZ, 0xc0, !PT ;  /* 0x0038003837107812 */ /* 0x000fe400078ec0ff */
[----:B------:R-:W-:-:S02]  /*1d20*/  LOP3.LUT R11, R14, 0x64006400, RZ, 0xfc, !PT ;  /* 0x640064000e0b7812 */ /* 0x000fc400078efcff */
[----:B------:R-:W-:Y:S02]  /*1d30*/  LOP3.LUT R24, R24, 0x20002, R25, 0xf8, !PT ;  /* 0x0002000218187812 */ /* 0x000fe400078ef819 */
[----:B------:R-:W-:Y:S01]  /*1d40*/  LOP3.LUT R81, R18, 0x40004, R81, 0xf8, !PT ;  /* 0x0004000412517812 */ /* 0x000fe200078ef851 */
[-C--:B------:R-:W-:Y:S01]  /*1d50*/  HFMA2 R18, R15, R42.reuse.H0_H0, -132, -132 ;  /* 0xd820d8200f127431 */ /* 0x080fe2000004002a */
[----:B------:R-:W-:Y:S01]  /*1d60*/  LOP3.LUT R82, R23, 0x40004, R82, 0xf8, !PT ;  /* 0x0004000417527812 */ /* 0x000fe200078ef852 */
        /* <DEDUP_REMOVED lines=12> */
[----:B------:R-:W-:Y:S01]  /*1e30*/  LOP3.LUT R83, R24, 0x40004, R83, 0xf8, !PT ;  /* 0x0004000418537812 */ /* 0x000fe200078ef853 */
        /* <DEDUP_REMOVED lines=26> */
[----:B------:R-:W0:Y:S01]  /*1fe0*/  LDS.128 R12, [UR4] ;  /* 0x00000004ff0c7984 */ /* 0x000e220008000c00 */
        /* <DEDUP_REMOVED lines=17> */
[----:B------:R-:W-:Y:S01]  /*2100*/  LOP3.LUT R44, R5, 0x64006400, RZ, 0xfc, !PT ;  /* 0x64006400052c7812 */ /* 0x000fe200078efcff */
[----:B------:R-:W-:Y:S01]  /*2110*/  HFMA2 R43, R8, R53.H0_H0, -20, -20 ;  /* 0xcd00cd00082b7431 */ /* 0x000fe20000040035 */
[----:B------:R-:W-:-:S02]  /*2120*/  LOP3.LUT R4, R77, 0x1c001c0, RZ, 0xc0, !PT ;  /* 0x01c001c04d047812 */ /* 0x000fc400078ec0ff */
[----:B------:R-:W-:Y:S01]  /*2130*/  LOP3.LUT R5, R78, 0x1c001c0, RZ, 0xc0, !PT ;  /* 0x01c001c04e057812 */ /* 0x000fe200078ec0ff */
[----:B------:R-:W-:Y:S01]  /*2140*/  HFMA2 R44, R44, R53.H0_H0, -20, -20 ;  /* 0xcd00cd002c2c7431 */ /* 0x000fe20000040035 */
        /* <DEDUP_REMOVED lines=17> */
[----:B------:R-:W1:Y:S01]  /*2260*/  LDS.128 R4, [UR4+0x10] ;  /* 0x00001004ff047984 */ /* 0x000e620008000c00 */
[----:B------:R-:W-:-:S02]  /*2270*/  LOP3.LUT R11, R70, 0x1c001c0, RZ, 0xc0, !PT ;  /* 0x01c001c0460b7812 */ /* 0x000fc400078ec0ff */
[----:B------:R-:W-:Y:S01]  /*2280*/  LOP3.LUT R48, R9, 0x64006400, RZ, 0xfc, !PT ;  /* 0x6400640009307812 */ /* 0x000fe200078efcff */
[-C--:B------:R-:W-:Y:S01]  /*2290*/  HFMA2 R51, R8, R53.reuse.H0_H0, -20, -20 ;  /* 0xcd00cd0008337431 */ /* 0x080fe20000040035 */
[----:B------:R-:W-:Y:S02]  /*22a0*/  LOP3.LUT R9, R80, 0x1c001c0, RZ, 0xc0, !PT ;  /* 0x01c001c050097812 */ /* 0x000fe400078ec0ff */
[----:B------:R-:W-:Y:S01]  /*22b0*/  LOP3.LUT R50, R11, 0x64006400, RZ, 0xfc, !PT ;  /* 0x640064000b327812 */ /* 0x000fe200078efcff */
[-C--:B------:R-:W-:Y:S01]  /*22c0*/  HFMA2 R48, R48, R53.reuse.H0_H0, -20, -20 ;  /* 0xcd00cd0030307431 */ /* 0x080fe20000040035 */
[----:B------:R-:W-:Y:S02]  /*22d0*/  LOP3.LUT R65, R65, 0x70007, RZ, 0xc0, !PT ;  /* 0x0007000741417812 */ /* 0x000fe400078ec0ff */
[----:B------:R-:W-:Y:S01]  /*22e0*/  LOP3.LUT R10, R9, 0x64006400, RZ, 0xfc, !PT ;  /* 0x64006400090a7812 */ /* 0x000fe200078efcff */
[----:B------:R-:W-:Y:S01]  /*22f0*/  HFMA2 R50, R50, R53.H0_H0, -20, -20 ;  /* 0xcd00cd0032327431 */ /* 0x000fe20000040035 */
        /* <DEDUP_REMOVED lines=34> */
[----:B------:R-:W0:Y:S01]  /*2520*/  LDS.128 R8, [UR4+0x20] ;  /* 0x00002004ff087984 */ /* 0x000e220008000c00 */
        /* <DEDUP_REMOVED lines=8> */
[----:B------:R-:W-:Y:S02]  /*25b0*/  HADD2 R62, R56, -1028, -1028 ;  /* 0xe404e404383e7430 */ /* 0x000fe40000000000 */
[----:B-1----:R-:W-:-:S02]  /*25c0*/  HFMA2 R14, R39, R4, R14 ;  /* 0x00000004270e7231 */ /* 0x002fc4000000000e */
[-C--:B------:R-:W-:Y:S02]  /*25d0*/  HFMA2 R85, R41, R4.reuse, R85 ;  /* 0x0000000429557231 */ /* 0x080fe40000000055 */
[-C--:B------:R-:W-:Y:S02]  /*25e0*/  HFMA2 R86, R43, R4.reuse, R86 ;  /* 0x000000042b567231 */ /* 0x080fe40000000056 */
        /* <DEDUP_REMOVED lines=14> */
[----:B------:R-:W1:Y:S01]  /*26d0*/  LDS.128 R12, [UR4+0x30] ;  /* 0x00003004ff0c7984 */ /* 0x000e620008000c00 */
        /* <DEDUP_REMOVED lines=18> */
[-C--:B------:R-:W-:Y:S01]  /*2800*/  HFMA2 R7, R35, R8.reuse, R5 ;  /* 0x0000000823077231 */ /* 0x080fe20000000005 */
[----:B------:R-:W-:Y:S01]  /*2810*/  LOP3.LUT R4, R71, 0x64006400, RZ, 0xfc, !PT ;  /* 0x6400640047047812 */ /* 0x000fe200078efcff */
[----:B------:R-:W-:Y:S01]  /*2820*/  HFMA2 R86, R37, R8, R86 ;  /* 0x0000000825567231 */ /* 0x000fe20000000056 */
[----:B------:R-:W-:Y:S01]  /*2830*/  LOP3.LUT R5, R73, 0x64006400, RZ, 0xfc, !PT ;  /* 0x6400640049057812 */ /* 0x000fe200078efcff */
        /* <DEDUP_REMOVED lines=8> */
[----:B------:R-:W-:Y:S02]  /*28c0*/  HFMA2 R86, R50, R9, R86 ;  /* 0x0000000932567231 */ /* 0x000fe40000000056 */
        /* <DEDUP_REMOVED lines=18> */
[-C--:B-1----:R-:W-:Y:S02]  /*29f0*/  HFMA2 R6, R87, R12.reuse, R6 ;  /* 0x0000000c57067231 */ /* 0x082fe40000000006 */
[----:B------:R-:W-:Y:S01]  /*2a00*/  HADD2 R79, R79, -1028, -1028 ;  /* 0xe404e4044f4f7430 */ /* 0x000fe20000000000 */
[----:B------:R-:W-:Y:S01]  /*2a10*/  LOP3.LUT R78, R84, 0x64006400, RZ, 0xfc, !PT ;  /* 0x64006400544e7812 */ /* 0x000fe200078efcff */
[----:B------:R-:W-:Y:S01]  /*2a20*/  HADD2 R77, R80, -1028, -1028 ;  /* 0xe404e404504d7430 */ /* 0x000fe20000000000 */
[----:B------:R-:W-:Y:S01]  /*2a30*/  LOP3.LUT R80, R83, 0x64006400, RZ, 0xfc, !PT ;  /* 0x6400640053507812 */ /* 0x000fe200078efcff */
        /* <DEDUP_REMOVED lines=106> */
.L_x_3037:
        /* <DEDUP_REMOVED lines=16> */
.L_x_3041:
[----:B------:R-:W0:Y:S02]  /*31e0*/  LDS R10, [R8] ;  /* 0x00000000080a7984 */ /* 0x000e240000000800 */
[----:B0-----:R-:W-:-:S05]  /*31f0*/  HADD2 R11, R10, R83 ;  /* 0x000000530a0b7230 */ /* 0x001fca0000000000 */
[----:B------:R-:W0:Y:S02]  /*3200*/  ATOMS.CAST.SPIN P0, [R8], R10, R11 ;  /* 0x0000000a0800758d */ /* 0x000e24000180000b */
[----:B0-----:R-:W-:Y:S05]  /*3210*/  @!P0 BRA `(.L_x_3041) ;  /* 0xfffffffc00f08947 */ /* 0x001fea000383ffff */
[----:B------:R-:W-:Y:S05]  /*3220*/  BRA `(.L_x_3039) ;  /* 0x00000000000c7947 */ /* 0x000fea0003800000 */
.L_x_3040:
[----:B------:R-:W2:Y:S02]  /*3230*/  LD.E R3, desc[UR6][R6.64] ;  /* 0x0000000606037980 */ /* 0x000ea4000c101900 */
[----:B--2---:R-:W-:-:S05]  /*3240*/  IMAD.IADD R3, R83, 0x1, R3 ;  /* 0x0000000153037824 */ /* 0x004fca00078e0203 */
[----:B------:R0:W-:Y:S02]  /*3250*/  ST.E desc[UR6][R6.64], R3 ;  /* 0x0000000306007985 */ /* 0x0001e4000c101906 */
.L_x_3039:
[----:B------:R-:W-:Y:S05]  /*3260*/  BSYNC.RECONVERGENT B0 ;  /* 0x0000000000007941 */ /* 0x000fea0003800200 */
.L_x_3038:
[----:B------:R1:W-:Y:S01]  /*3270*/  ATOM.E.ADD.F16x2.RN.STRONG.GPU P0, RZ, desc[UR6][R6.64+0x4], R81 ;  /* 0x8000045106ff79a2 */ /* 0x0003e2000c10e106 */
[----:B------:R-:W-:Y:S04]  /*3280*/  BSSY.RECONVERGENT B0, `(.L_x_3042) ;  /* 0x000000e000007945 */ /* 0x000fe80003800200 */
[----:B-1----:R-:W-:Y:S05]  /*3290*/  @P0 BRA `(.L_x_3043) ;  /* 0x0000000000300947 */ /* 0x002fea0003800000 */
[----:B------:R-:W1:Y:S02]  /*32a0*/  QSPC.E.S P0, RZ, [R6+0x4] ;  /* 0x0000040006ff73aa */ /* 0x000e640000000500 */
[----:B-1----:R-:W-:Y:S05]  /*32b0*/  @!P0 BRA `(.L_x_3044) ;  /* 0x00000000001c8947 */ /* 0x002fea0003800000 */
[----:B------:R-:W-:-:S05]  /*32c0*/  IMAD.MOV.U32 R8, RZ, RZ, R6 ;  /* 0x000000ffff087224 */ /* 0x000fca00078e0006 */
[----:B------:R-:W-:-:S07]  /*32d0*/  MOV R8, R8 ;  /* 0x0000000800087202 */ /* 0x000fce0000000f00 */
.L_x_3045:
[----:B------:R-:W1:Y:S02]  /*32e0*/  LDS R10, [R8+0x4] ;  /* 0x00000400080a7984 */ /* 0x000e640000000800 */
[----:B-1----:R-:W-:-:S05]  /*32f0*/  HFMA2 R11, R10, 1, 1, R81 ;  /* 0x3c003c000a0b7831 */ /* 0x002fca0000000051 */
[----:B------:R-:W1:Y:S02]  /*3300*/  ATOMS.CAST.SPIN P0, [R8+0x4], R10, R11 ;  /* 0x0000040a0800758d */ /* 0x000e64000180000b */
[----:B-1----:R-:W-:Y:S05]  /*3310*/  @!P0 BRA `(.L_x_3045) ;  /* 0xfffffffc00f08947 */ /* 0x002fea000383ffff */
[----:B------:R-:W-:Y:S05]  /*3320*/  BRA `(.L_x_3043) ;  /* 0x00000000000c7947 */ /* 0x000fea0003800000 */
.L_x_3044:
[----:B0-----:R-:W2:Y:S02]  /*3330*/  LD.E R3, desc[UR6][R6.64+0x4] ;  /* 0x0000040606037980 */ /* 0x001ea4000c101900 */
[----:B--2---:R-:W-:-:S05]  /*3340*/  IMAD.IADD R3, R81, 0x1, R3 ;  /* 0x0000000151037824 */ /* 0x004fca00078e0203 */
[----:B------:R1:W-:Y:S02]  /*3350*/  ST.E desc[UR6][R6.64+0x4], R3 ;  /* 0x0000040306007985 */ /* 0x0003e4000c101906 */
.L_x_3043:
[----:B------:R-:W-:Y:S05]  /*3360*/  BSYNC.RECONVERGENT B0 ;  /* 0x0000000000007941 */ /* 0x000fea0003800200 */
.L_x_3042:
        /* <DEDUP_REMOVED lines=10> */
.L_x_3049:
[----:B------:R-:W0:Y:S02]  /*3410*/  LDS R8, [R2] ;  /* 0x0000000002087984 */ /* 0x000e240000000800 */
[----:B0-----:R-:W-:-:S05]  /*3420*/  HADD2 R9, R8, R5 ;  /* 0x0000000508097230 */ /* 0x001fca0000000000 */
[----:B------:R-:W0:Y:S02]  /*3430*/  ATOMS.CAST.SPIN P0, [R2], R8, R9 ;  /* 0x000000080200758d */ /* 0x000e240001800009 */
[----:B0-----:R-:W-:Y:S05]  /*3440*/  @!P0 BRA `(.L_x_3049) ;  /* 0xfffffffc00f08947 */ /* 0x001fea000383ffff */
[----:B------:R-:W-:Y:S05]  /*3450*/  BRA `(.L_x_3047) ;  /* 0x00000000000c7947 */ /* 0x000fea0003800000 */
.L_x_3048:
[----:B------:R-:W2:Y:S02]  /*3460*/  LD.E R0, desc[UR6][R6.64] ;  /* 0x0000000606007980 */ /* 0x000ea4000c101900 */
[----:B--2---:R-:W-:-:S05]  /*3470*/  IMAD.IADD R3, R5, 0x1, R0 ;  /* 0x0000000105037824 */ /* 0x004fca00078e0200 */
[----:B------:R0:W-:Y:S02]  /*3480*/  ST.E desc[UR6][R6.64], R3 ;  /* 0x0000000306007985 */ /* 0x0001e4000c101906 */
.L_x_3047:
[----:B------:R-:W-:Y:S05]  /*3490*/  BSYNC.RECONVERGENT B0 ;  /* 0x0000000000007941 */ /* 0x000fea0003800200 */
.L_x_3046:
[----:B------:R1:W-:Y:S02]  /*34a0*/  ATOM.E.ADD.F16x2.RN.STRONG.GPU P0, RZ, desc[UR6][R6.64+0x4], R4 ;  /* 0x8000040406ff79a2 */ /* 0x0003e4000c10e106 */
[----:B-1----:R-:W-:Y:S05]  /*34b0*/  @P0 EXIT ;  /* 0x000000000000094d */ /* 0x002fea0003800000 */
[----:B------:R-:W1:Y:S02]  /*34c0*/  QSPC.E.S P0, RZ, [R6+0x4] ;  /* 0x0000040006ff73aa */ /* 0x000e640000000500 */
[----:B-1----:R-:W-:Y:S05]  /*34d0*/  @!P0 BRA `(.L_x_3050) ;  /* 0x0000000000188947 */ /* 0x002fea0003800000 */
[----:B0-----:R-:W-:-:S07]  /*34e0*/  MOV R6, R6 ;  /* 0x0000000600067202 */ /* 0x001fce0000000f00 */
.L_x_3051:
[----:B------:R-:W0:Y:S02]  /*34f0*/  LDS R2, [R6+0x4] ;  /* 0x0000040006027984 */ /* 0x000e240000000800 */
[----:B0-----:R-:W-:-:S05]  /*3500*/  HFMA2 R3, R2, 1, 1, R4 ;  /* 0x3c003c0002037831 */ /* 0x001fca0000000004 */
[----:B------:R-:W0:Y:S02]  /*3510*/  ATOMS.CAST.SPIN P0, [R6+0x4], R2, R3 ;  /* 0x000004020600758d */ /* 0x000e240001800003 */
[----:B0-----:R-:W-:Y:S05]  /*3520*/  @!P0 BRA `(.L_x_3051) ;  /* 0xfffffffc00f08947 */ /* 0x001fea000383ffff */
[----:B------:R-:W-:Y:S05]  /*3530*/  EXIT ;  /* 0x000000000000794d */ /* 0x000fea0003800000 */
.L_x_3050:
[----:B------:R-:W0:Y:S02]  /*3540*/  LD.E R0, desc[UR6][R6.64+0x4] ;  /* 0x0000040606007980 */ /* 0x000e24000c101900 */
[----:B0-----:R-:W-:-:S05]  /*3550*/  IMAD.IADD R3, R4, 0x1, R0 ;  /* 0x0000000104037824 */ /* 0x001fca00078e0200 */
[----:B------:R-:W-:Y:S01]  /*3560*/  ST.E desc[UR6][R6.64+0x4], R3 ;  /* 0x0000040306007985 */ /* 0x000fe2000c101906 */
[----:B------:R-:W-:Y:S05]  /*3570*/  EXIT ;  /* 0x000000000000794d */ /* 0x000fea0003800000 */
.L_x_3052:
        /* <DEDUP_REMOVED lines=16> */
.L_x_3621:


//--------------------- .text._Z23gemm_half_q_half_kernelILi2ELi6ELb0ELb0ELi32EEvPK6__halfPKjS4_S2_PS0_iiiiPKtS7_iiiiiibS2_i --------------------------
	.section	.text._Z23gemm_half_q_half_kernelILi2ELi6ELb0ELb0ELi32EEvPK6__halfPKjS4_S2_PS0_iiiiPKtS7_iiiiiibS2_i,"ax",@progbits
	.align	128
        .global         _Z23gemm_half_q_half_kernelILi2ELi6ELb0ELb0ELi32EEvPK6__halfPKjS4_S2_PS0_iiiiPKtS7_iiiiiibS2_i
        .type           _Z23gemm_half_q_half_kernelILi2ELi6ELb0ELb0ELi32EEvPK6__halfPKjS4_S2_PS0_iiiiPKtS7_iiiiiibS2_i,@function
        .size           _Z23gemm_half_q_half_kernelILi2ELi6ELb0ELb0ELi32EEvPK6__halfPKjS4_S2_PS0_iiiiPKtS7_iiiiiibS2_i,(.L_x_3622 - _Z23gemm_half_q_half_kernelILi2ELi6ELb0ELb0ELi32EEvPK6__halfPKjS4_S2_PS0_iiiiPKtS7_iiiiiibS2_i)
        .other          _Z23gemm_half_q_half_kernelILi2ELi6ELb0ELb0ELi32EEvPK6__halfPKjS4_S2_PS0_iiiiPKtS7_iiiiiibS2_i,@"STO_CUDA_ENTRY STV_DEFAULT"
_Z23gemm_half_q_half_kernelILi2ELi6ELb0ELb0ELi32EEvPK6__halfPKjS4_S2_PS0_iiiiPKtS7_iiiiiibS2_i:
.text._Z23gemm_half_q_half_kernelILi2ELi6ELb0ELb0ELi32EEvPK6__halfPKjS4_S2_PS0_iiiiPKtS7_iiiiiibS2_i:
[----:B------:R-:W-:Y:S01]  /*0000*/  LDC R1, c[0x0][0x37c] ;  /* 0x0000df00ff017b82 */ /* 0x000fe20000000800 */
[----:B------:R-:W0:Y:S07]  /*0010*/  S2R R14, SR_CTAID.Z ;  /* 0x00000000000e7919 */ /* 0x000e2e0000002700 */
[----:B------:R-:W1:Y:S01]  /*0020*/  LDC R7, c[0x0][0x3a8] ;  /* 0x0000ea00ff077b82 */ /* 0x000e620000000800 */
[----:B------:R-:W2:Y:S01]  /*0030*/  LDCU.64 UR8, c[0x0][0x358] ;  /* 0x00006b00ff0877ac */ /* 0x000ea20008000a00 */
[----:B------:R-:W-:Y:S01]  /*0040*/  BSSY.RECONVERGENT B0, `(.L_x_3053) ;  /* 0x00000c2000007945 */ /* 0x000fe20003800200 */
[----:B------:R-:W1:Y:S01]  /*0050*/  S2R R8, SR_CTAID.Y ;  /* 0x0000000000087919 */ /* 0x000e620000002600 */
[----:B------:R-:W3:Y:S04]  /*0060*/  S2R R0, SR_TID.X ;  /* 0x0000000000007919 */ /* 0x000ee80000002100 */
[----:B------:R-:W4:Y:S08]  /*0070*/  LDC R10, c[0x0][0x3b0] ;  /* 0x0000ec00ff0a7b82 */ /* 0x000f300000000800 */
[----:B------:R-:W5:Y:S01]  /*0080*/  S2UR UR4, SR_CTAID.X ;  /* 0x00000000000479c3 */ /* 0x000f620000002500 */
[----:B0-----:R-:W-:-:S02]  /*0090*/  IMAD.SHL.U32 R9, R14, 0x20, RZ ;  /* 0x000000200e097824 */ /* 0x001fc400078e00ff */
[----:B-1----:R-:W-:-:S03]  /*00a0*/  IMAD R7, R8, -0x2, R7 ;  /* 0xfffffffe08077824 */ /* 0x002fc600078e0207 */
[C---:B----4-:R-:W-:Y:S01]  /*00b0*/  VIADDMNMX R6, R9.reuse, 0x20, R10, PT ;  /* 0x0000002009067846 */ /* 0x050fe2000380010a */
[----:B---3--:R-:W-:Y:S01]  /*00c0*/  IMAD.IADD R3, R9, 0x1, R0 ;  /* 0x0000000109037824 */ /* 0x008fe200078e0200 */
[C---:B------:R-:W-:Y:S01]  /*00d0*/  ISETP.GE.AND P0, PT, R7.reuse, 0x1, PT ;  /* 0x000000010700780c */ /* 0x040fe20003f06270 */
[----:B-----5:R-:W-:Y:S01]  /*00e0*/  USHF.L.U32 UR4, UR4, 0x7, URZ ;  /* 0x0000000704047899 */ /* 0x020fe200080006ff */
[----:B------:R-:W-:Y:S02]  /*00f0*/  VIMNMX R2, PT, PT, R7, 0x2, PT ;  /* 0x0000000207027848 */ /* 0x000fe40003fe0100 */
[----:B------:R-:W-:-:S03]  /*0100*/  ISETP.GE.OR P0, PT, R3, R6, !P0 ;  /* 0x000000060300720c */ /* 0x000fc60004706670 */
[----:B------:R-:W-:-:S10]  /*0110*/  LEA R12, R0, UR4, 0x2 ;  /* 0x00000004000c7c11 */ /* 0x000fd4000f8e10ff */
        /* <DEDUP_REMOVED lines=31> */
.L_x_3058:
        /* <DEDUP_REMOVED lines=32> */
.L_x_3057:
        /* <DEDUP_REMOVED lines=20> */
.L_x_3059:
[----:B------:R-:W-:-:S13]  /*0650*/  ISETP.EQ.AND P1, PT, R13, RZ, PT ;  /* 0x000000ff0d00720c */ /* 0x000fda0003f22270 */
[----:B------:R-:W-:Y:S05]  /*0660*/  @!P0 BRA P1, `(.L_x_3054) ;  /* 0x00000004007c8947 */ /* 0x000fea0000800000 */
.L_x_3056:
        /* <DEDUP_REMOVED lines=12> */
.L_x_3055:
        /* <DEDUP_REMOVED lines=17> */
.L_x_3062:
[----:B-----5:R-:W-:Y:S01]  /*0840*/  IADD3 R5, P1, PT, R3, R15, RZ ;  /* 0x0000000f03057210 */ /* 0x020fe20007f3e0ff */
[----:B------:R-:W-:-:S03]  /*0850*/  IMAD.IADD R16, R15, 0x1, R10 ;  /* 0x000000010f107824 */ /* 0x000fc600078e020a */
[----:B------:R-:W-:Y:S01]  /*0860*/  LEA.HI.X.SX32 R18, R15, RZ, 0x1, P1 ;  /* 0x000000ff0f127211 */ /* 0x000fe200008f0eff */
[C-C-:B------:R-:W-:Y:S01]  /*0870*/  IMAD.IADD R15, R16.reuse, 0x1, R10.reuse ;  /* 0x00000001100f7824 */ /* 0x140fe200078e020a */
[----:B0-----:R-:W-:Y:S02]  /*0880*/  LEA R4, P1, R5, UR6, 0x1 ;  /* 0x0000000605047c11 */ /* 0x001fe4000f8208ff */
        /* <DEDUP_REMOVED lines=27> */
.L_x_3061:
        /* <DEDUP_REMOVED lines=21> */
.L_x_3063:
[----:B------:R-:W-:-:S13]  /*0b90*/  ISETP.NE.OR P0, PT, R13, RZ, P0 ;  /* 0x000000ff0d00720c */ /* 0x000fda0000705670 */
[----:B------:R-:W-:Y:S05]  /*0ba0*/  @!P0 BRA `(.L_x_3054) ;  /* 0x00000000002c8947 */ /* 0x000fea0003800000 */
.L_x_3060:
        /* <DEDUP_REMOVED lines=9> */
[----:B0-----:R-:W-:-:S10]  /*0c40*/  IADD3 R11, PT, PT, R11, 0x40, RZ ;  /* 0x000000400b0b7810 */ /* 0x001fd40007ffe0ff */
[----:B------:R-:W-:Y:S05]  /*0c50*/  @P0 BRA `(.L_x_3060) ;  /* 0xfffffffc00d40947 */ /* 0x000fea000383ffff */
.L_x_3054:
[----:B------:R-:W-:Y:S05]  /*0c60*/  BSYNC.RECONVERGENT B0 ;  /* 0x0000000000007941 */ /* 0x000fea0003800200 */
.L_x_3053:
        /* <DEDUP_REMOVED lines=12> */
[----:B------:R-:W-:-:S03]  /*0d30*/  IMAD R2, R8, R5, RZ ;  /* 0x0000000508027224 */ /* 0x000fc600078e02ff */
        /* <DEDUP_REMOVED lines=10> */
.L_x_3067:
        /* <DEDUP_REMOVED lines=15> */
.L_x_3066:
        /* <DEDUP_REMOVED lines=12> */
.L_x_3068:
[----:B------:R-:W-:-:S13]  /*0f90*/  ISETP.NE.OR P0, PT, R4, RZ, P0 ;  /* 0x000000ff0400720c */ /* 0x000fda0000705670 */
[----:B------:R-:W-:Y:S05]  /*0fa0*/  @!P0 BRA `(.L_x_3064) ;  /* 0x00000000001c8947 */ /* 0x000fea0003800000 */
.L_x_3065:
[----:B0-----:R-:W0:Y:S02]  /*0fb0*/  LDC.64 R2, c[0x0][0x3a0] ;  /* 0x0000e800ff027b82 */ /* 0x001e240000000a00 */
.L_x_3069:
[----:B0-----:R-:W-:-:S04]  /*0fc0*/  IMAD.WIDE R16, R11, 0x2, R2 ;  /* 0x000000020b107825 */ /* 0x001fc800078e0202 */
[----:B------:R-:W-:Y:S01]  /*0fd0*/  VIADD R4, R4, 0x1 ;  /* 0x0000000104047836 */ /* 0x000fe20000000000 */
[----:B------:R1:W-:Y:S01]  /*0fe0*/  STG.E.64 desc[UR8][R16.64], RZ ;  /* 0x000000ff10007986 */ /* 0x0003e2000c101b08 */
[----:B------:R-:W-:-:S03]  /*0ff0*/  IMAD.IADD R11, R11, 0x1, R5 ;  /* 0x000000010b0b7824 */ /* 0x000fc600078e0205 */
[----:B------:R-:W-:-:S13]  /*1000*/  ISETP.NE.AND P0, PT, R4, RZ, PT ;  /* 0x000000ff0400720c */ /* 0x000fda0003f05270 */
[----:B-1----:R-:W-:Y:S05]  /*1010*/  @P0 BRA `(.L_x_3069) ;  /* 0xfffffffc00e80947 */ /* 0x002fea000383ffff */
.L_x_3064:
        /* <DEDUP_REMOVED lines=20> */
.L_x_3071:
        /* <DEDUP_REMOVED lines=25> */
[----:B------:R-:W-:Y:S01]  /*12f0*/  IMAD R25, R4, R4, R4 ;  /* 0x0000000404197224 */ /* 0x000fe200078e0204 */
        /* <DEDUP_REMOVED lines=16> */
.L_x_3070:
[C---:B------:R-:W-:Y:S01]  /*1400*/  ISETP.GT.AND P0, PT, R9.reuse, UR5, PT ;  /* 0x0000000509007c0c */ /* 0x040fe2000bf04270 */
[----:B------:R-:W-:Y:S01]  /*1410*/  IMAD.MOV.U32 R13, RZ, RZ, RZ ;  /* 0x000000ffff0d7224 */ /* 0x000fe200078e00ff */
[----:B0-----:R-:W-:Y:S01]  /*1420*/  SHF.R.S32.HI R11, RZ, 0x1f, R28 ;  /* 0x0000001fff0b7819 */ /* 0x001fe2000001141c */
        /* <DEDUP_REMOVED lines=12> */
[----:B0-----:R-:W-:-:S04]  /*14f0*/  VIMNMX R11, PT, PT, R9, R16, PT ;  /* 0x00000010090b7248 */ /* 0x001fc80003fe0100 */
[----:B------:R-:W-:-:S04]  /*1500*/  IADD3 R11, PT, PT, R11, -UR5, RZ ;  /* 0x800000050b0b7c10 */ /* 0x000fc8000fffe0ff */
[----:B------:R-:W-:-:S04]  /*1510*/  SHF.R.S32.HI R16, RZ, 0x1f, R11 ;  /* 0x0000001fff107819 */ /* 0x000fc8000001140b */
[----:B------:R-:W-:-:S04]  /*1520*/  LEA.HI R16, R16, R11, RZ, 0x5 ;  /* 0x0000000b10107211 */ /* 0x000fc800078f28ff */
[----:B------:R-:W-:-:S05]  /*1530*/  SHF.R.S32.HI R16, RZ, 0x5, R16 ;  /* 0x00000005ff107819 */ /* 0x000fca0000011410 */
[----:B------:R-:W-:-:S07]  /*1540*/  IMAD R11, R16, 0x6, RZ ;  /* 0x00000006100b7824 */ /* 0x000fce00078e02ff */
.L_x_3072:
        /* <DEDUP_REMOVED lines=8> */
.L_x_3073:
        /* <DEDUP_REMOVED lines=8> */
.L_x_3074:
        /* <DEDUP_REMOVED lines=8> */
.L_x_3075:
        /* <DEDUP_REMOVED lines=8> */
.L_x_3076:
        /* <DEDUP_REMOVED lines=25> */
[----:B------:R-:W4:Y:S01]  /*18e0*/  LDG.E.128.CONSTANT R24, desc[UR8][R12.64] ;  /* 0x000000080c187981 */ /* 0x000f22000c1e9d00 */
[----:B------:R-:W-:Y:S01]  /*18f0*/  IMAD.MOV.U32 R54, RZ, RZ, 0x3000 ;  /* 0x00003000ff367424 */ /* 0x000fe200078e00ff */
[----:B------:R-:W-:Y:S01]  /*1900*/  ISETP.GT.AND P0, PT, R7, RZ, PT ;  /* 0x000000ff0700720c */ /* 0x000fe20003f04270 */
[----:B------:R-:W-:Y:S01]  /*1910*/  HFMA2 R73, -RZ, RZ, 0, 0.015625 ;  /* 0x00002400ff497431 */ /* 0x000fe200000001ff */
[----:B------:R-:W-:Y:S01]  /*1920*/  UIADD3 UR4, UPT, UPT, UR5, 0x40, URZ ;  /* 0x0000004005047890 */ /* 0x000fe2000fffe0ff */
[----:B--2---:R-:W-:Y:S02]  /*1930*/  SHF.R.U32.HI R30, RZ, 0xf, R22 ;  /* 0x0000000fff1e7819 */ /* 0x004fe40000011616 */
[----:B------:R-:W-:Y:S02]  /*1940*/  SHF.R.U32.HI R15, RZ, 0xf, R21 ;  /* 0x0000000fff0f7819 */ /* 0x000fe40000011615 */
[----:B------:R-:W-:Y:S02]  /*1950*/  SHF.R.U32.HI R9, RZ, 0xf, R20 ;  /* 0x0000000fff097819 */ /* 0x000fe40000011614 */
[----:B0-----:R-:W-:-:S02]  /*1960*/  LOP3.LUT R11, R30, 0x10001, RZ, 0xc0, !PT ;  /* 0x000100011e0b7812 */ /* 0x001fc400078ec0ff */
[----:B------:R-:W-:Y:S02]  /*1970*/  LOP3.LUT R15, R15, 0x10001, RZ, 0xc0, !PT ;  /* 0x000100010f0f7812 */ /* 0x000fe400078ec0ff */
[----:B---3--:R-:W-:Y:S02]  /*1980*/  SHF.R.U32.HI R30, RZ, 0xe, R17 ;  /* 0x0000000eff1e7819 */ /* 0x008fe40000011611 */
[----:B------:R-:W-:Y:S02]  /*1990*/  SHF.R.U32.HI R31, RZ, 0xf, R23 ;  /* 0x0000000fff1f7819 */ /* 0x000fe40000011617 */
[----:B------:R-:W-:Y:S02]  /*19a0*/  LOP3.LUT R9, R9, 0x10001, RZ, 0xc0, !PT ;  /* 0x0001000109097812 */ /* 0x000fe400078ec0ff */
[----:B------:R-:W-:Y:S02]  /*19b0*/  SHF.R.U32.HI R10, RZ, 0xe, R16 ;  /* 0x0000000eff0a7819 */ /* 0x000fe40000011610 */
[----:B------:R-:W-:-:S02]  /*19c0*/  SHF.R.U32.HI R32, RZ, 0xe, R18 ;  /* 0x0000000eff207819 */ /* 0x000fc40000011612 */
[----:B------:R-:W-:Y:S02]  /*19d0*/  LOP3.LUT R30, R15, 0x20002, R30, 0xf8, !PT ;  /* 0x000200020f1e7812 */ /* 0x000fe400078ef81e */
[----:B----4-:R-:W-:Y:S02]  /*19e0*/  SHF.R.U32.HI R67, RZ, 0xd, R25 ;  /* 0x0000000dff437819 */ /* 0x010fe40000011619 */
[----:B------:R-:W-:Y:S02]  /*19f0*/  SHF.R.U32.HI R33, RZ, 0x6, R22 ;  /* 0x00000006ff217819 */ /* 0x000fe40000011616 */
[----:B------:R-:W-:Y:S02]  /*1a00*/  LOP3.LUT R31, R31, 0x10001, RZ, 0xc0, !PT ;  /* 0x000100011f1f7812 */ /* 0x000fe400078ec0ff */
[----:B------:R-:W-:Y:S02]  /*1a10*/  SHF.R.U32.HI R34, RZ, 0xe, R19 ;  /* 0x0000000eff227819 */ /* 0x000fe40000011613 */
[----:B------:R-:W-:-:S02]  /*1a20*/  LOP3.LUT R9, R9, 0x20002, R10, 0xf8, !PT ;  /* 0x0002000209097812 */ /* 0x000fc400078ef80a */
[----:B------:R-:W-:Y:S02]  /*1a30*/  SHF.R.U32.HI R82, RZ, 0xd, R24 ;  /* 0x0000000dff527819 */ /* 0x000fe40000011618 */
[----:B------:R-:W-:Y:S02]  /*1a40*/  LOP3.LUT R11, R11, 0x20002, R32, 0xf8, !PT ;  /* 0x000200020b0b7812 */ /* 0x000fe400078ef820 */
[----:B------:R-:W-:Y:S02]  /*1a50*/  SHF.R.U32.HI R66, RZ, 0xd, R26 ;  /* 0x0000000dff427819 */ /* 0x000fe4000001161a */
[----:B------:R-:W-:Y:S02]  /*1a60*/  LOP3.LUT R67, R30, 0x40004, R67, 0xf8, !PT ;  /* 0x000400041e437812 */ /* 0x000fe400078ef843 */
[----:B------:R-:W-:Y:S02]  /*1a70*/  LOP3.LUT R10, R21, 0x380038, RZ, 0xc0, !PT ;  /* 0x00380038150a7812 */ /* 0x000fe400078ec0ff */
[----:B------:R-:W-:-:S02]  /*1a80*/  SHF.R.U32.HI R37, RZ, 0x6, R20 ;  /* 0x00000006ff257819 */ /* 0x000fc40000011614 */
[----:B------:R-:W-:Y:S02]  /*1a90*/  LOP3.LUT R30, R23, 0x380038, RZ, 0xc0, !PT ;  /* 0x00380038171e7812 */ /* 0x000fe400078ec0ff */
[----:B------:R-:W-:Y:S02]  /*1aa0*/  SHF.R.U32.HI R35, RZ, 0x6, R23 ;  /* 0x00000006ff237819 */ /* 0x000fe40000011617 */
[----:B------:R-:W-:Y:S02]  /*1ab0*/  LOP3.LUT R36, R33, 0x380038, RZ, 0xc0, !PT ;  /* 0x0038003821247812 */ /* 0x000fe400078ec0ff */
[----:B------:R-:W-:Y:S02]  /*1ac0*/  LOP3.LUT R34, R31, 0x20002, R34, 0xf8, !PT ;  /* 0x000200021f227812 */ /* 0x000fe400078ef822 */
[----:B------:R-:W-:Y:S02]  /*1ad0*/  LOP3.LUT R82, R9, 0x40004, R82, 0xf8, !PT ;  /* 0x0004000409527812 */ /* 0x000fe400078ef852 */
[----:B------:R-:W-:-:S02]  /*1ae0*/  SHF.R.U32.HI R48, RZ, 0x6, R17 ;  /* 0x00000006ff307819 */ /* 0x000fc40000011611 */
[----:B------:R-:W-:Y:S02]  /*1af0*/  LOP3.LUT R66, R11, 0x40004, R66, 0xf8, !PT ;  /* 0x000400040b427812 */ /* 0x000fe400078ef842 */
[----:B------:R-:W-:Y:S02]  /*1b00*/  LOP3.LUT R9, R20, 0x380038, RZ, 0xc0, !PT ;  /* 0x0038003814097812 */ /* 0x000fe400078ec0ff */
[----:B------:R-:W-:Y:S02]  /*1b10*/  LOP3.LUT R15, R22, 0x380038, RZ, 0xc0, !PT ;  /* 0x00380038160f7812 */ /* 0x000fe400078ec0ff */
[----:B------:R-:W-:Y:S02]  /*1b20*/  LOP3.LUT R31, R10, 0x64006400, RZ, 0xfc, !PT ;  /* 0x640064000a1f7812 */ /* 0x000fe400078efcff */
[----:B------:R-:W-:Y:S02]  /*1b30*/  SHF.R.U32.HI R11, RZ, 0x6, R21 ;  /* 0x00000006ff0b7819 */ /* 0x000fe40000011615 */
[----:B------:R-:W-:-:S02]  /*1b40*/  LOP3.LUT R49, R30, 0x64006400, RZ, 0xfc, !PT ;  /* 0x640064001e317812 */ /* 0x000fc400078efcff */
[----:B------:R-:W-:Y:S02]  /*1b50*/  LOP3.LUT R10, R37, 0x380038, RZ, 0xc0, !PT ;  /* 0x00380038250a7812 */ /* 0x000fe400078ec0ff */
[----:B------:R-:W-:Y:S01]  /*1b60*/  LOP3.LUT R39, R35, 0x380038, RZ, 0xc0, !PT ;  /* 0x0038003823277812 */ /* 0x000fe200078ec0ff */
[----:B------:R-:W-:Y:S01]  /*1b70*/  HFMA2 R42, R49, R54.H0_H0, -132, -132 ;  /* 0xd820d820312a7431 */ /* 0x000fe20000040036 */
[----:B------:R-:W-:Y:S02]  /*1b80*/  LOP3.LUT R30, R16, 0x380038, RZ, 0xc0, !PT ;  /* 0x00380038101e7812 */ /* 0x000fe400078ec0ff */
[----:B------:R-:W-:Y:S02]  /*1b90*/  SHF.R.U32.HI R50, RZ, 0x6, R16 ;  /* 0x00000006ff327819 */ /* 0x000fe40000011610 */
[----:B------:R-:W-:Y:S02]  /*1ba0*/  LOP3.LUT R38, R18, 0x380038, RZ, 0xc0, !PT ;  /* 0x0038003812267812 */ /* 0x000fe400078ec0ff */
[----:B------:R-:W-:-:S02]  /*1bb0*/  LOP3.LUT R45, R36, 0x64006400, RZ, 0xfc, !PT ;  /* 0x64006400242d7812 */ /* 0x000fc400078efcff */
[----:B------:R-:W-:Y:S02]  /*1bc0*/  LOP3.LUT R40, R19, 0x380038, RZ, 0xc0, !PT ;  /* 0x0038003813287812 */ /* 0x000fe400078ec0ff */
[----:B------:R-:W-:Y:S01]  /*1bd0*/  LOP3.LUT R36, R48, 0x380038, RZ, 0xc0, !PT ;  /* 0x0038003830247812 */ /* 0x000fe200078ec0ff */
[-C--:B------:R-:W-:Y:S01]  /*1be0*/  HFMA2 R88, R45, R54.reuse.H0_H0, -132, -132 ;  /* 0xd820d8202d587431 */ /* 0x080fe20000040036 */
[----:B------:R-:W-:Y:S02]  /*1bf0*/  LOP3.LUT R9, R9, 0x64006400, RZ, 0xfc, !PT ;  /* 0x6400640009097812 */ /* 0x000fe400078efcff */
[----:B------:R-:W-:Y:S02]  /*1c00*/  LOP3.LUT R43, R15, 0x64006400, RZ, 0xfc, !PT ;  /* 0x640064000f2b7812 */ /* 0x000fe400078efcff */
[----:B------:R-:W-:Y:S01]  /*1c10*/  SHF.R.U32.HI R46, RZ, 0x6, R18 ;  /* 0x00000006ff2e7819 */ /* 0x000fe20000011612 */
        /* <DEDUP_REMOVED lines=11> */
[----:B------:R-:W-:-:S02]  /*1cd0*/  SHF.R.U32.HI R44, RZ, 0x6, R19 ;  /* 0x00000006ff2c7819 */ /* 0x000fc40000011613 */
[----:B------:R-:W-:Y:S02]  /*1ce0*/  LOP3.LUT R53, R40, 0x64006400, RZ, 0xfc, !PT ;  /* 0x6400640028357812 */ /* 0x000fe400078efcff */
        /* <DEDUP_REMOVED lines=8> */
[----:B------:R-:W-:Y:S02]  /*1d70*/  LOP3.LUT R36, R64, 0x380038, RZ, 0xc0, !PT ;  /* 0x0038003840247812 */ /* 0x000fe400078ec0ff */
[----:B------:R-:W-:Y:S02]  /*1d80*/  LOP3.LUT R65, R34, 0x40004, R65, 0xf8, !PT ;  /* 0x0004000422417812 */ /* 0x000fe400078ef841 */
[----:B------:R-:W-:Y:S01]  /*1d90*/  LOP3.LUT R89, R32, 0x64006400, RZ, 0xfc, !PT ;  /* 0x6400640020597812 */ /* 0x000fe200078efcff */
[-C--:B------:R-:W-:Y:S01]  /*1da0*/  HFMA2 R32, R31, R54.reuse.H0_H0, -132, -132 ;  /* 0xd820d8201f207431 */ /* 0x080fe20000040036 */
        /* <DEDUP_REMOVED lines=37> */
[----:B------:R-:W-:Y:S01]  /*2000*/  LEA R9, R14, 0x20, 0x5 ;  /* 0x000000200e097811 */ /* 0x000fe200078e28ff */
        /* <DEDUP_REMOVED lines=35> */
[----:B------:R-:W-:Y:S01]  /*2240*/  HFMA2 R73, R90, R73.H0_H0, -20, -20 ;  /* 0xcd00cd005a497431 */ /* 0x000fe20000040049 */
[----:B------:R-:W-:Y:S06]  /*2250*/  @!P0 BRA `(.L_x_3077) ;  /* 0x0000000c00e48947 */ /* 0x000fec0003800000 */
[----:B------:R-:W0:Y:S01]  /*2260*/  LDS.128 R12, [UR5] ;  /* 0x00000005ff0c7984 */ /* 0x000e220008000c00 */
[----:B------:R-:W-:Y:S01]  /*2270*/  LOP3.LUT R21, R21, 0x70007, RZ, 0xc0, !PT ;  /* 0x0007000715157812 */ /* 0x000fe200078ec0ff */
[----:B------:R-:W1:Y:S01]  /*2280*/  S2UR UR6, SR_CgaCtaId ;  /* 0x00000000000679c3 */ /* 0x000e620000008800 */
[----:B------:R-:W-:Y:S01]  /*2290*/  LOP3.LUT R20, R20, 0x70007, RZ, 0xc0, !PT ;  /* 0x0007000714147812 */ /* 0x000fe200078ec0ff */
[----:B------:R-:W2:Y:S01]  /*22a0*/  LDS.128 R28, [UR5+0x10] ;  /* 0x00001005ff1c7984 */ /* 0x000ea20008000c00 */
[----:B------:R-:W-:Y:S01]  /*22b0*/  LOP3.LUT R22, R22, 0x70007, RZ, 0xc0, !PT ;  /* 0x0007000716167812 */ /* 0x000fe200078ec0ff */
[----:B------:R-:W-:Y:S01]  /*22c0*/  UMOV UR4, 0x400 ;  /* 0x0000040000047882 */ /* 0x000fe20000000000 */
        /* <DEDUP_REMOVED lines=13> */
[----:B------:R-:W-:Y:S01]  /*23a0*/  LOP3.LUT R68, R19, 0x70007, RZ, 0xc0, !PT ;  /* 0x0007000713447812 */ /* 0x000fe200078ec0ff */
[----:B-1----:R-:W-:Y:S01]  /*23b0*/  ULEA UR4, UR6, UR4, 0x18 ;  /* 0x0000000406047291 */ /* 0x002fe2000f8ec0ff */
[----:B------:R-:W-:Y:S02]  /*23c0*/  LOP3.LUT R18, R18, 0x70007, RZ, 0xc0, !PT ;  /* 0x0007000712127812 */ /* 0x000fe400078ec0ff */
[----:B------:R-:W-:Y:S01]  /*23d0*/  LOP3.LUT R68, R68, 0x64006400, RZ, 0xfc, !PT ;  /* 0x6400640044447812 */ /* 0x000fe200078efcff */
[----:B------:R-:W-:Y:S01]  /*23e0*/  UIADD3 UR4, UPT, UPT, UR4, 0x40, URZ ;  /* 0x0000004004047890 */ /* 0x000fe2000fffe0ff */
[----:B------:R-:W-:Y:S02]  /*23f0*/  LOP3.LUT R50, R50, 0x70007, RZ, 0xc0, !PT ;  /* 0x0007000732327812 */ /* 0x000fe400078ec0ff */
[----:B------:R-:W-:Y:S02]  /*2400*/  LOP3.LUT R48, R48, 0x70007, RZ, 0xc0, !PT ;  /* 0x0007000730307812 */ /* 0x000fe400078ec0ff */
[----:B------:R-:W-:-:S02]  /*2410*/  LOP3.LUT R24, R24, 0x70007, RZ, 0xc0, !PT ;  /* 0x0007000718187812 */ /* 0x000fc400078ec0ff */
[----:B------:R-:W-:Y:S02]  /*2420*/  LOP3.LUT R25, R25, 0x70007, RZ, 0xc0, !PT ;  /* 0x0007000719197812 */ /* 0x000fe400078ec0ff */
[----:B------:R-:W-:Y:S01]  /*2430*/  LOP3.LUT R26, R26, 0x70007, RZ, 0xc0, !PT ;  /* 0x000700071a1a7812 */ /* 0x000fe200078ec0ff */
[-C--:B0-----:R-:W-:Y:S02]  /*2440*/  HFMA2 R20, R49, R12.reuse, RZ.H0_H0 ;  /* 0x0000000c31147231 */ /* 0x081fe400000400ff */
[-C--:B------:R-:W-:Y:S02]  /*2450*/  HFMA2 R23, R47, R12.reuse, RZ ;  /* 0x0000000c2f177231 */ /* 0x080fe400000000ff */
[-C--:B------:R-:W-:Y:S02]  /*2460*/  HFMA2 R21, R53, R12.reuse, RZ.H0_H0 ;  /* 0x0000000c35157231 */ /* 0x080fe400000400ff */
[----:B------:R-:W-:Y:S02]  /*2470*/  HFMA2 R22, R51, R12, RZ ;  /* 0x0000000c33167231 */ /* 0x000fe400000000ff */
        /* <DEDUP_REMOVED lines=15> */
[----:B------:R-:W-:Y:S02]  /*2570*/  IMAD.MOV.U32 R16, RZ, RZ, R87 ;  /* 0x000000ffff107224 */ /* 0x000fe400078e0057 */
[----:B------:R-:W-:Y:S02]  /*2580*/  HADD2 R11, R17, -1028, -1028 ;  /* 0xe404e404110b7430 */ /* 0x000fe40000000000 */
[-C--:B------:R-:W-:Y:S02]  /*2590*/  HFMA2 R23, R33, R14.reuse, R23 ;  /* 0x0000000e21177231 */ /* 0x080fe40000000017 */
[-C--:B------:R-:W-:Y:S02]  /*25a0*/  HFMA2 R17, R35, R14.reuse, R12 ;  /* 0x0000000e23117231 */ /* 0x080fe4000000000c */
[-C--:B------:R-:W-:Y:S02]  /*25b0*/  HFMA2 R19, R37, R14.reuse, R22 ;  /* 0x0000000e25137231 */ /* 0x080fe40000000016 */
[----:B------:R-:W-:-:S02]  /*25c0*/  HFMA2 R13, R11, R14, R13 ;  /* 0x0000000e0b0d7231 */ /* 0x000fc4000000000d */
[----:B------:R-:W-:Y:S02]  /*25d0*/  IMAD.MOV.U32 R12, RZ, RZ, R89 ;  /* 0x000000ffff0c7224 */ /* 0x000fe400078e0059 */
[-C--:B------:R-:W-:Y:S02]  /*25e0*/  HFMA2 R23, R10, R15.reuse, R23 ;  /* 0x0000000f0a177231 */ /* 0x080fe40000000017 */
[----:B------:R-:W-:Y:S02]  /*25f0*/  IMAD.MOV.U32 R14, RZ, RZ, R88 ;  /* 0x000000ffff0e7224 */ /* 0x000fe400078e0058 */
[-C--:B------:R-:W-:Y:S02]  /*2600*/  HFMA2 R88, R16, R15.reuse, R13 ;  /* 0x0000000f10587231 */ /* 0x080fe4000000000d */
[----:B------:R-:W-:Y:S02]  /*2610*/  IMAD.MOV.U32 R13, RZ, RZ, R86 ;  /* 0x000000ffff0d7224 */ /* 0x000fe400078e0056 */
[----:B------:R-:W-:-:S02]  /*2620*/  HFMA2 R22, R12, R15, R17 ;  /* 0x0000000f0c167231 */ /* 0x000fc40000000011 */
[----:B------:R-:W-:Y:S02]  /*2630*/  IMAD.MOV.U32 R17, RZ, RZ, R38 ;  /* 0x000000ffff117224 */ /* 0x000fe400078e0026 */
[----:B------:R-:W-:Y:S02]  /*2640*/  HFMA2 R69, R14, R15, R19 ;  /* 0x0000000f0e457231 */ /* 0x000fe40000000013 */
[----:B------:R-:W-:Y:S02]  /*2650*/  IMAD.MOV.U32 R15, RZ, RZ, R40 ;  /* 0x000000ffff0f7224 */ /* 0x000fe400078e0028 */
[-C--:B--2---:R-:W-:Y:S02]  /*2660*/  HFMA2 R87, R13, R28.reuse, R23 ;  /* 0x0000001c0d577231 */ /* 0x084fe40000000017 */
[----:B------:R-:W-:Y:S01]  /*2670*/  IMAD.MOV.U32 R19, RZ, RZ, R36 ;  /* 0x000000ffff137224 */ /* 0x000fe200078e0024 */
[----:B------:R-:W-:Y:S01]  /*2680*/  LOP3.LUT R36, R20, 0x64006400, RZ, 0xfc, !PT ;  /* 0x6400640014247812 */ /* 0x000fe200078efcff */
[----:B------:R-:W-:-:S02]  /*2690*/  HFMA2 R69, R17, R28, R69 ;  /* 0x0000001c11457231 */ /* 0x000fc40000000045 */
[-C--:B------:R-:W-:Y:S01]  /*26a0*/  HFMA2 R86, R15, R28.reuse, R22 ;  /* 0x0000001c0f567231 */ /* 0x080fe20000000016 */
[----:B------:R-:W-:Y:S01]  /*26b0*/  LOP3.LUT R38, R21, 0x64006400, RZ, 0xfc, !PT ;  /* 0x6400640015267812 */ /* 0x000fe200078efcff */
[----:B------:R-:W-:Y:S01]  /*26c0*/  HFMA2 R28, R19, R28, R88 ;  /* 0x0000001c131c7231 */ /* 0x000fe20000000058 */
        /* <DEDUP_REMOVED lines=50> */
[----:B------:R-:W-:Y:S02]  /*29f0*/  HADD2 R87, R27, -1028, -1028 ;  /* 0xe404e4041b577430 */ /* 0x000fe40000000000 */
[-C--:B------:R-:W-:Y:S02]  /*2a00*/  HFMA2 R20, R89, R22.reuse, R20 ;  /* 0x0000001659147231 */ /* 0x080fe40000000014 */
[-C--:B------:R-:W-:Y:S02]  /*2a10*/  HFMA2 R68, R91, R22.reuse, R68 ;  /* 0x000000165b447231 */ /* 0x080fe40000000044 */
[-C--:B------:R-:W-:Y:S02]  /*2a20*/  HFMA2 R24, R61, R23.reuse, R24 ;  /* 0x000000173d187231 */ /* 0x080fe40000000018 */
[----:B------:R-:W-:Y:S01]  /*2a30*/  HFMA2 R21, R87, R22, R21 ;  /* 0x0000001657157231 */ /* 0x000fe20000000015 */
        /* <DEDUP_REMOVED lines=17> */
[----:B------:R-:W-:Y:S01]  /*2b50*/  PRMT R2, R2, 0x5410, R0 ;  /* 0x0000541002027816 */ /* 0x000fe20000000000 */
[----:B------:R-:W-:-:S02]  /*2b60*/  HADD2 R82, R66, -1028, -1028 ;  /* 0xe404e40442527430 */ /* 0x000fc40000000000 */
[----:B------:R-:W-:Y:S02]  /*2b70*/  HADD2 R66, R65, -1028, -1028 ;  /* 0xe404e40441427430 */ /* 0x000fe40000000000 */
[-C--:B0-----:R-:W-:Y:S02]  /*2b80*/  HFMA2 R24, R64, R28.reuse, R24 ;  /* 0x0000001c40187231 */ /* 0x081fe40000000018 */
        /* <DEDUP_REMOVED lines=102> */
.L_x_3077:
[----:B------:R-:W0:Y:S02]  /*31f0*/  LDCU UR5, c[0x0][0x3dc] ;  /* 0x00007b80ff0577ac */ /* 0x000e240008000800 */
[----:B0-----:R-:W-:-:S04]  /*3200*/  VIMNMX R10, PT, PT, R6, UR5, PT ;  /* 0x00000005060a7c48 */ /* 0x001fc8000bfe0100 */
[----:B------:R-:W-:-:S13]  /*3210*/  ISETP.GT.AND P0, PT, R10, R9, PT ;  /* 0x000000090a00720c */ /* 0x000fda0003f04270 */
[----:B------:R-:W-:Y:S05]  /*3220*/  @!P0 BRA `(.L_x_3078) ;  /* 0x0000000c00308947 */ /* 0x000fea0003800000 */
[----:B------:R-:W-:Y:S01]  /*3230*/  VIMNMX.U32 R6, PT, PT, R6, UR5, PT ;  /* 0x0000000506067c48 */ /* 0x000fe2000bfe0000 */
[----:B------:R-:W-:-:S12]  /*3240*/  UIADD3 UR4, UPT, UPT, UR4, 0x40, URZ ;  /* 0x0000004004047890 */ /* 0x000fd8000fffe0ff */
.L_x_3080:
[----:B------:R-:W0:Y:S01]  /*3250*/  LDC R5, c[0x0][0x3ac] ;  /* 0x0000eb00ff057b82 */ /* 0x000e220000000800 */
[----:B------:R-:W-:Y:S02]  /*3260*/  ISETP.GE.AND P1, PT, R7, 0x1, PT ;  /* 0x000000010700780c */ /* 0x000fe40003f26270 */
[----:B------:R-:W-:-:S04]  /*3270*/  IADD3 R9, PT, PT, R9, 0x10, RZ ;  /* 0x0000001009097810 */ /* 0x000fc80007ffe0ff */
[----:B------:R-:W-:-:S07]  /*3280*/  ISETP.GE.AND P0, PT, R9, R6, PT ;  /* 0x000000060900720c */ /* 0x000fce0003f06270 */
[----:B------:R-:W-:Y:S06]  /*3290*/  @!P1 BRA `(.L_x_3079) ;  /* 0x0000000c00089947 */ /* 0x000fec0003800000 */
[----:B------:R-:W2:Y:S01]  /*32a0*/  LDG.E.128.CONSTANT R12, desc[UR8][R84.64] ;  /* 0x00000008540c7981 */ /* 0x000ea2000c1e9d00 */
[----:B------:R-:W-:Y:S01]  /*32b0*/  IMAD.MOV.U32 R10, RZ, RZ, 0x2400 ;  /* 0x00002400ff0a7424 */ /* 0x000fe200078e00ff */
[----:B------:R-:W-:Y:S01]  /*32c0*/  ISETP.NE.AND P1, PT, R7, 0x1, PT ;  /* 0x000000010700780c */ /* 0x000fe20003f25270 */
[----:B------:R-:W-:Y:S01]  /*32d0*/  IMAD.MOV.U32 R34, RZ, RZ, 0x3400 ;  /* 0x00003400ff227424 */ /* 0x000fe200078e00ff */
[----:B------:R-:W-:Y:S01]  /*32e0*/  PRMT R4, R4, 0x5410, R3 ;  /* 0x0000541004047816 */ /* 0x000fe20000000003 */
[----:B------:R-:W-:Y:S01]  /*32f0*/  IMAD.MOV.U32 R43, RZ, RZ, 0x2c00 ;  /* 0x00002c00ff2b7424 */ /* 0x000fe200078e00ff */
[----:B------:R-:W-:Y:S02]  /*3300*/  PRMT R0, R0, 0x5410, R10 ;  /* 0x0000541000007816 */ /* 0x000fe4000000000a */
        /* <DEDUP_REMOVED lines=68> */
[----:B------:R-:W-:Y:S01]  /*3750*/  LOP3.LUT R45, R36, 0x64006400, RZ, 0xfc, !PT ;  /* 0x64006400242d7812 */ /* 0x000fe200078efcff */
[-C--:B------:R-:W-:Y:S01]  /*3760*/  HFMA2 R36, R47, R0.reuse.H1_H1, -18, -18 ;  /* 0xcc80cc802f247431 */ /* 0x080fe20000060000 */
[----:B------:R-:W-:Y:S02]  /*3770*/  LOP3.LUT R40, R23, 0xc000c0, RZ, 0xc0, !PT ;  /* 0x00c000c017287812 */ /* 0x000fe400078ec0ff */
[----:B------:R-:W-:Y:S01]  /*3780*/  LOP3.LUT R53, R46, 0x64006400, RZ, 0xfc, !PT ;  /* 0x640064002e357812 */ /* 0x000fe200078efcff */
[----:B------:R-:W-:Y:S01]  /*3790*/  HADD2 R45, R45, -1026, -1026 ;  /* 0xe402e4022d2d7430 */ /* 0x000fe20000000000 */
[----:B------:R-:W-:Y:S02]  /*37a0*/  LOP3.LUT R52, R44, 0x64006400, RZ, 0xfc, !PT ;  /* 0x640064002c347812 */ /* 0x000fe400078efcff */
[----:B------:R-:W-:Y:S02]  /*37b0*/  LOP3.LUT R44, R27, 0xc000c0, RZ, 0xc0, !PT ;  /* 0x00c000c01b2c7812 */ /* 0x000fe400078ec0ff */
[----:B------:R-:W-:Y:S01]  /*37c0*/  LOP3.LUT R47, R38, 0x64006400, RZ, 0xfc, !PT ;  /* 0x64006400262f7812 */ /* 0x000fe200078efcff */
[----:B------:R-:W-:Y:S01]  /*37d0*/  HFMA2 R38, R51, R0.H1_H1, -18, -18 ;  /* 0xcc80cc8033267431 */ /* 0x000fe20000060000 */
[----:B------:R-:W-:-:S02]  /*37e0*/  LOP3.LUT R42, R21, 0xc000c0, RZ, 0xc0, !PT ;  /* 0x00c000c0152a7812 */ /* 0x000fc400078ec0ff */
[----:B------:R-:W-:Y:S01]  /*37f0*/  LOP3.LUT R51, R40, 0x64006400, RZ, 0xfc, !PT ;  /* 0x6400640028337812 */ /* 0x000fe200078efcff */
[-C--:B------:R-:W-:Y:S01]  /*3800*/  HFMA2 R40, R53, R0.reuse.H1_H1, -18, -18 ;  /* 0xcc80cc8035287431 */ /* 0x080fe20000060000 */
[----:B------:R-:W-:Y:S02]  /*3810*/  LOP3.LUT R54, R48, 0x64006400, RZ, 0xfc, !PT ;  /* 0x6400640030367812 */ /* 0x000fe400078efcff */
[----:B------:R-:W-:Y:S01]  /*3820*/  LOP3.LUT R57, R44, 0x64006400, RZ, 0xfc, !PT ;  /* 0x640064002c397812 */ /* 0x000fe200078efcff */
[-C--:B------:R-:W-:Y:S01]  /*3830*/  HFMA2 R44, R47, R0.reuse.H1_H1, -18, -18 ;  /* 0xcc80cc802f2c7431 */ /* 0x080fe20000060000 */
[----:B------:R-:W-:Y:S01]  /*3840*/  LOP3.LUT R53, R42, 0x64006400, RZ, 0xfc, !PT ;  /* 0x640064002a357812 */ /* 0x000fe200078efcff */
[----:B------:R-:W-:Y:S01]  /*3850*/  HADD2 R47, R49, -1026, -1026 ;  /* 0xe402e402312f7430 */ /* 0x000fe20000000000 */
[----:B------:R-:W-:Y:S01]  /*3860*/  LOP3.LUT R25, R25, 0x30003, RZ, 0xc0, !PT ;  /* 0x0003000319197812 */ /* 0x000fe200078ec0ff */
[----:B------:R-:W-:Y:S01]  /*3870*/  HFMA2 R46, R51, R0.H1_H1, -18, -18 ;  /* 0xcc80cc80332e7431 */ /* 0x000fe20000060000 */
[----:B------:R-:W-:Y:S01]  /*3880*/  LOP3.LUT R55, R50, 0x64006400, RZ, 0xfc, !PT ;  /* 0x6400640032377812 */ /* 0x000fe200078efcff */
[----:B------:R-:W-:-:S02]  /*3890*/  HADD2 R49, R52, -1026, -1026 ;  /* 0xe402e40234317430 */ /* 0x000fc40000000000 */
[----:B-1----:R-:W-:Y:S02]  /*38a0*/  HFMA2 R52, R45, R12, RZ ;  /* 0x0000000c2d347231 */ /* 0x002fe400000000ff */
        /* <DEDUP_REMOVED lines=38> */
[----:B------:R-:W-:Y:S02]  /*3b10*/  HFMA2 R13, R44, R19, R13 ;  /* 0x000000132c0d7231 */ /* 0x000fe4000000000d */
[-C--:B------:R-:W-:Y:S02]  /*3b20*/  HFMA2 R15, R39, R18.reuse, R15 ;  /* 0x00000012270f7231 */ /* 0x080fe4000000000f */
[----:B------:R-:W-:Y:S02]  /*3b30*/  HFMA2 R54, R41, R18, R54 ;  /* 0x0000001229367231 */ /* 0x000fe40000000036 */
[----:B------:R-:W-:Y:S02]  /*3b40*/  HFMA2 R50, R57, R0.H1_H1, -18, -18 ;  /* 0xcc80cc8039327431 */ /* 0x000fe40000060000 */
        /* <DEDUP_REMOVED lines=55> */
.L_x_3079:
[----:B------:R-:W-:Y:S01]  /*3ec0*/  UIADD3 UR4, UPT, UPT, UR4, 0x20, URZ ;  /* 0x0000002004047890 */ /* 0x000fe2000fffe0ff */
[----:B0-----:R-:W-:Y:S01]  /*3ed0*/  IMAD.WIDE R84, R5, 0x4, R84 ;  /* 0x0000000405547825 */ /* 0x001fe200078e0254 */
[----:B------:R-:W-:Y:S10]  /*3ee0*/  @!P0 BRA `(.L_x_3080) ;  /* 0xfffffff000d88947 */ /* 0x000ff4000383ffff */
.L_x_3078:
        /* <DEDUP_REMOVED lines=17> */
.L_x_3084:
[----:B------:R-:W0:Y:S02]  /*4000*/  LDS R2, [R0] ;  /* 0x0000000000027984 */ /* 0x000e240000000800 */
[----:B0-----:R-:W-:-:S05]  /*4010*/  HADD2 R3, R2, R69 ;  /* 0x0000004502037230 */ /* 0x001fca0000000000 */
[----:B------:R-:W0:Y:S02]  /*4020*/  ATOMS.CAST.SPIN P0, [R0], R2, R3 ;  /* 0x000000020000758d */ /* 0x000e240001800003 */
[----:B0-----:R-:W-:Y:S05]  /*4030*/  @!P0 BRA `(.L_x_3084) ;  /* 0xfffffffc00f08947 */ /* 0x001fea000383ffff */
[----:B------:R-:W-:Y:S05]  /*4040*/  BRA `(.L_x_3082) ;  /* 0x00000000000c7947 */ /* 0x000fea0003800000 */
.L_x_3083:
[----:B------:R-:W2:Y:S02]  /*4050*/  LD.E R0, desc[UR8][R8.64] ;  /* 0x0000000808007980 */ /* 0x000ea4000c101900 */
[----:B--2---:R-:W-:-:S05]  /*4060*/  IADD3 R3, PT, PT, R69, R0, RZ ;  /* 0x0000000045037210 */ /* 0x004fca0007ffe0ff */
[----:B------:R0:W-:Y:S02]  /*4070*/  ST.E desc[UR8][R8.64], R3 ;  /* 0x0000000308007985 */ /* 0x0001e4000c101908 */
.L_x_3082:
[----:B------:R-:W-:Y:S05]  /*4080*/  BSYNC.RECONVERGENT B0 ;  /* 0x0000000000007941 */ /* 0x000fea0003800200 */
.L_x_3081:
[----:B------:R1:W-:Y:S01]  /*4090*/  ATOM.E.ADD.F16x2.RN.STRONG.GPU P0, RZ, desc[UR8][R8.64+0x4], R68 ;  /* 0x8000044408ff79a2 */ /* 0x0003e2000c10e108 */
[----:B------:R-:W-:Y:S04]  /*40a0*/  BSSY.RECONVERGENT B0, `(.L_x_3085) ;  /* 0x000000e000007945 */ /* 0x000fe80003800200 */
[----:B-1----:R-:W-:Y:S05]  /*40b0*/  @P0 BRA `(.L_x_3086) ;  /* 0x0000000000300947 */ /* 0x002fea0003800000 */
[----:B------:R-:W1:Y:S02]  /*40c0*/  QSPC.E.S P0, RZ, [R8+0x4] ;  /* 0x0000040008ff73aa */ /* 0x000e640000000500 */
[----:B-1----:R-:W-:Y:S05]  /*40d0*/  @!P0 BRA `(.L_x_3087) ;  /* 0x00000000001c8947 */ /* 0x002fea0003800000 */
[----:B------:R-:W-:-:S05]  /*40e0*/  IMAD.MOV.U32 R2, RZ, RZ, R8 ;  /* 0x000000ffff027224 */ /* 0x000fca00078e0008 */
[----:B------:R-:W-:-:S07]  /*40f0*/  MOV R0, R2 ;  /* 0x0000000200007202 */ /* 0x000fce0000000f00 */
.L_x_3088:
[----:B------:R-:W0:Y:S02]  /*4100*/  LDS R2, [R0+0x4] ;  /* 0x0000040000027984 */ /* 0x000e240000000800 */
[----:B0-----:R-:W-:-:S05]  /*4110*/  HFMA2 R3, R2, 1, 1, R68 ;  /* 0x3c003c0002037831 */ /* 0x001fca0000000044 */
[----:B------:R-:W0:Y:S02]  /*4120*/  ATOMS.CAST.SPIN P0, [R0+0x4], R2, R3 ;  /* 0x000004020000758d */ /* 0x000e240001800003 */
[----:B0-----:R-:W-:Y:S05]  /*4130*/  @!P0 BRA `(.L_x_3088) ;  /* 0xfffffffc00f08947 */ /* 0x001fea000383ffff */
[----:B------:R-:W-:Y:S05]  /*4140*/  BRA `(.L_x_3086) ;  /* 0x00000000000c7947 */ /* 0x000fea0003800000 */
.L_x_3087:
[----:B------:R-:W0:Y:S02]  /*4150*/  LD.E R0, desc[UR8][R8.64+0x4] ;  /* 0x0000040808007980 */ /* 0x000e24000c101900 */
[----:B0-----:R-:W-:-:S05]  /*4160*/  IMAD.IADD R3, R68, 0x1, R0 ;  /* 0x0000000144037824 */ /* 0x001fca00078e0200 */
[----:B------:R1:W-:Y:S02]  /*4170*/  ST.E desc[UR8][R8.64+0x4], R3 ;  /* 0x0000040308007985 */ /* 0x0003e4000c101908 */
.L_x_3086:
[----:B------:R-:W-:Y:S05]  /*4180*/  BSYNC.RECONVERGENT B0 ;  /* 0x0000000000007941 */ /* 0x000fea0003800200 */
.L_x_3085:
        /* <DEDUP_REMOVED lines=10> */
.L_x_3092:
[----:B------:R-:W0:Y:S02]  /*4230*/  LDS R2, [R0] ;  /* 0x0000000000027984 */ /* 0x000e240000000800 */
[----:B0-----:R-:W-:-:S05]  /*4240*/  HADD2 R3, R2, R28 ;  /* 0x0000001c02037230 */ /* 0x001fca0000000000 */
[----:B------:R-:W0:Y:S02]  /*4250*/  ATOMS.CAST.SPIN P0, [R0], R2, R3 ;  /* 0x000000020000758d */ /* 0x000e240001800003 */
[----:B0-----:R-:W-:Y:S05]  /*4260*/  @!P0 BRA `(.L_x_3092) ;  /* 0xfffffffc00f08947 */ /* 0x001fea000383ffff */
[----:B------:R-:W-:Y:S05]  /*4270*/  BRA `(.L_x_3090) ;  /* 0x00000000000c7947 */ /* 0x000fea0003800000 */
.L_x_3091:
[----:B------:R-:W2:Y:S02]  /*4280*/  LD.E R0, desc[UR8][R8.64] ;  /* 0x0000000808007980 */ /* 0x000ea4000c101900 */
[----:B--2---:R-:W-:-:S05]  /*4290*/  IMAD.IADD R3, R28, 0x1, R0 ;  /* 0x000000011c037824 */ /* 0x004fca00078e0200 */
[----:B------:R0:W-:Y:S02]  /*42a0*/  ST.E desc[UR8][R8.64], R3 ;  /* 0x0000000308007985 */ /* 0x0001e4000c101908 */
.L_x_3090:
[----:B------:R-:W-:Y:S05]  /*42b0*/  BSYNC.RECONVERGENT B0 ;  /* 0x0000000000007941 */ /* 0x000fea0003800200 */
.L_x_3089:
[----:B------:R1:W-:Y:S02]  /*42c0*/  ATOM.E.ADD.F16x2.RN.STRONG.GPU P0, RZ, desc[UR8][R8.64+0x4], R29 ;  /* 0x8000041d08ff79a2 */ /* 0x0003e4000c10e108 */
[----:B-1----:R-:W-:Y:S05]  /*42d0*/  @P0 EXIT ;  /* 0x000000000000094d */ /* 0x002fea0003800000 */
[----:B------:R-:W1:Y:S02]  /*42e0*/  QSPC.E.S P0, RZ, [R8+0x4] ;  /* 0x0000040008ff73aa */ /* 0x000e640000000500 */
[----:B-1----:R-:W-:Y:S05]  /*42f0*/  @!P0 BRA `(.L_x_3093) ;  /* 0x00000000001c8947 */ /* 0x002fea0003800000 */
[----:B------:R-:W-:-:S05]  /*4300*/  IMAD.MOV.U32 R2, RZ, RZ, R8 ;  /* 0x000000ffff027224 */ /* 0x000fca00078e0008 */
[----:B------:R-:W-:-:S07]  /*4310*/  MOV R0, R2 ;  /* 0x0000000200007202 */ /* 0x000fce0000000f00 */
.L_x_3094:
[----:B------:R-:W0:Y:S02]  /*4320*/  LDS R2, [R0+0x4] ;  /* 0x0000040000027984 */ /* 0x000e240000000800 */
[----:B0-----:R-:W-:-:S05]  /*4330*/  HFMA2 R3, R2, 1, 1, R29 ;  /* 0x3c003c0002037831 */ /* 0x001fca000000001d */
[----:B------:R-:W0:Y:S02]  /*4340*/  ATOMS.CAST.SPIN P0, [R0+0x4], R2, R3 ;  /* 0x000004020000758d */ /* 0x000e240001800003 */
[----:B0-----:R-:W-:Y:S05]  /*4350*/  @!P0 BRA `(.L_x_3094) ;  /* 0xfffffffc00f08947 */ /* 0x001fea000383ffff */
[----:B------:R-:W-:Y:S05]  /*4360*/  EXIT ;  /* 0x000000000000794d */ /* 0x000fea0003800000 */
.L_x_3093:
[----:B------:R-:W0:Y:S02]  /*4370*/  LD.E R0, desc[UR8][R8.64+0x4] ;  /* 0x0000040808007980 */ /* 0x000e24000c101900 */
[----:B0-----:R-:W-:-:S05]  /*4380*/  IMAD.IADD R3, R29, 0x1, R0 ;  /* 0x000000011d037824 */ /* 0x001fca00078e0200 */
[----:B------:R-:W-:Y:S01]  /*4390*/  ST.E desc[UR8][R8.64+0x4], R3 ;  /* 0x0000040308007985 */ /* 0x000fe2000c101908 */
[----:B------:R-:W-:Y:S05]  /*43a0*/  EXIT ;  /* 0x000000000000794d */ /* 0x000fea0003800000 */
.L_x_3095:
        /* <DEDUP_REMOVED lines=13> */
.L_x_3622:


//--------------------- .text._Z23gemm_half_q_half_kernelILi2ELi2ELb0ELb0ELi32EEvPK6__halfPKjS4_S2_PS0_iiiiPKtS7_iiiiiibS2_i --------------------------
	.section	.text._Z23gemm_half_q_half_kernelILi2ELi2ELb0ELb0ELi32EEvPK6__halfPKjS4_S2_PS0_iiiiPKtS7_iiiiiibS2_i,"ax",@progbits
	.align	128
        .global         _Z23gemm_half_q_half_kernelILi2ELi2ELb0ELb0ELi32EEvPK6__halfPKjS4_S2_PS0_iiiiPKtS7_iiiiiibS2_i
        .type           _Z23gemm_half_q_half_kernelILi2ELi2ELb0ELb0ELi32EEvPK6__halfPKjS4_S2_PS0_iiiiPKtS7_iiiiiibS2_i,@function
        .size           _Z23gemm_half_q_half_kernelILi2ELi2ELb0ELb0ELi32EEvPK6__halfPKjS4_S2_PS0_iiiiPKtS7_iiiiiibS2_i,(.L_x_3623 - _Z23gemm_half_q_half_kernelILi2ELi2ELb0ELb0ELi32EEvPK6__halfPKjS4_S2_PS0_iiiiPKtS7_iiiiiibS2_i)
        .other          _Z23gemm_half_q_half_kernelILi2ELi2ELb0ELb0ELi32EEvPK6__halfPKjS4_S2_PS0_iiiiPKtS7_iiiiiibS2_i,@"STO_CUDA_ENTRY STV_DEFAULT"
_Z23gemm_half_q_half_kernelILi2ELi2ELb0ELb0ELi32EEvPK6__halfPKjS4_S2_PS0_iiiiPKtS7_iiiiiibS2_i:
.text._Z23gemm_half_q_half_kernelILi2ELi2ELb0ELb0ELi32EEvPK6__halfPKjS4_S2_PS0_iiiiPKtS7_iiiiiibS2_i:
        /* <DEDUP_REMOVED lines=49> */
.L_x_3101:
        /* <DEDUP_REMOVED lines=32> */
.L_x_3100:
        /* <DEDUP_REMOVED lines=20> */
.L_x_3102:
[----:B------:R-:W-:-:S13]  /*0650*/  ISETP.EQ.AND P2, PT, R18, RZ, PT ;  /* 0x000000ff1200720c */ /* 0x000fda0003f42270 */
[----:B------:R-:W-:Y:S05]  /*0660*/  @!P0 BRA P2, `(.L_x_3097) ;  /* 0x00000004007c8947 */ /* 0x000fea0001000000 */
.L_x_3099:
        /* <DEDUP_REMOVED lines=12> */
.L_x_3098:
        /* <DEDUP_REMOVED lines=17> */
.L_x_3105:
        /* <DEDUP_REMOVED lines=32> */
.L_x_3104:
        /* <DEDUP_REMOVED lines=21> */
.L_x_3106:
[----:B------:R-:W-:-:S13]  /*0b90*/  ISETP.NE.OR P0, PT, R18, RZ, P0 ;  /* 0x000000ff1200720c */ /* 0x000fda0000705670 */
[----:B------:R-:W-:Y:S05]  /*0ba0*/  @!P0 BRA `(.L_x_3097) ;  /* 0x00000000002c8947 */ /* 0x000fea0003800000 */
.L_x_3103:
        /* <DEDUP_REMOVED lines=11> */
.L_x_3097:
[----:B------:R-:W-:Y:S05]  /*0c60*/  BSYNC.RECONVERGENT B0 ;  /* 0x0000000000007941 */ /* 0x000fea0003800200 */
.L_x_3096:
[----:B------:R-:W0:Y:S02]  /*0c70*/  LDCU UR5, c[0x0][0x3ac] ;  /* 0x00007580ff0577ac */ /* 0x000e240008000800 */
[----:B0-----:R-:W-:-:S05]  /*0c80*/  IMAD.U32 R5, RZ, RZ, UR5 ;  /* 0x00000005ff057e24 */ /* 0x001fca000f8e00ff */
        /* <DEDUP_REMOVED lines=21> */
.L_x_3110:
        /* <DEDUP_REMOVED lines=15> */
.L_x_3109:
        /* <DEDUP_REMOVED lines=12> */
.L_x_3111:
[----:B------:R-:W-:-:S13]  /*0f90*/  ISETP.NE.OR P0, PT, R18, RZ, P0 ;  /* 0x000000ff1200720c */ /* 0x000fda0000705670 */
[----:B------:R-:W-:Y:S05]  /*0fa0*/  @!P0 BRA `(.L_x_3107) ;  /* 0x00000000001c8947 */ /* 0x000fea0003800000 */
.L_x_3108:
[----:B0-----:R-:W0:Y:S02]  /*0fb0*/  LDC.64 R8, c[0x0][0x3a0] ;  /* 0x0000e800ff087b82 */ /* 0x001e240000000a00 */
.L_x_3112:
[----:B0-----:R-:W-:-:S04]  /*0fc0*/  IMAD.WIDE R10, R7, 0x2, R8 ;  /* 0x00000002070a7825 */ /* 0x001fc800078e0208 */
[----:B------:R-:W-:Y:S01]  /*0fd0*/  VIADD R18, R18, 0x1 ;  /* 0x0000000112127836 */ /* 0x000fe20000000000 */
[----:B------:R1:W-:Y:S01]  /*0fe0*/  STG.E.64 desc[UR8][R10.64], RZ ;  /* 0x000000ff0a007986 */ /* 0x0003e2000c101b08 */
[----:B------:R-:W-:-:S03]  /*0ff0*/  IMAD.IADD R7, R7, 0x1, R5 ;  /* 0x0000000107077824 */ /* 0x000fc600078e0205 */
[----:B------:R-:W-:-:S13]  /*1000*/  ISETP.NE.AND P0, PT, R18, RZ, PT ;  /* 0x000000ff1200720c */ /* 0x000fda0003f05270 */
[----:B-1----:R-:W-:Y:S05]  /*1010*/  @P0 BRA `(.L_x_3112) ;  /* 0xfffffffc00e80947 */ /* 0x002fea000383ffff */
.L_x_3107:
        /* <DEDUP_REMOVED lines=19> */
.L_x_3114:
        /* <DEDUP_REMOVED lines=26> */
[----:B0-----:R-:W-:Y:S01]  /*12f0*/  IADD3 R11, PT, PT, R18, 0x1, R7 ;  /* 0x00000001120b7810 */ /* 0x001fe20007ffe007 */
[----:B------:R-:W-:Y:S01]  /*1300*/  IMAD R7, R6, R6, R6 ;  /* 0x0000000606077224 */ /* 0x000fe200078e0206 */
[----:B------:R-:W-:Y:S02]  /*1310*/  LOP3.LUT R16, R16, 0xf, RZ, 0xc0, !PT ;  /* 0x0000000f10107812 */ /* 0x000fe400078ec0ff */
[----:B------:R-:W-:Y:S02]  /*1320*/  IADD3 R22, PT, PT, R17, 0x1, R22 ;  /* 0x0000000111167810 */ /* 0x000fe40007ffe016 */
[----:B------:R-:W-:Y:S01]  /*1330*/  IADD3 R6, PT, PT, R6, 0x1, R7 ;  /* 0x0000000106067810 */ /* 0x000fe20007ffe007 */
[C---:B------:R-:W-:Y:S01]  /*1340*/  IMAD R7, R16.reuse, R16, R16 ;  /* 0x0000001010077224 */ /* 0x040fe200078e0210 */
[----:B------:R-:W4:Y:S04]  /*1350*/  I2F.F16 R19, R22 ;  /* 0x0000001600137306 */ /* 0x000f280000200c00 */
[----:B------:R-:W-:-:S04]  /*1360*/  IADD3 R7, PT, PT, R16, 0x1, R7 ;  /* 0x0000000110077810 */ /* 0x000fc80007ffe007 */
        /* <DEDUP_REMOVED lines=8> */
.L_x_3113:
[C---:B-1----:R-:W-:Y:S01]  /*13f0*/  ISETP.GT.AND P0, PT, R21.reuse, UR5, PT ;  /* 0x0000000515007c0c */ /* 0x042fe2000bf04270 */
[----:B------:R-:W1:Y:S01]  /*1400*/  LDCU UR12, c[0x0][0x3dc] ;  /* 0x00007b80ff0c77ac */ /* 0x000e620008000800 */
[C---:B------:R-:W-:Y:S01]  /*1410*/  VIMNMX R3, PT, PT, R21.reuse, UR5, PT ;  /* 0x0000000515037c48 */ /* 0x040fe2000bfe0100 */
[----:B------:R-:W-:Y:S01]  /*1420*/  IMAD.MOV.U32 R7, RZ, RZ, RZ ;  /* 0x000000ffff077224 */ /* 0x000fe200078e00ff */
[C---:B--2---:R-:W-:Y:S01]  /*1430*/  ISETP.GT.AND P2, PT, R21.reuse, UR6, PT ;  /* 0x0000000615007c0c */ /* 0x044fe2000bf44270 */
[----:B0-----:R-:W-:Y:S01]  /*1440*/  IMAD.MOV.U32 R8, RZ, RZ, RZ ;  /* 0x000000ffff087224 */ /* 0x001fe200078e00ff */
[----:B------:R-:W-:Y:S02]  /*1450*/  SHF.R.S32.HI R6, RZ, 0x1f, R3 ;  /* 0x0000001fff067819 */ /* 0x000fe40000011403 */
[----:B------:R-:W-:Y:S02]  /*1460*/  CS2R R10, SRZ ;  /* 0x00000000000a7805 */ /* 0x000fe4000001ff00 */
        /* <DEDUP_REMOVED lines=14> */
.L_x_3115:
        /* <DEDUP_REMOVED lines=8> */
.L_x_3116:
        /* <DEDUP_REMOVED lines=8> */
.L_x_3117:
        /* <DEDUP_REMOVED lines=8> */
.L_x_3118:
        /* <DEDUP_REMOVED lines=8> */
.L_x_3119:
        /* <DEDUP_REMOVED lines=23> */
.L_x_3122:
[----:B------:R-:W-:Y:S05]  /*18c0*/  @!P1 BRA `(.L_x_3121) ;  /* 0x0000000c00049947 */ /* 0x000fea0003800000 */
[----:B------:R-:W2:Y:S01]  /*18d0*/  LDG.E.128.CONSTANT R4, desc[UR8][R2.64] ;  /* 0x0000000802047981 */ /* 0x000ea2000c1e9d00 */
[----:B------:R-:W-:Y:S01]  /*18e0*/  IMAD.MOV.U32 R8, RZ, RZ, 0x2400 ;  /* 0x00002400ff087424 */ /* 0x000fe200078e00ff */
[----:B------:R-:W-:Y:S01]  /*18f0*/  ISETP.NE.AND P0, PT, R20, 0x1, PT ;  /* 0x000000011400780c */ /* 0x000fe20003f05270 */
[----:B------:R-:W-:Y:S01]  /*1900*/  IMAD.MOV.U32 R36, RZ, RZ, 0x3400 ;  /* 0x00003400ff247424 */ /* 0x000fe200078e00ff */
[----:B------:R-:W-:Y:S01]  /*1910*/  PRMT R19, R19, 0x5410, R18 ;  /* 0x0000541013137816 */ /* 0x000fe20000000012 */
[----:B------:R-:W-:Y:S01]  /*1920*/  IMAD.MOV.U32 R23, RZ, RZ, 0x2c00 ;  /* 0x00002c00ff177424 */ /* 0x000fe200078e00ff */
[----:B------:R-:W-:-:S04]  /*1930*/  PRMT R16, R16, 0x5410, R8 ;  /* 0x0000541010107816 */ /* 0x000fc80000000008 */
        /* <DEDUP_REMOVED lines=54> */
[----:B------:R-:W1:Y:S01]  /*1ca0*/  LDS.128 R8, [UR4+-0x30] ;  /* 0xffffd004ff087984 */ /* 0x000e620008000c00 */
[----:B------:R-:W-:Y:S02]  /*1cb0*/  LOP3.LUT R33, R33, 0x64006400, RZ, 0xfc, !PT ;  /* 0x6400640021217812 */ /* 0x000fe400078efcff */
        /* <DEDUP_REMOVED lines=8> */
[----:B------:R-:W-:Y:S01]  /*1d40*/  HADD2 R47, R47, -1026, -1026 ;  /* 0xe402e4022f2f7430 */ /* 0x000fe20000000000 */
[----:B------:R-:W-:Y:S01]  /*1d50*/  LOP3.LUT R51, R34, 0x64006400, RZ, 0xfc, !PT ;  /* 0x6400640022337812 */ /* 0x000fe200078efcff */
[-C--:B------:R-:W-:Y:S01]  /*1d60*/  HFMA2 R34, R57, R16.reuse.H1_H1, -18, -18 ;  /* 0xcc80cc8039227431 */ /* 0x080fe20000060010 */
[----:B------:R-:W-:Y:S01]  /*1d70*/  LOP3.LUT R22, R39, 0xc000c0, RZ, 0xc0, !PT ;  /* 0x00c000c027167812 */ /* 0x000fe200078ec0ff */
[----:B------:R-:W-:Y:S01]  /*1d80*/  HADD2 R49, R49, -1026, -1026 ;  /* 0xe402e40231317430 */ /* 0x000fe20000000000 */
[----:B------:R-:W-:Y:S01]  /*1d90*/  LOP3.LUT R53, R30, 0x64006400, RZ, 0xfc, !PT ;  /* 0x640064001e357812 */ /* 0x000fe200078efcff */
[----:B------:R-:W-:Y:S01]  /*1da0*/  HADD2 R51, R51, -1026, -1026 ;  /* 0xe402e40233337430 */ /* 0x000fe20000000000 */
[----:B------:R-:W-:Y:S01]  /*1db0*/  LOP3.LUT R54, R25, 0x64006400, RZ, 0xfc, !PT ;  /* 0x6400640019367812 */ /* 0x000fe200078efcff */
[-C--:B------:R-:W-:Y:S01]  /*1dc0*/  HFMA2 R25, R52, R23.reuse.H0_H0, -66, -66 ;  /* 0xd420d42034197431 */ /* 0x080fe20000040017 */
[----:B------:R-:W-:Y:S01]  /*1dd0*/  LOP3.LUT R61, R24, 0x64006400, RZ, 0xfc, !PT ;  /* 0x64006400183d7812 */ /* 0x000fe200078efcff */
[----:B------:R-:W-:Y:S01]  /*1de0*/  HADD2 R53, R53, -1026, -1026 ;  /* 0xe402e40235357430 */ /* 0x000fe20000000000 */
[----:B------:R-:W-:Y:S01]  /*1df0*/  LOP3.LUT R55, R26, 0x64006400, RZ, 0xfc, !PT ;  /* 0x640064001a377812 */ /* 0x000fe200078efcff */
[----:B------:R-:W-:Y:S01]  /*1e00*/  HFMA2 R23, R54, R23.H0_H0, -66, -66 ;  /* 0xd420d42036177431 */ /* 0x000fe20000040017 */
[----:B------:R-:W-:Y:S01]  /*1e10*/  LOP3.LUT R28, R45, 0xc000c0, RZ, 0xc0, !PT ;  /* 0x00c000c02d1c7812 */ /* 0x000fe200078ec0ff */
[----:B------:R-:W-:Y:S01]  /*1e20*/  HFMA2 R30, R61, R16.H1_H1, -18, -18 ;  /* 0xcc80cc803d1e7431 */ /* 0x000fe20000060010 */
[----:B------:R-:W-:Y:S01]  /*1e30*/  LOP3.LUT R26, R43, 0xc000c0, RZ, 0xc0, !PT ;  /* 0x00c000c02b1a7812 */ /* 0x000fe200078ec0ff */
[-C--:B0-----:R-:W-:Y:S01]  /*1e40*/  HFMA2 R54, R47, R4.reuse, RZ ;  /* 0x000000042f367231 */ /* 0x081fe200000000ff */
[----:B------:R-:W-:Y:S01]  /*1e50*/  LOP3.LUT R57, R22, 0x64006400, RZ, 0xfc, !PT ;  /* 0x6400640016397812 */ /* 0x000fe200078efcff */
[----:B------:R-:W-:Y:S01]  /*1e60*/  HFMA2 R56, R51, R4, RZ ;  /* 0x0000000433387231 */ /* 0x000fe200000000ff */
[----:B------:R-:W-:Y:S01]  /*1e70*/  LOP3.LUT R52, R28, 0x64006400, RZ, 0xfc, !PT ;  /* 0x640064001c347812 */ /* 0x000fe200078efcff */
[----:B------:R-:W-:Y:S01]  /*1e80*/  HFMA2 R28, R55, R16.H1_H1, -18, -18 ;  /* 0xcc80cc80371c7431 */ /* 0x000fe20000060010 */
[----:B------:R-:W-:Y:S01]  /*1e90*/  LOP3.LUT R61, R26, 0x64006400, RZ, 0xfc, !PT ;  /* 0x640064001a3d7812 */ /* 0x000fe200078efcff */
[----:B------:R-:W-:Y:S01]  /*1ea0*/  HFMA2 R55, R49, R4, RZ.H0_H0 ;  /* 0x0000000431377231 */ /* 0x000fe200000400ff */
[----:B------:R-:W-:Y:S01]  /*1eb0*/  LOP3.LUT R24, R41, 0xc000c0, RZ, 0xc0, !PT ;  /* 0x00c000c029187812 */ /* 0x000fe200078ec0ff */
[----:B------:R-:W-:Y:S01]  /*1ec0*/  HFMA2 R26, R57, R16.H1_H1, -18, -18 ;  /* 0xcc80cc80391a7431 */ /* 0x000fe20000060010 */
[----:B------:R-:W-:Y:S01]  /*1ed0*/  LOP3.LUT R39, R39, 0x30003, RZ, 0xc0, !PT ;  /* 0x0003000327277812 */ /* 0x000fe200078ec0ff */
[----:B------:R-:W-:Y:S01]  /*1ee0*/  HFMA2 R57, R53, R4, RZ.H0_H0 ;  /* 0x0000000435397231 */ /* 0x000fe200000400ff */
[----:B------:R-:W-:Y:S01]  /*1ef0*/  LOP3.LUT R41, R41, 0x30003, RZ, 0xc0, !PT ;  /* 0x0003000329297812 */ /* 0x000fe200078ec0ff */
[----:B------:R-:W-:-:S02]  /*1f00*/  HFMA2 R54, R50, R5, R54 ;  /* 0x0000000532367231 */ /* 0x000fc40000000036 */
        /* <DEDUP_REMOVED lines=17> */
[----:B------:R-:W-:Y:S01]  /*2020*/  HADD2 R39, R39, -1026, -1026 ;  /* 0xe402e40227277430 */ /* 0x000fe20000000000 */
[----:B------:R-:W-:Y:S01]  /*2030*/  LOP3.LUT R59, R24, 0x64006400, RZ, 0xfc, !PT ;  /* 0x64006400183b7812 */ /* 0x000fe200078efcff */
[----:B------:R-:W-:-:S02]  /*2040*/  HADD2 R41, R41, -1026, -1026 ;  /* 0xe402e40229297430 */ /* 0x000fc40000000000 */
[----:B------:R-:W-:Y:S02]  /*2050*/  HFMA2 R6, R28, R7, R6 ;  /* 0x000000071c067231 */ /* 0x000fe40000000006 */
[-C--:B-1----:R-:W-:Y:S02]  /*2060*/  HFMA2 R54, R39, R8.reuse, R54 ;  /* 0x0000000827367231 */ /* 0x082fe40000000036 */
[----:B------:R-:W-:Y:S02]  /*2070*/  HADD2 R43, R43, -1026, -1026 ;  /* 0xe402e4022b2b7430 */ /* 0x000fe40000000000 */
[----:B------:R-:W-:Y:S02]  /*2080*/  HADD2 R45, R45, -1026, -1026 ;  /* 0xe402e4022d2d7430 */ /* 0x000fe40000000000 */
        /* <DEDUP_REMOVED lines=8> */
[----:B------:R-:W-:Y:S02]  /*2110*/  HFMA2 R24, R59, R16.H1_H1, -18, -18 ;  /* 0xcc80cc803b187431 */ /* 0x000fe40000060010 */
[-C--:B------:R-:W-:Y:S02]  /*2120*/  HFMA2 R55, R25, R10.reuse, R55 ;  /* 0x0000000a19377231 */ /* 0x080fe40000000037 */
[----:B------:R-:W-:Y:S02]  /*2130*/  HFMA2 R4, R27, R10, R4 ;  /* 0x0000000a1b047231 */ /* 0x000fe40000000004 */
[----:B------:R-:W-:Y:S02]  /*2140*/  HFMA2 R5, R26, R11, R5 ;  /* 0x0000000b1a057231 */ /* 0x000fe40000000005 */
[-C--:B------:R-:W-:Y:S02]  /*2150*/  HFMA2 R22, R61, R16.reuse.H1_H1, -18, -18 ;  /* 0xcc80cc803d167431 */ /* 0x080fe40000060010 */
[----:B------:R-:W-:-:S02]  /*2160*/  HFMA2 R52, R52, R16.H1_H1, -18, -18 ;  /* 0xcc80cc8034347431 */ /* 0x000fc40000060010 */
        /* <DEDUP_REMOVED lines=55> */
.L_x_3121:
[----:B------:R-:W0:Y:S01]  /*24e0*/  LDC R5, c[0x0][0x3ac] ;  /* 0x0000eb00ff057b82 */ /* 0x000e220000000800 */
[----:B------:R-:W-:Y:S01]  /*24f0*/  VIADD R21, R21, 0x10 ;  /* 0x0000001015157836 */ /* 0x000fe20000000000 */
[----:B------:R-:W-:-:S04]  /*2500*/  UIADD3 UR4, UPT, UPT, UR4, 0x20, URZ ;  /* 0x0000002004047890 */ /* 0x000fc8000fffe0ff */
[----:B------:R-:W-:Y:S01]  /*2510*/  ISETP.GE.AND P0, PT, R21, R0, PT ;  /* 0x000000001500720c */ /* 0x000fe20003f06270 */
[----:B0-----:R-:W-:-:S12]  /*2520*/  IMAD.WIDE R2, R5, 0x4, R2 ;  /* 0x0000000405027825 */ /* 0x001fd800078e0202 */
[----:B------:R-:W-:Y:S05]  /*2530*/  @!P0 BRA `(.L_x_3122) ;  /* 0xfffffff000e08947 */ /* 0x000fea000383ffff */
.L_x_3120:
        /* <DEDUP_REMOVED lines=20> */
.L_x_3126:
[----:B------:R-:W0:Y:S02]  /*2680*/  LDS R2, [R0] ;  /* 0x0000000000027984 */ /* 0x000e240000000800 */
[----:B0-----:R-:W-:-:S05]  /*2690*/  HFMA2 R3, R2, 1, 1, R15 ;  /* 0x3c003c0002037831 */ /* 0x001fca000000000f */
[----:B------:R-:W0:Y:S02]  /*26a0*/  ATOMS.CAST.SPIN P0, [R0], R2, R3 ;  /* 0x000000020000758d */ /* 0x000e240001800003 */
[----:B0-----:R-:W-:Y:S05]  /*26b0*/  @!P0 BRA `(.L_x_3126) ;  /* 0xfffffffc00f08947 */ /* 0x001fea000383ffff */
[----:B------:R-:W-:Y:S05]  /*26c0*/  BRA `(.L_x_3124) ;  /* 0x00000000000c7947 */ /* 0x000fea0003800000 */
.L_x_3125:
[----:B------:R-:W2:Y:S02]  /*26d0*/  LD.E R0, desc[UR8][R6.64] ;  /* 0x0000000806007980 */ /* 0x000ea4000c101900 */
[----:B--2---:R-:W-:-:S05]  /*26e0*/  IMAD.IADD R3, R15, 0x1, R0 ;  /* 0x000000010f037824 */ /* 0x004fca00078e0200 */
[----:B------:R0:W-:Y:S02]  /*26f0*/  ST.E desc[UR8][R6.64], R3 ;  /* 0x0000000306007985 */ /* 0x0001e4000c101908 */
.L_x_3124:
[----:B------:R-:W-:Y:S05]  /*2700*/  BSYNC.RECONVERGENT B0 ;  /* 0x0000000000007941 */ /* 0x000fea0003800200 */
.L_x_3123:
[----:B------:R1:W-:Y:S01]  /*2710*/  ATOM.E.ADD.F16x2.RN.STRONG.GPU P0, RZ, desc[UR8][R6.64+0x4], R14 ;  /* 0x8000040e06ff79a2 */ /* 0x0003e2000c10e108 */
[----:B------:R-:W-:Y:S04]  /*2720*/  BSSY.RECONVERGENT B0, `(.L_x_3127) ;  /* 0x000000e000007945 */ /* 0x000fe80003800200 */
[----:B-1----:R-:W-:Y:S05]  /*2730*/  @P0 BRA `(.L_x_3128) ;  /* 0x0000000000300947 */ /* 0x002fea0003800000 */
[----:B------:R-:W1:Y:S02]  /*2740*/  QSPC.E.S P0, RZ, [R6+0x4] ;  /* 0x0000040006ff73aa */ /* 0x000e640000000500 */
[----:B-1----:R-:W-:Y:S05]  /*2750*/  @!P0 BRA `(.L_x_3129) ;  /* 0x00000000001c8947 */ /* 0x002fea0003800000 */
[----:B------:R-:W-:-:S05]  /*2760*/  IMAD.MOV.U32 R2, RZ, RZ, R6 ;  /* 0x000000ffff027224 */ /* 0x000fca00078e0006 */
[----:B------:R-:W-:-:S07]  /*2770*/  MOV R0, R2 ;  /* 0x0000000200007202 */ /* 0x000fce0000000f00 */
.L_x_3130:
[----:B------:R-:W0:Y:S02]  /*2780*/  LDS R2, [R0+0x4] ;  /* 0x0000040000027984 */ /* 0x000e240000000800 */
[----:B0-----:R-:W-:-:S05]  /*2790*/  HADD2 R3, R2, R14 ;  /* 0x0000000e02037230 */ /* 0x001fca0000000000 */
[----:B------:R-:W0:Y:S02]  /*27a0*/  ATOMS.CAST.SPIN P0, [R0+0x4], R2, R3 ;  /* 0x000004020000758d */ /* 0x000e240001800003 */
[----:B0-----:R-:W-:Y:S05]  /*27b0*/  @!P0 BRA `(.L_x_3130) ;  /* 0xfffffffc00f08947 */ /* 0x001fea000383ffff */
[----:B------:R-:W-:Y:S05]  /*27c0*/  BRA `(.L_x_3128) ;  /* 0x00000000000c7947 */ /* 0x000fea0003800000 */
.L_x_3129:
[----:B------:R-:W0:Y:S02]  /*27d0*/  LD.E R0, desc[UR8][R6.64+0x4] ;  /* 0x0000040806007980 */ /* 0x000e24000c101900 */
[----:B0-----:R-:W-:-:S05]  /*27e0*/  IMAD.IADD R3, R14, 0x1, R0 ;  /* 0x000000010e037824 */ /* 0x001fca00078e0200 */
[----:B------:R1:W-:Y:S02]  /*27f0*/  ST.E desc[UR8][R6.64+0x4], R3 ;  /* 0x0000040306007985 */ /* 0x0003e4000c101908 */
.L_x_3128:
[----:B------:R-:W-:Y:S05]  /*2800*/  BSYNC.RECONVERGENT B0 ;  /* 0x0000000000007941 */ /* 0x000fea0003800200 */
.L_x_3127:
        /* <DEDUP_REMOVED lines=10> */
.L_x_3134:
[----:B------:R-:W0:Y:S02]  /*28b0*/  LDS R2, [R0] ;  /* 0x0000000000027984 */ /* 0x000e240000000800 */
[----:B0-----:R-:W-:-:S05]  /*28c0*/  HFMA2 R3, R2, 1, 1, R13 ;  /* 0x3c003c0002037831 */ /* 0x001fca000000000d */
[----:B------:R-:W0:Y:S02]  /*28d0*/  ATOMS.CAST.SPIN P0, [R0], R2, R3 ;  /* 0x000000020000758d */ /* 0x000e240001800003 */
[----:B0-----:R-:W-:Y:S05]  /*28e0*/  @!P0 BRA `(.L_x_3134) ;  /* 0xfffffffc00f08947 */ /* 0x001fea000383ffff */
[----:B------:R-:W-:Y:S05]  /*28f0*/  BRA `(.L_x_3132) ;  /* 0x00000000000c7947 */ /* 0x000fea0003800000 */
.L_x_3133:
[----:B------:R-:W2:Y:S02]  /*2900*/  LD.E R0, desc[UR8][R6.64] ;  /* 0x0000000806007980 */ /* 0x000ea4000c101900 */
[----:B--2---:R-:W-:-:S05]  /*2910*/  IMAD.IADD R3, R13, 0x1, R0 ;  /* 0x000000010d037824 */ /* 0x004fca00078e0200 */
[----:B------:R0:W-:Y:S02]  /*2920*/  ST.E desc[UR8][R6.64], R3 ;  /* 0x0000000306007985 */ /* 0x0001e4000c101908 */
.L_x_3132:
[----:B------:R-:W-:Y:S05]  /*2930*/  BSYNC.RECONVERGENT B0 ;  /* 0x0000000000007941 */ /* 0x000fea0003800200 */
.L_x_3131:
[----:B------:R1:W-:Y:S02]  /*2940*/  ATOM.E.ADD.F16x2.RN.STRONG.GPU P0, RZ, desc[UR8][R6.64+0x4], R12 ;  /* 0x8000040c06ff79a2 */ /* 0x0003e4000c10e108 */
[----:B-1----:R-:W-:Y:S05]  /*2950*/  @P0 EXIT ;  /* 0x000000000000094d */ /* 0x002fea0003800000 */
[----:B------:R-:W1:Y:S02]  /*2960*/  QSPC.E.S P0, RZ, [R6+0x4] ;  /* 0x0000040006ff73aa */ /* 0x000e640000000500 */
[----:B-1----:R-:W-:Y:S05]  /*2970*/  @!P0 BRA `(.L_x_3135) ;  /* 0x00000000001c8947 */ /* 0x002fea0003800000 */
[----:B------:R-:W-:-:S05]  /*2980*/  IMAD.MOV.U32 R2, RZ, RZ, R6 ;  /* 0x000000ffff027224 */ /* 0x000fca00078e0006 */
[----:B------:R-:W-:-:S07]  /*2990*/  MOV R0, R2 ;  /* 0x0000000200007202 */ /* 0x000fce0000000f00 */
.L_x_3136:
[----:B------:R-:W0:Y:S02]  /*29a0*/  LDS R2, [R0+0x4] ;  /* 0x0000040000027984 */ /* 0x000e240000000800 */
[----:B0-----:R-:W-:-:S05]  /*29b0*/  HADD2 R3, R2, R12 ;  /* 0x0000000c02037230 */ /* 0x001fca0000000000 */
[----:B------:R-:W0:Y:S02]  /*29c0*/  ATOMS.CAST.SPIN P0, [R0+0x4], R2, R3 ;  /* 0x000004020000758d */ /* 0x000e240001800003 */
[----:B0-----:R-:W-:Y:S05]  /*29d0*/  @!P0 BRA `(.L_x_3136) ;  /* 0xfffffffc00f08947 */ /* 0x001fea000383ffff */
[----:B------:R-:W-:Y:S05]  /*29e0*/  EXIT ;  /* 0x000000000000794d */ /* 0x000fea0003800000 */
.L_x_3135:
[----:B------:R-:W0:Y:S02]  /*29f0*/  LD.E R0, desc[UR8][R6.64+0x4] ;  /* 0x0000040806007980 */ /* 0x000e24000c101900 */
[----:B0-----:R-:W-:-:S05]  /*2a00*/  IMAD.IADD R3, R12, 0x1, R0 ;  /* 0x000000010c037824 */ /* 0x001fca00078e0200 */
[----:B------:R-:W-:Y:S01]  /*2a10*/  ST.E desc[UR8][R6.64+0x4], R3 ;  /* 0x0000040306007985 */ /* 0x000fe2000c101908 */
[----:B------:R-:W-:Y:S05]  /*2a20*/  EXIT ;  /* 0x000000000000794d */ /* 0x000fea0003800000 */
.L_x_3137:
        /* <DEDUP_REMOVED lines=13> */
.L_x_3623:


//--------------------- .text._Z23gemm_half_q_half_kernelILi1ELi32ELb0ELb0ELi64EEvPK6__halfPKjS4_S2_PS0_iiiiPKtS7_iiiiiibS2_i --------------------------
	.section	.text._Z23gemm_half_q_half_kernelILi1ELi32ELb0ELb0ELi64EEvPK6__halfPKjS4_S2_PS0_iiiiPKtS7_iiiiiibS2_i,"ax",@progbits
	.align	128
        .global         _Z23gemm_half_q_half_kernelILi1ELi32ELb0ELb0ELi64EEvPK6__halfPKjS4_S2_PS0_iiiiPKtS7_iiiiiibS2_i
        .type           _Z23gemm_half_q_half_kernelILi1ELi32ELb0ELb0ELi64EEvPK6__halfPKjS4_S2_PS0_iiiiPKtS7_iiiiiibS2_i,@function
        .size           _Z23gemm_half_q_half_kernelILi1ELi32ELb0ELb0ELi64EEvPK6__halfPKjS4_S2_PS0_iiiiPKtS7_iiiiiibS2_i,(.L_x_3624 - _Z23gemm_half_q_half_kernelILi1ELi32ELb0ELb0ELi64EEvPK6__halfPKjS4_S2_PS0_iiiiPKtS7_iiiiiibS2_i)
        .other          _Z23gemm_half_q_half_kernelILi1ELi32ELb0ELb0ELi64EEvPK6__halfPKjS4_S2_PS0_iiiiPKtS7_iiiiiibS2_i,@"STO_CUDA_ENTRY STV_DEFAULT"
_Z23gemm_half_q_half_kernelILi1ELi32ELb0ELb0ELi64EEvPK6__halfPKjS4_S2_PS0_iiiiPKtS7_iiiiiibS2_i:
.text._Z23gemm_half_q_half_kernelILi1ELi32ELb0ELb0ELi64EEvPK6__halfPKjS4_S2_PS0_iiiiPKtS7_iiiiiibS2_i:
[----:B------:R-:W0:Y:S08]  /*0000*/  LDC R1, c[0x0][0x37c] ;  /* 0x0000df00ff017b82 */ /* 0x000e300000000800 */
[----:B------:R-:W1:Y:S01]  /*0010*/  S2UR UR21, SR_CTAID.Z ;  /* 0x00000000001579c3 */ /* 0x000e620000002700 */
[----:B------:R-:W2:Y:S01]  /*0020*/  S2R R2, SR_TID.X ;  /* 0x0000000000027919 */ /* 0x000ea20000002100 */
[----:B------:R-:W3:Y:S01]  /*0030*/  LDCU UR15, c[0x0][0x3a8] ;  /* 0x00007500ff0f77ac */ /* 0x000ee20008000800 */
[----:B0-----:R-:W-:Y:S01]  /*0040*/  VIADD R1, R1, 0xfffffff0 ;  /* 0xfffffff001017836 */ /* 0x001fe20000000000 */
[----:B------:R-:W-:Y:S01]  /*0050*/  BSSY.RECONVERGENT B0, `(.L_x_3138) ;  /* 0x0000025000007945 */ /* 0x000fe20003800200 */
[----:B------:R-:W0:Y:S01]  /*0060*/  S2R R3, SR_CTAID.X ;  /* 0x0000000000037919 */ /* 0x000e220000002500 */
[----:B------:R-:W4:Y:S02]  /*0070*/  LDCU UR14, c[0x0][0x3ac] ;  /* 0x00007580ff0e77ac */ /* 0x000f240008000800 */
[----:B------:R-:W5:Y:S01]  /*0080*/  LDC R0, c[0x0][0x3b0] ;  /* 0x0000ec00ff007b82 */ /* 0x000f620000000800 */
[----:B------:R-:W-:Y:S01]  /*0090*/  R2UR UR23, R1 ;  /* 0x00000000011772ca */ /* 0x000fe200000e0000 */
[----:B------:R-:W0:Y:S06]  /*00a0*/  LDCU.64 UR18, c[0x0][0x358] ;  /* 0x00006b00ff1277ac */ /* 0x000e2c0008000a00 */
[----:B------:R-:W3:Y:S01]  /*00b0*/  S2UR UR16, SR_CTAID.Y ;  /* 0x00000000001079c3 */ /* 0x000ee20000002600 */
[----:B-1----:R-:W-:-:S06]  /*00c0*/  USHF.L.U32 UR9, UR21, 0x6, URZ ;  /* 0x0000000615097899 */ /* 0x002fcc00080006ff */
[----:B------:R-:W-:Y:S02]  /*00d0*/  IMAD.U32 R5, RZ, RZ, UR9 ;  /* 0x00000009ff057e24 */ /* 0x000fe4000f8e00ff */
[----:B--2---:R-:W-:-:S03]  /*00e0*/  VIADD R11, R2, UR9 ;  /* 0x00000009020b7c36 */ /* 0x004fc60008000000 */
[----:B-----5:R-:W-:Y:S01]  /*00f0*/  VIADDMNMX R5, R5, 0x40, R0, PT ;  /* 0x0000004005057846 */ /* 0x020fe20003800100 */
[----:B0-----:R-:W-:-:S03]  /*0100*/  IMAD R3, R3, 0x40, R2 ;  /* 0x0000004003037824 */ /* 0x001fc600078e0202 */
[----:B------:R-:W-:Y:S01]  /*0110*/  R2UR UR22, R5 ;  /* 0x00000000051672ca */ /* 0x000fe200000e0000 */
[----:B---3--:R-:W-:Y:S01]  /*0120*/  UISETP.GE.AND UP0, UPT, UR16, UR15, UPT ;  /* 0x0000000f1000728c */ /* 0x008fe2000bf06270 */
[----:B------:R-:W-:-:S05]  /*0130*/  IMAD.SHL.U32 R3, R3, 0x4, RZ ;  /* 0x0000000403037824 */ /* 0x000fca00078e00ff */
[----:B------:R-:W-:Y:S02]  /*0140*/  PLOP3.LUT P0, PT, PT, PT, UP0, 0x80, 0x8 ;  /* 0x000000000008781c */ /* 0x000fe40003f0f008 */
[----:B----4-:R-:W-:-:S04]  /*0150*/  ISETP.GE.AND P1, PT, R3, UR14, PT ;  /* 0x0000000e03007c0c */ /* 0x010fc8000bf26270 */
[----:B------:R-:W-:-:S13]  /*0160*/  ISETP.GE.OR P0, PT, R11, UR22, P0 ;  /* 0x000000160b007c0c */ /* 0x000fda0008706670 */
[----:B------:R-:W-:Y:S05]  /*0170*/  @P0 BRA `(.L_x_3139) ;  /* 0x0000000000480947 */ /* 0x000fea0003800000 */
[----:B------:R-:W0:Y:S01]  /*0180*/  LDCU.64 UR4, c[0x0][0x3c0] ;  /* 0x00007800ff0477ac */ /* 0x000e220008000a00 */
[----:B------:R-:W1:Y:S01]  /*0190*/  LDC.64 R4, c[0x0][0x380] ;  /* 0x0000e000ff047b82 */ /* 0x000e620000000a00 */
[----:B0-----:R-:W-:-:S04]  /*01a0*/  ISETP.NE.U32.AND P0, PT, RZ, UR4, PT ;  /* 0x00000004ff007c0c */ /* 0x001fc8000bf05070 */
[----:B------:R-:W-:-:S13]  /*01b0*/  ISETP.NE.AND.EX P0, PT, RZ, UR5, PT, P0 ;  /* 0x00000005ff007c0c */ /* 0x000fda000bf05300 */
[----:B------:R-:W0:Y:S02]  /*01c0*/  @P0 LDC.64 R6, c[0x0][0x3c0] ;  /* 0x0000f000ff060b82 */ /* 0x000e240000000a00 */
[----:B0-----:R-:W-:-:S06]  /*01d0*/  @P0 IMAD.WIDE.U32 R6, R11, 0x2, R6 ;  /* 0x000000020b060825 */ /* 0x001fcc00078e0006 */
[----:B------:R-:W2:Y:S01]  /*01e0*/  @P0 LDG.E.U16.CONSTANT R7, desc[UR18][R6.64] ;  /* 0x0000001206070981 */ /* 0x000ea2000c1e9500 */
[----:B------:R-:W-:-:S04]  /*01f0*/  IMAD R9, R0, UR16, RZ ;  /* 0x0000001000097c24 */ /* 0x000fc8000f8e02ff */
[----:B-1----:R-:W-:-:S04]  /*0200*/  IMAD.WIDE R4, R9, 0x2, R4 ;  /* 0x0000000209047825 */ /* 0x002fc800078e0204 */
[----:B--2---:R-:W-:-:S05]  /*0210*/  @P0 IMAD.WIDE.U32 R8, R7, 0x2, R4 ;  /* 0x0000000207080825 */ /* 0x004fca00078e0004 */
[----:B------:R-:W2:Y:S01]  /*0220*/  @P0 LDG.E.U16.CONSTANT R10, desc[UR18][R8.64] ;  /* 0x00000012080a0981 */ /* 0x000ea2000c1e9500 */
[----:B------:R-:W-:Y:S01]  /*0230*/  @!P0 IMAD.WIDE.U32 R4, R11, 0x2, R4 ;  /* 0x000000020b048825 */ /* 0x000fe200078e0004 */
[----:B------:R-:W0:Y:S01]  /*0240*/  S2UR UR5, SR_CgaCtaId ;  /* 0x00000000000579c3 */ /* 0x000e220000008800 */
[----:B------:R-:W-:-:S03]  /*0250*/  UMOV UR4, 0x400 ;  /* 0x0000040000047882 */ /* 0x000fc60000000000 */
[----:B------:R-:W2:Y:S01]  /*0260*/  @!P0 LDG.E.U16.CONSTANT R10, desc[UR18][R4.64] ;  /* 0x00000012040a8981 */ /* 0x000ea2000c1e9500 */
[----:B0-----:R-:W-:-:S06]  /*0270*/  ULEA UR4, UR5, UR4, 0x18 ;  /* 0x0000000405047291 */ /* 0x001fcc000f8ec0ff */
[----:B------:R-:W-:-:S05]  /*0280*/  LEA R7, R2, UR4, 0x1 ;  /* 0x0000000402077c11 */ /* 0x000fca000f8e08ff */
[----:B--2---:R0:W-:Y:S02]  /*0290*/  STS.U16 [R7], R10 ;  /* 0x0000000a07007388 */ /* 0x0041e40000000400 */
.L_x_3139:
[----:B------:R-:W-:Y:S05]  /*02a0*/  BSYNC.RECONVERGENT B0 ;  /* 0x0000000000007941 */ /* 0x000fea0003800200 */
.L_x_3138:
[----:B------:R-:W-:Y:S05]  /*02b0*/  @P1 EXIT ;  /* 0x000000000000194d */ /* 0x000fea0003800000 */
[----:B------:R-:W1:Y:S01]  /*02c0*/  LDCU.U8 UR4, c[0x0][0x3e0] ;  /* 0x00007c00ff0477ac */ /* 0x000e620008000000 */
[----:B------:R-:W-:Y:S01]  /*02d0*/  IMAD.U32 R6, RZ, RZ, UR16 ;  /* 0x00000010ff067e24 */ /* 0x000fe2000f8e00ff */
[----:B------:R-:W-:Y:S01]  /*02e0*/  ISETP.LE.AND P0, PT, R0, UR9, PT ;  /* 0x0000000900007c0c */ /* 0x000fe2000bf03270 */
[----:B------:R-:W2:Y:S01]  /*02f0*/  LDCU.64 UR10, c[0x0][0x3b8] ;  /* 0x00007700ff0a77ac */ /* 0x000ea20008000a00 */
[----:B------:R-:W-:Y:S02]  /*0300*/  USHF.L.U32 UR12, UR21, 0x7, URZ ;  /* 0x00000007150c7899 */ /* 0x000fe400080006ff */
[----:B-1----:R-:W-:-:S04]  /*0310*/  UPRMT UR4, UR4, 0x8880, URZ ;  /* 0x0000888004047896 */ /* 0x002fc800080000ff */
[----:B------:R-:W-:Y:S02]  /*0320*/  UISETP.NE.AND UP0, UPT, UR4, URZ, UPT ;  /* 0x000000ff0400728c */ /* 0x000fe4000bf05270 */
[----:B--2---:R-:W-:Y:S02]  /*0330*/  UIMAD.WIDE.U32 UR12, UR12, 0x2, UR10 ;  /* 0x000000020c0c78a5 */ /* 0x004fe4000f8e000a */
[----:B------:R-:W-:-:S04]  /*0340*/  UISETP.NE.OR UP0, UPT, UR21, URZ, !UP0 ;  /* 0x000000ff1500728c */ /* 0x000fc8000c705670 */
[----:B------:R-:W-:-:S06]  /*0350*/  UISETP.GE.OR UP0, UPT, UR16, UR15, UP0 ;  /* 0x0000000f1000728c */ /* 0x000fcc0008706670 */
[----:B------:R-:W-:-:S05]  /*0360*/  PLOP3.LUT P1, PT, PT, PT, UP0, 0x80, 0x8 ;  /* 0x000000000008781c */ /* 0x000fca0003f2f008 */
[----:B------:R-:W1:Y:S08]  /*0370*/  @!UP0 LDCU.64 UR4, c[0x0][0x3a0] ;  /* 0x00007400ff0487ac */ /* 0x000e700008000a00 */
[----:B0-----:R-:W-:Y:S02]  /*0380*/  @!P1 IMAD R7, R6, UR14, R3 ;  /* 0x0000000e06079c24 */ /* 0x001fe4000f8e0203 */
[----:B-1----:R-:W-:-:S02]  /*0390*/  IMAD.U32 R4, RZ, RZ, UR4 ;  /* 0x00000004ff047e24 */ /* 0x002fc4000f8e00ff */
[----:B------:R-:W-:Y:S02]  /*03a0*/  IMAD.U32 R5, RZ, RZ, UR5 ;  /* 0x00000005ff057e24 */ /* 0x000fe4000f8e00ff */
[----:B------:R-:W-:-:S05]  /*03b0*/  @!P1 IMAD.WIDE R4, R7, 0x2, R4 ;  /* 0x0000000207049825 */ /* 0x000fca00078e0204 */
[----:B------:R0:W-:Y:S01]  /*03c0*/  @!P1 STG.E.64 desc[UR18][R4.64], RZ ;  /* 0x000000ff04009986 */ /* 0x0001e2000c101b12 */
[----:B------:R-:W-:Y:S06]  /*03d0*/  BAR.SYNC.DEFER_BLOCKING 0x0 ;  /* 0x0000000000007b1d */ /* 0x000fec0000010000 */
[----:B------:R-:W-:Y:S05]  /*03e0*/  @P0 BRA `(.L_x_3140) ;  /* 0x0000000000e40947 */ /* 0x000fea0003800000 */
[----:B------:R-:W-:Y:S01]  /*03f0*/  IMAD.U32 R10, RZ, RZ, UR12 ;  /* 0x0000000cff0a7e24 */ /* 0x000fe2000f8e00ff */
[----:B0-----:R-:W0:Y:S01]  /*0400*/  LDC.64 R4, c[0x0][0x390] ;  /* 0x0000e400ff047b82 */ /* 0x001e220000000a00 */
        /* <DEDUP_REMOVED lines=10> */
.L_x_3141:
        /* <DEDUP_REMOVED lines=9> */
[----:B------:R-:W-:Y:S02]  /*0540*/  UIMAD.WIDE.U32 UR6, UR6, 0x2, UR10 ;  /* 0x00000002060678a5 */ /* 0x000fe4000f8e000a */
[----:B------:R0:W2:Y:S04]  /*0550*/  LDG.E.U16.CONSTANT R10, desc[UR18][R14.64] ;  /* 0x000000120e0a7981 */ /* 0x0000a8000c1e9500 */
        /* <DEDUP_REMOVED lines=34> */
.L_x_3140:
[----:B------:R-:W1:Y:S01]  /*0780*/  LDCU UR20, c[0x0][0x3c8] ;  /* 0x00007900ff1477ac */ /* 0x000e620008000800 */
[----:B------:R-:W-:Y:S01]  /*0790*/  UMOV UR4, URZ ;  /* 0x000000ff00047c82 */ /* 0x000fe20008000000 */
[----:B-1----:R-:W-:-:S09]  /*07a0*/  UISETP.GT.AND UP0, UPT, UR9, UR20, UPT ;  /* 0x000000140900728c */ /* 0x002fd2000bf04270 */
[----:B------:R-:W-:Y:S05]  /*07b0*/  BRA.U !UP0, `(.L_x_3142) ;  /* 0x0000000108207547 */ /* 0x000fea000b800000 */
[----:B------:R-:W1:Y:S02]  /*07c0*/  LDCU UR4, c[0x0][0x3cc] ;  /* 0x00007980ff0477ac */ /* 0x000e640008000800 */
[----:B-1----:R-:W-:-:S04]  /*07d0*/  UISETP.LT.AND UP0, UPT, UR9, UR4, UPT ;  /* 0x000000040900728c */ /* 0x002fc8000bf01270 */
[----:B------:R-:W-:-:S04]  /*07e0*/  USEL UR4, UR9, UR4, UP0 ;  /* 0x0000000409047287 */ /* 0x000fc80008000000 */
[----:B------:R-:W-:-:S04]  /*07f0*/  UIADD3 UR4, UPT, UPT, UR4, -UR20, URZ ;  /* 0x8000001404047290 */ /* 0x000fc8000fffe0ff */
[----:B------:R-:W-:-:S04]  /*0800*/  USHF.R.S32.HI UR5, URZ, 0x1f, UR4 ;  /* 0x0000001fff057899 */ /* 0x000fc80008011404 */
[----:B------:R-:W-:-:S04]  /*0810*/  ULEA.HI UR5, UR5, UR4, URZ, 0x5 ;  /* 0x0000000405057291 */ /* 0x000fc8000f8f28ff */
[----:B------:R-:W-:-:S04]  /*0820*/  USHF.R.S32.HI UR5, URZ, 0x5, UR5 ;  /* 0x00000005ff057899 */ /* 0x000fc80008011405 */
[----:B------:R-:W-:-:S12]  /*0830*/  UIMAD UR4, UR5, 0x6, URZ ;  /* 0x00000006050478a4 */ /* 0x000fd8000f8e02ff */
.L_x_3142:
        /* <DEDUP_REMOVED lines=12> */
.L_x_3143:
        /* <DEDUP_REMOVED lines=11> */
[----:B------:R-:W-:-:S12]  /*09b0*/  USHF.L.U32 UR6, UR7, 0x2, URZ ;  /* 0x0000000207067899 */ /* 0x000fd800080006ff */
.L_x_3144:
        /* <DEDUP_REMOVED lines=12> */
.L_x_3145:
        /* <DEDUP_REMOVED lines=12> */
.L_x_3146:
[----:B------:R-:W-:Y:S01]  /*0b40*/  UISETP.LT.AND UP0, UPT, UR9, UR20, UPT ;  /* 0x000000140900728c */ /* 0x000fe2000bf01270 */
[----:B------:R-:W-:Y:S02]  /*0b50*/  VIMNMX R0, PT, PT, R0, UR26, PT ;  /* 0x0000001a00007c48 */ /* 0x000fe4000bfe0100 */
[----:B------:R-:W-:Y:S01]  /*0b60*/  PRMT R2, RZ, 0x5410, RZ ;  /* 0x00005410ff027816 */ /* 0x000fe200000000ff */
[----:B------:R-:W-:Y:S02]  /*0b70*/  USEL UR17, UR9, UR20, UP0 ;  /* 0x0000001409117287 */ /* 0x000fe40008000000 */
[----:B------:R-:W-:Y:S02]  /*0b80*/  ISETP.GT.AND P0, PT, R0, UR9, PT ;  /* 0x0000000900007c0c */ /* 0x000fe4000bf04270 */
[----:B------:R-:W-:Y:S01]  /*0b90*/  PRMT R0, RZ, 0x5410, RZ ;  /* 0x00005410ff007816 */ /* 0x000fe200000000ff */
[----:B------:R-:W-:-:S04]  /*0ba0*/  USHF.R.S32.HI UR20, URZ, 0x1f, UR17 ;  /* 0x0000001fff147899 */ /* 0x000fc80008011411 */
[----:B------:R-:W-:-:S04]  /*0bb0*/  ULEA.HI UR20, UR20, UR17, URZ, 0x5 ;  /* 0x0000001114147291 */ /* 0x000fc8000f8f28ff */
[----:B------:R-:W-:-:S04]  /*0bc0*/  USHF.R.S32.HI UR20, URZ, 0x5, UR20 ;  /* 0x00000005ff147899 */ /* 0x000fc80008011414 */
[----:B------:R-:W-:-:S04]  /*0bd0*/  ULEA UR4, UR20, UR4, 0x3 ;  /* 0x0000000414047291 */ /* 0x000fc8000f8e18ff */
[----:B------:R-:W-:-:S04]  /*0be0*/  UIADD3 UR4, UPT, UPT, UR6, UR4, UR5 ;  /* 0x0000000406047290 */ /* 0x000fc8000fffe005 */
[----:B------:R-:W-:-:S04]  /*0bf0*/  UIADD3 UR4, UPT, UPT, UR8, UR4, UR7 ;  /* 0x0000000408047290 */ /* 0x000fc8000fffe007 */
[----:B------:R-:W-:Y:S01]  /*0c00*/  UIMAD UR4, UR4, UR14, URZ ;  /* 0x0000000e040472a4 */ /* 0x000fe2000f8e02ff */
[----:B------:R-:W-:Y:S11]  /*0c10*/  @!P0 BRA `(.L_x_3147) ;  /* 0x0000001800b48947 */ /* 0x000ff60003800000 */
[----:B0-----:R-:W-:Y:S01]  /*0c20*/  IMAD.U32 R4, RZ, RZ, UR12 ;  /* 0x0000000cff047e24 */ /* 0x001fe2000f8e00ff */
[----:B------:R-:W2:Y:S01]  /*0c30*/  LDL.64 R22, [R1] ;  /* 0x0000000001167983 */ /* 0x000ea20000100a00 */
[----:B------:R-:W-:Y:S01]  /*0c40*/  IMAD.U32 R5, RZ, RZ, UR13 ;  /* 0x0000000dff057e24 */ /* 0x000fe2000f8e00ff */
[----:B------:R-:W0:Y:S04]  /*0c50*/  LDCU.64 UR12, c[0x0][0x388] ;  /* 0x00007100ff0c77ac */ /* 0x000e280008000a00 */
[----:B------:R-:W3:Y:S01]  /*0c60*/  LDG.E.U16.CONSTANT R4, desc[UR18][R4.64+0x2] ;  /* 0x0000021204047981 */ /* 0x000ee2000c1e9500 */
[----:B------:R-:W1:Y:S01]  /*0c70*/  S2UR UR7, SR_CgaCtaId ;  /* 0x00000000000779c3 */ /* 0x000e620000008800 */
[----:B------:R-:W-:Y:S02]  /*0c80*/  USHF.R.S32.HI UR5, URZ, 0x1f, UR4 ;  /* 0x0000001fff057899 */ /* 0x000fe40008011404 */
[----:B------:R-:W-:Y:S01]  /*0c90*/  IADD3 R0, P0, PT, R3, UR4, RZ ;  /* 0x0000000403007c10 */ /* 0x000fe2000ff1e0ff */
[----:B------:R-:W-:-:S02]  /*0ca0*/  UISETP.LT.AND UP0, UPT, UR22, UR26, UPT ;  /* 0x0000001a1600728c */ /* 0x000fc4000bf01270 */
[----:B------:R-:W-:Y:S02]  /*0cb0*/  UIMAD.WIDE.U32 UR10, UR21, 0x100, UR10 ;  /* 0x00000100150a78a5 */ /* 0x000fe4000f8e000a */
[----:B------:R-:W4:Y:S01]  /*0cc0*/  S2UR UR16, SR_CTAID.Y ;  /* 0x00000000001079c3 */ /* 0x000f220000002600 */
[----:B------:R-:W-:Y:S01]  /*0cd0*/  LEA.HI.X.SX32 R3, R3, UR5, 0x1, P0 ;  /* 0x0000000503037c11 */ /* 0x000fe200080f0eff */
[----:B------:R-:W-:Y:S01]  /*0ce0*/  UMOV UR6, 0x400 ;  /* 0x0000040000067882 */ /* 0x000fe20000000000 */
[----:B------:R-:W2:Y:S01]  /*0cf0*/  LDCU.64 UR24, c[0x0][0x3a8] ;  /* 0x00007500ff1877ac */ /* 0x000ea20008000a00 */
[----:B0-----:R-:W-:-:S04]  /*0d00*/  LEA R20, P0, R0, UR12, 0x2 ;  /* 0x0000000c00147c11 */ /* 0x001fc8000f8010ff */
[----:B------:R-:W-:Y:S01]  /*0d10*/  LEA.HI.X R21, R0, UR13, R3, 0x2, P0 ;  /* 0x0000000d00157c11 */ /* 0x000fe200080f1403 */
[----:B------:R-:W-:Y:S01]  /*0d20*/  USEL UR5, UR22, UR26, UP0 ;  /* 0x0000001a16057287 */ /* 0x000fe20008000000 */
[----:B------:R-:W-:Y:S01]  /*0d30*/  PRMT R0, RZ, 0x5410, RZ ;  /* 0x00005410ff007816 */ /* 0x000fe200000000ff */
[----:B------:R-:W-:Y:S01]  /*0d40*/  UIADD3 UR12, UP0, UPT, UR10, 0x2, URZ ;  /* 0x000000020a0c7890 */ /* 0x000fe2000ff1e0ff */
[----:B------:R-:W-:Y:S01]  /*0d50*/  PRMT R2, RZ, 0x5410, RZ ;  /* 0x00005410ff027816 */ /* 0x000fe200000000ff */
[----:B-1----:R-:W-:Y:S02]  /*0d60*/  ULEA UR6, UR7, UR6, 0x18 ;  /* 0x0000000607067291 */ /* 0x002fe4000f8ec0ff */
[----:B------:R-:W-:Y:S02]  /*0d70*/  UIADD3.X UR13, UPT, UPT, URZ, UR11, URZ, UP0, !UPT ;  /* 0x0000000bff0d7290 */ /* 0x000fe400087fe4ff */
[----:B------:R-:W-:Y:S01]  /*0d80*/  UIADD3 UR10, UPT, UPT, UR6, 0x20, URZ ;  /* 0x00000020060a7890 */ /* 0x000fe2000fffe0ff */
[----:B---3--:R-:W-:-:S02]  /*0d90*/  R2UR UR4, R4 ;  /* 0x00000000040472ca */ /* 0x008fc400000e0000 */
[C---:B--2---:R-:W-:Y:S02]  /*0da0*/  PRMT R3, R22.reuse, 0x7610, R3 ;  /* 0x0000761016037816 */ /* 0x044fe40000000003 */
[----:B------:R-:W-:Y:S02]  /*0db0*/  PRMT R22, R22, 0x7632, R22 ;  /* 0x0000763216167816 */ /* 0x000fe40000000016 */
[----:B------:R-:W-:-:S07]  /*0dc0*/  PRMT R3, R3, 0x7610, R23 ;  /* 0x0000761003037816 */ /* 0x000fce0000000017 */
[----:B------:R-:W-:-:S03]  /*0dd0*/  UIADD3 UR8, UPT, UPT, UR9, UR4, URZ ;  /* 0x0000000409087290 */ /* 0x000fc6000fffe0ff */
[----:B----4-:R-:W-:-:S09]  /*0de0*/  UMOV UR4, URZ ;  /* 0x000000ff00047c82 */ /* 0x010fd20008000000 */
.L_x_3150:
[----:B------:R-:W-:-:S06]  /*0df0*/  UISETP.NE.AND UP0, UPT, UR9, UR8, UPT ;  /* 0x000000080900728c */ /* 0x000fcc000bf05270 */
[----:B------:R-:W-:-:S05]  /*0e00*/  PLOP3.LUT P0, PT, PT, PT, UP0, 0x80, 0x8 ;  /* 0x000000000008781c */ /* 0x000fca0003f0f008 */
[----:B------:R-:W-:Y:S01]  /*0e10*/  @!UP0 ULEA UR11, UR4, UR23, 0x3 ;  /* 0x00000017040b8291 */ /* 0x000fe2000f8e18ff */
[----:B------:R-:W-:Y:S01]  /*0e20*/  @!UP0 UMOV UR6, UR12 ;  /* 0x0000000c00068c82 */ /* 0x000fe20008000000 */
[----:B------:R-:W-:Y:S01]  /*0e30*/  @!UP0 UMOV UR7, UR13 ;  /* 0x0000000d00078c82 */ /* 0x000fe20008000000 */
[----:B------:R-:W-:Y:S02]  /*0e40*/  IMAD.U32 R6, RZ, RZ, UR6 ;  /* 0x00000006ff067e24 */ /* 0x000fe4000f8e00ff */
[----:B------:R-:W-:-:S04]  /*0e50*/  IMAD.U32 R7, RZ, RZ, UR7 ;  /* 0x00000007ff077e24 */ /* 0x000fc8000f8e00ff */
[----:B------:R-:W2:Y:S04]  /*0e60*/  @!P0 LDL.64 R4, [UR11+0x8] ;  /* 0x0000080bff048983 */ /* 0x000ea80008100a00 */
[----:B0-----:R0:W3:Y:S01]  /*0e70*/  @!P0 LDG.E.U16.CONSTANT R10, desc[UR18][R6.64] ;  /* 0x00000012060a8981 */ /* 0x0010e2000c1e9500 */
[----:B------:R-:W-:Y:S02]  /*0e80*/  UMOV UR14, UR25 ;  /* 0x00000019000e7c82 */ /* 0x000fe40008000000 */
[----:B------:R-:W-:Y:S02]  /*0e90*/  IMAD.U32 R9, RZ, RZ, UR14 ;  /* 0x0000000eff097e24 */ /* 0x000fe4000f8e00ff */
[----:B0-----:R-:W-:Y:S02]  /*0ea0*/  IMAD.MOV.U32 R6, RZ, RZ, R20 ;  /* 0x000000ffff067224 */ /* 0x001fe400078e0014 */
[----:B------:R-:W-:-:S02]  /*0eb0*/  IMAD.MOV.U32 R7, RZ, RZ, R21 ;  /* 0x000000ffff077224 */ /* 0x000fc400078e0015 */
[----:B------:R-:W-:Y:S02]  /*0ec0*/  IMAD.U32 R13, RZ, RZ, UR14 ;  /* 0x0000000eff0d7e24 */ /* 0x000fe4000f8e00ff */
[----:B------:R-:W-:-:S04]  /*0ed0*/  IMAD.WIDE R8, R9, 0x4, R6 ;  /* 0x0000000409087825 */ /* 0x000fc800078e0206 */
[----:B------:R-:W-:Y:S01]  /*0ee0*/  IMAD.WIDE R12, R13, 0x4, R8 ;  /* 0x000000040d0c7825 */ /* 0x000fe200078e0208 */
[C---:B--2---:R-:W-:Y:S02]  /*0ef0*/  @!P0 PRMT R3, R4.reuse, 0x7610, R3 ;  /* 0x0000761004038816 */ /* 0x044fe40000000003 */
[----:B------:R-:W-:Y:S02]  /*0f00*/  @!P0 PRMT R22, R4, 0x7632, R22 ;  /* 0x0000763204168816 */ /* 0x000fe40000000016 */
[----:B---3--:R-:W-:Y:S02]  /*0f10*/  @!P0 R2UR UR7, R10 ;  /* 0x000000000a0782ca */ /* 0x008fe400000e0000 */
[----:B------:R-:W-:Y:S01]  /*0f20*/  @!P0 PRMT R23, R5, 0x7610, R23 ;  /* 0x0000761005178816 */ /* 0x000fe20000000017 */
[----:B------:R-:W5:Y:S01]  /*0f30*/  LDG.E.128.CONSTANT R8, desc[UR18][R8.64] ;  /* 0x0000001208087981 */ /* 0x000f62000c1e9d00 */
[----:B------:R-:W-:-:S03]  /*0f40*/  @!P0 PRMT R3, R3, 0x7610, R5 ;  /* 0x0000761003038816 */ /* 0x000fc60000000005 */
[----:B------:R-:W5:Y:S01]  /*0f50*/  LDG.E.128.CONSTANT R4, desc[UR18][R6.64] ;  /* 0x0000001206047981 */ /* 0x000f62000c1e9d00 */
[----:B------:R-:W-:Y:S02]  /*0f60*/  UMOV UR15, UR24 ;  /* 0x00000018000f7c82 */ /* 0x000fe40008000000 */
[----:B------:R-:W-:Y:S01]  /*0f70*/  UISETP.GE.AND UP1, UPT, UR16, UR15, UPT ;  /* 0x0000000f1000728c */ /* 0x000fe2000bf26270 */
[----:B------:R-:W-:-:S04]  /*0f80*/  IMAD.U32 R25, RZ, RZ, UR14 ;  /* 0x0000000eff197e24 */ /* 0x000fc8000f8e00ff */
[----:B------:R-:W-:-:S04]  /*0f90*/  IMAD.WIDE R24, R25, 0x4, R12 ;  /* 0x0000000419187825 */ /* 0x000fc800078e020c */
[----:B------:R-:W-:Y:S05]  /*0fa0*/  BRA.U UP1, `(.L_x_3148) ;  /* 0x0000000901c47547 */ /* 0x000fea000b800000 */
[----:B------:R-:W2:Y:S01]  /*0fb0*/  LDG.E.128.CONSTANT R12, desc[UR18][R12.64] ;  /* 0x000000120c0c7981 */ /* 0x000ea2000c1e9d00 */
[----:B-----5:R-:W-:Y:S02]  /*0fc0*/  LOP3.LUT R20, R4, 0x3f003f, RZ, 0xc0, !PT ;  /* 0x003f003f04147812 */ /* 0x020fe400078ec0ff */
[----:B------:R-:W-:Y:S01]  /*0fd0*/  LOP3.LUT R21, R5, 0x3f003f, RZ, 0xc0, !PT ;  /* 0x003f003f05157812 */ /* 0x000fe200078ec0ff */
[----:B------:R-:W0:Y:S01]  /*0fe0*/  LDS.128 R16, [UR10+-0x20] ;  /* 0xffffe00aff107984 */ /* 0x000e220008000c00 */
        /* <DEDUP_REMOVED lines=8> */
[----:B------:R-:W-:Y:S01]  /*1070*/  PRMT R23, R23, 0x7610, R3 ;  /* 0x0000761017177816 */ /* 0x000fe20000000003 */
[----:B------:R-:W-:Y:S02]  /*1080*/  HADD2 R29, R29, -1056, -1056 ;  /* 0xe420e4201d1d7430 */ /* 0x000fe40000000000 */
[----:B------:R-:W-:Y:S02]  /*1090*/  HADD2 R27, R27, -1056, -1056 ;  /* 0xe420e4201b1b7430 */ /* 0x000fe40000000000 */
[-C--:B0-----:R-:W-:Y:S02]  /*10a0*/  HFMA2 R20, R20, R16.reuse, RZ ;  /* 0x0000001014147231 */ /* 0x081fe400000000ff */
[----:B------:R-:W-:-:S02]  /*10b0*/  HFMA2 R21, R21, R16, RZ.H0_H0 ;  /* 0x0000001015157231 */ /* 0x000fc400000400ff */
[-C--:B------:R-:W-:Y:S02]  /*10c0*/  HFMA2 R26, R29, R16.reuse, RZ ;  /* 0x000000101d1a7231 */ /* 0x080fe400000000ff */
[----:B------:R-:W-:Y:S01]  /*10d0*/  HFMA2 R27, R27, R16, RZ.H0_H0 ;  /* 0x000000101b1b7231 */ /* 0x000fe200000400ff */
[--C-:B------:R-:W-:Y:S02]  /*10e0*/  SHF.R.U32.HI R16, RZ, 0xc, R4.reuse ;  /* 0x0000000cff107819 */ /* 0x100fe40000011604 */
[----:B------:R-:W-:Y:S02]  /*10f0*/  SHF.R.U32.HI R4, RZ, 0x6, R4 ;  /* 0x00000006ff047819 */ /* 0x000fe40000011604 */
[----:B------:R-:W-:Y:S02]  /*1100*/  LOP3.LUT R29, R16, 0xf000f, RZ, 0xc0, !PT ;  /* 0x000f000f101d7812 */ /* 0x000fe400078ec0ff */
[----:B------:R-:W-:-:S04]  /*1110*/  LOP3.LUT R4, R4, 0x3f003f, RZ, 0xc0, !PT ;  /* 0x003f003f04047812 */ /* 0x000fc800078ec0ff */
[----:B------:R-:W-:Y:S02]  /*1120*/  LOP3.LUT R4, R4, 0x64006400, RZ, 0xfc, !PT ;  /* 0x6400640004047812 */ /* 0x000fe400078efcff */
[----:B--2---:R-:W-:-:S04]  /*1130*/  SHF.R.U32.HI R16, RZ, 0x8, R12 ;  /* 0x00000008ff107819 */ /* 0x004fc8000001160c */
[----:B------:R-:W-:Y:S01]  /*1140*/  LOP3.LUT R16, R29, 0x300030, R16, 0xf8, !PT ;  /* 0x003000301d107812 */ /* 0x000fe200078ef810 */
[----:B------:R-:W-:-:S03]  /*1150*/  HADD2 R29, R4, -1056, -1056 ;  /* 0xe420e420041d7430 */ /* 0x000fc60000000000 */
[----:B------:R-:W-:Y:S01]  /*1160*/  LOP3.LUT R16, R16, 0x64006400, RZ, 0xfc, !PT ;  /* 0x6400640010107812 */ /* 0x000fe200078efcff */
[----:B------:R-:W-:Y:S01]  /*1170*/  HFMA2 R4, R29, R17, R20 ;  /* 0x000000111d047231 */ /* 0x000fe20000000014 */
[--C-:B------:R-:W-:Y:S02]  /*1180*/  SHF.R.U32.HI R20, RZ, 0xc, R5.reuse ;  /* 0x0000000cff147819 */ /* 0x100fe40000011605 */
[----:B------:R-:W-:Y:S02]  /*1190*/  SHF.R.U32.HI R5, RZ, 0x6, R5 ;  /* 0x00000006ff057819 */ /* 0x000fe40000011605 */
[----:B------:R-:W-:Y:S02]  /*11a0*/  LOP3.LUT R29, R20, 0xf000f, RZ, 0xc0, !PT ;  /* 0x000f000f141d7812 */ /* 0x000fe400078ec0ff */
[----:B------:R-:W-:Y:S02]  /*11b0*/  LOP3.LUT R5, R5, 0x3f003f, RZ, 0xc0, !PT ;  /* 0x003f003f05057812 */ /* 0x000fe400078ec0ff */
[----:B------:R-:W-:-:S02]  /*11c0*/  SHF.R.U32.HI R20, RZ, 0x8, R13 ;  /* 0x00000008ff147819 */ /* 0x000fc4000001160d */
[----:B------:R-:W-:Y:S02]  /*11d0*/  LOP3.LUT R5, R5, 0x64006400, RZ, 0xfc, !PT ;  /* 0x6400640005057812 */ /* 0x000fe400078efcff */
[----:B------:R-:W-:-:S03]  /*11e0*/  LOP3.LUT R20, R29, 0x300030, R20, 0xf8, !PT ;  /* 0x003000301d147812 */ /* 0x000fc600078ef814 */
[----:B------:R-:W-:Y:S01]  /*11f0*/  HADD2 R28, R5, -1056, -1056 ;  /* 0xe420e420051c7430 */ /* 0x000fe20000000000 */
[----:B------:R-:W-:-:S03]  /*1200*/  LOP3.LUT R20, R20, 0x64006400, RZ, 0xfc, !PT ;  /* 0x6400640014147812 */ /* 0x000fc600078efcff */
[----:B------:R-:W-:Y:S01]  /*1210*/  HFMA2 R5, R28, R17, R21 ;  /* 0x000000111c057231 */ /* 0x000fe20000000015 */
[--C-:B------:R-:W-:Y:S02]  /*1220*/  SHF.R.U32.HI R21, RZ, 0xc, R6.reuse ;  /* 0x0000000cff157819 */ /* 0x100fe40000011606 */
[----:B------:R-:W-:Y:S02]  /*1230*/  SHF.R.U32.HI R6, RZ, 0x6, R6 ;  /* 0x00000006ff067819 */ /* 0x000fe40000011606 */
[----:B------:R-:W-:Y:S02]  /*1240*/  LOP3.LUT R28, R21, 0xf000f, RZ, 0xc0, !PT ;  /* 0x000f000f151c7812 */ /* 0x000fe400078ec0ff */
[----:B------:R-:W-:Y:S02]  /*1250*/  LOP3.LUT R6, R6, 0x3f003f, RZ, 0xc0, !PT ;  /* 0x003f003f06067812 */ /* 0x000fe400078ec0ff */
[----:B------:R-:W-:Y:S02]  /*1260*/  SHF.R.U32.HI R21, RZ, 0x8, R14 ;  /* 0x00000008ff157819 */ /* 0x000fe4000001160e */
[----:B------:R-:W-:-:S02]  /*1270*/  LOP3.LUT R6, R6, 0x64006400, RZ, 0xfc, !PT ;  /* 0x6400640006067812 */ /* 0x000fc400078efcff */
[----:B------:R-:W-:-:S03]  /*1280*/  LOP3.LUT R21, R28, 0x300030, R21, 0xf8, !PT ;  /* 0x003000301c157812 */ /* 0x000fc600078ef815 */
[----:B------:R-:W-:Y:S01]  /*1290*/  HADD2 R29, R6, -1056, -1056 ;  /* 0xe420e420061d7430 */ /* 0x000fe20000000000 */
[--C-:B------:R-:W-:Y:S02]  /*12a0*/  SHF.R.U32.HI R6, RZ, 0x6, R7.reuse ;  /* 0x00000006ff067819 */ /* 0x100fe40000011607 */
[----:B------:R-:W-:Y:S01]  /*12b0*/  SHF.R.U32.HI R7, RZ, 0xc, R7 ;  /* 0x0000000cff077819 */ /* 0x000fe20000011607 */
[----:B------:R-:W-:Y:S01]  /*12c0*/  HFMA2 R26, R29, R17, R26 ;  /* 0x000000111d1a7231 */ /* 0x000fe2000000001a */
[----:B------:R-:W-:Y:S02]  /*12d0*/  LOP3.LUT R6, R6, 0x3f003f, RZ, 0xc0, !PT ;  /* 0x003f003f06067812 */ /* 0x000fe400078ec0ff */
[----:B------:R-:W-:Y:S02]  /*12e0*/  LOP3.LUT R29, R13, 0x3f003f, RZ, 0xc0, !PT ;  /* 0x003f003f0d1d7812 */ /* 0x000fe400078ec0ff */
[----:B------:R-:W-:Y:S02]  /*12f0*/  LOP3.LUT R6, R6, 0x64006400, RZ, 0xfc, !PT ;  /* 0x6400640006067812 */ /* 0x000fe400078efcff */
[----:B------:R-:W-:-:S02]  /*1300*/  LOP3.LUT R29, R29, 0x64006400, RZ, 0xfc, !PT ;  /* 0x640064001d1d7812 */ /* 0x000fc400078efcff */
[----:B------:R-:W-:Y:S01]  /*1310*/  LOP3.LUT R21, R21, 0x64006400, RZ, 0xfc, !PT ;  /* 0x6400640015157812 */ /* 0x000fe200078efcff */
[----:B------:R-:W-:Y:S02]  /*1320*/  HADD2 R6, R6, -1056, -1056 ;  /* 0xe420e42006067430 */ /* 0x000fe40000000000 */
[----:B------:R-:W-:Y:S02]  /*1330*/  HADD2 R29, R29, -1056, -1056 ;  /* 0xe420e4201d1d7430 */ /* 0x000fe40000000000 */
[----:B------:R-:W-:Y:S01]  /*1340*/  HFMA2 R27, R6, R17, R27 ;  /* 0x00000011061b7231 */ /* 0x000fe2000000001b */
[----:B------:R-:W-:-:S04]  /*1350*/  LOP3.LUT R6, R8, 0x3f003f, RZ, 0xc0, !PT ;  /* 0x003f003f08067812 */ /* 0x000fc800078ec0ff */
[----:B------:R-:W-:-:S05]  /*1360*/  LOP3.LUT R6, R6, 0x64006400, RZ, 0xfc, !PT ;  /* 0x6400640006067812 */ /* 0x000fca00078efcff */
[----:B------:R-:W-:Y:S01]  /*1370*/  HADD2 R17, R6, -1056, -1056 ;  /* 0xe420e42006117430 */ /* 0x000fe20000000000 */
[----:B------:R-:W-:-:S03]  /*1380*/  LOP3.LUT R6, R9, 0x3f003f, RZ, 0xc0, !PT ;  /* 0x003f003f09067812 */ /* 0x000fc600078ec0ff */
[----:B------:R-:W-:Y:S01]  /*1390*/  HFMA2 R4, R17, R18, R4 ;  /* 0x0000001211047231 */ /* 0x000fe20000000004 */
[----:B------:R-:W-:-:S05]  /*13a0*/  LOP3.LUT R6, R6, 0x64006400, RZ, 0xfc, !PT ;  /* 0x6400640006067812 */ /* 0x000fca00078efcff */
[----:B------:R-:W-:-:S04]  /*13b0*/  HADD2 R6, R6, -1056, -1056 ;  /* 0xe420e42006067430 */ /* 0x000fc80000000000 */
[----:B------:R-:W-:Y:S01]  /*13c0*/  HFMA2 R5, R6, R18, R5 ;  /* 0x0000001206057231 */ /* 0x000fe20000000005 */
[----:B------:R-:W-:-:S04]  /*13d0*/  LOP3.LUT R6, R10, 0x3f003f, RZ, 0xc0, !PT ;  /* 0x003f003f0a067812 */ /* 0x000fc800078ec0ff */
[----:B------:R-:W-:-:S05]  /*13e0*/  LOP3.LUT R6, R6, 0x64006400, RZ, 0xfc, !PT ;  /* 0x6400640006067812 */ /* 0x000fca00078efcff */
[----:B------:R-:W-:-:S04]  /*13f0*/  HADD2 R17, R6, -1056, -1056 ;  /* 0xe420e42006117430 */ /* 0x000fc80000000000 */
[----:B------:R-:W-:Y:S01]  /*1400*/  HFMA2 R6, R17, R18, R26 ;  /* 0x0000001211067231 */ /* 0x000fe2000000001a */
[----:B------:R-:W-:Y:S02]  /*1410*/  LOP3.LUT R26, R7, 0xf000f, RZ, 0xc0, !PT ;  /* 0x000f000f071a7812 */ /* 0x000fe400078ec0ff */
[----:B------:R-:W-:Y:S02]  /*1420*/  SHF.R.U32.HI R17, RZ, 0x8, R15 ;  /* 0x00000008ff117819 */ /* 0x000fe4000001160f */
[----:B------:R-:W-:Y:S02]  /*1430*/  SHF.R.U32.HI R7, RZ, 0x6, R8 ;  /* 0x00000006ff077819 */ /* 0x000fe40000011608 */
[----:B------:R-:W-:Y:S02]  /*1440*/  LOP3.LUT R17, R26, 0x300030, R17, 0xf8, !PT ;  /* 0x003000301a117812 */ /* 0x000fe400078ef811 */
[----:B------:R-:W-:Y:S02]  /*1450*/  LOP3.LUT R26, R11, 0x3f003f, RZ, 0xc0, !PT ;  /* 0x003f003f0b1a7812 */ /* 0x000fe400078ec0ff */
[----:B------:R-:W-:-:S02]  /*1460*/  LOP3.LUT R7, R7, 0x3f003f, RZ, 0xc0, !PT ;  /* 0x003f003f07077812 */ /* 0x000fc400078ec0ff */
[----:B------:R-:W-:Y:S02]  /*1470*/  LOP3.LUT R26, R26, 0x64006400, RZ, 0xfc, !PT ;  /* 0x640064001a1a7812 */ /* 0x000fe400078efcff */
[----:B------:R-:W-:Y:S02]  /*1480*/  SHF.R.U32.HI R8, RZ, 0xc, R8 ;  /* 0x0000000cff087819 */ /* 0x000fe40000011608 */
[----:B------:R-:W-:Y:S01]  /*1490*/  LOP3.LUT R17, R17, 0x64006400, RZ, 0xfc, !PT ;  /* 0x6400640011117812 */ /* 0x000fe200078efcff */
[----:B------:R-:W-:Y:S01]  /*14a0*/  HADD2 R28, R26, -1056, -1056 ;  /* 0xe420e4201a1c7430 */ /* 0x000fe20000000000 */
[----:B------:R-:W-:-:S03]  /*14b0*/  LOP3.LUT R26, R7, 0x64006400, RZ, 0xfc, !PT ;  /* 0x64006400071a7812 */ /* 0x000fc600078efcff */
[----:B------:R-:W-:Y:S01]  /*14c0*/  HFMA2 R7, R28, R18, R27 ;  /* 0x000000121c077231 */ /* 0x000fe2000000001b */
[--C-:B------:R-:W-:Y:S01]  /*14d0*/  SHF.R.U32.HI R18, RZ, 0x6, R9.reuse ;  /* 0x00000006ff127819 */ /* 0x100fe20000011609 */
[----:B------:R-:W-:Y:S01]  /*14e0*/  HADD2 R27, R26, -1056, -1056 ;  /* 0xe420e4201a1b7430 */ /* 0x000fe20000000000 */
[----:B------:R-:W-:-:S03]  /*14f0*/  SHF.R.U32.HI R9, RZ, 0xc, R9 ;  /* 0x0000000cff097819 */ /* 0x000fc60000011609 */
[----:B------:R-:W-:Y:S01]  /*1500*/  HFMA2 R26, R27, R19, R4 ;  /* 0x000000131b1a7231 */ /* 0x000fe20000000004 */
[----:B------:R-:W-:Y:S02]  /*1510*/  LOP3.LUT R4, R18, 0x3f003f, RZ, 0xc0, !PT ;  /* 0x003f003f12047812 */ /* 0x000fe400078ec0ff */
[----:B------:R-:W-:Y:S02]  /*1520*/  SHF.R.U32.HI R27, RZ, 0x6, R10 ;  /* 0x00000006ff1b7819 */ /* 0x000fe4000001160a */
[----:B------:R-:W-:Y:S02]  /*1530*/  SHF.R.U32.HI R18, RZ, 0x6, R11 ;  /* 0x00000006ff127819 */ /* 0x000fe4000001160b */
[----:B------:R-:W-:Y:S02]  /*1540*/  LOP3.LUT R4, R4, 0x64006400, RZ, 0xfc, !PT ;  /* 0x6400640004047812 */ /* 0x000fe400078efcff */
[----:B------:R-:W-:Y:S02]  /*1550*/  LOP3.LUT R27, R27, 0x3f003f, RZ, 0xc0, !PT ;  /* 0x003f003f1b1b7812 */ /* 0x000fe400078ec0ff */
        /* <DEDUP_REMOVED lines=9> */
[----:B------:R-:W-:Y:S01]  /*15f0*/  SHF.R.U32.HI R8, RZ, 0xa, R13 ;  /* 0x0000000aff087819 */ /* 0x000fe2000001160d */
[-C--:B------:R-:W-:Y:S01]  /*1600*/  HFMA2 R27, R27, R19.reuse, R6 ;  /* 0x000000131b1b7231 */ /* 0x080fe20000000006 */
[----:B------:R-:W-:Y:S01]  /*1610*/  SHF.R.U32.HI R10, RZ, 0xc, R10 ;  /* 0x0000000cff0a7819 */ /* 0x000fe2000001160a */
[----:B------:R-:W-:Y:S01]  /*1620*/  HFMA2 R19, R28, R19, R7 ;  /* 0x000000131c137231 */ /* 0x000fe20000000007 */
[----:B------:R-:W-:-:S02]  /*1630*/  SHF.R.U32.HI R11, RZ, 0xc, R11 ;  /* 0x0000000cff0b7819 */ /* 0x000fc4000001160b */
[----:B------:R-:W-:Y:S02]  /*1640*/  LOP3.LUT R8, R9, 0x300030, R8, 0xf8, !PT ;  /* 0x0030003009087812 */ /* 0x000fe400078ef808 */
[----:B------:R-:W-:Y:S02]  /*1650*/  LOP3.LUT R10, R10, 0xf000f, RZ, 0xc0, !PT ;  /* 0x000f000f0a0a7812 */ /* 0x000fe400078ec0ff */
[----:B------:R-:W-:Y:S02]  /*1660*/  SHF.R.U32.HI R9, RZ, 0xa, R14 ;  /* 0x0000000aff097819 */ /* 0x000fe4000001160e */
[----:B------:R-:W-:Y:S02]  /*1670*/  SHF.R.U32.HI R4, RZ, 0xa, R15 ;  /* 0x0000000aff047819 */ /* 0x000fe4000001160f */
[----:B------:R-:W-:Y:S02]  /*1680*/  SHF.R.U32.HI R28, RZ, 0xa, R12 ;  /* 0x0000000aff1c7819 */ /* 0x000fe4000001160c */
[----:B------:R-:W-:-:S02]  /*1690*/  LOP3.LUT R11, R11, 0xf000f, RZ, 0xc0, !PT ;  /* 0x000f000f0b0b7812 */ /* 0x000fc400078ec0ff */
[----:B------:R-:W-:Y:S02]  /*16a0*/  LOP3.LUT R9, R10, 0x300030, R9, 0xf8, !PT ;  /* 0x003000300a097812 */ /* 0x000fe400078ef809 */
[----:B------:R-:W-:Y:S02]  /*16b0*/  LOP3.LUT R28, R5, 0x300030, R28, 0xf8, !PT ;  /* 0x00300030051c7812 */ /* 0x000fe400078ef81c */
[----:B------:R-:W-:Y:S02]  /*16c0*/  LOP3.LUT R10, R11, 0x300030, R4, 0xf8, !PT ;  /* 0x003000300b0a7812 */ /* 0x000fe400078ef804 */
[----:B------:R-:W0:Y:S01]  /*16d0*/  LDS.128 R4, [UR10+-0x10] ;  /* 0xfffff00aff047984 */ /* 0x000e220008000c00 */
[----:B------:R-:W-:Y:S02]  /*16e0*/  LOP3.LUT R11, R12, 0x3f003f, RZ, 0xc0, !PT ;  /* 0x003f003f0c0b7812 */ /* 0x000fe400078ec0ff */
[----:B------:R-:W-:Y:S02]  /*16f0*/  SHF.R.U32.HI R12, RZ, 0x6, R12 ;  /* 0x00000006ff0c7819 */ /* 0x000fe4000001160c */
[----:B------:R-:W-:-:S02]  /*1700*/  LOP3.LUT R11, R11, 0x64006400, RZ, 0xfc, !PT ;  /* 0x640064000b0b7812 */ /* 0x000fc400078efcff */
[----:B------:R-:W-:Y:S02]  /*1710*/  SHF.R.U32.HI R13, RZ, 0x6, R13 ;  /* 0x00000006ff0d7819 */ /* 0x000fe4000001160d */
        /* <DEDUP_REMOVED lines=8> */
[----:B------:R-:W-:Y:S02]  /*17a0*/  LOP3.LUT R9, R9, 0x64006400, RZ, 0xfc, !PT ;  /* 0x6400640009097812 */ /* 0x000fe400078efcff */
[----:B------:R-:W-:-:S05]  /*17b0*/  LOP3.LUT R10, R10, 0x64006400, RZ, 0xfc, !PT ;  /* 0x640064000a0a7812 */ /* 0x000fca00078efcff */
[----:B------:R-:W-:Y:S02]  /*17c0*/  HADD2 R10, R10, -1056, -1056 ;  /* 0xe420e4200a0a7430 */ /* 0x000fe40000000000 */
[-C--:B0-----:R-:W-:Y:S01]  /*17d0*/  HFMA2 R26, R11, R4.reuse, R26 ;  /* 0x000000040b1a7231 */ /* 0x081fe2000000001a */
[----:B------:R-:W-:Y:S01]  /*17e0*/  LOP3.LUT R11, R14, 0x3f003f, RZ, 0xc0, !PT ;  /* 0x003f003f0e0b7812 */ /* 0x000fe200078ec0ff */
[----:B------:R-:W-:Y:S01]  /*17f0*/  HFMA2 R18, R29, R4, R18 ;  /* 0x000000041d127231 */ /* 0x000fe20000000012 */
[----:B------:R-:W-:Y:S02]  /*1800*/  SHF.R.U32.HI R14, RZ, 0x6, R14 ;  /* 0x00000006ff0e7819 */ /* 0x000fe4000001160e */
[----:B------:R-:W-:Y:S01]  /*1810*/  LOP3.LUT R11, R11, 0x64006400, RZ, 0xfc, !PT ;  /* 0x640064000b0b7812 */ /* 0x000fe200078efcff */
[----:B------:R-:W-:Y:S01]  /*1820*/  HFMA2 R18, R13, R5, R18 ;  /* 0x000000050d127231 */ /* 0x000fe20000000012 */
[----:B------:R-:W-:-:S03]  /*1830*/  LOP3.LUT R14, R14, 0x3f003f, RZ, 0xc0, !PT ;  /* 0x003f003f0e0e7812 */ /* 0x000fc600078ec0ff */
[----:B------:R-:W-:Y:S01]  /*1840*/  HADD2 R11, R11, -1056, -1056 ;  /* 0xe420e4200b0b7430 */ /* 0x000fe20000000000 */
[----:B------:R-:W-:-:S03]  /*1850*/  LOP3.LUT R14, R14, 0x64006400, RZ, 0xfc, !PT ;  /* 0x640064000e0e7812 */ /* 0x000fc600078efcff */
[----:B------:R-:W-:Y:S01]  /*1860*/  HFMA2 R27, R11, R4, R27 ;  /* 0x000000040b1b7231 */ /* 0x000fe2000000001b */
[----:B------:R-:W-:Y:S01]  /*1870*/  LOP3.LUT R11, R15, 0x3f003f, RZ, 0xc0, !PT ;  /* 0x003f003f0f0b7812 */ /* 0x000fe200078ec0ff */
[----:B------:R-:W-:Y:S01]  /*1880*/  HADD2 R14, R14, -1056, -1056 ;  /* 0xe420e4200e0e7430 */ /* 0x000fe20000000000 */
[----:B------:R-:W-:Y:S02]  /*1890*/  SHF.R.U32.HI R15, RZ, 0x6, R15 ;  /* 0x00000006ff0f7819 */ /* 0x000fe4000001160f */
[----:B------:R-:W-:Y:S01]  /*18a0*/  LOP3.LUT R11, R11, 0x64006400, RZ, 0xfc, !PT ;  /* 0x640064000b0b7812 */ /* 0x000fe200078efcff */
[----:B------:R-:W-:Y:S01]  /*18b0*/  HFMA2 R27, R14, R5, R27 ;  /* 0x000000050e1b7231 */ /* 0x000fe2000000001b */
[----:B------:R-:W-:-:S03]  /*18c0*/  LOP3.LUT R15, R15, 0x3f003f, RZ, 0xc0, !PT ;  /* 0x003f003f0f0f7812 */ /* 0x000fc600078ec0ff */
[----:B------:R-:W-:Y:S01]  /*18d0*/  HADD2 R11, R11, -1056, -1056 ;  /* 0xe420e4200b0b7430 */ /* 0x000fe20000000000 */
[----:B------:R-:W-:-:S03]  /*18e0*/  LOP3.LUT R15, R15, 0x64006400, RZ, 0xfc, !PT ;  /* 0x640064000f0f7812 */ /* 0x000fc600078efcff */
[----:B------:R-:W-:Y:S02]  /*18f0*/  HFMA2 R19, R11, R4, R19 ;  /* 0x000000040b137231 */ /* 0x000fe40000000013 */
[----:B------:R-:W-:Y:S02]  /*1900*/  HADD2 R4, R15, -1056, -1056 ;  /* 0xe420e4200f047430 */ /* 0x000fe40000000000 */
[----:B------:R-:W-:Y:S02]  /*1910*/  HADD2 R11, R12, -1056, -1056 ;  /* 0xe420e4200c0b7430 */ /* 0x000fe40000000000 */
[-C--:B------:R-:W-:Y:S02]  /*1920*/  HFMA2 R19, R4, R5.reuse, R19 ;  /* 0x0000000504137231 */ /* 0x080fe40000000013 */
[----:B------:R-:W-:Y:S02]  /*1930*/  HADD2 R4, R21, -1056, -1056 ;  /* 0xe420e42015047430 */ /* 0x000fe40000000000 */
[----:B------:R-:W-:-:S02]  /*1940*/  HFMA2 R26, R11, R5, R26 ;  /* 0x000000050b1a7231 */ /* 0x000fc4000000001a */
        /* <DEDUP_REMOVED lines=9> */
[-C--:B------:R-:W-:Y:S02]  /*19e0*/  HFMA2 R26, R5, R7.reuse, R26 ;  /* 0x00000007051a7231 */ /* 0x080fe4000000001a */
[----:B------:R-:W-:Y:S01]  /*19f0*/  HADD2 R4, R9, -1056, -1056 ;  /* 0xe420e42009047430 */ /* 0x000fe20000000000 */
[----:B------:R-:W-:Y:S01]  /*1a00*/  PRMT R5, R3, 0x5410, R22 ;  /* 0x0000541003057816 */ /* 0x000fe20000000016 */
        /* <DEDUP_REMOVED lines=11> */
.L_x_3148:
        /* <DEDUP_REMOVED lines=9> */
[----:B------:R-:W-:Y:S06]  /*1b50*/  BRA.U UP1, `(.L_x_3149) ;  /* 0x0000000901c47547 */ /* 0x000fec000b800000 */
[----:B0-----:R-:W2:Y:S01]  /*1b60*/  LDG.E.128.CONSTANT R12, desc[UR18][R20.64] ;  /* 0x00000012140c7981 */ /* 0x001ea2000c1e9d00 */
[----:B-----5:R-:W-:Y:S02]  /*1b70*/  LOP3.LUT R24, R4, 0x3f003f, RZ, 0xc0, !PT ;  /* 0x003f003f04187812 */ /* 0x020fe400078ec0ff */
[----:B------:R-:W-:Y:S01]  /*1b80*/  LOP3.LUT R25, R5, 0x3f003f, RZ, 0xc0, !PT ;  /* 0x003f003f05197812 */ /* 0x000fe200078ec0ff */
[----:B------:R-:W0:Y:S01]  /*1b90*/  LDS.128 R16, [UR10] ;  /* 0x0000000aff107984 */ /* 0x000e220008000c00 */
        /* <DEDUP_REMOVED lines=110> */
[----:B------:R-:W0:Y:S01]  /*2280*/  LDS.128 R4, [UR10+0x10] ;  /* 0x0000100aff047984 */ /* 0x000e220008000c00 */
        /* <DEDUP_REMOVED lines=62> */
.L_x_3149:
[----:B------:R-:W-:Y:S01]  /*2670*/  UIADD3 UR12, UP0, UPT, UR12, 0x80, URZ ;  /* 0x000000800c0c7890 */ /* 0x000fe2000ff1e0ff */
[----:B-----5:R-:W-:Y:S01]  /*2680*/  IMAD.U32 R5, RZ, RZ, UR14 ;  /* 0x0000000eff057e24 */ /* 0x020fe2000f8e00ff */
[----:B------:R-:W-:Y:S02]  /*2690*/  UIADD3 UR9, UPT, UPT, UR9, 0x20, URZ ;  /* 0x0000002009097890 */ /* 0x000fe4000fffe0ff */
[----:B------:R-:W-:Y:S01]  /*26a0*/  UIADD3.X UR13, UPT, UPT, URZ, UR13, URZ, UP0, !UPT ;  /* 0x0000000dff0d7290 */ /* 0x000fe200087fe4ff */
[----:B------:R-:W-:Y:S01]  /*26b0*/  IMAD.WIDE R20, R5, 0x4, R20 ;  /* 0x0000000405147825 */ /* 0x000fe200078e0214 */
[----:B------:R-:W-:Y:S02]  /*26c0*/  UISETP.GE.AND UP0, UPT, UR9, UR5, UPT ;  /* 0x000000050900728c */ /* 0x000fe4000bf06270 */
[----:B------:R-:W-:-:S07]  /*26d0*/  UIADD3 UR10, UPT, UPT, UR10, 0x40, URZ ;  /* 0x000000400a0a7890 */ /* 0x000fce000fffe0ff */
[----:B------:R-:W-:Y:S05]  /*26e0*/  BRA.U !UP0, `(.L_x_3150) ;  /* 0xffffffe508c07547 */ /* 0x000fea000b83ffff */
.L_x_3147:
[----:B------:R-:W-:-:S06]  /*26f0*/  UISETP.GE.AND UP0, UPT, UR16, UR15, UPT ;  /* 0x0000000f1000728c */ /* 0x000fcc000bf06270 */
[----:B------:R-:W-:-:S13]  /*2700*/  PLOP3.LUT P0, PT, PT, PT, UP0, 0x80, 0x8 ;  /* 0x000000000008781c */ /* 0x000fda0003f0f008 */
[----:B------:R-:W-:Y:S05]  /*2710*/  @P0 EXIT ;  /* 0x000000000000094d */ /* 0x000fea0003800000 */
[----:B------:R-:W1:Y:S01]  /*2720*/  S2R R3, SR_CTAID.X ;  /* 0x0000000000037919 */ /* 0x000e620000002500 */
[----:B0-----:R-:W0:Y:S01]  /*2730*/  LDC.64 R4, c[0x0][0x3a0] ;  /* 0x0000e800ff047b82 */ /* 0x001e220000000a00 */
[----:B------:R-:W1:Y:S02]  /*2740*/  S2R R6, SR_TID.X ;  /* 0x0000000000067919 */ /* 0x000e640000002100 */
[----:B-1----:R-:W-:Y:S02]  /*2750*/  IMAD R3, R3, 0x40, R6 ;  /* 0x0000004003037824 */ /* 0x002fe400078e0206 */
[----:B------:R-:W-:Y:S02]  /*2760*/  IMAD.U32 R6, RZ, RZ, UR16 ;  /* 0x00000010ff067e24 */ /* 0x000fe4000f8e00ff */
[----:B------:R-:W-:-:S04]  /*2770*/  IMAD.SHL.U32 R3, R3, 0x4, RZ ;  /* 0x0000000403037824 */ /* 0x000fc800078e00ff */
[----:B------:R-:W-:Y:S02]  /*2780*/  IMAD R7, R6, UR14, R3 ;  /* 0x0000000e06077c24 */ /* 0x000fe4000f8e0203 */
[----:B------:R-:W-:Y:S02]  /*2790*/  IMAD.MOV.U32 R3, RZ, RZ, R2 ;  /* 0x000000ffff037224 */ /* 0x000fe400078e0002 */
[----:B0-----:R-:W-:-:S05]  /*27a0*/  IMAD.WIDE R6, R7, 0x2, R4 ;  /* 0x0000000207067825 */ /* 0x001fca00078e0204 */
[----:B------:R0:W-:Y:S01]  /*27b0*/  ATOM.E.ADD.F16x2.RN.STRONG.GPU P0, RZ, desc[UR18][R6.64], R3 ;  /* 0x8000000306ff79a2 */ /* 0x0001e2000c10e112 */
[----:B------:R-:W-:Y:S01]  /*27c0*/  BSSY.RECONVERGENT B0, `(.L_x_3151) ;  /* 0x0000010000007945 */ /* 0x000fe20003800200 */
[----:B------:R-:W-:-:S03]  /*27d0*/  IMAD.MOV.U32 R9, RZ, RZ, R0 ;  /* 0x000000ffff097224 */ /* 0x000fc600078e0000 */
[----:B0-----:R-:W-:Y:S05]  /*27e0*/  @P0 BRA `(.L_x_3152) ;  /* 0x0000000000340947 */ /* 0x001fea0003800000 */
[----:B------:R-:W0:Y:S02]  /*27f0*/  QSPC.E.S P0, RZ, [R6] ;  /* 0x0000000006ff73aa */ /* 0x000e240000000500 */
[----:B0-----:R-:W-:Y:S05]  /*2800*/  @!P0 BRA `(.L_x_3153) ;  /* 0x0000000000208947 */ /* 0x001fea0003800000 */
[----:B------:R-:W-:-:S05]  /*2810*/  IMAD.MOV.U32 R4, RZ, RZ, R6 ;  /* 0x000000ffff047224 */ /* 0x000fca00078e0006 */
[----:B------:R-:W-:Y:S01]  /*2820*/  MOV R4, R4 ;  /* 0x0000000400047202 */ /* 0x000fe20000000f00 */
[----:B------:R-:W-:-:S07]  /*2830*/  IMAD.MOV.U32 R5, RZ, RZ, R2 ;  /* 0x000000ffff057224 */ /* 0x000fce00078e0002 */
.L_x_3154:
[----:B------:R-:W0:Y:S02]  /*2840*/  LDS R2, [R4] ;  /* 0x0000000004027984 */ /* 0x000e240000000800 */
[----:B0-----:R-:W-:-:S05]  /*2850*/  HADD2 R3, R2, R5 ;  /* 0x0000000502037230 */ /* 0x001fca0000000000 */
[----:B------:R-:W0:Y:S02]  /*2860*/  ATOMS.CAST.SPIN P0, [R4], R2, R3 ;  /* 0x000000020400758d */ /* 0x000e240001800003 */
[----:B0-----:R-:W-:Y:S05]  /*2870*/  @!P0 BRA `(.L_x_3154) ;  /* 0xfffffffc00f08947 */ /* 0x001fea000383ffff */
[----:B------:R-:W-:Y:S05]  /*2880*/  BRA `(.L_x_3152) ;  /* 0x00000000000c7947 */ /* 0x000fea0003800000 */
.L_x_3153:
[----:B------:R-:W2:Y:S02]  /*2890*/  LD.E R2, desc[UR18][R6.64] ;  /* 0x0000001206027980 */ /* 0x000ea4000c101900 */
[----:B--2---:R-:W-:-:S05]  /*28a0*/  IMAD.IADD R3, R3, 0x1, R2 ;  /* 0x0000000103037824 */ /* 0x004fca00078e0202 */
[----:B------:R0:W-:Y:S02]  /*28b0*/  ST.E desc[UR18][R6.64], R3 ;  /* 0x0000000306007985 */ /* 0x0001e4000c101912 */
.L_x_3152:
[----:B------:R-:W-:Y:S05]  /*28c0*/  BSYNC.RECONVERGENT B0 ;  /* 0x0000000000007941 */ /* 0x000fea0003800200 */
.L_x_3151:
[----:B------:R1:W-:Y:S02]  /*28d0*/  ATOM.E.ADD.F16x2.RN.STRONG.GPU P0, RZ, desc[UR18][R6.64+0x4], R9 ;  /* 0x8000040906ff79a2 */ /* 0x0003e4000c10e112 */
[----:B-1----:R-:W-:Y:S05]  /*28e0*/  @P0 EXIT ;  /* 0x000000000000094d */ /* 0x002fea0003800000 */
[----:B------:R-:W1:Y:S02]  /*28f0*/  QSPC.E.S P0, RZ, [R6+0x4] ;  /* 0x0000040006ff73aa */ /* 0x000e640000000500 */
[----:B-1----:R-:W-:Y:S05]  /*2900*/  @!P0 BRA `(.L_x_3155) ;  /* 0x00000000001c8947 */ /* 0x002fea0003800000 */
[----:B------:R-:W-:-:S05]  /*2910*/  IMAD.MOV.U32 R2, RZ, RZ, R6 ;  /* 0x000000ffff027224 */ /* 0x000fca00078e0006 */
[----:B------:R-:W-:-:S07]  /*2920*/  MOV R4, R2 ;  /* 0x0000000200047202 */ /* 0x000fce0000000f00 */
.L_x_3156:
[----:B------:R-:W0:Y:S02]  /*2930*/  LDS R2, [R4+0x4] ;  /* 0x0000040004027984 */ /* 0x000e240000000800 */
[----:B0-----:R-:W-:-:S05]  /*2940*/  HFMA2 R3, R2, 1, 1, R0 ;  /* 0x3c003c0002037831 */ /* 0x001fca0000000000 */
[----:B------:R-:W0:Y:S02]  /*2950*/  ATOMS.CAST.SPIN P0, [R4+0x4], R2, R3 ;  /* 0x000004020400758d */ /* 0x000e240001800003 */
[----:B0-----:R-:W-:Y:S05]  /*2960*/  @!P0 BRA `(.L_x_3156) ;  /* 0xfffffffc00f08947 */ /* 0x001fea000383ffff */
[----:B------:R-:W-:Y:S05]  /*2970*/  EXIT ;  /* 0x000000000000794d */ /* 0x000fea0003800000 */
.L_x_3155:
[----:B------:R-:W0:Y:S02]  /*2980*/  LD.E R0, desc[UR18][R6.64+0x4] ;  /* 0x0000041206007980 */ /* 0x000e24000c101900 */
[----:B0-----:R-:W-:-:S05]  /*2990*/  IMAD.IADD R3, R9, 0x1, R0 ;  /* 0x0000000109037824 */ /* 0x001fca00078e0200 */
[----:B------:R-:W-:Y:S01]  /*29a0*/  ST.E desc[UR18][R6.64+0x4], R3 ;  /* 0x0000040306007985 */ /* 0x000fe2000c101912 */
[----:B------:R-:W-:Y:S05]  /*29b0*/  EXIT ;  /* 0x000000000000794d */ /* 0x000fea0003800000 */
.L_x_3157:
        /* <DEDUP_REMOVED lines=12> */
.L_x_3624:


//--------------------- .text._Z23gemm_half_q_half_kernelILi1ELi48ELb0ELb0ELi64EEvPK6__halfPKjS4_S2_PS0_iiiiPKtS7_iiiiiibS2_i --------------------------
	.section	.text._Z23gemm_half_q_half_kernelILi1ELi48ELb0ELb0ELi64EEvPK6__halfPKjS4_S2_PS0_iiiiPKtS7_iiiiiibS2_i,"ax",@progbits
	.align	128
        .global         _Z23gemm_half_q_half_kernelILi1ELi48ELb0ELb0ELi64EEvPK6__halfPKjS4_S2_PS0_iiiiPKtS7_iiiiiibS2_i
        .type           _Z23gemm_half_q_half_kernelILi1ELi48ELb0ELb0ELi64EEvPK6__halfPKjS4_S2_PS0_iiiiPKtS7_iiiiiibS2_i,@function
        .size           _Z23gemm_half_q_half_kernelILi1ELi48ELb0ELb0ELi64EEvPK6__halfPKjS4_S2_PS0_iiiiPKtS7_iiiiiibS2_i,(.L_x_3625 - _Z23gemm_half_q_half_kernelILi1ELi48ELb0ELb0ELi64EEvPK6__halfPKjS4_S2_PS0_iiiiPKtS7_iiiiiibS2_i)
        .other          _Z23gemm_half_q_half_kernelILi1ELi48ELb0ELb0ELi64EEvPK6__halfPKjS4_S2_PS0_iiiiPKtS7_iiiiiibS2_i,@"STO_CUDA_ENTRY STV_DEFAULT"
_Z23gemm_half_q_half_kernelILi1ELi48ELb0ELb0ELi64EEvPK6__halfPKjS4_S2_PS0_iiiiPKtS7_iiiiiibS2_i:
.text._Z23gemm_half_q_half_kernelILi1ELi48ELb0ELb0ELi64EEvPK6__halfPKjS4_S2_PS0_iiiiPKtS7_iiiiiibS2_i:
[----:B------:R-:W0:Y:S01]  /*0000*/  LDC R1, c[0x0][0x37c] ;  /* 0x0000df00ff017b82 */ /* 0x000e220000000800 */
[----:B------:R-:W1:Y:S07]  /*0010*/  S2R R13, SR_CTAID.Z ;  /* 0x00000000000d7919 */ /* 0x000e6e0000002700 */
[----:B------:R-:W2:Y:S01]  /*0020*/  S2UR UR8, SR_CTAID.Y ;  /* 0x00000000000879c3 */ /* 0x000ea20000002600 */
[----:B------:R-:W3:Y:S01]  /*0030*/  LDCU UR4, c[0x0][0x3a8] ;  /* 0x00007500ff0477ac */ /* 0x000ee20008000800 */
[----:B------:R-:W-:Y:S01]  /*0040*/  BSSY.RECONVERGENT B0, `(.L_x_3158) ;  /* 0x000001f000007945 */ /* 0x000fe20003800200 */
[----:B------:R-:W4:Y:S01]  /*0050*/  S2R R12, SR_TID.X ;  /* 0x00000000000c7919 */ /* 0x000f220000002100 */
[----:B0-----:R-:W-:Y:S01]  /*0060*/  VIADD R1, R1, 0xfffffff0 ;  /* 0xfffffff001017836 */ /* 0x001fe20000000000 */
[----:B------:R-:W0:Y:S01]  /*0070*/  LDCU.64 UR6, c[0x0][0x358] ;  /* 0x00006b00ff0677ac */ /* 0x000e220008000a00 */
[----:B------:R-:W0:Y:S02]  /*0080*/  S2R R19, SR_CTAID.X ;  /* 0x0000000000137919 */ /* 0x000e240000002500 */
[----:B------:R-:W5:Y:S01]  /*0090*/  LDC R2, c[0x0][0x3b0] ;  /* 0x0000ec00ff027b82 */ /* 0x000f620000000800 */
[----:B---3--:R-:W-:-:S05]  /*00a0*/  IMAD.U32 R6, RZ, RZ, UR4 ;  /* 0x00000004ff067e24 */ /* 0x008fca000f8e00ff */
[----:B--2---:R-:W-:Y:S01]  /*00b0*/  ISETP.LE.AND P0, PT, R6, UR8, PT ;  /* 0x0000000806007c0c */ /* 0x004fe2000bf03270 */
[----:B-1----:R-:W-:-:S04]  /*00c0*/  IMAD.SHL.U32 R5, R13, 0x40, RZ ;  /* 0x000000400d057824 */ /* 0x002fc800078e00ff */
[C---:B----4-:R-:W-:Y:S01]  /*00d0*/  IMAD.IADD R3, R5.reuse, 0x1, R12 ;  /* 0x0000000105037824 */ /* 0x050fe200078e020c */
[----:B-----5:R-:W-:-:S04]  /*00e0*/  VIADDMNMX R11, R5, 0x40, R2, PT ;  /* 0x00000040050b7846 */ /* 0x020fc80003800102 */
[----:B------:R-:W-:-:S13]  /*00f0*/  ISETP.GE.OR P0, PT, R3, R11, P0 ;  /* 0x0000000b0300720c */ /* 0x000fda0000706670 */
[----:B0-----:R-:W-:Y:S05]  /*0100*/  @P0 BRA `(.L_x_3159) ;  /* 0x0000000000480947 */ /* 0x001fea0003800000 */
        /* <DEDUP_REMOVED lines=18> */
.L_x_3159:
[----:B------:R-:W-:Y:S05]  /*0230*/  BSYNC.RECONVERGENT B0 ;  /* 0x0000000000007941 */ /* 0x000fea0003800200 */
.L_x_3158:
[----:B------:R-:W1:Y:S01]  /*0240*/  LDCU UR4, c[0x0][0x3ac] ;  /* 0x00007580ff0477ac */ /* 0x000e620008000800 */
[----:B------:R-:W-:-:S04]  /*0250*/  IMAD R4, R19, 0x40, R12 ;  /* 0x0000004013047824 */ /* 0x000fc800078e020c */
[----:B------:R-:W-:Y:S02]  /*0260*/  IMAD.SHL.U32 R4, R4, 0x4, RZ ;  /* 0x0000000404047824 */ /* 0x000fe400078e00ff */
[----:B-1----:R-:W-:-:S05]  /*0270*/  IMAD.U32 R7, RZ, RZ, UR4 ;  /* 0x00000004ff077e24 */ /* 0x002fca000f8e00ff */
[----:B------:R-:W-:-:S13]  /*0280*/  ISETP.GE.AND P0, PT, R4, R7, PT ;  /* 0x000000070400720c */ /* 0x000fda0003f06270 */
[----:B------:R-:W-:Y:S05]  /*0290*/  @P0 EXIT ;  /* 0x000000000000094d */ /* 0x000fea0003800000 */
[----:B------:R-:W1:Y:S01]  /*02a0*/  LDC.64 R8, c[0x0][0x3b8] ;  /* 0x0000ee00ff087b82 */ /* 0x000e620000000a00 */
[----:B------:R-:W-:-:S07]  /*02b0*/  IMAD.SHL.U32 R17, R13, 0x80, RZ ;  /* 0x000000800d117824 */ /* 0x000fce00078e00ff */
[----:B0-----:R-:W0:Y:S01]  /*02c0*/  LDC.U8 R0, c[0x0][0x3e0] ;  /* 0x0000f800ff007b82 */ /* 0x001e220000000000 */
[----:B-1----:R-:W-:-:S05]  /*02d0*/  IMAD.WIDE.U32 R16, R17, 0x2, R8 ;  /* 0x0000000211107825 */ /* 0x002fca00078e0008 */
[----:B------:R1:W5:Y:S01]  /*02e0*/  LDG.E.U16.CONSTANT R10, desc[UR6][R16.64+0x2] ;  /* 0x00000206100a7981 */ /* 0x000362000c1e9500 */
[----:B------:R-:W-:Y:S02]  /*02f0*/  ISETP.GE.AND P1, PT, R5, R2, PT ;  /* 0x000000020500720c */ /* 0x000fe40003f26270 */
[----:B0-----:R-:W-:-:S04]  /*0300*/  PRMT R0, R0, 0x8880, RZ ;  /* 0x0000888000007816 */ /* 0x001fc800000000ff */
[----:B------:R-:W-:-:S04]  /*0310*/  ISETP.NE.AND P0, PT, R0, RZ, PT ;  /* 0x000000ff0000720c */ /* 0x000fc80003f05270 */
[----:B------:R-:W-:-:S04]  /*0320*/  ISETP.NE.OR P0, PT, R13, RZ, !P0 ;  /* 0x000000ff0d00720c */ /* 0x000fc80004705670 */
[----:B------:R-:W-:-:S13]  /*0330*/  ISETP.LE.OR P0, PT, R6, UR8, P0 ;  /* 0x0000000806007c0c */ /* 0x000fda0008703670 */
[----:B------:R-:W0:Y:S01]  /*0340*/  @!P0 LDC.64 R14, c[0x0][0x3a0] ;  /* 0x0000e800ff0e8b82 */ /* 0x000e220000000a00 */
[----:B------:R-:W-:-:S04]  /*0350*/  @!P0 IMAD R3, R7, UR8, R4 ;  /* 0x0000000807038c24 */ /* 0x000fc8000f8e0204 */
[----:B0-----:R-:W-:-:S05]  /*0360*/  @!P0 IMAD.WIDE R14, R3, 0x2, R14 ;  /* 0x00000002030e8825 */ /* 0x001fca00078e020e */
[----:B------:R1:W-:Y:S01]  /*0370*/  @!P0 STG.E.64 desc[UR6][R14.64], RZ ;  /* 0x000000ff0e008986 */ /* 0x0003e2000c101b06 */
[----:B------:R-:W-:Y:S06]  /*0380*/  BAR.SYNC.DEFER_BLOCKING 0x0 ;  /* 0x0000000000007b1d */ /* 0x000fec0000010000 */
[----:B------:R-:W-:Y:S05]  /*0390*/  @P1 BRA `(.L_x_3160) ;  /* 0x0000000000d01947 */ /* 0x000fea0003800000 */
[----:B------:R0:W5:Y:S01]  /*03a0*/  LDG.E.U16.CONSTANT R0, desc[UR6][R16.64] ;  /* 0x0000000610007981 */ /* 0x000162000c1e9500 */
[----:B------:R-:W-:Y:S01]  /*03b0*/  SHF.R.S32.HI R3, RZ, 0x1f, R4 ;  /* 0x0000001fff037819 */ /* 0x000fe20000011404 */
[----:B-1----:R-:W-:Y:S02]  /*03c0*/  IMAD.SHL.U32 R14, R12, 0x10, RZ ;  /* 0x000000100c0e7824 */ /* 0x002fe400078e00ff */
[----:B------:R-:W-:Y:S01]  /*03d0*/  IMAD.MOV.U32 R12, RZ, RZ, R5 ;  /* 0x000000ffff0c7224 */ /* 0x000fe200078e0005 */
[----:B------:R-:W-:Y:S01]  /*03e0*/  LEA.HI R15, R3, R4, RZ, 0x3 ;  /* 0x00000004030f7211 */ /* 0x000fe200078f18ff */
[----:B------:R-:W-:Y:S01]  /*03f0*/  IMAD.MOV.U32 R3, RZ, RZ, RZ ;  /* 0x000000ffff037224 */ /* 0x000fe200078e00ff */
[----:B------:R-:W-:Y:S02]  /*0400*/  LOP3.LUT R14, R14, 0x10, RZ, 0xc0, !PT ;  /* 0x000000100e0e7812 */ /* 0x000fe400078ec0ff */
[----:B------:R-:W-:-:S07]  /*0410*/  SHF.R.S32.HI R15, RZ, 0x3, R15 ;  /* 0x00000003ff0f7819 */ /* 0x000fce000001140f */
.L_x_3161:
[----:B0-2---:R-:W0:Y:S01]  /*0420*/  LDC.64 R16, c[0x0][0x390] ;  /* 0x0000e400ff107b82 */ /* 0x005e220000000a00 */
[----:B-----5:R-:W-:-:S04]  /*0430*/  IMAD.IADD R20, R0, 0x1, R3 ;  /* 0x0000000100147824 */ /* 0x020fc800078e0203 */
        /* <DEDUP_REMOVED lines=27> */
[----:B------:R-:W-:Y:S02]  /*05f0*/  IMAD R17, R22, R22, R22 ;  /* 0x0000001616117224 */ /* 0x000fe400078e0216 */
[----:B------:R-:W-:-:S02]  /*0600*/  IMAD R16, R3, 0x8, R1 ;  /* 0x0000000803107824 */ /* 0x000fc400078e0201 */
[----:B------:R-:W-:Y:S01]  /*0610*/  VIADD R3, R3, 0x1 ;  /* 0x0000000103037836 */ /* 0x000fe20000000000 */
[----:B------:R-:W-:Y:S01]  /*0620*/  IADD3 R17, PT, PT, R22, 0x1, R17 ;  /* 0x0000000116117810 */ /* 0x000fe20007ffe011 */
[----:B------:R-:W0:Y:S01]  /*0630*/  I2F.F16 R26, R26 ;  /* 0x0000001a001a7306 */ /* 0x000e220000200c00 */
[----:B----4-:R-:W-:-:S05]  /*0640*/  IMAD.IADD R12, R21, 0x1, R12 ;  /* 0x00000001150c7824 */ /* 0x010fca00078e020c */
[----:B------:R-:W-:Y:S02]  /*0650*/  ISETP.GE.AND P0, PT, R12, R11, PT ;  /* 0x0000000b0c00720c */ /* 0x000fe40003f06270 */
        /* <DEDUP_REMOVED lines=8> */
.L_x_3160:
[----:B------:R0:W5:Y:S01]  /*06e0*/  LDL.64 R38, [R1] ;  /* 0x0000000001267983 */ /* 0x0001620000100a00 */
[----:B------:R-:W3:Y:S01]  /*06f0*/  LDCU UR4, c[0x0][0x3c8] ;  /* 0x00007900ff0477ac */ /* 0x000ee20008000800 */
[----:B------:R-:W-:Y:S01]  /*0700*/  IMAD.MOV.U32 R0, RZ, RZ, RZ ;  /* 0x000000ffff007224 */ /* 0x000fe200078e00ff */
[----:B---3--:R-:W-:-:S13]  /*0710*/  ISETP.GT.AND P0, PT, R5, UR4, PT ;  /* 0x0000000405007c0c */ /* 0x008fda000bf04270 */
[----:B0-----:R-:W-:Y:S05]  /*0720*/  @!P0 BRA `(.L_x_3162) ;  /* 0x00000000001c8947 */ /* 0x001fea0003800000 */
[----:B------:R-:W0:Y:S02]  /*0730*/  LDC R0, c[0x0][0x3cc] ;  /* 0x0000f300ff007b82 */ /* 0x000e240000000800 */
[----:B0-----:R-:W-:-:S05]  /*0740*/  VIMNMX R0, PT, PT, R5, R0, PT ;  /* 0x0000000005007248 */ /* 0x001fca0003fe0100 */
[----:B------:R-:W-:-:S05]  /*0750*/  VIADD R0, R0, -UR4 ;  /* 0x8000000400007c36 */ /* 0x000fca0008000000 */
[----:B------:R-:W-:-:S04]  /*0760*/  SHF.R.S32.HI R3, RZ, 0x1f, R0 ;  /* 0x0000001fff037819 */ /* 0x000fc80000011400 */
[----:B------:R-:W-:-:S04]  /*0770*/  LEA.HI R3, R3, R0, RZ, 0x5 ;  /* 0x0000000003037211 */ /* 0x000fc800078f28ff */
[----:B------:R-:W-:-:S05]  /*0780*/  SHF.R.S32.HI R3, RZ, 0x5, R3 ;  /* 0x00000005ff037819 */ /* 0x000fca0000011403 */
[----:B------:R-:W-:-:S07]  /*0790*/  IMAD R0, R3, 0x6, RZ ;  /* 0x0000000603007824 */ /* 0x000fce00078e02ff */
.L_x_3162:
[----:B------:R-:W0:Y:S01]  /*07a0*/  LDCU UR9, c[0x0][0x3cc] ;  /* 0x00007980ff0977ac */ /* 0x000e220008000800 */
[----:B------:R-:W-:Y:S01]  /*07b0*/  IMAD.MOV.U32 R3, RZ, RZ, RZ ;  /* 0x000000ffff037224 */ /* 0x000fe200078e00ff */
[----:B0-----:R-:W-:-:S13]  /*07c0*/  ISETP.GT.AND P0, PT, R5, UR9, PT ;  /* 0x0000000905007c0c */ /* 0x001fda000bf04270 */
        /* <DEDUP_REMOVED lines=8> */
.L_x_3163:
[----:B------:R-:W0:Y:S01]  /*0850*/  LDCU UR5, c[0x0][0x3d0] ;  /* 0x00007a00ff0577ac */ /* 0x000e220008000800 */
[----:B------:R-:W-:Y:S01]  /*0860*/  IMAD.MOV.U32 R12, RZ, RZ, RZ ;  /* 0x000000ffff0c7224 */ /* 0x000fe200078e00ff */
[----:B0-----:R-:W-:-:S13]  /*0870*/  ISETP.GT.AND P0, PT, R5, UR5, PT ;  /* 0x0000000505007c0c */ /* 0x001fda000bf04270 */
[----:B------:R-:W-:Y:S05]  /*0880*/  @!P0 BRA `(.L_x_3164) ;  /* 0x00000000001c8947 */ /* 0x000fea0003800000 */
[----:B------:R-:W0:Y:S02]  /*0890*/  LDC R12, c[0x0][0x3d4] ;  /* 0x0000f500ff0c7b82 */ /* 0x000e240000000800 */
[----:B0-----:R-:W-:-:S05]  /*08a0*/  VIMNMX R12, PT, PT, R5, R12, PT ;  /* 0x0000000c050c7248 */ /* 0x001fca0003fe0100 */
[----:B------:R-:W-:-:S05]  /*08b0*/  VIADD R12, R12, -UR5 ;  /* 0x800000050c0c7c36 */ /* 0x000fca0008000000 */
[----:B-1----:R-:W-:-:S04]  /*08c0*/  SHF.R.S32.HI R15, RZ, 0x1f, R12 ;  /* 0x0000001fff0f7819 */ /* 0x002fc8000001140c */
[----:B------:R-:W-:-:S04]  /*08d0*/  LEA.HI R15, R15, R12, RZ, 0x5 ;  /* 0x0000000c0f0f7211 */ /* 0x000fc800078f28ff */
[----:B------:R-:W-:-:S05]  /*08e0*/  SHF.R.S32.HI R15, RZ, 0x5, R15 ;  /* 0x00000005ff0f7819 */ /* 0x000fca000001140f */
[----:B------:R-:W-:-:S07]  /*08f0*/  IMAD.SHL.U32 R12, R15, 0x4, RZ ;  /* 0x000000040f0c7824 */ /* 0x000fce00078e00ff */
.L_x_3164:
[----:B------:R-:W0:Y:S01]  /*0900*/  LDCU UR5, c[0x0][0x3d4] ;  /* 0x00007a80ff0577ac */ /* 0x000e220008000800 */
[----:B-1----:R-:W-:Y:S01]  /*0910*/  IMAD.MOV.U32 R14, RZ, RZ, RZ ;  /* 0x000000ffff0e7224 */ /* 0x002fe200078e00ff */
        /* <DEDUP_REMOVED lines=9> */
.L_x_3165:
[----:B------:R-:W0:Y:S01]  /*09b0*/  LDCU UR5, c[0x0][0x3d8] ;  /* 0x00007b00ff0577ac */ /* 0x000e220008000800 */
[----:B------:R-:W-:Y:S01]  /*09c0*/  IMAD.MOV.U32 R15, RZ, RZ, RZ ;  /* 0x000000ffff0f7224 */ /* 0x000fe200078e00ff */
[----:B0-----:R-:W-:-:S13]  /*09d0*/  ISETP.GT.AND P0, PT, R5, UR5, PT ;  /* 0x0000000505007c0c */ /* 0x001fda000bf04270 */
[----:B------:R-:W-:Y:S05]  /*09e0*/  @!P0 BRA `(.L_x_3166) ;  /* 0x00000000001c8947 */ /* 0x000fea0003800000 */
[----:B--2---:R-:W0:Y:S02]  /*09f0*/  LDC R16, c[0x0][0x3dc] ;  /* 0x0000f700ff107b82 */ /* 0x004e240000000800 */
[----:B0-----:R-:W-:-:S05]  /*0a00*/  VIMNMX R15, PT, PT, R5, R16, PT ;  /* 0x00000010050f7248 */ /* 0x001fca0003fe0100 */
[----:B------:R-:W-:-:S05]  /*0a10*/  VIADD R15, R15, -UR5 ;  /* 0x800000050f0f7c36 */ /* 0x000fca0008000000 */
[----:B------:R-:W-:-:S04]  /*0a20*/  SHF.R.S32.HI R16, RZ, 0x1f, R15 ;  /* 0x0000001fff107819 */ /* 0x000fc8000001140f */
[----:B------:R-:W-:-:S04]  /*0a30*/  LEA.HI R16, R16, R15, RZ, 0x5 ;  /* 0x0000000f10107211 */ /* 0x000fc800078f28ff */
[----:B------:R-:W-:-:S05]  /*0a40*/  SHF.R.S32.HI R16, RZ, 0x5, R16 ;  /* 0x00000005ff107819 */ /* 0x000fca0000011410 */
[----:B------:R-:W-:-:S07]  /*0a50*/  IMAD.SHL.U32 R15, R16, 0x2, RZ ;  /* 0x00000002100f7824 */ /* 0x000fce00078e00ff */
.L_x_3166:
[----:B--2---:R-:W-:Y:S01]  /*0a60*/  VIMNMX R16, PT, PT, R5, UR4, PT ;  /* 0x0000000405107c48 */ /* 0x004fe2000bfe0100 */
[----:B------:R-:W0:Y:S01]  /*0a70*/  S2UR UR5, SR_CgaCtaId ;  /* 0x00000000000579c3 */ /* 0x000e220000008800 */
[----:B------:R-:W1:Y:S01]  /*0a80*/  LDCU.64 UR10, c[0x0][0x388] ;  /* 0x00007100ff0a77ac */ /* 0x000e620008000a00 */
[----:B------:R-:W-:Y:S02]  /*0a90*/  VIMNMX R2, PT, PT, R2, UR9, PT ;  /* 0x0000000902027c48 */ /* 0x000fe4000bfe0100 */
[----:B------:R-:W-:Y:S01]  /*0aa0*/  SHF.R.S32.HI R17, RZ, 0x1f, R16 ;  /* 0x0000001fff117819 */ /* 0x000fe20000011410 */
[----:B------:R-:W-:-:S03]  /*0ab0*/  UMOV UR4, 0x400 ;  /* 0x0000040000047882 */ /* 0x000fc60000000000 */
[----:B------:R-:W-:-:S04]  /*0ac0*/  LEA.HI R17, R17, R16, RZ, 0x5 ;  /* 0x0000001011117211 */ /* 0x000fc800078f28ff */
[----:B------:R-:W-:-:S05]  /*0ad0*/  SHF.R.S32.HI R17, RZ, 0x5, R17 ;  /* 0x00000005ff117819 */ /* 0x000fca0000011411 */
[----:B------:R-:W-:-:S05]  /*0ae0*/  IMAD R0, R17, 0x8, R0 ;  /* 0x0000000811007824 */ /* 0x000fca00078e0200 */
[----:B------:R-:W-:Y:S01]  /*0af0*/  IADD3 R0, PT, PT, R12, R0, R3 ;  /* 0x000000000c007210 */ /* 0x000fe20007ffe003 */
[----:B0-----:R-:W-:-:S03]  /*0b00*/  ULEA UR4, UR5, UR4, 0x18 ;  /* 0x0000000405047291 */ /* 0x001fc6000f8ec0ff */
[----:B------:R-:W-:-:S05]  /*0b10*/  IADD3 R0, PT, PT, R15, R0, R14 ;  /* 0x000000000f007210 */ /* 0x000fca0007ffe00e */
[----:B------:R-:W-:Y:S01]  /*0b20*/  IMAD R3, R0, R7, RZ ;  /* 0x0000000700037224 */ /* 0x000fe200078e02ff */
[----:B------:R-:W-:-:S04]  /*0b30*/  SHF.R.S32.HI R0, RZ, 0x1f, R4 ;  /* 0x0000001fff007819 */ /* 0x000fc80000011404 */
[----:B------:R-:W-:-:S04]  /*0b40*/  IADD3 R4, P0, PT, R4, R3, RZ ;  /* 0x0000000304047210 */ /* 0x000fc80007f1e0ff */
[----:B------:R-:W-:Y:S01]  /*0b50*/  LEA.HI.X.SX32 R3, R3, R0, 0x1, P0 ;  /* 0x0000000003037211 */ /* 0x000fe200000f0eff */
[----:B------:R-:W-:Y:S01]  /*0b60*/  IMAD.SHL.U32 R0, R4, 0x4, RZ ;  /* 0x0000000404007824 */ /* 0x000fe200078e00ff */
[----:B------:R-:W-:Y:S02]  /*0b70*/  ISETP.GT.AND P0, PT, R2, R5, PT ;  /* 0x000000050200720c */ /* 0x000fe40003f04270 */
[----:B------:R-:W-:Y:S01]  /*0b80*/  SHF.L.U64.HI R3, R4, 0x2, R3 ;  /* 0x0000000204037819 */ /* 0x000fe20000010203 */
[----:B------:R-:W-:Y:S01]  /*0b90*/  IMAD.MOV.U32 R4, RZ, RZ, RZ ;  /* 0x000000ffff047224 */ /* 0x000fe200078e00ff */
[----:B-1----:R-:W-:Y:S01]  /*0ba0*/  IADD3 R32, P1, PT, R0, UR10, RZ ;  /* 0x0000000a00207c10 */ /* 0x002fe2000ff3e0ff */
[----:B-----5:R-:W-:Y:S01]  /*0bb0*/  IMAD.IADD R0, R5, 0x1, R10 ;  /* 0x0000000105007824 */ /* 0x020fe200078e020a */
[----:B------:R-:W-:Y:S02]  /*0bc0*/  PRMT R2, RZ, 0x5410, RZ ;  /* 0x00005410ff027816 */ /* 0x000fe400000000ff */
[----:B------:R-:W-:Y:S01]  /*0bd0*/  IADD3.X R33, PT, PT, R3, UR11, RZ, P1, !PT ;  /* 0x0000000b03217c10 */ /* 0x000fe20008ffe4ff */
[----:B------:R-:W-:Y:S01]  /*0be0*/  IMAD.MOV.U32 R28, RZ, RZ, R32 ;  /* 0x000000ffff1c7224 */ /* 0x000fe200078e0020 */
[----:B------:R-:W-:-:S03]  /*0bf0*/  PRMT R3, RZ, 0x5410, RZ ;  /* 0x00005410ff037816 */ /* 0x000fc600000000ff */
[----:B------:R-:W-:Y:S01]  /*0c00*/  IMAD.MOV.U32 R29, RZ, RZ, R33 ;  /* 0x000000ffff1d7224 */ /* 0x000fe200078e0021 */
[----:B------:R-:W-:Y:S06]  /*0c10*/  @!P0 BRA `(.L_x_3167) ;  /* 0x00000018001c8947 */ /* 0x000fec0003800000 */
[----:B------:R-:W0:Y:S01]  /*0c20*/  LDC.64 R6, c[0x0][0x3a8] ;  /* 0x0000ea00ff067b82 */ /* 0x000e220000000a00 */
[----:B------:R-:W-:Y:S01]  /*0c30*/  IMAD.WIDE.U32 R8, R13, 0x100, R8 ;  /* 0x000001000d087825 */ /* 0x000fe200078e0008 */
[----:B------:R-:W-:Y:S02]  /*0c40*/  VIMNMX R10, PT, PT, R11, UR9, PT ;  /* 0x000000090b0a7c48 */ /* 0x000fe4000bfe0100 */
[----:B------:R-:W-:Y:S01]  /*0c50*/  PRMT R2, RZ, 0x5410, RZ ;  /* 0x00005410ff027816 */ /* 0x000fe200000000ff */
[----:B------:R-:W-:Y:S01]  /*0c60*/  IMAD.MOV.U32 R4, RZ, RZ, RZ ;  /* 0x000000ffff047224 */ /* 0x000fe200078e00ff */
[----:B------:R-:W-:Y:S02]  /*0c70*/  IADD3 R8, P0, PT, R8, 0x2, RZ ;  /* 0x0000000208087810 */ /* 0x000fe40007f1e0ff */
[----:B------:R-:W-:-:S03]  /*0c80*/  PRMT R3, RZ, 0x5410, RZ ;  /* 0x00005410ff037816 */ /* 0x000fc600000000ff */
[----:B------:R-:W-:-:S08]  /*0c90*/  IMAD.X R9, RZ, RZ, R9, P0 ;  /* 0x000000ffff097224 */ /* 0x000fd000000e0609 */
.L_x_3170:
[----:B------:R-:W-:-:S13]  /*0ca0*/  ISETP.NE.AND P0, PT, R5, R0, PT ;  /* 0x000000000500720c */ /* 0x000fda0003f05270 */
[----:B-----5:R-:W-:Y:S01]  /*0cb0*/  @!P0 IMAD R12, R4, 0x8, R1 ;  /* 0x00000008040c8824 */ /* 0x020fe200078e0201 */
[----:B------:R-:W2:Y:S05]  /*0cc0*/  @!P0 LDG.E.U16.CONSTANT R14, desc[UR6][R8.64] ;  /* 0x00000006080e8981 */ /* 0x000eaa000c1e9500 */
[----:B------:R-:W3:Y:S01]  /*0cd0*/  @!P0 LDL.64 R12, [R12+0x8] ;  /* 0x000008000c0c8983 */ /* 0x000ee20000100a00 */
[----:B------:R-:W-:Y:S02]  /*0ce0*/  IMAD.MOV.U32 R28, RZ, RZ, R32 ;  /* 0x000000ffff1c7224 */ /* 0x000fe400078e0020 */
[----:B------:R-:W-:Y:S02]  /*0cf0*/  IMAD.MOV.U32 R29, RZ, RZ, R33 ;  /* 0x000000ffff1d7224 */ /* 0x000fe400078e0021 */
[----:B0-----:R-:W-:-:S04]  /*0d00*/  IMAD.WIDE R16, R7, 0x4, R28 ;  /* 0x0000000407107825 */ /* 0x001fc800078e021c */
[----:B------:R-:W-:Y:S02]  /*0d10*/  IMAD.WIDE R20, R7, 0x4, R16 ;  /* 0x0000000407147825 */ /* 0x000fe400078e0210 */
[----:B------:R-:W5:Y:S02]  /*0d20*/  LDG.E.128.CONSTANT R16, desc[UR6][R16.64] ;  /* 0x0000000610107981 */ /* 0x000f64000c1e9d00 */
[----:B--2---:R-:W-:Y:S01]  /*0d30*/  @!P0 IMAD.IADD R0, R14, 0x1, R5 ;  /* 0x000000010e008824 */ /* 0x004fe200078e0205 */
[----:B---3--:R-:W-:Y:S02]  /*0d40*/  @!P0 PRMT R38, R12, 0x7610, R38 ;  /* 0x000076100c268816 */ /* 0x008fe40000000026 */
[----:B------:R-:W-:Y:S02]  /*0d50*/  @!P0 PRMT R39, R13, 0x7610, R39 ;  /* 0x000076100d278816 */ /* 0x000fe40000000027 */
[----:B------:R-:W-:Y:S02]  /*0d60*/  @!P0 PRMT R38, R38, 0x7610, R12 ;  /* 0x0000761026268816 */ /* 0x000fe4000000000c */
[----:B------:R-:W-:-:S02]  /*0d70*/  @!P0 PRMT R39, R39, 0x7610, R13 ;  /* 0x0000761027278816 */ /* 0x000fc4000000000d */
[----:B------:R0:W5:Y:S01]  /*0d80*/  LDG.E.128.CONSTANT R12, desc[UR6][R28.64] ;  /* 0x000000061c0c7981 */ /* 0x000162000c1e9d00 */
[----:B------:R-:W-:Y:S01]  /*0d90*/  ISETP.LE.AND P1, PT, R6, UR8, PT ;  /* 0x0000000806007c0c */ /* 0x000fe2000bf23270 */
[----:B------:R-:W-:-:S12]  /*0da0*/  IMAD.WIDE R30, R7, 0x4, R20 ;  /* 0x00000004071e7825 */ /* 0x000fd800078e0214 */
[----:B0-----:R-:W-:Y:S05]  /*0db0*/  @P1 BRA `(.L_x_3168) ;  /* 0x0000000800bc1947 */ /* 0x001fea0003800000 */
[----:B------:R-:W2:Y:S01]  /*0dc0*/  LDG.E.128.CONSTANT R20, desc[UR6][R20.64] ;  /* 0x0000000614147981 */ /* 0x000ea2000c1e9d00 */
[----:B-----5:R-:W-:Y:S02]  /*0dd0*/  LOP3.LUT R36, R12, 0x3f003f, RZ, 0xc0, !PT ;  /* 0x003f003f0c247812 */ /* 0x020fe400078ec0ff */
[----:B------:R-:W-:Y:S01]  /*0de0*/  LOP3.LUT R37, R13, 0x3f003f, RZ, 0xc0, !PT ;  /* 0x003f003f0d257812 */ /* 0x000fe200078ec0ff */
[----:B------:R-:W0:Y:S01]  /*0df0*/  LDS.128 R24, [UR4] ;  /* 0x00000004ff187984 */ /* 0x000e220008000c00 */
[----:B------:R-:W-:Y:S02]  /*0e00*/  LOP3.LUT R40, R14, 0x3f003f, RZ, 0xc0, !PT ;  /* 0x003f003f0e287812 */ /* 0x000fe400078ec0ff */
[--C-:B------:R-:W-:Y:S02]  /*0e10*/  SHF.R.U32.HI R34, RZ, 0xc, R12.reuse ;  /* 0x0000000cff227819 */ /* 0x100fe4000001160c */
[----:B------:R-:W-:Y:S02]  /*0e20*/  LOP3.LUT R41, R15, 0x3f003f, RZ, 0xc0, !PT ;  /* 0x003f003f0f297812 */ /* 0x000fe400078ec0ff */
[----:B------:R-:W-:-:S02]  /*0e30*/  SHF.R.U32.HI R12, RZ, 0x6, R12 ;  /* 0x00000006ff0c7819 */ /* 0x000fc4000001160c */
[--C-:B------:R-:W-:Y:S02]  /*0e40*/  SHF.R.U32.HI R35, RZ, 0xc, R13.reuse ;  /* 0x0000000cff237819 */ /* 0x100fe4000001160d */
[----:B------:R-:W-:Y:S02]  /*0e50*/  SHF.R.U32.HI R13, RZ, 0x6, R13 ;  /* 0x00000006ff0d7819 */ /* 0x000fe4000001160d */
[----:B------:R-:W-:Y:S02]  /*0e60*/  LOP3.LUT R36, R36, 0x64006400, RZ, 0xfc, !PT ;  /* 0x6400640024247812 */ /* 0x000fe400078efcff */
[----:B------:R-:W-:Y:S02]  /*0e70*/  LOP3.LUT R37, R37, 0x64006400, RZ, 0xfc, !PT ;  /* 0x6400640025257812 */ /* 0x000fe400078efcff */
[----:B------:R-:W-:Y:S01]  /*0e80*/  LOP3.LUT R40, R40, 0x64006400, RZ, 0xfc, !PT ;  /* 0x6400640028287812 */ /* 0x000fe200078efcff */
[----:B------:R-:W-:Y:S01]  /*0e90*/  HADD2 R43, R36, -1056, -1056 ;  /* 0xe420e420242b7430 */ /* 0x000fe20000000000 */
[--C-:B------:R-:W-:Y:S01]  /*0ea0*/  SHF.R.U32.HI R32, RZ, 0xc, R14.reuse ;  /* 0x0000000cff207819 */ /* 0x100fe2000001160e */
[----:B------:R-:W-:Y:S01]  /*0eb0*/  HADD2 R37, R37, -1056, -1056 ;  /* 0xe420e42025257430 */ /* 0x000fe20000000000 */
[----:B------:R-:W-:Y:S01]  /*0ec0*/  LOP3.LUT R41, R41, 0x64006400, RZ, 0xfc, !PT ;  /* 0x6400640029297812 */ /* 0x000fe200078efcff */
[----:B------:R-:W-:Y:S01]  /*0ed0*/  HADD2 R45, R40, -1056, -1056 ;  /* 0xe420e420282d7430 */ /* 0x000fe20000000000 */
[----:B------:R-:W-:-:S02]  /*0ee0*/  SHF.R.U32.HI R14, RZ, 0x6, R14 ;  /* 0x00000006ff0e7819 */ /* 0x000fc4000001160e */
[----:B------:R-:W-:Y:S01]  /*0ef0*/  LOP3.LUT R12, R12, 0x3f003f, RZ, 0xc0, !PT ;  /* 0x003f003f0c0c7812 */ /* 0x000fe200078ec0ff */
[----:B------:R-:W-:Y:S01]  /*0f00*/  HADD2 R41, R41, -1056, -1056 ;  /* 0xe420e42029297430 */ /* 0x000fe20000000000 */
[----:B------:R-:W-:Y:S02]  /*0f10*/  LOP3.LUT R13, R13, 0x3f003f, RZ, 0xc0, !PT ;  /* 0x003f003f0d0d7812 */ /* 0x000fe400078ec0ff */
[--C-:B------:R-:W-:Y:S02]  /*0f20*/  SHF.R.U32.HI R33, RZ, 0xc, R15.reuse ;  /* 0x0000000cff217819 */ /* 0x100fe4000001160f */
[----:B------:R-:W-:Y:S02]  /*0f30*/  SHF.R.U32.HI R15, RZ, 0x6, R15 ;  /* 0x00000006ff0f7819 */ /* 0x000fe4000001160f */
[----:B------:R-:W-:Y:S02]  /*0f40*/  LOP3.LUT R14, R14, 0x3f003f, RZ, 0xc0, !PT ;  /* 0x003f003f0e0e7812 */ /* 0x000fe400078ec0ff */
[----:B------:R-:W-:-:S02]  /*0f50*/  LOP3.LUT R12, R12, 0x64006400, RZ, 0xfc, !PT ;  /* 0x640064000c0c7812 */ /* 0x000fc400078efcff */
[----:B------:R-:W-:Y:S02]  /*0f60*/  LOP3.LUT R13, R13, 0x64006400, RZ, 0xfc, !PT ;  /* 0x640064000d0d7812 */ /* 0x000fe400078efcff */
[----:B------:R-:W-:Y:S01]  /*0f70*/  LOP3.LUT R15, R15, 0x3f003f, RZ, 0xc0, !PT ;  /* 0x003f003f0f0f7812 */ /* 0x000fe200078ec0ff */
[-C--:B0-----:R-:W-:Y:S02]  /*0f80*/  HFMA2 R36, R43, R24.reuse, RZ ;  /* 0x000000182b247231 */ /* 0x081fe400000000ff */
[-C--:B------:R-:W-:Y:S02]  /*0f90*/  HFMA2 R37, R37, R24.reuse, RZ.H0_H0 ;  /* 0x0000001825257231 */ /* 0x080fe400000400ff */
[-C--:B------:R-:W-:Y:S01]  /*0fa0*/  HFMA2 R40, R45, R24.reuse, RZ ;  /* 0x000000182d287231 */ /* 0x080fe200000000ff */
[----:B------:R-:W-:Y:S01]  /*0fb0*/  LOP3.LUT R14, R14, 0x64006400, RZ, 0xfc, !PT ;  /* 0x640064000e0e7812 */ /* 0x000fe200078efcff */
[----:B------:R-:W-:Y:S01]  /*0fc0*/  HFMA2 R24, R41, R24, RZ.H0_H0 ;  /* 0x0000001829187231 */ /* 0x000fe200000400ff */
        /* <DEDUP_REMOVED lines=11> */
[----:B------:R-:W-:Y:S01]  /*1080*/  SHF.R.U32.HI R36, RZ, 0x6, R16 ;  /* 0x00000006ff247819 */ /* 0x000fe20000011610 */
[-C--:B------:R-:W-:Y:S01]  /*1090*/  HFMA2 R13, R13, R25.reuse, R40 ;  /* 0x000000190d0d7231 */ /* 0x080fe20000000028 */
[----:B------:R-:W-:Y:S01]  /*10a0*/  LOP3.LUT R41, R37, 0x64006400, RZ, 0xfc, !PT ;  /* 0x6400640025297812 */ /* 0x000fe200078efcff */
[----:B------:R-:W-:Y:S01]  /*10b0*/  HFMA2 R12, R43, R25, R24 ;  /* 0x000000192b0c7231 */ /* 0x000fe20000000018 */
[----:B------:R-:W-:Y:S01]  /*10c0*/  LOP3.LUT R40, R17, 0x3f003f, RZ, 0xc0, !PT ;  /* 0x003f003f11287812 */ /* 0x000fe200078ec0ff */
[----:B------:R-:W-:Y:S01]  /*10d0*/  HADD2 R42, R42, -1056, -1056 ;  /* 0xe420e4202a2a7430 */ /* 0x000fe20000000000 */
[----:B------:R-:W-:Y:S01]  /*10e0*/  SHF.R.U32.HI R37, RZ, 0x6, R17 ;  /* 0x00000006ff257819 */ /* 0x000fe20000011611 */
[----:B------:R-:W-:Y:S01]  /*10f0*/  HADD2 R44, R41, -1056, -1056 ;  /* 0xe420e420292c7430 */ /* 0x000fe20000000000 */
[----:B------:R-:W-:Y:S02]  /*1100*/  LOP3.LUT R41, R19, 0x3f003f, RZ, 0xc0, !PT ;  /* 0x003f003f13297812 */ /* 0x000fe400078ec0ff */
[----:B------:R-:W-:Y:S01]  /*1110*/  LOP3.LUT R40, R40, 0x64006400, RZ, 0xfc, !PT ;  /* 0x6400640028287812 */ /* 0x000fe200078efcff */
[----:B------:R-:W-:Y:S01]  /*1120*/  HFMA2 R15, R44, R26, R15 ;  /* 0x0000001a2c0f7231 */ /* 0x000fe2000000000f */
[----:B------:R-:W-:-:S02]  /*1130*/  LOP3.LUT R41, R41, 0x64006400, RZ, 0xfc, !PT ;  /* 0x6400640029297812 */ /* 0x000fc400078efcff */
[----:B------:R-:W-:Y:S01]  /*1140*/  LOP3.LUT R36, R36, 0x3f003f, RZ, 0xc0, !PT ;  /* 0x003f003f24247812 */ /* 0x000fe200078ec0ff */
[----:B------:R-:W-:Y:S01]  /*1150*/  HADD2 R43, R40, -1056, -1056 ;  /* 0xe420e420282b7430 */ /* 0x000fe20000000000 */
[----:B------:R-:W-:Y:S01]  /*1160*/  LOP3.LUT R37, R37, 0x3f003f, RZ, 0xc0, !PT ;  /* 0x003f003f25257812 */ /* 0x000fe200078ec0ff */
[----:B------:R-:W-:Y:S01]  /*1170*/  HADD2 R45, R41, -1056, -1056 ;  /* 0xe420e420292d7430 */ /* 0x000fe20000000000 */
[----:B------:R-:W-:Y:S01]  /*1180*/  SHF.R.U32.HI R24, RZ, 0xc, R16 ;  /* 0x0000000cff187819 */ /* 0x000fe20000011610 */
[----:B------:R-:W-:Y:S01]  /*1190*/  HFMA2 R14, R43, R26, R14 ;  /* 0x0000001a2b0e7231 */ /* 0x000fe2000000000e */
[----:B------:R-:W-:Y:S02]  /*11a0*/  SHF.R.U32.HI R25, RZ, 0xc, R17 ;  /* 0x0000000cff197819 */ /* 0x000fe40000011611 */
[----:B------:R-:W-:Y:S02]  /*11b0*/  SHF.R.U32.HI R16, RZ, 0xc, R18 ;  /* 0x0000000cff107819 */ /* 0x000fe40000011612 */
[----:B------:R-:W-:-:S02]  /*11c0*/  SHF.R.U32.HI R17, RZ, 0xc, R19 ;  /* 0x0000000cff117819 */ /* 0x000fc40000011613 */
[----:B------:R-:W-:Y:S01]  /*11d0*/  LOP3.LUT R40, R36, 0x64006400, RZ, 0xfc, !PT ;  /* 0x6400640024287812 */ /* 0x000fe200078efcff */
[-C--:B------:R-:W-:Y:S01]  /*11e0*/  HFMA2 R36, R42, R26.reuse, R13 ;  /* 0x0000001a2a247231 */ /* 0x080fe2000000000d */
[----:B------:R-:W-:Y:S02]  /*11f0*/  SHF.R.U32.HI R18, RZ, 0x6, R18 ;  /* 0x00000006ff127819 */ /* 0x000fe40000011612 */
[----:B------:R-:W-:Y:S01]  /*1200*/  SHF.R.U32.HI R19, RZ, 0x6, R19 ;  /* 0x00000006ff137819 */ /* 0x000fe20000011613 */
[----:B------:R-:W-:Y:S01]  /*1210*/  HADD2 R40, R40, -1056, -1056 ;  /* 0xe420e42028287430 */ /* 0x000fe20000000000 */
[----:B------:R-:W-:Y:S01]  /*1220*/  LOP3.LUT R41, R37, 0x64006400, RZ, 0xfc, !PT ;  /* 0x6400640025297812 */ /* 0x000fe200078efcff */
[----:B------:R-:W-:Y:S01]  /*1230*/  HFMA2 R37, R45, R26, R12 ;  /* 0x0000001a2d257231 */ /* 0x000fe2000000000c */
[----:B------:R-:W-:Y:S02]  /*1240*/  LOP3.LUT R12, R18, 0x3f003f, RZ, 0xc0, !PT ;  /* 0x003f003f120c7812 */ /* 0x000fe400078ec0ff */
[----:B------:R-:W-:Y:S01]  /*1250*/  LOP3.LUT R13, R19, 0x3f003f, RZ, 0xc0, !PT ;  /* 0x003f003f130d7812 */ /* 0x000fe200078ec0ff */
[----:B------:R-:W-:-:S02]  /*1260*/  HADD2 R41, R41, -1056, -1056 ;  /* 0xe420e42029297430 */ /* 0x000fc40000000000 */
[-C--:B------:R-:W-:Y:S01]  /*1270*/  HFMA2 R19, R40, R27.reuse, R15 ;  /* 0x0000001b28137231 */ /* 0x080fe2000000000f */
[----:B------:R-:W-:Y:S01]  /*1280*/  LOP3.LUT R26, R12, 0x64006400, RZ, 0xfc, !PT ;  /* 0x640064000c1a7812 */ /* 0x000fe200078efcff */
[-C--:B------:R-:W-:Y:S01]  /*1290*/  HFMA2 R18, R41, R27.reuse, R14 ;  /* 0x0000001b29127231 */ /* 0x080fe2000000000e */
[----:B------:R-:W-:Y:S02]  /*12a0*/  LOP3.LUT R40, R13, 0x64006400, RZ, 0xfc, !PT ;  /* 0x640064000d287812 */ /* 0x000fe400078efcff */
[----:B------:R-:W0:Y:S01]  /*12b0*/  LDS.128 R12, [UR4+0x10] ;  /* 0x00001004ff0c7984 */ /* 0x000e220008000c00 */
        /* <DEDUP_REMOVED lines=10> */
[----:B--2---:R-:W-:Y:S02]  /*1360*/  SHF.R.U32.HI R34, RZ, 0x8, R20 ;  /* 0x00000008ff227819 */ /* 0x004fe40000011614 */
[----:B------:R-:W-:Y:S02]  /*1370*/  SHF.R.U32.HI R40, RZ, 0x8, R21 ;  /* 0x00000008ff287819 */ /* 0x000fe40000011615 */
[----:B------:R-:W-:Y:S02]  /*1380*/  LOP3.LUT R27, R41, 0x300030, R34, 0xf8, !PT ;  /* 0x00300030291b7812 */ /* 0x000fe400078ef822 */
[----:B------:R-:W-:Y:S02]  /*1390*/  LOP3.LUT R41, R33, 0xf000f, RZ, 0xc0, !PT ;  /* 0x000f000f21297812 */ /* 0x000fe400078ec0ff */
[----:B------:R-:W-:-:S02]  /*13a0*/  LOP3.LUT R34, R43, 0x300030, R40, 0xf8, !PT ;  /* 0x003000302b227812 */ /* 0x000fc400078ef828 */
[----:B------:R-:W-:Y:S02]  /*13b0*/  SHF.R.U32.HI R33, RZ, 0x8, R22 ;  /* 0x00000008ff217819 */ /* 0x000fe40000011616 */
[----:B------:R-:W-:Y:S02]  /*13c0*/  SHF.R.U32.HI R40, RZ, 0x8, R23 ;  /* 0x00000008ff287819 */ /* 0x000fe40000011617 */
[----:B------:R-:W-:Y:S02]  /*13d0*/  LOP3.LUT R33, R32, 0x300030, R33, 0xf8, !PT ;  /* 0x0030003020217812 */ /* 0x000fe400078ef821 */
[----:B------:R-:W-:Y:S02]  /*13e0*/  LOP3.LUT R32, R41, 0x300030, R40, 0xf8, !PT ;  /* 0x0030003029207812 */ /* 0x000fe400078ef828 */
[----:B------:R-:W-:Y:S02]  /*13f0*/  SHF.R.U32.HI R24, RZ, 0xa, R20 ;  /* 0x0000000aff187819 */ /* 0x000fe40000011614 */
[----:B------:R-:W-:-:S02]  /*1400*/  SHF.R.U32.HI R25, RZ, 0xa, R21 ;  /* 0x0000000aff197819 */ /* 0x000fc40000011615 */
[----:B------:R-:W-:Y:S02]  /*1410*/  LOP3.LUT R41, R20, 0x3f003f, RZ, 0xc0, !PT ;  /* 0x003f003f14297812 */ /* 0x000fe400078ec0ff */
[----:B------:R-:W-:Y:S02]  /*1420*/  LOP3.LUT R42, R21, 0x3f003f, RZ, 0xc0, !PT ;  /* 0x003f003f152a7812 */ /* 0x000fe400078ec0ff */
[----:B------:R-:W-:Y:S02]  /*1430*/  SHF.R.U32.HI R21, RZ, 0x6, R21 ;  /* 0x00000006ff157819 */ /* 0x000fe40000011615 */
[----:B------:R-:W-:Y:S02]  /*1440*/  LOP3.LUT R24, R37, 0x300030, R24, 0xf8, !PT ;  /* 0x0030003025187812 */ /* 0x000fe400078ef818 */
[----:B------:R-:W-:Y:S02]  /*1450*/  LOP3.LUT R25, R36, 0x300030, R25, 0xf8, !PT ;  /* 0x0030003024197812 */ /* 0x000fe400078ef819 */
[----:B------:R-:W-:-:S02]  /*1460*/  LOP3.LUT R41, R41, 0x64006400, RZ, 0xfc, !PT ;  /* 0x6400640029297812 */ /* 0x000fc400078efcff */
[----:B------:R-:W-:Y:S02]  /*1470*/  SHF.R.U32.HI R43, RZ, 0xa, R22 ;  /* 0x0000000aff2b7819 */ /* 0x000fe40000011616 */
[----:B------:R-:W-:Y:S01]  /*1480*/  LOP3.LUT R37, R22, 0x3f003f, RZ, 0xc0, !PT ;  /* 0x003f003f16257812 */ /* 0x000fe200078ec0ff */
[----:B------:R-:W-:Y:S01]  /*1490*/  HADD2 R44, R41, -1056, -1056 ;  /* 0xe420e420292c7430 */ /* 0x000fe20000000000 */
[----:B------:R-:W-:Y:S02]  /*14a0*/  SHF.R.U32.HI R40, RZ, 0xa, R23 ;  /* 0x0000000aff287819 */ /* 0x000fe40000011617 */
[----:B------:R-:W-:Y:S01]  /*14b0*/  LOP3.LUT R36, R23, 0x3f003f, RZ, 0xc0, !PT ;  /* 0x003f003f17247812 */ /* 0x000fe200078ec0ff */
[----:B0-----:R-:W-:Y:S01]  /*14c0*/  HFMA2 R19, R44, R12, R19 ;  /* 0x0000000c2c137231 */ /* 0x001fe20000000013 */
[----:B------:R-:W-:Y:S02]  /*14d0*/  LOP3.LUT R42, R42, 0x64006400, RZ, 0xfc, !PT ;  /* 0x640064002a2a7812 */ /* 0x000fe400078efcff */
[----:B------:R-:W-:-:S02]  /*14e0*/  LOP3.LUT R21, R21, 0x3f003f, RZ, 0xc0, !PT ;  /* 0x003f003f15157812 */ /* 0x000fc400078ec0ff */
[----:B------:R-:W-:Y:S01]  /*14f0*/  SHF.R.U32.HI R20, RZ, 0x6, R20 ;  /* 0x00000006ff147819 */ /* 0x000fe20000011614 */
[----:B------:R-:W-:Y:S01]  /*1500*/  HADD2 R41, R42, -1056, -1056 ;  /* 0xe420e4202a297430 */ /* 0x000fe20000000000 */
[----:B------:R-:W-:Y:S02]  /*1510*/  SHF.R.U32.HI R22, RZ, 0x6, R22 ;  /* 0x00000006ff167819 */ /* 0x000fe40000011616 */
[----:B------:R-:W-:Y:S01]  /*1520*/  SHF.R.U32.HI R23, RZ, 0x6, R23 ;  /* 0x00000006ff177819 */ /* 0x000fe20000011617 */
[-C--:B------:R-:W-:Y:S01]  /*1530*/  HFMA2 R18, R41, R12.reuse, R18 ;  /* 0x0000000c29127231 */ /* 0x080fe20000000012 */
        /* <DEDUP_REMOVED lines=20> */
[----:B------:R-:W-:Y:S01]  /*1680*/  LOP3.LUT R16, R16, 0x300030, R43, 0xf8, !PT ;  /* 0x0030003010107812 */ /* 0x000fe200078ef82b */
[-C--:B------:R-:W-:Y:S01]  /*1690*/  HFMA2 R19, R20, R13.reuse, R19 ;  /* 0x0000000d14137231 */ /* 0x080fe20000000013 */
[----:B------:R-:W-:Y:S01]  /*16a0*/  LOP3.LUT R17, R17, 0x300030, R40, 0xf8, !PT ;  /* 0x0030003011117812 */ /* 0x000fe200078ef828 */
        /* <DEDUP_REMOVED lines=32> */
.L_x_3168:
[C---:B------:R-:W-:Y:S01]  /*18b0*/  IMAD.WIDE R20, R7.reuse, 0x4, R30 ;  /* 0x0000000407147825 */ /* 0x040fe200078e021e */
[----:B-----5:R0:W5:Y:S04]  /*18c0*/  LDG.E.128.CONSTANT R12, desc[UR6][R30.64] ;  /* 0x000000061e0c7981 */ /* 0x020168000c1e9d00 */
[----:B------:R0:W5:Y:S01]  /*18d0*/  LDG.E.128.CONSTANT R16, desc[UR6][R20.64] ;  /* 0x0000000614107981 */ /* 0x000162000c1e9d00 */
[----:B------:R-:W-:Y:S02]  /*18e0*/  @!P0 VIADD R22, R4, 0x1 ;  /* 0x0000000104168836 */ /* 0x000fe40000000000 */
[----:B------:R-:W-:-:S04]  /*18f0*/  IMAD.WIDE R32, R7, 0x4, R20 ;  /* 0x0000000407207825 */ /* 0x000fc800078e0214 */
[----:B------:R-:W-:Y:S01]  /*1900*/  @!P0 IMAD.MOV.U32 R4, RZ, RZ, R22 ;  /* 0x000000ffff048224 */ /* 0x000fe200078e0016 */
[----:B------:R-:W-:Y:S06]  /*1910*/  @P1 BRA `(.L_x_3169) ;  /* 0x0000000800bc1947 */ /* 0x000fec0003800000 */
[----:B0-----:R-:W2:Y:S01]  /*1920*/  LDG.E.128.CONSTANT R20, desc[UR6][R32.64] ;  /* 0x0000000620147981 */ /* 0x001ea2000c1e9d00 */
[----:B-----5:R-:W-:Y:S02]  /*1930*/  LOP3.LUT R36, R12, 0x3f003f, RZ, 0xc0, !PT ;  /* 0x003f003f0c247812 */ /* 0x020fe400078ec0ff */
[----:B------:R-:W-:Y:S01]  /*1940*/  LOP3.LUT R37, R13, 0x3f003f, RZ, 0xc0, !PT ;  /* 0x003f003f0d257812 */ /* 0x000fe200078ec0ff */
[----:B------:R-:W0:Y:S01]  /*1950*/  LDS.128 R24, [UR4+0x20] ;  /* 0x00002004ff187984 */ /* 0x000e220008000c00 */
        /* <DEDUP_REMOVED lines=171> */
.L_x_3169:
        /* <DEDUP_REMOVED lines=8> */
.L_x_3167:
[----:B------:R-:W1:Y:S02]  /*2490*/  LDCU UR5, c[0x0][0x3d0] ;  /* 0x00007a00ff0577ac */ /* 0x000e640008000800 */
[----:B-1----:R-:W-:-:S04]  /*24a0*/  VIMNMX R40, PT, PT, R11, UR5, PT ;  /* 0x000000050b287c48 */ /* 0x002fc8000bfe0100 */
[----:B------:R-:W-:-:S13]  /*24b0*/  ISETP.GT.AND P0, PT, R40, R5, PT ;  /* 0x000000052800720c */ /* 0x000fda0003f04270 */
[----:B------:R-:W-:Y:S05]  /*24c0*/  @!P0 BRA `(.L_x_3171) ;  /* 0x0000001400a88947 */ /* 0x000fea0003800000 */
[----:B------:R-:W1:Y:S01]  /*24d0*/  LDC.64 R6, c[0x0][0x3b8] ;  /* 0x0000ee00ff067b82 */ /* 0x000e620000000a00 */
[----:B------:R-:W-:Y:S01]  /*24e0*/  UIADD3 UR4, UPT, UPT, UR4, 0x20, URZ ;  /* 0x0000002004047890 */ /* 0x000fe2000fffe0ff */
[----:B-1----:R-:W-:-:S03]  /*24f0*/  IMAD.WIDE.U32 R6, R5, 0x4, R6 ;  /* 0x0000000405067825 */ /* 0x002fc600078e0006 */
[----:B------:R-:W-:-:S05]  /*2500*/  IADD3 R42, P0, PT, R6, 0x2, RZ ;  /* 0x00000002062a7810 */ /* 0x000fca0007f1e0ff */
[----:B------:R-:W-:-:S08]  /*2510*/  IMAD.X R41, RZ, RZ, R7, P0 ;  /* 0x000000ffff297224 */ /* 0x000fd000000e0607 */
.L_x_3173:
[----:B------:R-:W1:Y:S01]  /*2520*/  LDC.64 R6, c[0x0][0x3a8] ;  /* 0x0000ea00ff067b82 */ /* 0x000e620000000a00 */
[----:B------:R-:W-:Y:S01]  /*2530*/  ISETP.NE.AND P0, PT, R5, R0, PT ;  /* 0x000000000500720c */ /* 0x000fe20003f05270 */
[----:B-----5:R-:W5:-:S12]  /*2540*/  LDG.E.128.CONSTANT R8, desc[UR6][R28.64] ;  /* 0x000000061c087981 */ /* 0x020f58000c1e9d00 */
[----:B------:R-:W-:Y:S02]  /*2550*/  @!P0 IMAD R24, R4, 0x8, R1 ;  /* 0x0000000804188824 */ /* 0x000fe400078e0201 */
[----:B------:R-:W-:-:S04]  /*2560*/  @!P0 IMAD.MOV.U32 R43, RZ, RZ, R41 ;  /* 0x000000ffff2b8224 */ /* 0x000fc800078e0029 */
[----:B------:R-:W2:Y:S01]  /*2570*/  @!P0 LDL.64 R24, [R24+0x8] ;  /* 0x0000080018188983 */ /* 0x000ea20000100a00 */
[----:B-1----:R-:W-:-:S03]  /*2580*/  IMAD.WIDE R12, R7, 0x4, R28 ;  /* 0x00000004070c7825 */ /* 0x002fc600078e021c */
[----:B------:R-:W3:Y:S01]  /*2590*/  @!P0 LDG.E.U16.CONSTANT R26, desc[UR6][R42.64] ;  /* 0x000000062a1a8981 */ /* 0x000ee2000c1e9500 */
[----:B------:R-:W-:-:S03]  /*25a0*/  IMAD.WIDE R16, R7, 0x4, R12 ;  /* 0x0000000407107825 */ /* 0x000fc600078e020c */
[----:B------:R-:W5:Y:S01]  /*25b0*/  LDG.E.128.CONSTANT R12, desc[UR6][R12.64] ;  /* 0x000000060c0c7981 */ /* 0x000f62000c1e9d00 */
[----:B------:R-:W-:-:S03]  /*25c0*/  IMAD.WIDE R36, R7, 0x4, R16 ;  /* 0x0000000407247825 */ /* 0x000fc600078e0210 */
[----:B------:R-:W5:Y:S01]  /*25d0*/  LDG.E.128.CONSTANT R16, desc[UR6][R16.64] ;  /* 0x0000000610107981 */ /* 0x000f62000c1e9d00 */
[----:B------:R-:W1:Y:S01]  /*25e0*/  S2UR UR5, SR_CTAID.Y ;  /* 0x00000000000579c3 */ /* 0x000e620000002600 */
[----:B------:R-:W-:Y:S02]  /*25f0*/  @!P0 VIADD R27, R4, 0x1 ;  /* 0x00000001041b8836 */ /* 0x000fe40000000000 */
[----:B0-----:R0:W5:Y:S02]  /*2600*/  LDG.E.128.CONSTANT R20, desc[UR6][R36.64] ;  /* 0x0000000624147981 */ /* 0x001164000c1e9d00 */
[----:B------:R-:W-:Y:S01]  /*2610*/  @!P0 IMAD.MOV.U32 R4, RZ, RZ, R27 ;  /* 0x000000ffff048224 */ /* 0x000fe200078e001b */
[----:B-1----:R-:W-:Y:S01]  /*2620*/  ISETP.LE.AND P1, PT, R6, UR5, PT ;  /* 0x0000000506007c0c */ /* 0x002fe2000bf23270 */
[----:B0-----:R-:W-:Y:S01]  /*2630*/  IMAD.WIDE R36, R7, 0x4, R36 ;  /* 0x0000000407247825 */ /* 0x001fe200078e0224 */
[----:B--2---:R-:W-:Y:S02]  /*2640*/  @!P0 PRMT R38, R24, 0x7610, R38 ;  /* 0x0000761018268816 */ /* 0x004fe40000000026 */
[----:B------:R-:W-:-:S02]  /*2650*/  @!P0 PRMT R39, R25, 0x7610, R39 ;  /* 0x0000761019278816 */ /* 0x000fc40000000027 */
[----:B------:R-:W-:Y:S01]  /*2660*/  @!P0 PRMT R38, R38, 0x7610, R24 ;  /* 0x0000761026268816 */ /* 0x000fe20000000018 */
[----:B---3--:R-:W-:Y:S01]  /*2670*/  @!P0 IMAD.IADD R0, R26, 0x1, R5 ;  /* 0x000000011a008824 */ /* 0x008fe200078e0205 */
[----:B------:R-:W-:Y:S01]  /*2680*/  @!P0 PRMT R39, R39, 0x7610, R25 ;  /* 0x0000761027278816 */ /* 0x000fe20000000019 */
[----:B------:R-:W-:-:S04]  /*2690*/  VIADD R5, R5, 0x20 ;  /* 0x0000002005057836 */ /* 0x000fc80000000000 */
[----:B------:R-:W-:Y:S05]  /*26a0*/  @P1 BRA `(.L_x_3172) ;  /* 0x0000001400181947 */ /* 0x000fea0003800000 */
[----:B------:R-:W2:Y:S01]  /*26b0*/  LDG.E.128.CONSTANT R24, desc[UR6][R36.64] ;  /* 0x0000000624187981 */ /* 0x000ea2000c1e9d00 */
[----:B-----5:R-:W-:Y:S01]  /*26c0*/  LOP3.LUT R33, R8, 0x1f001f, RZ, 0xc0, !PT ;  /* 0x001f001f08217812 */ /* 0x020fe200078ec0ff */
[----:B------:R-:W-:Y:S01]  /*26d0*/  IMAD.MOV.U32 R43, RZ, RZ, 0x2800 ;  /* 0x00002800ff2b7424 */ /* 0x000fe200078e00ff */
        /* <DEDUP_REMOVED lines=16> */
[----:B------:R-:W-:Y:S01]  /*27e0*/  SHF.R.U32.HI R49, RZ, 0xe, R15 ;  /* 0x0000000eff317819 */ /* 0x000fe2000001160f */
[----:B------:R-:W-:Y:S01]  /*27f0*/  HFMA2 R46, R46, R43.H0_H0, -48, -48 ;  /* 0xd200d2002e2e7431 */ /* 0x000fe2000004002b */
[----:B------:R-:W-:Y:S01]  /*2800*/  SHF.R.U32.HI R48, RZ, 0xd, R19 ;  /* 0x0000000dff307819 */ /* 0x000fe20000011613 */
[-C--:B0-----:R-:W-:Y:S02]  /*2810*/  HFMA2 R33, R33, R28.reuse, RZ ;  /* 0x0000001c21217231 */ /* 0x081fe400000000ff */
[-C--:B------:R-:W-:Y:S02]  /*2820*/  HFMA2 R44, R45, R28.reuse, RZ.H0_H0 ;  /* 0x0000001c2d2c7231 */ /* 0x080fe400000400ff */
[-C--:B------:R-:W-:Y:S02]  /*2830*/  HFMA2 R35, R35, R28.reuse, RZ ;  /* 0x0000001c23237231 */ /* 0x080fe400000000ff */
[----:B------:R-:W-:Y:S01]  /*2840*/  HFMA2 R34, R47, R28, RZ.H0_H0 ;  /* 0x0000001c2f227231 */ /* 0x000fe200000400ff */
[----:B------:R-:W-:Y:S01]  /*2850*/  LOP3.LUT R28, R10, 0x3e003e0, RZ, 0xc0, !PT ;  /* 0x03e003e00a1c7812 */ /* 0x000fe200078ec0ff */
[----:B------:R-:W-:Y:S01]  /*2860*/  HFMA2 R33, R46, R29, R33 ;  /* 0x0000001d2e217231 */ /* 0x000fe20000000021 */
[----:B------:R-:W-:Y:S01]  /*2870*/  LOP3.LUT R45, R11, 0x3e003e0, RZ, 0xc0, !PT ;  /* 0x03e003e00b2d7812 */ /* 0x000fe200078ec0ff */
[----:B------:R-:W-:Y:S01]  /*2880*/  HFMA2 R47, R32, R43.H0_H0, -48, -48 ;  /* 0xd200d200202f7431 */ /* 0x000fe2000004002b */
[----:B------:R-:W-:-:S02]  /*2890*/  LOP3.LUT R28, R28, 0x64006400, RZ, 0xfc, !PT ;  /* 0x640064001c1c7812 */ /* 0x000fc400078efcff */
[----:B------:R-:W-:Y:S01]  /*28a0*/  LOP3.LUT R46, R45, 0x64006400, RZ, 0xfc, !PT ;  /* 0x640064002d2e7812 */ /* 0x000fe200078efcff */
[----:B------:R-:W-:Y:S01]  /*28b0*/  HFMA2 R32, R47, R29, R44 ;  /* 0x0000001d2f207231 */ /* 0x000fe2000000002c */
[----:B------:R-:W-:Y:S01]  /*28c0*/  SHF.R.U32.HI R44, RZ, 0xa, R8 ;  /* 0x0000000aff2c7819 */ /* 0x000fe20000011608 */
[-C--:B------:R-:W-:Y:S01]  /*28d0*/  HFMA2 R28, R28, R43.reuse.H0_H0, -48, -48 ;  /* 0xd200d2001c1c7431 */ /* 0x080fe2000004002b */
[----:B------:R-:W-:Y:S01]  /*28e0*/  LOP3.LUT R47, R15, 0x1f001f, RZ, 0xc0, !PT ;  /* 0x001f001f0f2f7812 */ /* 0x000fe200078ec0ff */
[----:B------:R-:W-:Y:S01]  /*28f0*/  HFMA2 R45, R46, R43.H0_H0, -48, -48 ;  /* 0xd200d2002e2d7431 */ /* 0x000fe2000004002b */
[----:B------:R-:W-:Y:S01]  /*2900*/  LOP3.LUT R44, R44, 0x1f001f, RZ, 0xc0, !PT ;  /* 0x001f001f2c2c7812 */ /* 0x000fe200078ec0ff */
        /* <DEDUP_REMOVED lines=30> */
[----:B------:R-:W-:Y:S01]  /*2af0*/  SHF.R.U32.HI R11, RZ, 0xf, R11 ;  /* 0x0000000fff0b7819 */ /* 0x000fe2000001160b */
[----:B------:R-:W-:Y:S01]  /*2b00*/  HFMA2 R30, R46, R30, R29 ;  /* 0x0000001e2e1e7231 */ /* 0x000fe2000000001d */
[----:B------:R-:W-:Y:S01]  /*2b10*/  SHF.R.U32.HI R46, RZ, 0xf, R8 ;  /* 0x0000000fff2e7819 */ /* 0x000fe20000011608 */
[-C--:B------:R-:W-:Y:S02]  /*2b20*/  HFMA2 R8, R33, R31.reuse, R32 ;  /* 0x0000001f21087231 */ /* 0x080fe40000000020 */
[----:B------:R-:W-:Y:S01]  /*2b30*/  HFMA2 R45, R35, R31, R28 ;  /* 0x0000001f232d7231 */ /* 0x000fe2000000001c */
[----:B------:R-:W-:Y:S01]  /*2b40*/  SHF.R.U32.HI R29, RZ, 0xe, R12 ;  /* 0x0000000eff1d7819 */ /* 0x000fe2000001160c */
[----:B------:R-:W0:Y:S01]  /*2b50*/  LDS.128 R32, [UR4+-0x10] ;  /* 0xfffff004ff207984 */ /* 0x000e220008000c00 */
[----:B------:R-:W-:Y:S01]  /*2b60*/  LOP3.LUT R46, R46, 0x10001, RZ, 0xc0, !PT ;  /* 0x000100012e2e7812 */ /* 0x000fe200078ec0ff */
[----:B------:R-:W-:-:S03]  /*2b70*/  HADD2 R47, R47, -1040, -1040 ;  /* 0xe410e4102f2f7430 */ /* 0x000fc60000000000 */
[----:B------:R-:W-:Y:S02]  /*2b80*/  LOP3.LUT R28, R46, 0x20002, R29, 0xf8, !PT ;  /* 0x000200022e1c7812 */ /* 0x000fe400078ef81d */
[----:B------:R-:W-:Y:S02]  /*2b90*/  SHF.R.U32.HI R46, RZ, 0xf, R10 ;  /* 0x0000000fff2e7819 */ /* 0x000fe4000001160a */
[----:B------:R-:W-:Y:S01]  /*2ba0*/  SHF.R.U32.HI R29, RZ, 0xf, R9 ;  /* 0x0000000fff1d7819 */ /* 0x000fe20000011609 */
[----:B------:R-:W-:Y:S01]  /*2bb0*/  HFMA2 R9, R47, R31, R30 ;  /* 0x0000001f2f097231 */ /* 0x000fe2000000001e */
[----:B------:R-:W-:Y:S02]  /*2bc0*/  SHF.R.U32.HI R10, RZ, 0xe, R14 ;  /* 0x0000000eff0a7819 */ /* 0x000fe4000001160e */
[----:B------:R-:W-:Y:S02]  /*2bd0*/  LOP3.LUT R47, R46, 0x10001, RZ, 0xc0, !PT ;  /* 0x000100012e2f7812 */ /* 0x000fe400078ec0ff */
[----:B------:R-:W-:-:S02]  /*2be0*/  SHF.R.U32.HI R30, RZ, 0xe, R13 ;  /* 0x0000000eff1e7819 */ /* 0x000fc4000001160d */
[----:B------:R-:W-:Y:S02]  /*2bf0*/  LOP3.LUT R29, R29, 0x10001, RZ, 0xc0, !PT ;  /* 0x000100011d1d7812 */ /* 0x000fe400078ec0ff */
[----:B------:R-:W-:Y:S02]  /*2c00*/  LOP3.LUT R46, R11, 0x10001, RZ, 0xc0, !PT ;  /* 0x000100010b2e7812 */ /* 0x000fe400078ec0ff */
[----:B------:R-:W-:Y:S02]  /*2c10*/  SHF.R.U32.HI R11, RZ, 0xd, R16 ;  /* 0x0000000dff0b7819 */ /* 0x000fe40000011610 */
[----:B------:R-:W-:Y:S02]  /*2c20*/  LOP3.LUT R10, R47, 0x20002, R10, 0xf8, !PT ;  /* 0x000200022f0a7812 */ /* 0x000fe400078ef80a */
[----:B------:R-:W-:Y:S02]  /*2c30*/  SHF.R.U32.HI R47, RZ, 0xd, R18 ;  /* 0x0000000dff2f7819 */ /* 0x000fe40000011612 */
[----:B------:R-:W-:-:S02]  /*2c40*/  LOP3.LUT R31, R29, 0x20002, R30, 0xf8, !PT ;  /* 0x000200021d1f7812 */ /* 0x000fc400078ef81e */
[----:B------:R-:W-:Y:S02]  /*2c50*/  LOP3.LUT R29, R46, 0x20002, R49, 0xf8, !PT ;  /* 0x000200022e1d7812 */ /* 0x000fe400078ef831 */
[----:B------:R-:W-:Y:S02]  /*2c60*/  SHF.R.U32.HI R46, RZ, 0xd, R17 ;  /* 0x0000000dff2e7819 */ /* 0x000fe40000011611 */
[----:B------:R-:W-:Y:S02]  /*2c70*/  LOP3.LUT R30, R28, 0x40004, R11, 0xf8, !PT ;  /* 0x000400041c1e7812 */ /* 0x000fe400078ef80b */
[----:B------:R-:W-:Y:S02]  /*2c80*/  SHF.R.U32.HI R11, RZ, 0xc, R20 ;  /* 0x0000000cff0b7819 */ /* 0x000fe40000011614 */
[----:B------:R-:W-:Y:S02]  /*2c90*/  LOP3.LUT R28, R10, 0x40004, R47, 0xf8, !PT ;  /* 0x000400040a1c7812 */ /* 0x000fe400078ef82f */
[----:B------:R-:W-:-:S02]  /*2ca0*/  LOP3.LUT R10, R12, 0x3e003e0, RZ, 0xc0, !PT ;  /* 0x03e003e00c0a7812 */ /* 0x000fc400078ec0ff */
[----:B------:R-:W-:Y:S02]  /*2cb0*/  LOP3.LUT R31, R31, 0x40004, R46, 0xf8, !PT ;  /* 0x000400041f1f7812 */ /* 0x000fe400078ef82e */
[----:B------:R-:W-:Y:S02]  /*2cc0*/  SHF.R.U32.HI R46, RZ, 0xc, R21 ;  /* 0x0000000cff2e7819 */ /* 0x000fe40000011615 */
[----:B------:R-:W-:Y:S02]  /*2cd0*/  LOP3.LUT R30, R30, 0x80008, R11, 0xf8, !PT ;  /* 0x000800081e1e7812 */ /* 0x000fe400078ef80b */
[----:B------:R-:W-:Y:S02]  /*2ce0*/  LOP3.LUT R11, R13, 0x3e003e0, RZ, 0xc0, !PT ;  /* 0x03e003e00d0b7812 */ /* 0x000fe400078ec0ff */
[----:B------:R-:W-:Y:S02]  /*2cf0*/  LOP3.LUT R10, R10, 0x64006400, RZ, 0xfc, !PT ;  /* 0x640064000a0a7812 */ /* 0x000fe400078efcff */
[----:B------:R-:W-:-:S02]  /*2d00*/  LOP3.LUT R31, R31, 0x80008, R46, 0xf8, !PT ;  /* 0x000800081f1f7812 */ /* 0x000fc400078ef82e */
[----:B------:R-:W-:Y:S01]  /*2d10*/  LOP3.LUT R46, R11, 0x64006400, RZ, 0xfc, !PT ;  /* 0x640064000b2e7812 */ /* 0x000fe200078efcff */
[-C--:B------:R-:W-:Y:S01]  /*2d20*/  HFMA2 R11, R10, R43.reuse.H0_H0, -48, -48 ;  /* 0xd200d2000a0b7431 */ /* 0x080fe2000004002b */
[----:B------:R-:W-:Y:S02]  /*2d30*/  SHF.R.U32.HI R47, RZ, 0xc, R22 ;  /* 0x0000000cff2f7819 */ /* 0x000fe40000011616 */
[----:B------:R-:W-:Y:S01]  /*2d40*/  LOP3.LUT R10, R14, 0x3e003e0, RZ, 0xc0, !PT ;  /* 0x03e003e00e0a7812 */ /* 0x000fe200078ec0ff */
[----:B0-----:R-:W-:Y:S01]  /*2d50*/  HFMA2 R44, R11, R32, R44 ;  /* 0x000000200b2c7231 */ /* 0x001fe2000000002c */
[----:B------:R-:W-:Y:S02]  /*2d60*/  LOP3.LUT R11, R15, 0x3e003e0, RZ, 0xc0, !PT ;  /* 0x03e003e00f0b7812 */ /* 0x000fe400078ec0ff */
[----:B------:R-:W-:Y:S02]  /*2d70*/  SHF.R.U32.HI R12, RZ, 0xa, R12 ;  /* 0x0000000aff0c7819 */ /* 0x000fe4000001160c */
[----:B------:R-:W-:Y:S01]  /*2d80*/  LOP3.LUT R28, R28, 0x80008, R47, 0xf8, !PT ;  /* 0x000800081c1c7812 */ /* 0x000fe200078ef82f */
[----:B------:R-:W-:Y:S01]  /*2d90*/  HFMA2 R47, R46, R43.H0_H0, -48, -48 ;  /* 0xd200d2002e2f7431 */ /* 0x000fe2000004002b */
[----:B------:R-:W-:-:S02]  /*2da0*/  LOP3.LUT R10, R10, 0x64006400, RZ, 0xfc, !PT ;  /* 0x640064000a0a7812 */ /* 0x000fc400078efcff */
[----:B------:R-:W-:Y:S01]  /*2db0*/  SHF.R.U32.HI R13, RZ, 0xa, R13 ;  /* 0x0000000aff0d7819 */ /* 0x000fe2000001160d */
[-C--:B------:R-:W-:Y:S01]  /*2dc0*/  HFMA2 R8, R47, R32.reuse, R8 ;  /* 0x000000202f087231 */ /* 0x080fe20000000008 */
[----:B------:R-:W-:Y:S01]  /*2dd0*/  LOP3.LUT R46, R11, 0x64006400, RZ, 0xfc, !PT ;  /* 0x640064000b2e7812 */ /* 0x000fe200078efcff */
[-C--:B------:R-:W-:Y:S01]  /*2de0*/  HFMA2 R10, R10, R43.reuse.H0_H0, -48, -48 ;  /* 0xd200d2000a0a7431 */ /* 0x080fe2000004002b */
[----:B------:R-:W-:Y:S02]  /*2df0*/  LOP3.LUT R12, R12, 0x1f001f, RZ, 0xc0, !PT ;  /* 0x001f001f0c0c7812 */ /* 0x000fe400078ec0ff */
[----:B------:R-:W-:Y:S01]  /*2e00*/  LOP3.LUT R13, R13, 0x1f001f, RZ, 0xc0, !PT ;  /* 0x001f001f0d0d7812 */ /* 0x000fe200078ec0ff */
[----:B------:R-:W-:Y:S01]  /*2e10*/  HFMA2 R46, R46, R43.H0_H0, -48, -48 ;  /* 0xd200d2002e2e7431 */ /* 0x000fe2000004002b */
[----:B------:R-:W-:Y:S01]  /*2e20*/  LOP3.LUT R12, R12, 0x64006400, RZ, 0xfc, !PT ;  /* 0x640064000c0c7812 */ /* 0x000fe200078efcff */
[-C--:B------:R-:W-:Y:S01]  /*2e30*/  HFMA2 R45, R10, R32.reuse, R45 ;  /* 0x000000200a2d7231 */ /* 0x080fe2000000002d */
[----:B------:R-:W-:Y:S01]  /*2e40*/  SHF.R.U32.HI R15, RZ, 0xa, R15 ;  /* 0x0000000aff0f7819 */ /* 0x000fe2000001160f */
[----:B------:R-:W-:Y:S01]  /*2e50*/  HFMA2 R32, R46, R32, R9 ;  /* 0x000000202e207231 */ /* 0x000fe20000000009 */
[----:B------:R-:W-:Y:S01]  /*2e60*/  LOP3.LUT R13, R13, 0x64006400, RZ, 0xfc, !PT ;  /* 0x640064000d0d7812 */ /* 0x000fe200078efcff */
[----:B------:R-:W-:Y:S01]  /*2e70*/  HADD2 R9, R12, -1040, -1040 ;  /* 0xe410e4100c097430 */ /* 0x000fe20000000000 */
[----:B------:R-:W-:-:S02]  /*2e80*/  LOP3.LUT R15, R15, 0x1f001f, RZ, 0xc0, !PT ;  /* 0x001f001f0f0f7812 */ /* 0x000fc400078ec0ff */
[----:B------:R-:W-:Y:S01]  /*2e90*/  SHF.R.U32.HI R14, RZ, 0xa, R14 ;  /* 0x0000000aff0e7819 */ /* 0x000fe2000001160e */
[----:B------:R-:W-:Y:S02]  /*2ea0*/  HADD2 R11, R13, -1040, -1040 ;  /* 0xe410e4100d0b7430 */ /* 0x000fe40000000000 */
[-C--:B------:R-:W-:Y:S01]  /*2eb0*/  HFMA2 R13, R9, R33.reuse, R44 ;  /* 0x00000021090d7231 */ /* 0x080fe2000000002c */
[----:B------:R-:W-:Y:S02]  /*2ec0*/  LOP3.LUT R9, R15, 0x64006400, RZ, 0xfc, !PT ;  /* 0x640064000f097812 */ /* 0x000fe400078efcff */
[----:B------:R-:W-:Y:S01]  /*2ed0*/  LOP3.LUT R14, R14, 0x1f001f, RZ, 0xc0, !PT ;  /* 0x001f001f0e0e7812 */ /* 0x000fe200078ec0ff */
[----:B------:R-:W-:Y:S01]  /*2ee0*/  HFMA2 R12, R11, R33, R8 ;  /* 0x000000210b0c7231 */ /* 0x000fe20000000008 */
[----:B------:R-:W-:Y:S01]  /*2ef0*/  LOP3.LUT R15, R16, 0x1f001f, RZ, 0xc0, !PT ;  /* 0x001f001f100f7812 */ /* 0x000fe200078ec0ff */
[----:B------:R-:W-:Y:S01]  /*2f00*/  HADD2 R49, R9, -1040, -1040 ;  /* 0xe410e41009317430 */ /* 0x000fe20000000000 */
[----:B------:R-:W-:Y:S01]  /*2f10*/  LOP3.LUT R14, R14, 0x64006400, RZ, 0xfc, !PT ;  /* 0x640064000e0e7812 */ /* 0x000fe200078efcff */
[----:B------:R-:W0:Y:S01]  /*2f20*/  LDS.128 R8, [UR4] ;  /* 0x00000004ff087984 */ /* 0x000e220008000c00 */
[----:B------:R-:W-:-:S02]  /*2f30*/  LOP3.LUT R15, R15, 0x64006400, RZ, 0xfc, !PT ;  /* 0x640064000f0f7812 */ /* 0x000fc400078efcff */
[----:B------:R-:W-:Y:S01]  /*2f40*/  LOP3.LUT R44, R17, 0x1f001f, RZ, 0xc0, !PT ;  /* 0x001f001f112c7812 */ /* 0x000fe200078ec0ff */
[----:B------:R-:W-:Y:S01]  /*2f50*/  HADD2 R14, R14, -1040, -1040 ;  /* 0xe410e4100e0e7430 */ /* 0x000fe20000000000 */
[----:B------:R-:W-:Y:S01]  /*2f60*/  LOP3.LUT R29, R29, 0x40004, R48, 0xf8, !PT ;  /* 0x000400041d1d7812 */ /* 0x000fe200078ef830 */
[----:B------:R-:W-:Y:S01]  /*2f70*/  HADD2 R46, R15, -1040, -1040 ;  /* 0xe410e4100f2e7430 */ /* 0x000fe20000000000 */
[----:B------:R-:W-:Y:S01]  /*2f80*/  LOP3.LUT R44, R44, 0x64006400, RZ, 0xfc, !PT ;  /* 0x640064002c2c7812 */ /* 0x000fe200078efcff */
[-C--:B------:R-:W-:Y:S02]  /*2f90*/  HFMA2 R14, R14, R33.reuse, R45 ;  /* 0x000000210e0e7231 */ /* 0x080fe4000000002d */
[----:B------:R-:W-:Y:S01]  /*2fa0*/  HFMA2 R33, R49, R33, R32 ;  /* 0x0000002131217231 */ /* 0x000fe20000000020 */
[----:B------:R-:W-:Y:S01]  /*2fb0*/  LOP3.LUT R32, R16, 0x3e003e0, RZ, 0xc0, !PT ;  /* 0x03e003e010207812 */ /* 0x000fe200078ec0ff */
[----:B------:R-:W-:Y:S01]  /*2fc0*/  HFMA2 R15, R46, R34, R13 ;  /* 0x000000222e0f7231 */ /* 0x000fe2000000000d */
[----:B------:R-:W-:Y:S01]  /*2fd0*/  LOP3.LUT R45, R18, 0x1f001f, RZ, 0xc0, !PT ;  /* 0x001f001f122d7812 */ /* 0x000fe200078ec0ff */
[----:B------:R-:W-:Y:S01]  /*2fe0*/  HADD2 R13, R44, -1040, -1040 ;  /* 0xe410e4102c0d7430 */ /* 0x000fe20000000000 */
[----:B------:R-:W-:-:S02]  /*2ff0*/  LOP3.LUT R32, R32, 0x64006400, RZ, 0xfc, !PT ;  /* 0x6400640020207812 */ /* 0x000fc400078efcff */
[----:B------:R-:W-:Y:S01]  /*3000*/  LOP3.LUT R45, R45, 0x64006400, RZ, 0xfc, !PT ;  /* 0x640064002d2d7812 */ /* 0x000fe200078efcff */
[-C--:B------:R-:W-:Y:S01]  /*3010*/  HFMA2 R13, R13, R34.reuse, R12 ;  /* 0x000000220d0d7231 */ /* 0x080fe2000000000c */
[----:B------:R-:W-:Y:S01]  /*3020*/  SHF.R.U32.HI R12, RZ, 0xa, R16 ;  /* 0x0000000aff0c7819 */ /* 0x000fe20000011610 */
[----:B------:R-:W-:Y:S01]  /*3030*/  HFMA2 R32, R32, R43.H0_H0, -48, -48 ;  /* 0xd200d20020207431 */ /* 0x000fe2000004002b */
[----:B------:R-:W-:Y:S01]  /*3040*/  LOP3.LUT R44, R17, 0x3e003e0, RZ, 0xc0, !PT ;  /* 0x03e003e0112c7812 */ /* 0x000fe200078ec0ff */
[----:B------:R-:W-:Y:S01]  /*3050*/  HADD2 R45, R45, -1040, -1040 ;  /* 0xe410e4102d2d7430 */ /* 0x000fe20000000000 */
[----:B------:R-:W-:Y:S01]  /*3060*/  LOP3.LUT R12, R12, 0x1f001f, RZ, 0xc0, !PT ;  /* 0x001f001f0c0c7812 */ /* 0x000fe200078ec0ff */
[----:B------:R-:W-:Y:S01]  /*3070*/  HFMA2 R15, R32, R35, R15 ;  /* 0x00000023200f7231 */ /* 0x000fe2000000000f */
[----:B------:R-:W-:Y:S01]  /*3080*/  SHF.R.U32.HI R32, RZ, 0xa, R17 ;  /* 0x0000000aff207819 */ /* 0x000fe20000011611 */
[----:B------:R-:W-:Y:S01]  /*3090*/  HFMA2 R14, R45, R34, R14 ;  /* 0x000000222d0e7231 */ /* 0x000fe2000000000e */
[----:B------:R-:W-:-:S02]  /*30a0*/  LOP3.LUT R17, R19, 0x1f001f, RZ, 0xc0, !PT ;  /* 0x001f001f13117812 */ /* 0x000fc400078ec0ff */
[----:B------:R-:W-:Y:S02]  /*30b0*/  SHF.R.U32.HI R48, RZ, 0xc, R23 ;  /* 0x0000000cff307819 */ /* 0x000fe40000011617 */
[----:B------:R-:W-:Y:S02]  /*30c0*/  LOP3.LUT R45, R17, 0x64006400, RZ, 0xfc, !PT ;  /* 0x64006400112d7812 */ /* 0x000fe400078efcff */
[----:B------:R-:W-:Y:S02]  /*30d0*/  LOP3.LUT R32, R32, 0x1f001f, RZ, 0xc0, !PT ;  /* 0x001f001f20207812 */ /* 0x000fe400078ec0ff */
[----:B------:R-:W-:Y:S01]  /*30e0*/  LOP3.LUT R29, R29, 0x80008, R48, 0xf8, !PT ;  /* 0x000800081d1d7812 */ /* 0x000fe200078ef830 */
[----:B------:R-:W-:Y:S01]  /*30f0*/  HADD2 R48, R45, -1040, -1040 ;  /* 0xe410e4102d307430 */ /* 0x000fe20000000000 */
[----:B------:R-:W-:Y:S02]  /*3100*/  LOP3.LUT R32, R32, 0x64006400, RZ, 0xfc, !PT ;  /* 0x6400640020207812 */ /* 0x000fe400078efcff */
[----:B------:R-:W-:Y:S01]  /*3110*/  LOP3.LUT R16, R18, 0x3e003e0, RZ, 0xc0, !PT ;  /* 0x03e003e012107812 */ /* 0x000fe200078ec0ff */
[----:B------:R-:W-:Y:S01]  /*3120*/  HFMA2 R33, R48, R34, R33 ;  /* 0x0000002230217231 */ /* 0x000fe20000000021 */
[----:B------:R-:W-:-:S02]  /*3130*/  LOP3.LUT R17, R19, 0x3e003e0, RZ, 0xc0, !PT ;  /* 0x03e003e013117812 */ /* 0x000fc400078ec0ff */
[----:B------:R-:W-:Y:S02]  /*3140*/  LOP3.LUT R34, R21, 0x1f001f, RZ, 0xc0, !PT ;  /* 0x001f001f15227812 */ /* 0x000fe400078ec0ff */
[----:B------:R-:W-:Y:S02]  /*3150*/  LOP3.LUT R16, R16, 0x64006400, RZ, 0xfc, !PT ;  /* 0x6400640010107812 */ /* 0x000fe400078efcff */
[----:B------:R-:W-:Y:S02]  /*3160*/  LOP3.LUT R34, R34, 0x64006400, RZ, 0xfc, !PT ;  /* 0x6400640022227812 */ /* 0x000fe400078efcff */
[----:B------:R-:W-:-:S03]  /*3170*/  SHF.R.U32.HI R18, RZ, 0xa, R18 ;  /* 0x0000000aff127819 */ /* 0x000fc60000011612 */
[----:B------:R-:W-:Y:S01]  /*3180*/  HADD2 R34, R34, -1040, -1040 ;  /* 0xe410e41022227430 */ /* 0x000fe20000000000 */
[----:B--2---:R-:W-:Y:S02]  /*3190*/  SHF.R.U32.HI R46, RZ, 0xb, R25 ;  /* 0x0000000bff2e7819 */ /* 0x004fe40000011619 */
[----:B------:R-:W-:Y:S02]  /*31a0*/  LOP3.LUT R45, R26, 0x3e003e0, RZ, 0xc0, !PT ;  /* 0x03e003e01a2d7812 */ /* 0x000fe400078ec0ff */
[----:B------:R-:W-:Y:S02]  /*31b0*/  LOP3.LUT R31, R31, 0x100010, R46, 0xf8, !PT ;  /* 0x001000101f1f7812 */ /* 0x000fe400078ef82e */
[----:B------:R-:W-:Y:S02]  /*31c0*/  LOP3.LUT R46, R44, 0x64006400, RZ, 0xfc, !PT ;  /* 0x640064002c2e7812 */ /* 0x000fe400078efcff */
[----:B------:R-:W-:Y:S02]  /*31d0*/  LOP3.LUT R44, R12, 0x64006400, RZ, 0xfc, !PT ;  /* 0x640064000c2c7812 */ /* 0x000fe400078efcff */
[----:B------:R-:W-:Y:S01]  /*31e0*/  SHF.R.U32.HI R12, RZ, 0xa, R19 ;  /* 0x0000000aff0c7819 */ /* 0x000fe20000011613 */
[----:B------:R-:W-:Y:S01]  /*31f0*/  HFMA2 R46, R46, R43.H0_H0, -48, -48 ;  /* 0xd200d2002e2e7431 */ /* 0x000fe2000004002b */
[----:B------:R-:W-:Y:S01]  /*3200*/  LOP3.LUT R19, R20, 0x1f001f, RZ, 0xc0, !PT ;  /* 0x001f001f14137812 */ /* 0x000fe200078ec0ff */
[----:B------:R-:W-:Y:S01]  /*3210*/  HADD2 R44, R44, -1040, -1040 ;  /* 0xe410e4102c2c7430 */ /* 0x000fe20000000000 */
[----:B------:R-:W-:Y:S01]  /*3220*/  LOP3.LUT R48, R45, 0x64006400, RZ, 0xfc, !PT ;  /* 0x640064002d307812 */ /* 0x000fe200078efcff */
[----:B------:R-:W-:Y:S01]  /*3230*/  HFMA2 R13, R46, R35, R13 ;  /* 0x000000232e0d7231 */ /* 0x000fe2000000000d */
[----:B------:R-:W-:Y:S01]  /*3240*/  LOP3.LUT R19, R19, 0x64006400, RZ, 0xfc, !PT ;  /* 0x6400640013137812 */ /* 0x000fe200078efcff */
[----:B0-----:R-:W-:-:S02]  /*3250*/  HFMA2 R15, R44, R8, R15 ;  /* 0x000000082c0f7231 */ /* 0x001fc4000000000f */
[----:B------:R-:W-:Y:S01]  /*3260*/  HADD2 R44, R32, -1040, -1040 ;  /* 0xe410e410202c7430 */ /* 0x000fe20000000000 */
[----:B------:R-:W-:Y:S02]  /*3270*/  LOP3.LUT R32, R17, 0x64006400, RZ, 0xfc, !PT ;  /* 0x6400640011207812 */ /* 0x000fe400078efcff */
[----:B------:R-:W-:Y:S01]  /*3280*/  LOP3.LUT R45, R12, 0x1f001f, RZ, 0xc0, !PT ;  /* 0x001f001f0c2d7812 */ /* 0x000fe200078ec0ff */
[----:B------:R-:W-:Y:S01]  /*3290*/  HFMA2 R17, R44, R8, R13 ;  /* 0x000000082c117231 */ /* 0x000fe2000000000d */
[----:B------:R-:W-:Y:S01]  /*32a0*/  LOP3.LUT R12, R22, 0x1f001f, RZ, 0xc0, !PT ;  /* 0x001f001f160c7812 */ /* 0x000fe200078ec0ff */
[-C--:B------:R-:W-:Y:S01]  /*32b0*/  HFMA2 R13, R16, R43.reuse.H0_H0, -48, -48 ;  /* 0xd200d200100d7431 */ /* 0x080fe2000004002b */
[----:B------:R-:W-:Y:S01]  /*32c0*/  LOP3.LUT R45, R45, 0x64006400, RZ, 0xfc, !PT ;  /* 0x640064002d2d7812 */ /* 0x000fe200078efcff */
[----:B------:R-:W-:Y:S01]  /*32d0*/  HFMA2 R32, R32, R43.H0_H0, -48, -48 ;  /* 0xd200d20020207431 */ /* 0x000fe2000004002b */
[----:B------:R-:W-:Y:S01]  /*32e0*/  LOP3.LUT R12, R12, 0x64006400, RZ, 0xfc, !PT ;  /* 0x640064000c0c7812 */ /* 0x000fe200078efcff */
[----:B------:R-:W-:-:S02]  /*32f0*/  HADD2 R16, R19, -1040, -1040 ;  /* 0xe410e41013107430 */ /* 0x000fc40000000000 */
[-C--:B------:R-:W-:Y:S02]  /*3300*/  HFMA2 R14, R13, R35.reuse, R14 ;  /* 0x000000230d0e7231 */ /* 0x080fe4000000000e */
[----:B------:R-:W-:Y:S01]  /*3310*/  HFMA2 R13, R32, R35, R33 ;  /* 0x00000023200d7231 */ /* 0x000fe20000000021 */
[----:B------:R-:W-:Y:S01]  /*3320*/  LOP3.LUT R32, R23, 0x3e003e0, RZ, 0xc0, !PT ;  /* 0x03e003e017207812 */ /* 0x000fe200078ec0ff */
[-C--:B------:R-:W-:Y:S02]  /*3330*/  HFMA2 R35, R16, R9.reuse, R15 ;  /* 0x0000000910237231 */ /* 0x080fe4000000000f */
[----:B------:R-:W-:Y:S01]  /*3340*/  HFMA2 R19, R34, R9, R17 ;  /* 0x0000000922137231 */ /* 0x000fe20000000011 */
[----:B------:R-:W-:Y:S01]  /*3350*/  LOP3.LUT R15, R20, 0x3e003e0, RZ, 0xc0, !PT ;  /* 0x03e003e0140f7812 */ /* 0x000fe200078ec0ff */
[----:B------:R-:W-:Y:S01]  /*3360*/  HADD2 R12, R12, -1040, -1040 ;  /* 0xe410e4100c0c7430 */ /* 0x000fe20000000000 */
        /* <DEDUP_REMOVED lines=9> */
[-C--:B------:R-:W-:Y:S01]  /*3400*/  HFMA2 R35, R46, R10.reuse, R35 ;  /* 0x0000000a2e237231 */ /* 0x080fe20000000023 */
[----:B------:R-:W-:Y:S01]  /*3410*/  LOP3.LUT R18, R24, 0x3e003e0, RZ, 0xc0, !PT ;  /* 0x03e003e018127812 */ /* 0x000fe200078ec0ff */
[----:B------:R-:W-:Y:S01]  /*3420*/  HFMA2 R33, R44, R43.H0_H0, -48, -48 ;  /* 0xd200d2002c217431 */ /* 0x000fe2000004002b */
        /* <DEDUP_REMOVED lines=8> */
[-C--:B------:R-:W-:Y:S01]  /*34b0*/  HFMA2 R32, R18, R43.reuse.H0_H0, -48, -48 ;  /* 0xd200d20012207431 */ /* 0x080fe2000004002b */
[----:B------:R-:W-:Y:S01]  /*34c0*/  SHF.R.U32.HI R46, RZ, 0xb, R27 ;  /* 0x0000000bff2e7819 */ /* 0x000fe2000001161b */
[-C--:B------:R-:W-:Y:S01]  /*34d0*/  HFMA2 R17, R16, R43.reuse.H0_H0, -48, -48 ;  /* 0xd200d20010117431 */ /* 0x080fe2000004002b */
[----:B------:R-:W-:Y:S01]  /*34e0*/  SHF.R.U32.HI R20, RZ, 0xa, R20 ;  /* 0x0000000aff147819 */ /* 0x000fe20000011614 */
[-C--:B------:R-:W-:Y:S01]  /*34f0*/  HFMA2 R18, R44, R43.reuse.H0_H0, -48, -48 ;  /* 0xd200d2002c127431 */ /* 0x080fe2000004002b */
[----:B------:R-:W-:Y:S01]  /*3500*/  LOP3.LUT R29, R29, 0x100010, R46, 0xf8, !PT ;  /* 0x001000101d1d7812 */ /* 0x000fe200078ef82e */
[-C--:B------:R-:W-:Y:S01]  /*3510*/  HFMA2 R16, R48, R43.reuse.H0_H0, -48, -48 ;  /* 0xd200d20030107431 */ /* 0x080fe2000004002b */
[----:B------:R-:W-:Y:S01]  /*3520*/  LOP3.LUT R34, R20, 0x1f001f, RZ, 0xc0, !PT ;  /* 0x001f001f14227812 */ /* 0x000fe200078ec0ff */
[----:B------:R-:W-:Y:S01]  /*3530*/  HFMA2 R44, R50, R43.H0_H0, -48, -48 ;  /* 0xd200d200322c7431 */ /* 0x000fe2000004002b */
[----:B------:R-:W-:Y:S01]  /*3540*/  SHF.R.U32.HI R43, RZ, 0xb, R26 ;  /* 0x0000000bff2b7819 */ /* 0x000fe2000001161a */
[----:B------:R-:W-:Y:S01]  /*3550*/  HFMA2 R15, R15, R8, R14 ;  /* 0x000000080f0f7231 */ /* 0x000fe2000000000e */
[----:B------:R-:W-:Y:S01]  /*3560*/  LOP3.LUT R14, R23, 0x1f001f, RZ, 0xc0, !PT ;  /* 0x001f001f170e7812 */ /* 0x000fe200078ec0ff */
[----:B------:R-:W-:Y:S01]  /*3570*/  HADD2 R48, R45, -1040, -1040 ;  /* 0xe410e4102d307430 */ /* 0x000fe20000000000 */
[----:B------:R-:W-:-:S02]  /*3580*/  LOP3.LUT R28, R28, 0x100010, R43, 0xf8, !PT ;  /* 0x001000101c1c7812 */ /* 0x000fc400078ef82b */
[----:B------:R-:W-:Y:S01]  /*3590*/  LOP3.LUT R45, R14, 0x64006400, RZ, 0xfc, !PT ;  /* 0x640064000e2d7812 */ /* 0x000fe200078efcff */
[----:B------:R-:W-:Y:S02]  /*35a0*/  HFMA2 R43, R48, R8, R13 ;  /* 0x00000008302b7231 */ /* 0x000fe4000000000d */
[-C--:B------:R-:W-:Y:S01]  /*35b0*/  HFMA2 R8, R12, R9.reuse, R15 ;  /* 0x000000090c087231 */ /* 0x080fe2000000000f */
[----:B------:R-:W-:Y:S01]  /*35c0*/  SHF.R.U32.HI R21, RZ, 0xa, R21 ;  /* 0x0000000aff157819 */ /* 0x000fe20000011615 */
[----:B------:R-:W0:Y:S01]  /*35d0*/  LDS.128 R12, [UR4+0x10] ;  /* 0x00001004ff0c7984 */ /* 0x000e220008000c00 */
[----:B------:R-:W-:Y:S01]  /*35e0*/  HADD2 R46, R45, -1040, -1040 ;  /* 0xe410e4102d2e7430 */ /* 0x000fe20000000000 */
[----:B------:R-:W-:Y:S01]  /*35f0*/  SHF.R.U32.HI R22, RZ, 0xa, R22 ;  /* 0x0000000aff167819 */ /* 0x000fe20000011616 */
[----:B------:R-:W-:Y:S01]  /*3600*/  HFMA2 R33, R33, R10, R8 ;  /* 0x0000000a21217231 */ /* 0x000fe20000000008 */
[----:B------:R-:W-:Y:S01]  /*3610*/  SHF.R.U32.HI R23, RZ, 0xa, R23 ;  /* 0x0000000aff177819 */ /* 0x000fe20000011617 */
[----:B------:R-:W-:Y:S01]  /*3620*/  HFMA2 R9, R46, R9, R43 ;  /* 0x000000092e097231 */ /* 0x000fe2000000002b */
[----:B------:R-:W-:-:S02]  /*3630*/  LOP3.LUT R34, R34, 0x64006400, RZ, 0xfc, !PT ;  /* 0x6400640022227812 */ /* 0x000fc400078efcff */
[----:B------:R-:W-:Y:S01]  /*3640*/  LOP3.LUT R43, R21, 0x1f001f, RZ, 0xc0, !PT ;  /* 0x001f001f152b7812 */ /* 0x000fe200078ec0ff */
[----:B------:R-:W-:Y:S01]  /*3650*/  HFMA2 R9, R17, R10, R9 ;  /* 0x0000000a11097231 */ /* 0x000fe20000000009 */
[----:B------:R-:W-:Y:S01]  /*3660*/  LOP3.LUT R45, R22, 0x1f001f, RZ, 0xc0, !PT ;  /* 0x001f001f162d7812 */ /* 0x000fe200078ec0ff */
[----:B------:R-:W-:Y:S01]  /*3670*/  HADD2 R34, R34, -1040, -1040 ;  /* 0xe410e41022227430 */ /* 0x000fe20000000000 */
[----:B------:R-:W-:Y:S02]  /*3680*/  LOP3.LUT R23, R23, 0x1f001f, RZ, 0xc0, !PT ;  /* 0x001f001f17177812 */ /* 0x000fe400078ec0ff */
[----:B------:R-:W-:Y:S01]  /*3690*/  LOP3.LUT R20, R25, 0x1f001f, RZ, 0xc0, !PT ;  /* 0x001f001f19147812 */ /* 0x000fe200078ec0ff */
[----:B------:R-:W-:Y:S01]  /*36a0*/  HFMA2 R35, R34, R11, R35 ;  /* 0x0000000b22237231 */ /* 0x000fe20000000023 */
[----:B------:R-:W-:Y:S02]  /*36b0*/  LOP3.LUT R43, R43, 0x64006400, RZ, 0xfc, !PT ;  /* 0x640064002b2b7812 */ /* 0x000fe400078efcff */
        /* <DEDUP_REMOVED lines=12> */
[----:B------:R-:W-:Y:S01]  /*3780*/  HFMA2 R11, R10, R11, R9 ;  /* 0x0000000b0a0b7231 */ /* 0x000fe20000000009 */
[----:B------:R-:W-:-:S02]  /*3790*/  LOP3.LUT R20, R20, 0x64006400, RZ, 0xfc, !PT ;  /* 0x6400640014147812 */ /* 0x000fc400078efcff */
[----:B------:R-:W-:Y:S02]  /*37a0*/  SHF.R.U32.HI R24, RZ, 0xa, R24 ;  /* 0x0000000aff187819 */ /* 0x000fe40000011618 */
[----:B------:R-:W-:Y:S01]  /*37b0*/  LOP3.LUT R8, R8, 0x64006400, RZ, 0xfc, !PT ;  /* 0x6400640008087812 */ /* 0x000fe200078efcff */
[----:B------:R-:W-:Y:S01]  /*37c0*/  HADD2 R20, R20, -1040, -1040 ;  /* 0xe410e41014147430 */ /* 0x000fe20000000000 */
[----:B------:R-:W-:Y:S02]  /*37d0*/  SHF.R.U32.HI R26, RZ, 0xa, R26 ;  /* 0x0000000aff1a7819 */ /* 0x000fe4000001161a */
[----:B------:R-:W-:Y:S01]  /*37e0*/  LOP3.LUT R21, R21, 0x64006400, RZ, 0xfc, !PT ;  /* 0x6400640015157812 */ /* 0x000fe200078efcff */
[----:B------:R-:W-:Y:S01]  /*37f0*/  HADD2 R8, R8, -1040, -1040 ;  /* 0xe410e41008087430 */ /* 0x000fe20000000000 */
[----:B------:R-:W-:Y:S01]  /*3800*/  SHF.R.U32.HI R27, RZ, 0xa, R27 ;  /* 0x0000000aff1b7819 */ /* 0x000fe2000001161b */
[-C--:B0-----:R-:W-:Y:S01]  /*3810*/  HFMA2 R9, R20, R12.reuse, R19 ;  /* 0x0000000c14097231 */ /* 0x081fe20000000013 */
        /* <DEDUP_REMOVED lines=12> */
[----:B------:R-:W-:Y:S01]  /*38e0*/  LOP3.LUT R30, R30, 0x100010, R47, 0xf8, !PT ;  /* 0x001000101e1e7812 */ /* 0x000fe200078ef82f */
        /* <DEDUP_REMOVED lines=15> */
[-C--:B------:R-:W-:Y:S02]  /*39e0*/  HFMA2 R35, R24, R14.reuse, R35 ;  /* 0x0000000e18237231 */ /* 0x080fe40000000023 */
[----:B------:R-:W-:Y:S02]  /*39f0*/  HADD2 R30, R30, -1040, -1040 ;  /* 0xe410e4101e1e7430 */ /* 0x000fe40000000000 */
        /* <DEDUP_REMOVED lines=17> */
.L_x_3172:
[----:B------:R-:W-:Y:S01]  /*3b10*/  ISETP.GE.AND P0, PT, R5, R40, PT ;  /* 0x000000280500720c */ /* 0x000fe20003f06270 */
[----:B------:R-:W-:Y:S01]  /*3b20*/  UIADD3 UR4, UPT, UPT, UR4, 0x40, URZ ;  /* 0x0000004004047890 */ /* 0x000fe2000fffe0ff */
[----:B------:R-:W-:Y:S01]  /*3b30*/  IADD3 R42, P1, PT, R42, 0x80, RZ ;  /* 0x000000802a2a7810 */ /* 0x000fe20007f3e0ff */
[----:B------:R-:W-:-:S04]  /*3b40*/  IMAD.WIDE R28, R7, 0x4, R36 ;  /* 0x00000004071c7825 */ /* 0x000fc800078e0224 */
[----:B------:R-:W-:-:S06]  /*3b50*/  IMAD.X R41, RZ, RZ, R41, P1 ;  /* 0x000000ffff297224 */ /* 0x000fcc00008e0629 */
[----:B------:R-:W-:Y:S05]  /*3b60*/  @!P0 BRA `(.L_x_3173) ;  /* 0xffffffe8006c8947 */ /* 0x000fea000383ffff */
.L_x_3171:
[----:B------:R-:W1:Y:S02]  /*3b70*/  S2UR UR4, SR_CTAID.Y ;  /* 0x00000000000479c3 */ /* 0x000e640000002600 */
[----:B-1----:R-:W-:-:S13]  /*3b80*/  ISETP.LE.AND P0, PT, R6, UR4, PT ;  /* 0x0000000406007c0c */ /* 0x002fda000bf03270 */
[----:B------:R-:W-:Y:S05]  /*3b90*/  @P0 EXIT ;  /* 0x000000000000094d */ /* 0x000fea0003800000 */
[----:B------:R-:W1:Y:S01]  /*3ba0*/  S2R R0, SR_CTAID.X ;  /* 0x0000000000007919 */ /* 0x000e620000002500 */
[----:B------:R-:W2:Y:S01]  /*3bb0*/  LDC.64 R4, c[0x0][0x3a0] ;  /* 0x0000e800ff047b82 */ /* 0x000ea20000000a00 */
[----:B-----5:R-:W1:Y:S02]  /*3bc0*/  S2R R9, SR_TID.X ;  /* 0x0000000000097919 */ /* 0x020e640000002100 */
[----:B-1----:R-:W-:-:S04]  /*3bd0*/  IMAD R0, R0, 0x40, R9 ;  /* 0x0000004000007824 */ /* 0x002fc800078e0209 */
[----:B------:R-:W-:-:S04]  /*3be0*/  IMAD.SHL.U32 R0, R0, 0x4, RZ ;  /* 0x0000000400007824 */ /* 0x000fc800078e00ff */
[----:B------:R-:W-:-:S04]  /*3bf0*/  IMAD R7, R7, UR4, R0 ;  /* 0x0000000407077c24 */ /* 0x000fc8000f8e0200 */
        /* <DEDUP_REMOVED lines=8> */
.L_x_3177:
[----:B------:R-:W1:Y:S02]  /*3c80*/  LDS R4, [R0] ;  /* 0x0000000000047984 */ /* 0x000e640000000800 */
[----:B-1----:R-:W-:-:S05]  /*3c90*/  HADD2 R5, R4, R3 ;  /* 0x0000000304057230 */ /* 0x002fca0000000000 */
[----:B------:R-:W1:Y:S02]  /*3ca0*/  ATOMS.CAST.SPIN P0, [R0], R4, R5 ;  /* 0x000000040000758d */ /* 0x000e640001800005 */
[----:B-1----:R-:W-:Y:S05]  /*3cb0*/  @!P0 BRA `(.L_x_3177) ;  /* 0xfffffffc00f08947 */ /* 0x002fea000383ffff */
[----:B------:R-:W-:Y:S05]  /*3cc0*/  BRA `(.L_x_3175) ;  /* 0x00000000000c7947 */ /* 0x000fea0003800000 */
.L_x_3176:
[----:B------:R-:W2:Y:S02]  /*3cd0*/  LD.E R0, desc[UR6][R6.64] ;  /* 0x0000000606007980 */ /* 0x000ea4000c101900 */
[----:B--2---:R-:W-:-:S05]  /*3ce0*/  IMAD.IADD R3, R3, 0x1, R0 ;  /* 0x0000000103037824 */ /* 0x004fca00078e0200 */
[----:B------:R1:W-:Y:S02]  /*3cf0*/  ST.E desc[UR6][R6.64], R3 ;  /* 0x0000000306007985 */ /* 0x0003e4000c101906 */
.L_x_3175:
[----:B------:R-:W-:Y:S05]  /*3d00*/  BSYNC.RECONVERGENT B0 ;  /* 0x0000000000007941 */ /* 0x000fea0003800200 */
.L_x_3174:
[----:B------:R2:W-:Y:S02]  /*3d10*/  ATOM.E.ADD.F16x2.RN.STRONG.GPU P0, RZ, desc[UR6][R6.64+0x4], R2 ;  /* 0x8000040206ff79a2 */ /* 0x0005e4000c10e106 */
[----:B--2---:R-:W-:Y:S05]  /*3d20*/  @P0 EXIT ;  /* 0x000000000000094d */ /* 0x004fea0003800000 */
[----:B------:R-:W2:Y:S02]  /*3d30*/  QSPC.E.S P0, RZ, [R6+0x4] ;  /* 0x0000040006ff73aa */ /* 0x000ea40000000500 */
[----:B--2---:R-:W-:Y:S05]  /*3d40*/  @!P0 BRA `(.L_x_3178) ;  /* 0x0000000000208947 */ /* 0x004fea0003800000 */
[----:B------:R-:W-:-:S05]  /*3d50*/  IMAD.MOV.U32 R4, RZ, RZ, R6 ;  /* 0x000000ffff047224 */ /* 0x000fca00078e0006 */
[----:B------:R-:W-:Y:S01]  /*3d60*/  MOV R4, R4 ;  /* 0x0000000400047202 */ /* 0x000fe20000000f00 */
[----:B------:R-:W-:-:S07]  /*3d70*/  IMAD.MOV.U32 R5, RZ, RZ, R2 ;  /* 0x000000ffff057224 */ /* 0x000fce00078e0002 */
.L_x_3179:
[----:B------:R-:W1:Y:S02]  /*3d80*/  LDS R2, [R4+0x4] ;  /* 0x0000040004027984 */ /* 0x000e640000000800 */
[----:B-1----:R-:W-:-:S05]  /*3d90*/  HFMA2 R3, R2, 1, 1, R5 ;  /* 0x3c003c0002037831 */ /* 0x002fca0000000005 */
[----:B------:R-:W1:Y:S02]  /*3da0*/  ATOMS.CAST.SPIN P0, [R4+0x4], R2, R3 ;  /* 0x000004020400758d */ /* 0x000e640001800003 */
[----:B-1----:R-:W-:Y:S05]  /*3db0*/  @!P0 BRA `(.L_x_3179) ;  /* 0xfffffffc00f08947 */ /* 0x002fea000383ffff */
[----:B------:R-:W-:Y:S05]  /*3dc0*/  EXIT ;  /* 0x000000000000794d */ /* 0x000fea0003800000 */
.L_x_3178:
[----:B------:R-:W1:Y:S02]  /*3dd0*/  LD.E R0, desc[UR6][R6.64+0x4] ;  /* 0x0000040606007980 */ /* 0x000e64000c101900 */
[----:B-1----:R-:W-:-:S05]  /*3de0*/  IMAD.IADD R3, R2, 0x1, R0 ;  /* 0x0000000102037824 */ /* 0x002fca00078e0200 */
[----:B------:R-:W-:Y:S01]  /*3df0*/  ST.E desc[UR6][R6.64+0x4], R3 ;  /* 0x0000040306007985 */ /* 0x000fe2000c101906 */
[----:B------:R-:W-:Y:S05]  /*3e00*/  EXIT ;  /* 0x000000000000794d */ /* 0x000fea0003800000 */
.L_x_3180:
        /* <DEDUP_REMOVED lines=15> */
.L_x_3625:


//--------------------- .text._Z23gemm_half_q_half_kernelILi1ELi16ELb0ELb0ELi64EEvPK6__halfPKjS4_S2_PS0_iiiiPKtS7_iiiiiibS2_i --------------------------
	.section	.text._Z23gemm_half_q_half_kernelILi1ELi16ELb0ELb0ELi64EEvPK6__halfPKjS4_S2_PS0_iiiiPKtS7_iiiiiibS2_i,"ax",@progbits
	.align	128
        .global         _Z23gemm_half_q_half_kernelILi1ELi16ELb0ELb0ELi64EEvPK6__halfPKjS4_S2_PS0_iiiiPKtS7_iiiiiibS2_i
        .type           _Z23gemm_half_q_half_kernelILi1ELi16ELb0ELb0ELi64EEvPK6__halfPKjS4_S2_PS0_iiiiPKtS7_iiiiiibS2_i,@function
        .size           _Z23gemm_half_q_half_kernelILi1ELi16ELb0ELb0ELi64EEvPK6__halfPKjS4_S2_PS0_iiiiPKtS7_iiiiiibS2_i,(.L_x_3626 - _Z23gemm_half_q_half_kernelILi1ELi16ELb0ELb0ELi64EEvPK6__halfPKjS4_S2_PS0_iiiiPKtS7_iiiiiibS2_i)
        .other          _Z23gemm_half_q_half_kernelILi1ELi16ELb0ELb0ELi64EEvPK6__halfPKjS4_S2_PS0_iiiiPKtS7_iiiiiibS2_i,@"STO_CUDA_ENTRY STV_DEFAULT"
_Z23gemm_half_q_half_kernelILi1ELi16ELb0ELb0ELi64EEvPK6__halfPKjS4_S2_PS0_iiiiPKtS7_iiiiiibS2_i:
.text._Z23gemm_half_q_half_kernelILi1ELi16ELb0ELb0ELi64EEvPK6__halfPKjS4_S2_PS0_iiiiPKtS7_iiiiiibS2_i:
        /* <DEDUP_REMOVED lines=42> */
.L_x_3182:
[----:B------:R-:W-:Y:S05]  /*02a0*/  BSYNC.RECONVERGENT B0 ;  /* 0x0000000000007941 */ /* 0x000fea0003800200 */
.L_x_3181:
[----:B------:R-:W-:Y:S05]  /*02b0*/  @P1 EXIT ;  /* 0x000000000000194d */ /* 0x000fea0003800000 */
[----:B------:R-:W1:Y:S01]  /*02c0*/  LDCU.U8 UR4, c[0x0][0x3e0] ;  /* 0x00007c00ff0477ac */ /* 0x000e620008000000 */
[----:B0-----:R-:W-:Y:S01]  /*02d0*/  IMAD.U32 R2, RZ, RZ, UR23 ;  /* 0x00000017ff027e24 */ /* 0x001fe2000f8e00ff */
[----:B------:R-:W-:Y:S01]  /*02e0*/  ISETP.LE.AND P0, PT, R0, UR9, PT ;  /* 0x0000000900007c0c */ /* 0x000fe2000bf03270 */
[----:B------:R-:W0:Y:S01]  /*02f0*/  LDCU.64 UR10, c[0x0][0x3b8] ;  /* 0x00007700ff0a77ac */ /* 0x000e220008000a00 */
[----:B------:R-:W-:Y:S02]  /*0300*/  USHF.L.U32 UR12, UR20, 0x7, URZ ;  /* 0x00000007140c7899 */ /* 0x000fe400080006ff */
[----:B-1----:R-:W-:-:S04]  /*0310*/  UPRMT UR4, UR4, 0x8880, URZ ;  /* 0x0000888004047896 */ /* 0x002fc800080000ff */
[----:B------:R-:W-:Y:S02]  /*0320*/  UISETP.NE.AND UP0, UPT, UR4, URZ, UPT ;  /* 0x000000ff0400728c */ /* 0x000fe4000bf05270 */
[----:B0-----:R-:W-:Y:S02]  /*0330*/  UIMAD.WIDE.U32 UR12, UR12, 0x2, UR10 ;  /* 0x000000020c0c78a5 */ /* 0x001fe4000f8e000a */
[----:B------:R-:W-:-:S04]  /*0340*/  UISETP.NE.OR UP0, UPT, UR20, URZ, !UP0 ;  /* 0x000000ff1400728c */ /* 0x000fc8000c705670 */
[----:B------:R-:W-:-:S06]  /*0350*/  UISETP.GE.OR UP0, UPT, UR23, UR15, UP0 ;  /* 0x0000000f1700728c */ /* 0x000fcc0008706670 */
[----:B------:R-:W-:-:S05]  /*0360*/  PLOP3.LUT P1, PT, PT, PT, UP0, 0x80, 0x8 ;  /* 0x000000000008781c */ /* 0x000fca0003f2f008 */
[----:B------:R-:W0:Y:S08]  /*0370*/  @!UP0 LDCU.64 UR4, c[0x0][0x3a0] ;  /* 0x00007400ff0487ac */ /* 0x000e300008000a00 */
[----:B------:R-:W-:Y:S02]  /*0380*/  @!P1 IMAD R7, R2, UR14, R3 ;  /* 0x0000000e02079c24 */ /* 0x000fe4000f8e0203 */
[----:B0-----:R-:W-:-:S02]  /*0390*/  IMAD.U32 R4, RZ, RZ, UR4 ;  /* 0x00000004ff047e24 */ /* 0x001fc4000f8e00ff */
        /* <DEDUP_REMOVED lines=17> */
.L_x_3184:
        /* <DEDUP_REMOVED lines=45> */
.L_x_3183:
        /* <DEDUP_REMOVED lines=12> */
.L_x_3185:
        /* <DEDUP_REMOVED lines=12> */
.L_x_3186:
        /* <DEDUP_REMOVED lines=12> */
.L_x_3187:
        /* <DEDUP_REMOVED lines=12> */
.L_x_3188:
        /* <DEDUP_REMOVED lines=12> */
.L_x_3189:
        /* <DEDUP_REMOVED lines=27> */
[----:B------:R-:W4:Y:S01]  /*0cf0*/  LDCU.64 UR18, c[0x0][0x3a8] ;  /* 0x00007500ff1277ac */ /* 0x000f220008000a00 */
[----:B-1----:R-:W-:Y:S01]  /*0d00*/  LEA R20, P0, R0, UR12, 0x2 ;  /* 0x0000000c00147c11 */ /* 0x002fe2000f8010ff */
[----:B------:R-:W-:-:S03]  /*0d10*/  UIADD3 UR12, UP0, UPT, UR10, 0x2, URZ ;  /* 0x000000020a0c7890 */ /* 0x000fc6000ff1e0ff */
[----:B------:R-:W-:Y:S01]  /*0d20*/  LEA.HI.X R21, R0, UR13, R3, 0x2, P0 ;  /* 0x0000000d00157c11 */ /* 0x000fe200080f1403 */
[----:B0-----:R-:W-:Y:S01]  /*0d30*/  ULEA UR6, UR7, UR6, 0x18 ;  /* 0x0000000607067291 */ /* 0x001fe2000f8ec0ff */
[----:B------:R-:W-:Y:S01]  /*0d40*/  PRMT R34, RZ, 0x5410, RZ ;  /* 0x00005410ff227816 */ /* 0x000fe200000000ff */
[----:B------:R-:W-:Y:S02]  /*0d50*/  UIADD3.X UR13, UPT, UPT, URZ, UR11, URZ, UP0, !UPT ;  /* 0x0000000bff0d7290 */ /* 0x000fe400087fe4ff */
[----:B------:R-:W-:Y:S01]  /*0d60*/  UIADD3 UR10, UPT, UPT, UR6, 0x20, URZ ;  /* 0x00000020060a7890 */ /* 0x000fe2000fffe0ff */
[----:B---3--:R-:W-:Y:S02]  /*0d70*/  R2UR UR4, R4 ;  /* 0x00000000040472ca */ /* 0x008fe400000e0000 */
[----:B--2---:R-:W-:Y:S02]  /*0d80*/  PRMT R0, R32, 0x7610, R33 ;  /* 0x0000761020007816 */ /* 0x004fe40000000021 */
[----:B------:R-:W-:-:S02]  /*0d90*/  PRMT R32, R33, 0x7610, R32 ;  /* 0x0000761021207816 */ /* 0x000fc40000000020 */
[----:B------:R-:W-:-:S07]  /*0da0*/  PRMT R33, RZ, 0x5410, RZ ;  /* 0x00005410ff217816 */ /* 0x000fce00000000ff */
[----:B------:R-:W-:-:S03]  /*0db0*/  UIADD3 UR8, UPT, UPT, UR9, UR4, URZ ;  /* 0x0000000409087290 */ /* 0x000fc6000fffe0ff */
[----:B----4-:R-:W-:-:S09]  /*0dc0*/  UMOV UR4, URZ ;  /* 0x000000ff00047c82 */ /* 0x010fd20008000000 */
.L_x_3192:
        /* <DEDUP_REMOVED lines=9> */
[----:B------:R-:W2:Y:S01]  /*0e60*/  @!P0 LDG.E.U16.CONSTANT R10, desc[UR16][R4.64] ;  /* 0x00000010040a8981 */ /* 0x000ea2000c1e9500 */
[----:B------:R-:W-:-:S03]  /*0e70*/  IMAD.WIDE R24, R25, 0x4, R20 ;  /* 0x0000000419187825 */ /* 0x000fc600078e0214 */
[----:B------:R-:W5:Y:S01]  /*0e80*/  LDG.E.128.CONSTANT R20, desc[UR16][R20.64] ;  /* 0x0000001014147981 */ /* 0x000f62000c1e9d00 */
[----:B------:R-:W-:-:S03]  /*0e90*/  IMAD.U32 R13, RZ, RZ, UR14 ;  /* 0x0000000eff0d7e24 */ /* 0x000fc6000f8e00ff */
[----:B------:R-:W3:Y:S01]  /*0ea0*/  @!P0 LDL.64 R8, [UR6+0x8] ;  /* 0x00000806ff088983 */ /* 0x000ee20008100a00 */
[----:B------:R-:W-:-:S03]  /*0eb0*/  IMAD.WIDE R12, R13, 0x4, R24 ;  /* 0x000000040d0c7825 */ /* 0x000fc600078e0218 */
[----:B------:R-:W5:Y:S01]  /*0ec0*/  LDG.E.128.CONSTANT R24, desc[UR16][R24.64] ;  /* 0x0000001018187981 */ /* 0x000f62000c1e9d00 */
[----:B------:R-:W-:-:S04]  /*0ed0*/  IMAD.U32 R3, RZ, RZ, UR14 ;  /* 0x0000000eff037e24 */ /* 0x000fc8000f8e00ff */
[----:B------:R-:W-:Y:S02]  /*0ee0*/  IMAD.WIDE R2, R3, 0x4, R12 ;  /* 0x0000000403027825 */ /* 0x000fe400078e020c */
[----:B------:R-:W5:Y:S01]  /*0ef0*/  LDG.E.128.CONSTANT R12, desc[UR16][R12.64] ;  /* 0x000000100c0c7981 */ /* 0x000f62000c1e9d00 */
[----:B------:R-:W0:Y:S01]  /*0f00*/  S2UR UR23, SR_CTAID.Y ;  /* 0x00000000001779c3 */ /* 0x000e220000002600 */
[----:B------:R-:W-:Y:S01]  /*0f10*/  UIADD3 UR12, UP1, UPT, UR12, 0x80, URZ ;  /* 0x000000800c0c7890 */ /* 0x000fe2000ff3e0ff */
[----:B------:R-:W-:Y:S01]  /*0f20*/  UMOV UR15, UR18 ;  /* 0x00000012000f7c82 */ /* 0x000fe20008000000 */
[----:B------:R-:W-:Y:S02]  /*0f30*/  IMAD.U32 R11, RZ, RZ, UR14 ;  /* 0x0000000eff0b7e24 */ /* 0x000fe4000f8e00ff */
[----:B------:R-:W-:Y:S01]  /*0f40*/  UIADD3.X UR13, UPT, UPT, URZ, UR13, URZ, UP1, !UPT ;  /* 0x0000000dff0d7290 */ /* 0x000fe20008ffe4ff */
[----:B------:R1:W5:Y:S01]  /*0f50*/  LDG.E.128.CONSTANT R4, desc[UR16][R2.64] ;  /* 0x0000001002047981 */ /* 0x000362000c1e9d00 */
[----:B------:R-:W-:-:S02]  /*0f60*/  @!UP0 UIADD3 UR6, UPT, UPT, UR4, 0x1, URZ ;  /* 0x0000000104068890 */ /* 0x000fc4000fffe0ff */
[----:B0-----:R-:W-:Y:S01]  /*0f70*/  UISETP.GE.AND UP1, UPT, UR23, UR15, UPT ;  /* 0x0000000f1700728c */ /* 0x001fe2000bf26270 */
[----:B--2---:R-:W-:Y:S01]  /*0f80*/  @!P0 R2UR UR7, R10 ;  /* 0x000000000a0782ca */ /* 0x004fe200000e0000 */
[----:B------:R-:W-:-:S04]  /*0f90*/  IMAD.WIDE R10, R11, 0x4, R2 ;  /* 0x000000040b0a7825 */ /* 0x000fc800078e0202 */
[----:B-1----:R-:W-:Y:S01]  /*0fa0*/  IMAD.U32 R3, RZ, RZ, UR14 ;  /* 0x0000000eff037e24 */ /* 0x002fe2000f8e00ff */
[----:B---3--:R-:W-:Y:S02]  /*0fb0*/  @!P0 PRMT R0, R8, 0x7610, R0 ;  /* 0x0000761008008816 */ /* 0x008fe40000000000 */
[----:B------:R-:W-:Y:S01]  /*0fc0*/  @!P0 PRMT R32, R32, 0x7610, R8 ;  /* 0x0000761020208816 */ /* 0x000fe20000000008 */
[----:B------:R-:W-:Y:S01]  /*0fd0*/  IMAD.WIDE R2, R3, 0x4, R10 ;  /* 0x0000000403027825 */ /* 0x000fe200078e020a */
[----:B------:R-:W-:Y:S02]  /*0fe0*/  @!P0 PRMT R0, R0, 0x7610, R9 ;  /* 0x0000761000008816 */ /* 0x000fe40000000009 */
[----:B------:R-:W-:Y:S01]  /*0ff0*/  @!P0 PRMT R32, R9, 0x7610, R32 ;  /* 0x0000761009208816 */ /* 0x000fe20000000020 */
[----:B------:R-:W-:Y:S02]  /*1000*/  @!UP0 UIADD3 UR8, UPT, UPT, UR7, UR9, URZ ;  /* 0x0000000907088290 */ /* 0x000fe4000fffe0ff */
[----:B------:R-:W-:Y:S01]  /*1010*/  UIADD3 UR9, UPT, UPT, UR9, 0x20, URZ ;  /* 0x0000002009097890 */ /* 0x000fe2000fffe0ff */
[----:B------:R-:W-:Y:S11]  /*1020*/  BRA.U UP1, `(.L_x_3191) ;  /* 0x0000001501207547 */ /* 0x000ff6000b800000 */
[----:B------:R-:W2:Y:S01]  /*1030*/  LDG.E.128.CONSTANT R8, desc[UR16][R10.64] ;  /* 0x000000100a087981 */ /* 0x000ea2000c1e9d00 */
[----:B-----5:R-:W-:Y:S01]  /*1040*/  SHF.R.U32.HI R17, RZ, 0xf, R21 ;  /* 0x0000000fff117819 */ /* 0x020fe20000011615 */
[----:B------:R-:W-:Y:S01]  /*1050*/  IMAD.MOV.U32 R35, RZ, RZ, 0x2800 ;  /* 0x00002800ff237424 */ /* 0x000fe200078e00ff */
[----:B------:R-:W-:Y:S01]  /*1060*/  SHF.R.U32.HI R36, RZ, 0xe, R25 ;  /* 0x0000000eff247819 */ /* 0x000fe20000011619 */
[----:B------:R-:W0:Y:S01]  /*1070*/  LDS.128 R28, [UR10+-0x20] ;  /* 0xffffe00aff1c7984 */ /* 0x000e220008000c00 */
[----:B------:R-:W-:Y:S02]  /*1080*/  LOP3.LUT R17, R17, 0x10001, RZ, 0xc0, !PT ;  /* 0x0001000111117812 */ /* 0x000fe400078ec0ff */
[----:B------:R-:W-:Y:S02]  /*1090*/  SHF.R.U32.HI R16, RZ, 0xf, R20 ;  /* 0x0000000fff107819 */ /* 0x000fe40000011614 */
[----:B------:R-:W-:Y:S02]  /*10a0*/  LOP3.LUT R19, R21, 0x1f001f, RZ, 0xc0, !PT ;  /* 0x001f001f15137812 */ /* 0x000fe400078ec0ff */
[----:B------:R-:W-:-:S02]  /*10b0*/  LOP3.LUT R36, R17, 0x20002, R36, 0xf8, !PT ;  /* 0x0002000211247812 */ /* 0x000fc400078ef824 */
[----:B------:R-:W-:Y:S02]  /*10c0*/  SHF.R.U32.HI R37, RZ, 0xe, R24 ;  /* 0x0000000eff257819 */ /* 0x000fe40000011618 */
[----:B------:R-:W-:Y:S02]  /*10d0*/  LOP3.LUT R16, R16, 0x10001, RZ, 0xc0, !PT ;  /* 0x0001000110107812 */ /* 0x000fe400078ec0ff */
[----:B------:R-:W-:Y:S02]  /*10e0*/  LOP3.LUT R17, R20, 0x1f001f, RZ, 0xc0, !PT ;  /* 0x001f001f14117812 */ /* 0x000fe400078ec0ff */
[----:B------:R-:W-:Y:S02]  /*10f0*/  LOP3.LUT R38, R22, 0x1f001f, RZ, 0xc0, !PT ;  /* 0x001f001f16267812 */ /* 0x000fe400078ec0ff */
[----:B------:R-:W-:Y:S02]  /*1100*/  LOP3.LUT R40, R21, 0x3e003e0, RZ, 0xc0, !PT ;  /* 0x03e003e015287812 */ /* 0x000fe400078ec0ff */
[----:B------:R-:W-:-:S02]  /*1110*/  LOP3.LUT R19, R19, 0x64006400, RZ, 0xfc, !PT ;  /* 0x6400640013137812 */ /* 0x000fc400078efcff */
[----:B------:R-:W-:Y:S02]  /*1120*/  LOP3.LUT R18, R20, 0x3e003e0, RZ, 0xc0, !PT ;  /* 0x03e003e014127812 */ /* 0x000fe400078ec0ff */
[----:B------:R-:W-:Y:S01]  /*1130*/  LOP3.LUT R37, R16, 0x20002, R37, 0xf8, !PT ;  /* 0x0002000210257812 */ /* 0x000fe200078ef825 */
[----:B------:R-:W-:Y:S01]  /*1140*/  HADD2 R19, R19, -1040, -1040 ;  /* 0xe410e41013137430 */ /* 0x000fe20000000000 */
        /* <DEDUP_REMOVED lines=8> */
[-C--:B------:R-:W-:Y:S01]  /*11d0*/  HFMA2 R40, R40, R35.reuse.H0_H0, -48, -48 ;  /* 0xd200d20028287431 */ /* 0x080fe20000040023 */
[----:B------:R-:W-:Y:S01]  /*11e0*/  SHF.R.U32.HI R20, RZ, 0xa, R20 ;  /* 0x0000000aff147819 */ /* 0x000fe20000011614 */
[----:B------:R-:W-:Y:S01]  /*11f0*/  HFMA2 R16, R18, R35.H0_H0, -48, -48 ;  /* 0xd200d20012107431 */ /* 0x000fe20000040023 */
[----:B------:R-:W-:Y:S01]  /*1200*/  SHF.R.U32.HI R21, RZ, 0xa, R21 ;  /* 0x0000000aff157819 */ /* 0x000fe20000011615 */
[-C--:B0-----:R-:W-:Y:S02]  /*1210*/  HFMA2 R38, R19, R28.reuse, RZ.H0_H0 ;  /* 0x0000001c13267231 */ /* 0x081fe400000400ff */
[-C--:B------:R-:W-:Y:S02]  /*1220*/  HFMA2 R18, R17, R28.reuse, RZ ;  /* 0x0000001c11127231 */ /* 0x080fe400000000ff */
[----:B------:R-:W-:Y:S01]  /*1230*/  HADD2 R39, R39, -1040, -1040 ;  /* 0xe410e41027277430 */ /* 0x000fe20000000000 */
[----:B------:R-:W-:Y:S01]  /*1240*/  LOP3.LUT R19, R22, 0x3e003e0, RZ, 0xc0, !PT ;  /* 0x03e003e016137812 */ /* 0x000fe200078ec0ff */
[----:B------:R-:W-:Y:S01]  /*1250*/  HFMA2 R38, R40, R29, R38 ;  /* 0x0000001d28267231 */ /* 0x000fe20000000026 */
[----:B------:R-:W-:Y:S01]  /*1260*/  LOP3.LUT R40, R23, 0x3e003e0, RZ, 0xc0, !PT ;  /* 0x03e003e017287812 */ /* 0x000fe200078ec0ff */
[----:B------:R-:W-:-:S02]  /*1270*/  HFMA2 R17, R41, R28, RZ ;  /* 0x0000001c29117231 */ /* 0x000fc400000000ff */
[----:B------:R-:W-:Y:S02]  /*1280*/  HFMA2 R28, R39, R28, RZ.H0_H0 ;  /* 0x0000001c271c7231 */ /* 0x000fe400000400ff */
[----:B------:R-:W-:Y:S01]  /*1290*/  HFMA2 R16, R16, R29, R18 ;  /* 0x0000001d10107231 */ /* 0x000fe20000000012 */
[----:B------:R-:W-:Y:S02]  /*12a0*/  LOP3.LUT R18, R20, 0x1f001f, RZ, 0xc0, !PT ;  /* 0x001f001f14127812 */ /* 0x000fe400078ec0ff */
[--C-:B------:R-:W-:Y:S02]  /*12b0*/  SHF.R.U32.HI R39, RZ, 0xa, R22.reuse ;  /* 0x0000000aff277819 */ /* 0x100fe40000011616 */
        /* <DEDUP_REMOVED lines=14> */
[----:B------:R-:W-:Y:S01]  /*13a0*/  SHF.R.U32.HI R22, RZ, 0xf, R22 ;  /* 0x0000000fff167819 */ /* 0x000fe20000011616 */
[----:B------:R-:W-:-:S02]  /*13b0*/  HADD2 R28, R39, -1040, -1040 ;  /* 0xe410e410271c7430 */ /* 0x000fc40000000000 */
[-C--:B------:R-:W-:Y:S02]  /*13c0*/  HFMA2 R20, R19, R30.reuse, R16 ;  /* 0x0000001e13147231 */ /* 0x080fe40000000010 */
[-C--:B------:R-:W-:Y:S01]  /*13d0*/  HFMA2 R38, R21, R30.reuse, R38 ;  /* 0x0000001e15267231 */ /* 0x080fe20000000026 */
[----:B------:R-:W-:Y:S01]  /*13e0*/  LOP3.LUT R39, R18, 0x1f001f, RZ, 0xc0, !PT ;  /* 0x001f001f12277812 */ /* 0x000fe200078ec0ff */
[----:B------:R-:W-:Y:S01]  /*13f0*/  HFMA2 R21, R28, R30, R17 ;  /* 0x0000001e1c157231 */ /* 0x000fe20000000011 */
[----:B------:R-:W-:Y:S01]  /*1400*/  LOP3.LUT R28, R24, 0x1f001f, RZ, 0xc0, !PT ;  /* 0x001f001f181c7812 */ /* 0x000fe200078ec0ff */
[----:B------:R-:W0:Y:S01]  /*1410*/  LDS.128 R16, [UR10+-0x10] ;  /* 0xfffff00aff107984 */ /* 0x000e220008000c00 */
[----:B------:R-:W-:Y:S02]  /*1420*/  LOP3.LUT R40, R39, 0x64006400, RZ, 0xfc, !PT ;  /* 0x6400640027287812 */ /* 0x000fe400078efcff */
[----:B------:R-:W-:Y:S02]  /*1430*/  LOP3.LUT R28, R28, 0x64006400, RZ, 0xfc, !PT ;  /* 0x640064001c1c7812 */ /* 0x000fe400078efcff */
[----:B------:R-:W-:Y:S01]  /*1440*/  LOP3.LUT R22, R22, 0x10001, RZ, 0xc0, !PT ;  /* 0x0001000116167812 */ /* 0x000fe200078ec0ff */
[----:B------:R-:W-:Y:S01]  /*1450*/  HADD2 R40, R40, -1040, -1040 ;  /* 0xe410e41028287430 */ /* 0x000fe20000000000 */
[----:B------:R-:W-:Y:S01]  /*1460*/  SHF.R.U32.HI R39, RZ, 0xe, R26 ;  /* 0x0000000eff277819 */ /* 0x000fe2000001161a */
[----:B------:R-:W-:Y:S01]  /*1470*/  HADD2 R41, R28, -1040, -1040 ;  /* 0xe410e4101c297430 */ /* 0x000fe20000000000 */
[----:B------:R-:W-:-:S02]  /*1480*/  SHF.R.U32.HI R23, RZ, 0xf, R23 ;  /* 0x0000000fff177819 */ /* 0x000fc40000011617 */
[----:B------:R-:W-:Y:S01]  /*1490*/  LOP3.LUT R28, R22, 0x20002, R39, 0xf8, !PT ;  /* 0x00020002161c7812 */ /* 0x000fe200078ef827 */
[----:B------:R-:W-:Y:S01]  /*14a0*/  HFMA2 R22, R40, R30, R29 ;  /* 0x0000001e28167231 */ /* 0x000fe2000000001d */
[----:B------:R-:W-:Y:S01]  /*14b0*/  LOP3.LUT R29, R25, 0x1f001f, RZ, 0xc0, !PT ;  /* 0x001f001f191d7812 */ /* 0x000fe200078ec0ff */
[----:B------:R-:W-:Y:S01]  /*14c0*/  HFMA2 R20, R41, R31, R20 ;  /* 0x0000001f29147231 */ /* 0x000fe20000000014 */
        /* <DEDUP_REMOVED lines=12> */
[----:B------:R-:W-:Y:S01]  /*1590*/  LOP3.LUT R44, R14, 0x3e003e0, RZ, 0xc0, !PT ;  /* 0x03e003e00e2c7812 */ /* 0x000fe200078ec0ff */
[-C--:B------:R-:W-:Y:S01]  /*15a0*/  HFMA2 R38, R23, R31.reuse, R38 ;  /* 0x0000001f17267231 */ /* 0x080fe20000000026 */
[----:B------:R-:W-:Y:S01]  /*15b0*/  LOP3.LUT R30, R37, 0x40004, R40, 0xf8, !PT ;  /* 0x00040004251e7812 */ /* 0x000fe200078ef828 */
[----:B------:R-:W-:-:S02]  /*15c0*/  HFMA2 R21, R42, R31, R21 ;  /* 0x0000001f2a157231 */ /* 0x000fc40000000015 */
[----:B------:R-:W-:Y:S01]  /*15d0*/  HFMA2 R22, R39, R31, R22 ;  /* 0x0000001f27167231 */ /* 0x000fe20000000016 */
[----:B------:R-:W-:Y:S02]  /*15e0*/  LOP3.LUT R37, R25, 0x3e003e0, RZ, 0xc0, !PT ;  /* 0x03e003e019257812 */ /* 0x000fe400078ec0ff */
[----:B------:R-:W-:Y:S02]  /*15f0*/  LOP3.LUT R31, R24, 0x3e003e0, RZ, 0xc0, !PT ;  /* 0x03e003e0181f7812 */ /* 0x000fe400078ec0ff */
        /* <DEDUP_REMOVED lines=11> */
[----:B------:R-:W-:Y:S01]  /*16b0*/  SHF.R.U32.HI R25, RZ, 0xa, R25 ;  /* 0x0000000aff197819 */ /* 0x000fe20000011619 */
[-C--:B------:R-:W-:Y:S01]  /*16c0*/  HFMA2 R40, R40, R35.reuse.H0_H0, -48, -48 ;  /* 0xd200d20028287431 */ /* 0x080fe20000040023 */
[----:B------:R-:W-:Y:S01]  /*16d0*/  LOP3.LUT R23, R23, 0x1f001f, RZ, 0xc0, !PT ;  /* 0x001f001f17177812 */ /* 0x000fe200078ec0ff */
[----:B------:R-:W-:Y:S01]  /*16e0*/  HFMA2 R37, R42, R35.H0_H0, -48, -48 ;  /* 0xd200d2002a257431 */ /* 0x000fe20000040023 */
[----:B------:R-:W-:Y:S01]  /*16f0*/  SHF.R.U32.HI R26, RZ, 0xa, R26 ;  /* 0x0000000aff1a7819 */ /* 0x000fe2000001161a */
[-C--:B------:R-:W-:Y:S01]  /*1700*/  HFMA2 R31, R40, R16.reuse, R21 ;  /* 0x00000010281f7231 */ /* 0x080fe20000000015 */
[----:B------:R-:W-:Y:S01]  /*1710*/  LOP3.LUT R20, R25, 0x1f001f, RZ, 0xc0, !PT ;  /* 0x001f001f19147812 */ /* 0x000fe200078ec0ff */
[----:B------:R-:W-:Y:S01]  /*1720*/  HFMA2 R25, R37, R16, R22 ;  /* 0x0000001025197231 */ /* 0x000fe20000000016 */
[----:B------:R-:W-:-:S02]  /*1730*/  LOP3.LUT R23, R23, 0x64006400, RZ, 0xfc, !PT ;  /* 0x6400640017177812 */ /* 0x000fc400078efcff */
[----:B------:R-:W-:Y:S02]  /*1740*/  LOP3.LUT R16, R26, 0x1f001f, RZ, 0xc0, !PT ;  /* 0x001f001f1a107812 */ /* 0x000fe400078ec0ff */
[----:B------:R-:W-:Y:S01]  /*1750*/  LOP3.LUT R26, R20, 0x64006400, RZ, 0xfc, !PT ;  /* 0x64006400141a7812 */ /* 0x000fe200078efcff */
[----:B------:R-:W-:Y:S01]  /*1760*/  HADD2 R41, R23, -1040, -1040 ;  /* 0xe410e41017297430 */ /* 0x000fe20000000000 */
[----:B------:R-:W-:Y:S01]  /*1770*/  SHF.R.U32.HI R37, RZ, 0xd, R13 ;  /* 0x0000000dff257819 */ /* 0x000fe2000001160d */
[----:B------:R-:W0:Y:S01]  /*1780*/  LDS.128 R20, [UR10] ;  /* 0x0000000aff147984 */ /* 0x000e220008000c00 */
[----:B------:R-:W-:Y:S01]  /*1790*/  LOP3.LUT R39, R16, 0x64006400, RZ, 0xfc, !PT ;  /* 0x6400640010277812 */ /* 0x000fe200078efcff */
[-C--:B------:R-:W-:Y:S01]  /*17a0*/  HFMA2 R24, R41, R17.reuse, R24 ;  /* 0x0000001129187231 */ /* 0x080fe20000000018 */
[----:B------:R-:W-:Y:S01]  /*17b0*/  LOP3.LUT R16, R36, 0x40004, R37, 0xf8, !PT ;  /* 0x0004000424107812 */ /* 0x000fe200078ef825 */
[----:B------:R-:W-:Y:S01]  /*17c0*/  HADD2 R41, R26, -1040, -1040 ;  /* 0xe410e4101a297430 */ /* 0x000fe20000000000 */
[----:B------:R-:W-:Y:S01]  /*17d0*/  SHF.R.U32.HI R27, RZ, 0xa, R27 ;  /* 0x0000000aff1b7819 */ /* 0x000fe2000001161b */
        /* <DEDUP_REMOVED lines=16> */
[----:B------:R-:W-:Y:S01]  /*18e0*/  HADD2 R42, R27, -1040, -1040 ;  /* 0xe410e4101b2a7430 */ /* 0x000fe20000000000 */
[----:B------:R-:W-:Y:S01]  /*18f0*/  SHF.R.U32.HI R26, RZ, 0xa, R12 ;  /* 0x0000000aff1a7819 */ /* 0x000fe2000001160c */
[-C--:B------:R-:W-:Y:S02]  /*1900*/  HFMA2 R27, R36, R35.reuse.H0_H0, -48, -48 ;  /* 0xd200d200241b7431 */ /* 0x080fe40000040023 */
[----:B------:R-:W-:Y:S02]  /*1910*/  HFMA2 R38, R39, R18, R38 ;  /* 0x0000001227267231 */ /* 0x000fe40000000026 */
[----:B------:R-:W-:Y:S01]  /*1920*/  HFMA2 R39, R40, R35.H0_H0, -48, -48 ;  /* 0xd200d20028277431 */ /* 0x000fe20000040023 */
[----:B------:R-:W-:Y:S01]  /*1930*/  LOP3.LUT R26, R26, 0x1f001f, RZ, 0xc0, !PT ;  /* 0x001f001f1a1a7812 */ /* 0x000fe200078ec0ff */
[----:B------:R-:W-:Y:S01]  /*1940*/  HFMA2 R25, R42, R17, R25 ;  /* 0x000000112a197231 */ /* 0x000fe20000000019 */
[----:B------:R-:W-:Y:S01]  /*1950*/  SHF.R.U32.HI R17, RZ, 0xa, R13 ;  /* 0x0000000aff117819 */ /* 0x000fe2000001160d */
[-C--:B------:R-:W-:Y:S01]  /*1960*/  HFMA2 R12, R27, R19.reuse, R24 ;  /* 0x000000131b0c7231 */ /* 0x080fe20000000018 */
[----:B------:R-:W-:Y:S01]  /*1970*/  LOP3.LUT R26, R26, 0x64006400, RZ, 0xfc, !PT ;  /* 0x640064001a1a7812 */ /* 0x000fe200078efcff */
[----:B------:R-:W-:Y:S01]  /*1980*/  HFMA2 R39, R39, R19, R38 ;  /* 0x0000001327277231 */ /* 0x000fe20000000026 */
[----:B------:R-:W-:-:S02]  /*1990*/  LOP3.LUT R27, R15, 0x1f001f, RZ, 0xc0, !PT ;  /* 0x001f001f0f1b7812 */ /* 0x000fc400078ec0ff */
[----:B------:R-:W-:Y:S01]  /*19a0*/  LOP3.LUT R24, R14, 0x1f001f, RZ, 0xc0, !PT ;  /* 0x001f001f0e187812 */ /* 0x000fe200078ec0ff */
[----:B------:R-:W-:Y:S01]  /*19b0*/  HADD2 R37, R26, -1040, -1040 ;  /* 0xe410e4101a257430 */ /* 0x000fe20000000000 */
[----:B------:R-:W-:Y:S02]  /*19c0*/  LOP3.LUT R17, R17, 0x1f001f, RZ, 0xc0, !PT ;  /* 0x001f001f11117812 */ /* 0x000fe400078ec0ff */
[----:B------:R-:W-:Y:S01]  /*19d0*/  LOP3.LUT R13, R4, 0x1f001f, RZ, 0xc0, !PT ;  /* 0x001f001f040d7812 */ /* 0x000fe200078ec0ff */
[----:B0-----:R-:W-:Y:S01]  /*19e0*/  HFMA2 R26, R37, R20, R12 ;  /* 0x00000014251a7231 */ /* 0x001fe2000000000c */
[----:B------:R-:W-:Y:S02]  /*19f0*/  LOP3.LUT R27, R27, 0x64006400, RZ, 0xfc, !PT ;  /* 0x640064001b1b7812 */ /* 0x000fe400078efcff */
[----:B------:R-:W-:Y:S02]  /*1a00*/  LOP3.LUT R24, R24, 0x64006400, RZ, 0xfc, !PT ;  /* 0x6400640018187812 */ /* 0x000fe400078efcff */
[----:B------:R-:W-:Y:S01]  /*1a10*/  LOP3.LUT R17, R17, 0x64006400, RZ, 0xfc, !PT ;  /* 0x6400640011117812 */ /* 0x000fe200078efcff */
[----:B------:R-:W-:Y:S01]  /*1a20*/  HADD2 R36, R27, -1040, -1040 ;  /* 0xe410e4101b247430 */ /* 0x000fe20000000000 */
[----:B------:R-:W-:Y:S01]  /*1a30*/  LOP3.LUT R13, R13, 0x64006400, RZ, 0xfc, !PT ;  /* 0x640064000d0d7812 */ /* 0x000fe200078efcff */
[----:B------:R-:W-:Y:S01]  /*1a40*/  HADD2 R12, R24, -1040, -1040 ;  /* 0xe410e410180c7430 */ /* 0x000fe20000000000 */
[C---:B------:R-:W-:Y:S01]  /*1a50*/  LOP3.LUT R38, R5.reuse, 0x3e003e0, RZ, 0xc0, !PT ;  /* 0x03e003e005267812 */ /* 0x040fe200078ec0ff */
[----:B------:R-:W-:Y:S01]  /*1a60*/  HADD2 R24, R17, -1040, -1040 ;  /* 0xe410e41011187430 */ /* 0x000fe20000000000 */
[----:B------:R-:W-:Y:S01]  /*1a70*/  LOP3.LUT R42, R5, 0x1f001f, RZ, 0xc0, !PT ;  /* 0x001f001f052a7812 */ /* 0x000fe200078ec0ff */
[----:B------:R-:W-:Y:S01]  /*1a80*/  HADD2 R17, R13, -1040, -1040 ;  /* 0xe410e4100d117430 */ /* 0x000fe20000000000 */
[----:B------:R-:W-:Y:S01]  /*1a90*/  LOP3.LUT R38, R38, 0x64006400, RZ, 0xfc, !PT ;  /* 0x6400640026267812 */ /* 0x000fe200078efcff */
[-C--:B------:R-:W-:Y:S01]  /*1aa0*/  HFMA2 R13, R36, R18.reuse, R25 ;  /* 0x00000012240d7231 */ /* 0x080fe20000000019 */
[----:B------:R-:W-:Y:S01]  /*1ab0*/  LOP3.LUT R36, R4, 0x3e003e0, RZ, 0xc0, !PT ;  /* 0x03e003e004247812 */ /* 0x000fe200078ec0ff */
[----:B------:R-:W-:-:S02]  /*1ac0*/  HFMA2 R12, R12, R18, R31 ;  /* 0x000000120c0c7231 */ /* 0x000fc4000000001f */
[----:B------:R-:W-:Y:S02]  /*1ad0*/  HFMA2 R18, R17, R21, R26 ;  /* 0x0000001511127231 */ /* 0x000fe4000000001a */
[----:B------:R-:W-:Y:S01]  /*1ae0*/  HFMA2 R39, R24, R20, R39 ;  /* 0x0000001418277231 */ /* 0x000fe20000000027 */
        /* <DEDUP_REMOVED lines=16> */
[-C--:B------:R-:W-:Y:S01]  /*1bf0*/  HFMA2 R27, R27, R35.reuse.H0_H0, -48, -48 ;  /* 0xd200d2001b1b7431 */ /* 0x080fe20000040023 */
[--C-:B------:R-:W-:Y:S01]  /*1c00*/  SHF.R.U32.HI R41, RZ, 0xc, R4.reuse ;  /* 0x0000000cff297819 */ /* 0x100fe20000011604 */
[----:B------:R-:W-:Y:S01]  /*1c10*/  HFMA2 R40, R40, R35.H0_H0, -48, -48 ;  /* 0xd200d20028287431 */ /* 0x000fe20000040023 */
[----:B------:R-:W-:Y:S02]  /*1c20*/  LOP3.LUT R12, R12, 0x64006400, RZ, 0xfc, !PT ;  /* 0x640064000c0c7812 */ /* 0x000fe400078efcff */
[----:B------:R-:W-:Y:S01]  /*1c30*/  SHF.R.U32.HI R4, RZ, 0xa, R4 ;  /* 0x0000000aff047819 */ /* 0x000fe20000011604 */
[----:B------:R-:W-:Y:S01]  /*1c40*/  HFMA2 R40, R40, R19, R13 ;  /* 0x0000001328287231 */ /* 0x000fe2000000000d */
[----:B------:R-:W-:-:S02]  /*1c50*/  LOP3.LUT R13, R7, 0x1f001f, RZ, 0xc0, !PT ;  /* 0x001f001f070d7812 */ /* 0x000fc400078ec0ff */
[----:B------:R-:W-:Y:S02]  /*1c60*/  LOP3.LUT R4, R4, 0x1f001f, RZ, 0xc0, !PT ;  /* 0x001f001f04047812 */ /* 0x000fe400078ec0ff */
[----:B------:R-:W-:Y:S02]  /*1c70*/  LOP3.LUT R13, R13, 0x64006400, RZ, 0xfc, !PT ;  /* 0x640064000d0d7812 */ /* 0x000fe400078efcff */
[----:B------:R-:W-:-:S05]  /*1c80*/  LOP3.LUT R4, R4, 0x64006400, RZ, 0xfc, !PT ;  /* 0x6400640004047812 */ /* 0x000fca00078efcff */
[----:B------:R-:W-:Y:S01]  /*1c90*/  HADD2 R4, R4, -1040, -1040 ;  /* 0xe410e41004047430 */ /* 0x000fe20000000000 */
[----:B--2---:R-:W-:Y:S02]  /*1ca0*/  LOP3.LUT R31, R8, 0x3e003e0, RZ, 0xc0, !PT ;  /* 0x03e003e0081f7812 */ /* 0x004fe400078ec0ff */
        /* <DEDUP_REMOVED lines=11> */
[-C--:B------:R-:W-:Y:S02]  /*1d60*/  HFMA2 R36, R36, R35.reuse.H0_H0, -48, -48 ;  /* 0xd200d20024247431 */ /* 0x080fe40000040023 */
[----:B------:R-:W-:Y:S02]  /*1d70*/  HFMA2 R38, R38, R35.H0_H0, -48, -48 ;  /* 0xd200d20026267431 */ /* 0x000fe40000040023 */
[----:B------:R-:W-:Y:S01]  /*1d80*/  HFMA2 R35, R42, R21, R39 ;  /* 0x000000152a237231 */ /* 0x000fe20000000027 */
[----:B------:R-:W-:-:S02]  /*1d90*/  SHF.R.U32.HI R39, RZ, 0xd, R14 ;  /* 0x0000000dff277819 */ /* 0x000fc4000001160e */
[--C-:B------:R-:W-:Y:S01]  /*1da0*/  SHF.R.U32.HI R42, RZ, 0xd, R15.reuse ;  /* 0x0000000dff2a7819 */ /* 0x100fe2000001160f */
[----:B------:R-:W-:Y:S01]  /*1db0*/  HFMA2 R35, R17, R22, R35 ;  /* 0x0000001611237231 */ /* 0x000fe20000000023 */
[----:B------:R-:W-:Y:S02]  /*1dc0*/  SHF.R.U32.HI R14, RZ, 0xa, R14 ;  /* 0x0000000aff0e7819 */ /* 0x000fe4000001160e */
[----:B------:R-:W-:Y:S02]  /*1dd0*/  SHF.R.U32.HI R15, RZ, 0xa, R15 ;  /* 0x0000000aff0f7819 */ /* 0x000fe4000001160f */
[----:B------:R-:W-:Y:S02]  /*1de0*/  LOP3.LUT R14, R14, 0x1f001f, RZ, 0xc0, !PT ;  /* 0x001f001f0e0e7812 */ /* 0x000fe400078ec0ff */
[----:B------:R-:W-:Y:S02]  /*1df0*/  LOP3.LUT R15, R15, 0x1f001f, RZ, 0xc0, !PT ;  /* 0x001f001f0f0f7812 */ /* 0x000fe400078ec0ff */
[----:B------:R-:W-:-:S02]  /*1e00*/  LOP3.LUT R14, R14, 0x64006400, RZ, 0xfc, !PT ;  /* 0x640064000e0e7812 */ /* 0x000fc400078efcff */
[----:B------:R-:W-:Y:S02]  /*1e10*/  LOP3.LUT R15, R15, 0x64006400, RZ, 0xfc, !PT ;  /* 0x640064000f0f7812 */ /* 0x000fe400078efcff */
[----:B------:R-:W-:Y:S01]  /*1e20*/  LOP3.LUT R39, R28, 0x40004, R39, 0xf8, !PT ;  /* 0x000400041c277812 */ /* 0x000fe200078ef827 */
[----:B------:R-:W-:Y:S01]  /*1e30*/  HADD2 R14, R14, -1040, -1040 ;  /* 0xe410e4100e0e7430 */ /* 0x000fe20000000000 */
[----:B------:R-:W-:Y:S01]  /*1e40*/  LOP3.LUT R28, R30, 0x80008, R41, 0xf8, !PT ;  /* 0x000800081e1c7812 */ /* 0x000fe200078ef829 */
[----:B------:R-:W-:Y:S01]  /*1e50*/  HADD2 R15, R15, -1040, -1040 ;  /* 0xe410e4100f0f7430 */ /* 0x000fe20000000000 */
[----:B------:R-:W-:Y:S01]  /*1e60*/  SHF.R.U32.HI R30, RZ, 0xc, R6 ;  /* 0x0000000cff1e7819 */ /* 0x000fe20000011606 */
[-C--:B------:R-:W-:Y:S01]  /*1e70*/  HFMA2 R19, R14, R20.reuse, R37 ;  /* 0x000000140e137231 */ /* 0x080fe20000000025 */
[----:B------:R-:W-:Y:S01]  /*1e80*/  SHF.R.U32.HI R41, RZ, 0xc, R5 ;  /* 0x0000000cff297819 */ /* 0x000fe20000011605 */
[----:B------:R-:W-:Y:S02]  /*1e90*/  HFMA2 R20, R15, R20, R40 ;  /* 0x000000140f147231 */ /* 0x000fe40000000028 */
[----:B------:R-:W-:Y:S01]  /*1ea0*/  HADD2 R40, R12, -1040, -1040 ;  /* 0xe410e4100c287430 */ /* 0x000fe20000000000 */
[----:B------:R-:W-:Y:S01]  /*1eb0*/  LOP3.LUT R30, R39, 0x80008, R30, 0xf8, !PT ;  /* 0x00080008271e7812 */ /* 0x000fe200078ef81e */
[----:B------:R-:W-:Y:S01]  /*1ec0*/  HADD2 R37, R13, -1040, -1040 ;  /* 0xe410e4100d257430 */ /* 0x000fe20000000000 */
[----:B------:R-:W-:Y:S01]  /*1ed0*/  SHF.R.U32.HI R39, RZ, 0xb, R8 ;  /* 0x0000000bff277819 */ /* 0x000fe20000011608 */
[----:B------:R-:W0:Y:S01]  /*1ee0*/  LDS.128 R12, [UR10+0x10] ;  /* 0x0000100aff0c7984 */ /* 0x000e220008000c00 */
[----:B------:R-:W-:Y:S01]  /*1ef0*/  LOP3.LUT R42, R29, 0x40004, R42, 0xf8, !PT ;  /* 0x000400041d2a7812 */ /* 0x000fe200078ef82a */
[-C--:B------:R-:W-:Y:S01]  /*1f00*/  HFMA2 R19, R40, R21.reuse, R19 ;  /* 0x0000001528137231 */ /* 0x080fe20000000013 */
[----:B------:R-:W-:Y:S01]  /*1f10*/  LOP3.LUT R28, R28, 0x100010, R39, 0xf8, !PT ;  /* 0x001000101c1c7812 */ /* 0x000fe200078ef827 */
[----:B------:R-:W-:Y:S01]  /*1f20*/  HFMA2 R21, R37, R21, R20 ;  /* 0x0000001525157231 */ /* 0x000fe20000000014 */
[----:B------:R-:W-:Y:S01]  /*1f30*/  SHF.R.U32.HI R5, RZ, 0xa, R5 ;  /* 0x0000000aff057819 */ /* 0x000fe20000011605 */
[-C--:B------:R-:W-:Y:S01]  /*1f40*/  HFMA2 R19, R27, R22.reuse, R19 ;  /* 0x000000161b137231 */ /* 0x080fe20000000013 */
[----:B------:R-:W-:Y:S01]  /*1f50*/  SHF.R.U32.HI R6, RZ, 0xa, R6 ;  /* 0x0000000aff067819 */ /* 0x000fe20000011606 */
[----:B------:R-:W-:Y:S01]  /*1f60*/  HFMA2 R21, R31, R22, R21 ;  /* 0x000000161f157231 */ /* 0x000fe20000000015 */
[----:B------:R-:W-:-:S02]  /*1f70*/  LOP3.LUT R16, R16, 0x80008, R41, 0xf8, !PT ;  /* 0x0008000810107812 */ /* 0x000fc400078ef829 */
[----:B------:R-:W-:Y:S02]  /*1f80*/  SHF.R.U32.HI R29, RZ, 0xc, R7 ;  /* 0x0000000cff1d7819 */ /* 0x000fe40000011607 */
[----:B------:R-:W-:Y:S02]  /*1f90*/  SHF.R.U32.HI R39, RZ, 0xb, R9 ;  /* 0x0000000bff277819 */ /* 0x000fe40000011609 */
[----:B------:R-:W-:Y:S02]  /*1fa0*/  SHF.R.U32.HI R7, RZ, 0xa, R7 ;  /* 0x0000000aff077819 */ /* 0x000fe40000011607 */
[----:B------:R-:W-:Y:S02]  /*1fb0*/  LOP3.LUT R5, R5, 0x1f001f, RZ, 0xc0, !PT ;  /* 0x001f001f05057812 */ /* 0x000fe400078ec0ff */
[----:B------:R-:W-:Y:S02]  /*1fc0*/  LOP3.LUT R6, R6, 0x1f001f, RZ, 0xc0, !PT ;  /* 0x001f001f06067812 */ /* 0x000fe400078ec0ff */
[----:B------:R-:W-:-:S02]  /*1fd0*/  LOP3.LUT R16, R16, 0x100010, R39, 0xf8, !PT ;  /* 0x0010001010107812 */ /* 0x000fc400078ef827 */
[--C-:B------:R-:W-:Y:S02]  /*1fe0*/  SHF.R.U32.HI R39, RZ, 0xb, R10.reuse ;  /* 0x0000000bff277819 */ /* 0x100fe4000001160a */
        /* <DEDUP_REMOVED lines=24> */
[--C-:B------:R-:W-:Y:S01]  /*2170*/  SHF.R.U32.HI R42, RZ, 0xb, R11.reuse ;  /* 0x0000000bff2a7819 */ /* 0x100fe2000001160b */
[-C--:B0-----:R-:W-:Y:S01]  /*2180*/  HFMA2 R35, R20, R12.reuse, R35 ;  /* 0x0000000c14237231 */ /* 0x081fe20000000023 */
[----:B------:R-:W-:Y:S01]  /*2190*/  LOP3.LUT R9, R9, 0x1f001f, RZ, 0xc0, !PT ;  /* 0x001f001f09097812 */ /* 0x000fe200078ec0ff */
[----:B------:R-:W-:Y:S01]  /*21a0*/  HADD2 R4, R39, -1040, -1040 ;  /* 0xe410e41027047430 */ /* 0x000fe20000000000 */
        /* <DEDUP_REMOVED lines=30> */
[----:B------:R-:W-:Y:S02]  /*2390*/  HADD2 R4, R29, -1040, -1040 ;  /* 0xe410e4101d047430 */ /* 0x000fe40000000000 */
[----:B------:R-:W-:Y:S02]  /*23a0*/  HFMA2 R7, R8, R14, R7 ;  /* 0x0000000e08077231 */ /* 0x000fe40000000007 */
[----:B------:R-:W-:Y:S02]  /*23b0*/  HADD2 R28, R28, -1040, -1040 ;  /* 0xe410e4101c1c7430 */ /* 0x000fe40000000000 */
[-C--:B------:R-:W-:Y:S02]  /*23c0*/  HFMA2 R19, R4, R15.reuse, R19 ;  /* 0x0000000f04137231 */ /* 0x080fe40000000013 */
[----:B------:R-:W-:Y:S01]  /*23d0*/  HADD2 R16, R16, -1040, -1040 ;  /* 0xe410e41010107430 */ /* 0x000fe20000000000 */
[----:B------:R-:W-:Y:S01]  /*23e0*/  PRMT R4, R0, 0x7610, R32 ;  /* 0x0000761000047816 */ /* 0x000fe20000000020 */
[-C--:B------:R-:W-:Y:S01]  /*23f0*/  HFMA2 R18, R5, R15.reuse, R18 ;  /* 0x0000000f05127231 */ /* 0x080fe20000000012 */
[----:B------:R-:W-:Y:S01]  /*2400*/  PRMT R5, R32, 0x7610, R0 ;  /* 0x0000761020057816 */ /* 0x000fe20000000000 */
        /* <DEDUP_REMOVED lines=10> */
.L_x_3191:
[----:B------:R-:W-:Y:S01]  /*24b0*/  UISETP.GE.AND UP1, UPT, UR9, UR5, UPT ;  /* 0x000000050900728c */ /* 0x000fe2000bf26270 */
[----:B-----5:R-:W-:Y:S01]  /*24c0*/  IMAD.MOV.U32 R20, RZ, RZ, R2 ;  /* 0x000000ffff147224 */ /* 0x020fe200078e0002 */
[----:B------:R-:W-:Y:S01]  /*24d0*/  UIADD3 UR10, UPT, UPT, UR10, 0x40, URZ ;  /* 0x000000400a0a7890 */ /* 0x000fe2000fffe0ff */
[----:B------:R-:W-:Y:S01]  /*24e0*/  IMAD.MOV.U32 R21, RZ, RZ, R3 ;  /* 0x000000ffff157224 */ /* 0x000fe200078e0003 */
[----:B------:R-:W-:-:S05]  /*24f0*/  @!UP0 UMOV UR4, UR6 ;  /* 0x0000000600048c82 */ /* 0x000fca0008000000 */
[----:B------:R-:W-:Y:S05]  /*2500*/  BRA.U !UP1, `(.L_x_3192) ;  /* 0xffffffe909307547 */ /* 0x000fea000b83ffff */
.L_x_3190:
[----:B------:R-:W-:-:S06]  /*2510*/  UISETP.GE.AND UP0, UPT, UR23, UR15, UPT ;  /* 0x0000000f1700728c */ /* 0x000fcc000bf06270 */
[----:B------:R-:W-:-:S13]  /*2520*/  PLOP3.LUT P0, PT, PT, PT, UP0, 0x80, 0x8 ;  /* 0x000000000008781c */ /* 0x000fda0003f0f008 */
[----:B------:R-:W-:Y:S05]  /*2530*/  @P0 EXIT ;  /* 0x000000000000094d */ /* 0x000fea0003800000 */
[----:B------:R-:W1:Y:S01]  /*2540*/  S2R R0, SR_CTAID.X ;  /* 0x0000000000007919 */ /* 0x000e620000002500 */
[----:B------:R-:W2:Y:S01]  /*2550*/  LDC.64 R2, c[0x0][0x3a0] ;  /* 0x0000e800ff027b82 */ /* 0x000ea20000000a00 */
[----:B0-----:R-:W1:Y:S02]  /*2560*/  S2R R5, SR_TID.X ;  /* 0x0000000000057919 */ /* 0x001e640000002100 */
[----:B-1----:R-:W-:Y:S02]  /*2570*/  IMAD R0, R0, 0x40, R5 ;  /* 0x0000004000007824 */ /* 0x002fe400078e0205 */
[----:B------:R-:W-:Y:S02]  /*2580*/  IMAD.U32 R5, RZ, RZ, UR23 ;  /* 0x00000017ff057e24 */ /* 0x000fe4000f8e00ff */
[----:B------:R-:W-:-:S04]  /*2590*/  IMAD.SHL.U32 R0, R0, 0x4, RZ ;  /* 0x0000000400007824 */ /* 0x000fc800078e00ff */
[----:B------:R-:W-:-:S04]  /*25a0*/  IMAD R5, R5, UR14, R0 ;  /* 0x0000000e05057c24 */ /* 0x000fc8000f8e0200 */
        /* <DEDUP_REMOVED lines=8> */
.L_x_3196:
[----:B------:R-:W0:Y:S02]  /*2630*/  LDS R2, [R0] ;  /* 0x0000000000027984 */ /* 0x000e240000000800 */
[----:B0-----:R-:W-:-:S05]  /*2640*/  HADD2 R3, R2, R34 ;  /* 0x0000002202037230 */ /* 0x001fca0000000000 */
[----:B------:R-:W0:Y:S02]  /*2650*/  ATOMS.CAST.SPIN P0, [R0], R2, R3 ;  /* 0x000000020000758d */ /* 0x000e240001800003 */
[----:B0-----:R-:W-:Y:S05]  /*2660*/  @!P0 BRA `(.L_x_3196) ;  /* 0xfffffffc00f08947 */ /* 0x001fea000383ffff */
[----:B------:R-:W-:Y:S05]  /*2670*/  BRA `(.L_x_3194) ;  /* 0x00000000000c7947 */ /* 0x000fea0003800000 */
.L_x_3195:
[----:B------:R-:W2:Y:S02]  /*2680*/  LD.E R0, desc[UR16][R4.64] ;  /* 0x0000001004007980 */ /* 0x000ea4000c101900 */
[----:B--2---:R-:W-:-:S05]  /*2690*/  IMAD.IADD R3, R34, 0x1, R0 ;  /* 0x0000000122037824 */ /* 0x004fca00078e0200 */
[----:B------:R0:W-:Y:S02]  /*26a0*/  ST.E desc[UR16][R4.64], R3 ;  /* 0x0000000304007985 */ /* 0x0001e4000c101910 */
.L_x_3194:
[----:B------:R-:W-:Y:S05]  /*26b0*/  BSYNC.RECONVERGENT B0 ;  /* 0x0000000000007941 */ /* 0x000fea0003800200 */
.L_x_3193:
[----:B------:R1:W-:Y:S02]  /*26c0*/  ATOM.E.ADD.F16x2.RN.STRONG.GPU P0, RZ, desc[UR16][R4.64+0x4], R33 ;  /* 0x8000042104ff79a2 */ /* 0x0003e4000c10e110 */
[----:B-1----:R-:W-:Y:S05]  /*26d0*/  @P0 EXIT ;  /* 0x000000000000094d */ /* 0x002fea0003800000 */
[----:B------:R-:W1:Y:S02]  /*26e0*/  QSPC.E.S P0, RZ, [R4+0x4] ;  /* 0x0000040004ff73aa */ /* 0x000e640000000500 */
[----:B-1----:R-:W-:Y:S05]  /*26f0*/  @!P0 BRA `(.L_x_3197) ;  /* 0x00000000001c8947 */ /* 0x002fea0003800000 */
[----:B------:R-:W-:-:S05]  /*2700*/  IMAD.MOV.U32 R2, RZ, RZ, R4 ;  /* 0x000000ffff027224 */ /* 0x000fca00078e0004 */
[----:B------:R-:W-:-:S07]  /*2710*/  MOV R0, R2 ;  /* 0x0000000200007202 */ /* 0x000fce0000000f00 */
.L_x_3198:
[----:B------:R-:W0:Y:S02]  /*2720*/  LDS R2, [R0+0x4] ;  /* 0x0000040000027984 */ /* 0x000e240000000800 */
[----:B0-----:R-:W-:-:S05]  /*2730*/  HFMA2 R3, R2, 1, 1, R33 ;  /* 0x3c003c0002037831 */ /* 0x001fca0000000021 */
[----:B------:R-:W0:Y:S02]  /*2740*/  ATOMS.CAST.SPIN P0, [R0+0x4], R2, R3 ;  /* 0x000004020000758d */ /* 0x000e240001800003 */
[----:B0-----:R-:W-:Y:S05]  /*2750*/  @!P0 BRA `(.L_x_3198) ;  /* 0xfffffffc00f08947 */ /* 0x001fea000383ffff */
[----:B------:R-:W-:Y:S05]  /*2760*/  EXIT ;  /* 0x000000000000794d */ /* 0x000fea0003800000 */
.L_x_3197:
[----:B------:R-:W0:Y:S02]  /*2770*/  LD.E R0, desc[UR16][R4.64+0x4] ;  /* 0x0000041004007980 */ /* 0x000e24000c101900 */
[----:B0-----:R-:W-:-:S05]  /*2780*/  IMAD.IADD R3, R33, 0x1, R0 ;  /* 0x0000000121037824 */ /* 0x001fca00078e0200 */
[----:B------:R-:W-:Y:S01]  /*2790*/  ST.E desc[UR16][R4.64+0x4], R3 ;  /* 0x0000040304007985 */ /* 0x000fe2000c101910 */
[----:B------:R-:W-:Y:S05]  /*27a0*/  EXIT ;  /* 0x000000000000794d */ /* 0x000fea0003800000 */
.L_x_3199:
        /* <DEDUP_REMOVED lines=13> */
.L_x_3626:


//--------------------- .text._Z23gemm_half_q_half_kernelILi1ELi24ELb0ELb0ELi64EEvPK6__halfPKjS4_S2_PS0_iiiiPKtS7_iiiiiibS2_i --------------------------
	.section	.text._Z23gemm_half_q_half_kernelILi1ELi24ELb0ELb0ELi64EEvPK6__halfPKjS4_S2_PS0_iiiiPKtS7_iiiiiibS2_i,"ax",@progbits
	.align	128
        .global         _Z23gemm_half_q_half_kernelILi1ELi24ELb0ELb0ELi64EEvPK6__halfPKjS4_S2_PS0_iiiiPKtS7_iiiiiibS2_i
        .type           _Z23gemm_half_q_half_kernelILi1ELi24ELb0ELb0ELi64EEvPK6__halfPKjS4_S2_PS0_iiiiPKtS7_iiiiiibS2_i,@function
        .size           _Z23gemm_half_q_half_kernelILi1ELi24ELb0ELb0ELi64EEvPK6__halfPKjS4_S2_PS0_iiiiPKtS7_iiiiiibS2_i,(.L_x_3627 - _Z23gemm_half_q_half_kernelILi1ELi24ELb0ELb0ELi64EEvPK6__halfPKjS4_S2_PS0_iiiiPKtS7_iiiiiibS2_i)
        .other          _Z23gemm_half_q_half_kernelILi1ELi24ELb0ELb0ELi64EEvPK6__halfPKjS4_S2_PS0_iiiiPKtS7_iiiiiibS2_i,@"STO_CUDA_ENTRY STV_DEFAULT"
_Z23gemm_half_q_half_kernelILi1ELi24ELb0ELb0ELi64EEvPK6__halfPKjS4_S2_PS0_iiiiPKtS7_iiiiiibS2_i:
.text._Z23gemm_half_q_half_kernelILi1ELi24ELb0ELb0ELi64EEvPK6__halfPKjS4_S2_PS0_iiiiPKtS7_iiiiiibS2_i:
[----:B------:R-:W0:Y:S01]  /*0000*/  LDC R1, c[0x0][0x37c] ;  /* 0x0000df00ff017b82 */ /* 0x000e220000000800 */
[----:B------:R-:W1:Y:S07]  /*0010*/  S2R R9, SR_CTAID.Z ;  /* 0x0000000000097919 */ /* 0x000e6e0000002700 */
[----:B------:R-:W2:Y:S01]  /*0020*/  S2UR UR8, SR_CTAID.Y ;  /* 0x00000000000879c3 */ /* 0x000ea20000002600 */
[----:B------:R-:W3:Y:S01]  /*0030*/  LDCU UR4, c[0x0][0x3a8] ;  /* 0x00007500ff0477ac */ /* 0x000ee20008000800 */
[----:B------:R-:W-:Y:S01]  /*0040*/  BSSY.RECONVERGENT B0, `(.L_x_3200) ;  /* 0x000001f000007945 */ /* 0x000fe20003800200 */
[----:B------:R-:W4:Y:S01]  /*0050*/  S2R R16, SR_TID.X ;  /* 0x0000000000107919 */ /* 0x000f220000002100 */
[----:B0-----:R-:W-:Y:S01]  /*0060*/  IADD3 R1, PT, PT, R1, -0x10, RZ ;  /* 0xfffffff001017810 */ /* 0x001fe20007ffe0ff */
[----:B------:R-:W0:Y:S01]  /*0070*/  LDCU.64 UR6, c[0x0][0x358] ;  /* 0x00006b00ff0677ac */ /* 0x000e220008000a00 */
[----:B------:R-:W0:Y:S02]  /*0080*/  S2R R15, SR_CTAID.X ;  /* 0x00000000000f7919 */ /* 0x000e240000002500 */
[----:B------:R-:W5:Y:S01]  /*0090*/  LDC R8, c[0x0][0x3b0] ;  /* 0x0000ec00ff087b82 */ /* 0x000f620000000800 */
[----:B---3--:R-:W-:-:S04]  /*00a0*/  MOV R6, UR4 ;  /* 0x0000000400067c02 */ /* 0x008fc80008000f00 */
[----:B--2---:R-:W-:Y:S02]  /*00b0*/  ISETP.LE.AND P0, PT, R6, UR8, PT ;  /* 0x0000000806007c0c */ /* 0x004fe4000bf03270 */
[----:B-1----:R-:W-:-:S04]  /*00c0*/  SHF.L.U32 R33, R9, 0x6, RZ ;  /* 0x0000000609217819 */ /* 0x002fc800000006ff */
[C---:B----4-:R-:W-:Y:S02]  /*00d0*/  IADD3 R5, PT, PT, R33.reuse, R16, RZ ;  /* 0x0000001021057210 */ /* 0x050fe40007ffe0ff */
        /* <DEDUP_REMOVED lines=21> */
.L_x_3201:
[----:B------:R-:W-:Y:S05]  /*0230*/  BSYNC.RECONVERGENT B0 ;  /* 0x0000000000007941 */ /* 0x000fea0003800200 */
.L_x_3200:
[----:B------:R-:W1:Y:S01]  /*0240*/  LDCU UR4, c[0x0][0x3ac] ;  /* 0x00007580ff0477ac */ /* 0x000e620008000800 */
[----:B------:R-:W-:-:S04]  /*0250*/  LEA R10, R15, R16, 0x6 ;  /* 0x000000100f0a7211 */ /* 0x000fc800078e30ff */
[----:B------:R-:W-:Y:S02]  /*0260*/  SHF.L.U32 R10, R10, 0x2, RZ ;  /* 0x000000020a0a7819 */ /* 0x000fe400000006ff */
[----:B-1----:R-:W-:-:S04]  /*0270*/  MOV R7, UR4 ;  /* 0x0000000400077c02 */ /* 0x002fc80008000f00 */
[----:B------:R-:W-:-:S13]  /*0280*/  ISETP.GE.AND P0, PT, R10, R7, PT ;  /* 0x000000070a00720c */ /* 0x000fda0003f06270 */
[----:B------:R-:W-:Y:S05]  /*0290*/  @P0 EXIT ;  /* 0x000000000000094d */ /* 0x000fea0003800000 */
[----:B------:R-:W1:Y:S01]  /*02a0*/  LDC.64 R2, c[0x0][0x3b8] ;  /* 0x0000ee00ff027b82 */ /* 0x000e620000000a00 */
[----:B------:R-:W-:-:S07]  /*02b0*/  SHF.L.U32 R15, R9, 0x7, RZ ;  /* 0x00000007090f7819 */ /* 0x000fce00000006ff */
        /* <DEDUP_REMOVED lines=15> */
[----:B------:R-:W-:Y:S02]  /*03b0*/  SHF.R.S32.HI R5, RZ, 0x1f, R10 ;  /* 0x0000001fff057819 */ /* 0x000fe4000001140a */
[----:B-1----:R-:W-:Y:S02]  /*03c0*/  SHF.L.U32 R12, R16, 0x4, RZ ;  /* 0x00000004100c7819 */ /* 0x002fe400000006ff */
[----:B------:R-:W-:Y:S01]  /*03d0*/  LEA.HI R13, R5, R10, RZ, 0x3 ;  /* 0x0000000a050d7211 */ /* 0x000fe200078f18ff */
[----:B------:R-:W-:Y:S01]  /*03e0*/  HFMA2 R5, -RZ, RZ, 0, 0 ;  /* 0x00000000ff057431 */ /* 0x000fe200000001ff */
[----:B------:R-:W-:Y:S02]  /*03f0*/  MOV R11, R33 ;  /* 0x00000021000b7202 */ /* 0x000fe40000000f00 */
[----:B------:R-:W-:Y:S02]  /*0400*/  LOP3.LUT R18, R12, 0x10, RZ, 0xc0, !PT ;  /* 0x000000100c127812 */ /* 0x000fe400078ec0ff */
[----:B0-----:R-:W-:-:S07]  /*0410*/  SHF.R.S32.HI R19, RZ, 0x3, R13 ;  /* 0x00000003ff137819 */ /* 0x001fce000001140d */
.L_x_3203:
        /* <DEDUP_REMOVED lines=44> */
.L_x_3202:
[----:B01----:R0:W5:Y:S01]  /*06e0*/  LDL.64 R12, [R1] ;  /* 0x00000000010c7983 */ /* 0x0031620000100a00 */
[----:B------:R-:W1:Y:S01]  /*06f0*/  LDCU UR4, c[0x0][0x3c8] ;  /* 0x00007900ff0477ac */ /* 0x000e620008000800 */
[----:B------:R-:W-:Y:S01]  /*0700*/  HFMA2 R0, -RZ, RZ, 0, 0 ;  /* 0x00000000ff007431 */ /* 0x000fe200000001ff */
[----:B-1----:R-:W-:-:S13]  /*0710*/  ISETP.GT.AND P0, PT, R33, UR4, PT ;  /* 0x0000000421007c0c */ /* 0x002fda000bf04270 */
[----:B0-----:R-:W-:Y:S05]  /*0720*/  @!P0 BRA `(.L_x_3204) ;  /* 0x00000000001c8947 */ /* 0x001fea0003800000 */
[----:B------:R-:W0:Y:S02]  /*0730*/  LDC R0, c[0x0][0x3cc] ;  /* 0x0000f300ff007b82 */ /* 0x000e240000000800 */
[----:B0-----:R-:W-:-:S04]  /*0740*/  VIMNMX R0, PT, PT, R33, R0, PT ;  /* 0x0000000021007248 */ /* 0x001fc80003fe0100 */
[----:B------:R-:W-:-:S04]  /*0750*/  IADD3 R0, PT, PT, R0, -UR4, RZ ;  /* 0x8000000400007c10 */ /* 0x000fc8000fffe0ff */
[----:B------:R-:W-:-:S04]  /*0760*/  SHF.R.S32.HI R5, RZ, 0x1f, R0 ;  /* 0x0000001fff057819 */ /* 0x000fc80000011400 */
[----:B------:R-:W-:-:S04]  /*0770*/  LEA.HI R5, R5, R0, RZ, 0x5 ;  /* 0x0000000005057211 */ /* 0x000fc800078f28ff */
[----:B------:R-:W-:-:S05]  /*0780*/  SHF.R.S32.HI R5, RZ, 0x5, R5 ;  /* 0x00000005ff057819 */ /* 0x000fca0000011405 */
[----:B------:R-:W-:-:S07]  /*0790*/  IMAD R0, R5, 0x6, RZ ;  /* 0x0000000605007824 */ /* 0x000fce00078e02ff */
.L_x_3204:
[----:B------:R-:W0:Y:S01]  /*07a0*/  LDCU UR5, c[0x0][0x3cc] ;  /* 0x00007980ff0577ac */ /* 0x000e220008000800 */
[----:B------:R-:W-:Y:S02]  /*07b0*/  MOV R5, RZ ;  /* 0x000000ff00057202 */ /* 0x000fe40000000f00 */
[----:B0-----:R-:W-:-:S13]  /*07c0*/  ISETP.GT.AND P0, PT, R33, UR5, PT ;  /* 0x0000000521007c0c */ /* 0x001fda000bf04270 */
        /* <DEDUP_REMOVED lines=8> */
.L_x_3205:
        /* <DEDUP_REMOVED lines=11> */
.L_x_3206:
[----:B------:R-:W0:Y:S01]  /*0900*/  LDCU UR5, c[0x0][0x3d4] ;  /* 0x00007a80ff0577ac */ /* 0x000e220008000800 */
[----:B------:R-:W-:Y:S01]  /*0910*/  HFMA2 R11, -RZ, RZ, 0, 0 ;  /* 0x00000000ff0b7431 */ /* 0x000fe200000001ff */
        /* <DEDUP_REMOVED lines=9> */
.L_x_3207:
        /* <DEDUP_REMOVED lines=11> */
.L_x_3208:
[----:B------:R-:W-:Y:S01]  /*0a60*/  VIMNMX R15, PT, PT, R33, UR4, PT ;  /* 0x00000004210f7c48 */ /* 0x000fe2000bfe0100 */
[----:B------:R-:W0:Y:S01]  /*0a70*/  S2UR UR5, SR_CgaCtaId ;  /* 0x00000000000579c3 */ /* 0x000e220000008800 */
[----:B------:R-:W1:Y:S01]  /*0a80*/  LDCU.64 UR10, c[0x0][0x388] ;  /* 0x00007100ff0a77ac */ /* 0x000e620008000a00 */
[----:B------:R-:W-:Y:S02]  /*0a90*/  VIMNMX R8, PT, PT, R8, UR9, PT ;  /* 0x0000000908087c48 */ /* 0x000fe4000bfe0100 */
[----:B------:R-:W-:Y:S01]  /*0aa0*/  SHF.R.S32.HI R18, RZ, 0x1f, R15 ;  /* 0x0000001fff127819 */ /* 0x000fe2000001140f */
[----:B------:R-:W-:Y:S01]  /*0ab0*/  UMOV UR4, 0x400 ;  /* 0x0000040000047882 */ /* 0x000fe20000000000 */
[----:B-----5:R-:W-:Y:S02]  /*0ac0*/  PRMT R32, R12, 0x7610, R12 ;  /* 0x000076100c207816 */ /* 0x020fe4000000000c */
[----:B------:R-:W-:Y:S02]  /*0ad0*/  LEA.HI R18, R18, R15, RZ, 0x5 ;  /* 0x0000000f12127211 */ /* 0x000fe400078f28ff */
[----:B------:R-:W-:-:S02]  /*0ae0*/  MOV R36, RZ ;  /* 0x000000ff00247202 */ /* 0x000fc40000000f00 */
[----:B------:R-:W-:Y:S02]  /*0af0*/  SHF.R.S32.HI R15, RZ, 0x5, R18 ;  /* 0x00000005ff0f7819 */ /* 0x000fe40000011412 */
[----:B------:R-:W-:Y:S02]  /*0b00*/  PRMT R39, RZ, 0x5410, RZ ;  /* 0x00005410ff277816 */ /* 0x000fe400000000ff */
[----:B------:R-:W-:Y:S02]  /*0b10*/  LEA R0, R15, R0, 0x3 ;  /* 0x000000000f007211 */ /* 0x000fe400078e18ff */
[----:B------:R-:W-:Y:S02]  /*0b20*/  PRMT R37, RZ, 0x5410, RZ ;  /* 0x00005410ff257816 */ /* 0x000fe400000000ff */
[----:B------:R-:W-:Y:S02]  /*0b30*/  IADD3 R0, PT, PT, R14, R0, R5 ;  /* 0x000000000e007210 */ /* 0x000fe40007ffe005 */
[----:B------:R-:W-:-:S02]  /*0b40*/  IADD3 R38, PT, PT, R33, R38, RZ ;  /* 0x0000002621267210 */ /* 0x000fc40007ffe0ff */
[----:B------:R-:W-:Y:S01]  /*0b50*/  IADD3 R0, PT, PT, R16, R0, R11 ;  /* 0x0000000010007210 */ /* 0x000fe20007ffe00b */
[----:B0-----:R-:W-:-:S04]  /*0b60*/  ULEA UR4, UR5, UR4, 0x18 ;  /* 0x0000000405047291 */ /* 0x001fc8000f8ec0ff */
[----:B------:R-:W-:Y:S01]  /*0b70*/  IMAD R5, R0, R7, RZ ;  /* 0x0000000700057224 */ /* 0x000fe200078e02ff */
[----:B------:R-:W-:-:S04]  /*0b80*/  SHF.R.S32.HI R0, RZ, 0x1f, R10 ;  /* 0x0000001fff007819 */ /* 0x000fc8000001140a */
[----:B------:R-:W-:-:S04]  /*0b90*/  IADD3 R10, P0, PT, R10, R5, RZ ;  /* 0x000000050a0a7210 */ /* 0x000fc80007f1e0ff */
[----:B------:R-:W-:Y:S02]  /*0ba0*/  LEA.HI.X.SX32 R5, R5, R0, 0x1, P0 ;  /* 0x0000000005057211 */ /* 0x000fe400000f0eff */
[----:B------:R-:W-:Y:S02]  /*0bb0*/  ISETP.GT.AND P0, PT, R8, R33, PT ;  /* 0x000000210800720c */ /* 0x000fe40003f04270 */
[C---:B------:R-:W-:Y:S02]  /*0bc0*/  SHF.L.U32 R0, R10.reuse, 0x2, RZ ;  /* 0x000000020a007819 */ /* 0x040fe400000006ff */
[----:B------:R-:W-:Y:S02]  /*0bd0*/  SHF.L.U64.HI R10, R10, 0x2, R5 ;  /* 0x000000020a0a7819 */ /* 0x000fe40000010205 */
[----:B-1----:R-:W-:Y:S02]  /*0be0*/  IADD3 R34, P1, PT, R0, UR10, RZ ;  /* 0x0000000a00227c10 */ /* 0x002fe4000ff3e0ff */
[----:B------:R-:W-:-:S02]  /*0bf0*/  PRMT R5, R13, 0x7610, R13 ;  /* 0x000076100d057816 */ /* 0x000fc4000000000d */
[----:B------:R-:W-:Y:S02]  /*0c00*/  IADD3.X R35, PT, PT, R10, UR11, RZ, P1, !PT ;  /* 0x0000000b0a237c10 */ /* 0x000fe40008ffe4ff */
[----:B------:R-:W-:Y:S02]  /*0c10*/  MOV R20, R34 ;  /* 0x0000002200147202 */ /* 0x000fe40000000f00 */
[----:B------:R-:W-:Y:S01]  /*0c20*/  MOV R21, R35 ;  /* 0x0000002300157202 */ /* 0x000fe20000000f00 */
[----:B------:R-:W-:Y:S06]  /*0c30*/  @!P0 BRA `(.L_x_3209) ;  /* 0x0000001400bc8947 */ /* 0x000fec0003800000 */
[----:B------:R-:W-:-:S04]  /*0c40*/  IMAD.WIDE.U32 R2, R9, 0x100, R2 ;  /* 0x0000010009027825 */ /* 0x000fc800078e0002 */
[----:B------:R-:W-:Y:S01]  /*0c50*/  HFMA2 R36, -RZ, RZ, 0, 0 ;  /* 0x00000000ff247431 */ /* 0x000fe200000001ff */
[----:B------:R-:W-:Y:S02]  /*0c60*/  VIMNMX R42, PT, PT, R4, UR9, PT ;  /* 0x00000009042a7c48 */ /* 0x000fe4000bfe0100 */
[----:B------:R-:W-:Y:S02]  /*0c70*/  PRMT R37, RZ, 0x5410, RZ ;  /* 0x00005410ff257816 */ /* 0x000fe400000000ff */
[----:B------:R-:W-:Y:S02]  /*0c80*/  IADD3 R40, P0, PT, R2, 0x2, RZ ;  /* 0x0000000202287810 */ /* 0x000fe40007f1e0ff */
[----:B------:R-:W-:Y:S02]  /*0c90*/  PRMT R39, RZ, 0x5410, RZ ;  /* 0x00005410ff277816 */ /* 0x000fe400000000ff */
[----:B------:R-:W-:-:S09]  /*0ca0*/  IADD3.X R41, PT, PT, RZ, R3, RZ, P0, !PT ;  /* 0x00000003ff297210 */ /* 0x000fd200007fe4ff */
.L_x_3211:
[----:B------:R-:W0:Y:S01]  /*0cb0*/  LDC.64 R6, c[0x0][0x3a8] ;  /* 0x0000ea00ff067b82 */ /* 0x000e220000000a00 */
[----:B------:R-:W-:Y:S02]  /*0cc0*/  ISETP.NE.AND P0, PT, R33, R38, PT ;  /* 0x000000262100720c */ /* 0x000fe40003f05270 */
[----:B------:R-:W-:Y:S02]  /*0cd0*/  MOV R2, R34 ;  /* 0x0000002200027202 */ /* 0x000fe40000000f00 */
[----:B------:R-:W-:-:S05]  /*0ce0*/  MOV R3, R35 ;  /* 0x0000002300037202 */ /* 0x000fca0000000f00 */
[----:B-----5:R1:W5:Y:S04]  /*0cf0*/  LDG.E.128.CONSTANT R28, desc[UR6][R2.64] ;  /* 0x00000006021c7981 */ /* 0x020368000c1e9d00 */
[----:B------:R-:W-:Y:S01]  /*0d00*/  @!P0 LEA R8, R36, R1, 0x3 ;  /* 0x0000000124088211 */ /* 0x000fe200078e18ff */
[----:B------:R-:W2:Y:S05]  /*0d10*/  @!P0 LDG.E.U16.CONSTANT R0, desc[UR6][R40.64] ;  /* 0x0000000628008981 */ /* 0x000eaa000c1e9500 */
[----:B------:R-:W3:Y:S01]  /*0d20*/  @!P0 LDL.64 R8, [R8+0x8] ;  /* 0x0000080008088983 */ /* 0x000ee20000100a00 */
[----:B0-----:R-:W-:-:S04]  /*0d30*/  IMAD.WIDE R20, R7, 0x4, R2 ;  /* 0x0000000407147825 */ /* 0x001fc800078e0202 */
[C---:B------:R-:W-:Y:S02]  /*0d40*/  IMAD.WIDE R12, R7.reuse, 0x4, R20 ;  /* 0x00000004070c7825 */ /* 0x040fe400078e0214 */
[----:B------:R-:W5:Y:S02]  /*0d50*/  LDG.E.128.CONSTANT R20, desc[UR6][R20.64] ;  /* 0x0000000614147981 */ /* 0x000f64000c1e9d00 */
[C---:B------:R-:W-:Y:S02]  /*0d60*/  IMAD.WIDE R10, R7.reuse, 0x4, R12 ;  /* 0x00000004070a7825 */ /* 0x040fe400078e020c */
[----:B------:R-:W5:Y:S04]  /*0d70*/  LDG.E.128.CONSTANT R12, desc[UR6][R12.64] ;  /* 0x000000060c0c7981 */ /* 0x000f68000c1e9d00 */
[----:B------:R1:W5:Y:S01]  /*0d80*/  LDG.E.128.CONSTANT R16, desc[UR6][R10.64] ;  /* 0x000000060a107981 */ /* 0x000362000c1e9d00 */
[----:B------:R-:W0:Y:S01]  /*0d90*/  S2UR UR8, SR_CTAID.Y ;  /* 0x00000000000879c3 */ /* 0x000e220000002600 */
[----:B------:R-:W-:Y:S01]  /*0da0*/  IMAD.WIDE R34, R7, 0x4, R10 ;  /* 0x0000000407227825 */ /* 0x000fe200078e020a */
[----:B0-----:R-:W-:-:S02]  /*0db0*/  ISETP.LE.AND P1, PT, R6, UR8, PT ;  /* 0x0000000806007c0c */ /* 0x001fc4000bf23270 */
[----:B--2---:R-:W-:Y:S02]  /*0dc0*/  @!P0 IADD3 R38, PT, PT, R0, R33, RZ ;  /* 0x0000002100268210 */ /* 0x004fe40007ffe0ff */
[----:B---3--:R-:W-:Y:S02]  /*0dd0*/  @!P0 PRMT R32, R8, 0x7610, R32 ;  /* 0x0000761008208816 */ /* 0x008fe40000000020 */
[----:B------:R-:W-:Y:S02]  /*0de0*/  @!P0 PRMT R5, R9, 0x7610, R5 ;  /* 0x0000761009058816 */ /* 0x000fe40000000005 */
[----:B------:R-:W-:Y:S02]  /*0df0*/  @!P0 PRMT R32, R32, 0x7610, R8 ;  /* 0x0000761020208816 */ /* 0x000fe40000000008 */
[----:B------:R-:W-:Y:S02]  /*0e00*/  @!P0 PRMT R5, R5, 0x7610, R9 ;  /* 0x0000761005058816 */ /* 0x000fe40000000009 */
[----:B------:R-:W-:-:S02]  /*0e10*/  @!P0 IADD3 R0, PT, PT, R36, 0x1, RZ ;  /* 0x0000000124008810 */ /* 0x000fc40007ffe0ff */
[----:B------:R-:W-:Y:S01]  /*0e20*/  IADD3 R33, PT, PT, R33, 0x20, RZ ;  /* 0x0000002021217810 */ /* 0x000fe20007ffe0ff */
[----:B-1----:R-:W-:Y:S06]  /*0e30*/  @P1 BRA `(.L_x_3210) ;  /* 0x00000014001c1947 */ /* 0x002fec0003800000 */
[----:B------:R-:W2:Y:S01]  /*0e40*/  LDG.E.128.CONSTANT R8, desc[UR6][R34.64] ;  /* 0x0000000622087981 */ /* 0x000ea2000c1e9d00 */
[----:B-----5:R-:W-:Y:S02]  /*0e50*/  SHF.R.U32.HI R43, RZ, 0xf, R28 ;  /* 0x0000000fff2b7819 */ /* 0x020fe4000001161c */
[----:B------:R-:W-:Y:S01]  /*0e60*/  SHF.R.U32.HI R44, RZ, 0xf, R29 ;  /* 0x0000000fff2c7819 */ /* 0x000fe2000001161d */
[----:B------:R-:W0:Y:S01]  /*0e70*/  LDS.128 R24, [UR4] ;  /* 0x00000004ff187984 */ /* 0x000e220008000c00 */
[----:B------:R-:W-:Y:S02]  /*0e80*/  SHF.R.U32.HI R45, RZ, 0xf, R30 ;  /* 0x0000000fff2d7819 */ /* 0x000fe4000001161e */
[----:B------:R-:W-:Y:S02]  /*0e90*/  SHF.R.U32.HI R46, RZ, 0xe, R20 ;  /* 0x0000000eff2e7819 */ /* 0x000fe40000011614 */
[----:B------:R-:W-:Y:S02]  /*0ea0*/  LOP3.LUT R43, R43, 0x10001, RZ, 0xc0, !PT ;  /* 0x000100012b2b7812 */ /* 0x000fe400078ec0ff */
[----:B------:R-:W-:-:S02]  /*0eb0*/  SHF.R.U32.HI R47, RZ, 0xe, R21 ;  /* 0x0000000eff2f7819 */ /* 0x000fc40000011615 */
[----:B------:R-:W-:Y:S02]  /*0ec0*/  LOP3.LUT R44, R44, 0x10001, RZ, 0xc0, !PT ;  /* 0x000100012c2c7812 */ /* 0x000fe400078ec0ff */
[----:B------:R-:W-:Y:S02]  /*0ed0*/  SHF.R.U32.HI R49, RZ, 0xe, R22 ;  /* 0x0000000eff317819 */ /* 0x000fe40000011616 */
[----:B------:R-:W-:Y:S02]  /*0ee0*/  LOP3.LUT R48, R45, 0x10001, RZ, 0xc0, !PT ;  /* 0x000100012d307812 */ /* 0x000fe400078ec0ff */
[----:B------:R-:W-:Y:S02]  /*0ef0*/  LOP3.LUT R46, R43, 0x20002, R46, 0xf8, !PT ;  /* 0x000200022b2e7812 */ /* 0x000fe400078ef82e */
[----:B------:R-:W-:Y:S02]  /*0f00*/  LOP3.LUT R43, R44, 0x20002, R47, 0xf8, !PT ;  /* 0x000200022c2b7812 */ /* 0x000fe400078ef82f */
[----:B------:R-:W-:-:S02]  /*0f10*/  MOV R50, 0x2800 ;  /* 0x0000280000327802 */ /* 0x000fc40000000f00 */
[----:B------:R-:W-:Y:S02]  /*0f20*/  LOP3.LUT R44, R48, 0x20002, R49, 0xf8, !PT ;  /* 0x00020002302c7812 */ /* 0x000fe400078ef831 */
[C---:B------:R-:W-:Y:S02]  /*0f30*/  LOP3.LUT R49, R28.reuse, 0x3e003e0, RZ, 0xc0, !PT ;  /* 0x03e003e01c317812 */ /* 0x040fe400078ec0ff */
[----:B------:R-:W-:Y:S02]  /*0f40*/  LOP3.LUT R48, R28, 0x1f001f, RZ, 0xc0, !PT ;  /* 0x001f001f1c307812 */ /* 0x000fe400078ec0ff */
[----:B------:R-:W-:Y:S02]  /*0f50*/  PRMT R45, R50, 0x7610, R45 ;  /* 0x00007610322d7816 */ /* 0x000fe4000000002d */
[----:B------:R-:W-:Y:S02]  /*0f60*/  LOP3.LUT R51, R29, 0x1f001f, RZ, 0xc0, !PT ;  /* 0x001f001f1d337812 */ /* 0x000fe400078ec0ff */
[----:B------:R-:W-:-:S02]  /*0f70*/  LOP3.LUT R52, R30, 0x1f001f, RZ, 0xc0, !PT ;  /* 0x001f001f1e347812 */ /* 0x000fc400078ec0ff */
[----:B------:R-:W-:Y:S02]  /*0f80*/  LOP3.LUT R53, R31, 0x1f001f, RZ, 0xc0, !PT ;  /* 0x001f001f1f357812 */ /* 0x000fe400078ec0ff */
[----:B------:R-:W-:Y:S02]  /*0f90*/  LOP3.LUT R50, R49, 0x64006400, RZ, 0xfc, !PT ;  /* 0x6400640031327812 */ /* 0x000fe400078efcff */
[----:B------:R-:W-:Y:S02]  /*0fa0*/  LOP3.LUT R49, R48, 0x64006400, RZ, 0xfc, !PT ;  /* 0x6400640030317812 */ /* 0x000fe400078efcff */
        /* <DEDUP_REMOVED lines=10> */
[----:B------:R-:W-:Y:S01]  /*1050*/  SHF.R.U32.HI R28, RZ, 0xa, R28 ;  /* 0x0000000aff1c7819 */ /* 0x000fe2000001161c */
[-C--:B------:R-:W-:Y:S02]  /*1060*/  HFMA2 R51, R51, R24.reuse, RZ.H0_H0 ;  /* 0x0000001833337231 */ /* 0x080fe400000400ff */
[-C--:B------:R-:W-:Y:S02]  /*1070*/  HFMA2 R50, R55, R24.reuse, RZ ;  /* 0x0000001837327231 */ /* 0x080fe400000000ff */
[----:B------:R-:W-:Y:S02]  /*1080*/  HFMA2 R49, R53, R24, RZ.H0_H0 ;  /* 0x0000001835317231 */ /* 0x000fe400000400ff */
        /* <DEDUP_REMOVED lines=8> */
[----:B------:R-:W-:Y:S02]  /*1110*/  SHF.R.U32.HI R29, RZ, 0xa, R29 ;  /* 0x0000000aff1d7819 */ /* 0x000fe4000001161d */
[----:B------:R-:W-:-:S02]  /*1120*/  SHF.R.U32.HI R30, RZ, 0xa, R30 ;  /* 0x0000000aff1e7819 */ /* 0x000fc4000001161e */
[--C-:B------:R-:W-:Y:S02]  /*1130*/  SHF.R.U32.HI R24, RZ, 0xf, R31.reuse ;  /* 0x0000000fff187819 */ /* 0x100fe4000001161f */
[----:B------:R-:W-:Y:S01]  /*1140*/  SHF.R.U32.HI R47, RZ, 0xa, R31 ;  /* 0x0000000aff2f7819 */ /* 0x000fe2000001161f */
[----:B------:R-:W-:Y:S01]  /*1150*/  HFMA2 R31, R52, R45.H0_H0, -48, -48 ;  /* 0xd200d200341f7431 */ /* 0x000fe2000004002d */
[----:B------:R-:W-:Y:S02]  /*1160*/  LOP3.LUT R54, R53, 0x64006400, RZ, 0xfc, !PT ;  /* 0x6400640035367812 */ /* 0x000fe400078efcff */
[----:B------:R-:W-:Y:S01]  /*1170*/  LOP3.LUT R28, R28, 0x64006400, RZ, 0xfc, !PT ;  /* 0x640064001c1c7812 */ /* 0x000fe200078efcff */
[----:B------:R-:W-:Y:S01]  /*1180*/  HFMA2 R50, R31, R25, R50 ;  /* 0x000000191f327231 */ /* 0x000fe20000000032 */
[----:B------:R-:W-:Y:S01]  /*1190*/  LOP3.LUT R29, R29, 0x1f001f, RZ, 0xc0, !PT ;  /* 0x001f001f1d1d7812 */ /* 0x000fe200078ec0ff */
[----:B------:R-:W-:Y:S01]  /*11a0*/  HFMA2 R54, R54, R45.H0_H0, -48, -48 ;  /* 0xd200d20036367431 */ /* 0x000fe2000004002d */
        /* <DEDUP_REMOVED lines=11> */
[----:B------:R-:W0:Y:S01]  /*1260*/  LDS.128 R28, [UR4+0x10] ;  /* 0x00001004ff1c7984 */ /* 0x000e220008000c00 */
[----:B------:R-:W-:-:S02]  /*1270*/  HFMA2 R51, R52, R26, R51 ;  /* 0x0000001a34337231 */ /* 0x000fc40000000033 */
[-C--:B------:R-:W-:Y:S01]  /*1280*/  HFMA2 R25, R25, R26.reuse, R50 ;  /* 0x0000001a19197231 */ /* 0x080fe20000000032 */
[----:B------:R-:W-:Y:S01]  /*1290*/  LOP3.LUT R50, R20, 0x1f001f, RZ, 0xc0, !PT ;  /* 0x001f001f14327812 */ /* 0x000fe200078ec0ff */
[----:B------:R-:W-:Y:S01]  /*12a0*/  HADD2 R54, R53, -1040, -1040 ;  /* 0xe410e41035367430 */ /* 0x000fe20000000000 */
[----:B------:R-:W-:Y:S02]  /*12b0*/  LOP3.LUT R52, R22, 0x1f001f, RZ, 0xc0, !PT ;  /* 0x001f001f16347812 */ /* 0x000fe400078ec0ff */
[----:B------:R-:W-:Y:S01]  /*12c0*/  LOP3.LUT R50, R50, 0x64006400, RZ, 0xfc, !PT ;  /* 0x6400640032327812 */ /* 0x000fe200078efcff */
[----:B------:R-:W-:Y:S01]  /*12d0*/  HFMA2 R49, R54, R26, R49 ;  /* 0x0000001a36317231 */ /* 0x000fe20000000031 */
[----:B------:R-:W-:Y:S02]  /*12e0*/  LOP3.LUT R52, R52, 0x64006400, RZ, 0xfc, !PT ;  /* 0x6400640034347812 */ /* 0x000fe400078efcff */
[----:B------:R-:W-:Y:S01]  /*12f0*/  LOP3.LUT R47, R47, 0x64006400, RZ, 0xfc, !PT ;  /* 0x640064002f2f7812 */ /* 0x000fe200078efcff */
[----:B------:R-:W-:Y:S01]  /*1300*/  HADD2 R53, R50, -1040, -1040 ;  /* 0xe410e41032357430 */ /* 0x000fe20000000000 */
[----:B------:R-:W-:Y:S01]  /*1310*/  LOP3.LUT R24, R24, 0x10001, RZ, 0xc0, !PT ;  /* 0x0001000118187812 */ /* 0x000fe200078ec0ff */
[----:B------:R-:W-:Y:S01]  /*1320*/  HADD2 R52, R52, -1040, -1040 ;  /* 0xe410e41034347430 */ /* 0x000fe20000000000 */
[----:B------:R-:W-:Y:S01]  /*1330*/  SHF.R.U32.HI R55, RZ, 0xe, R23 ;  /* 0x0000000eff377819 */ /* 0x000fe20000011617 */
[----:B------:R-:W-:-:S02]  /*1340*/  HADD2 R50, R47, -1040, -1040 ;  /* 0xe410e4102f327430 */ /* 0x000fc40000000000 */
[-C--:B------:R-:W-:Y:S01]  /*1350*/  HFMA2 R47, R53, R27.reuse, R48 ;  /* 0x0000001b352f7231 */ /* 0x080fe20000000030 */
[----:B------:R-:W-:Y:S01]  /*1360*/  LOP3.LUT R53, R22, 0x3e003e0, RZ, 0xc0, !PT ;  /* 0x03e003e016357812 */ /* 0x000fe200078ec0ff */
[-C--:B------:R-:W-:Y:S02]  /*1370*/  HFMA2 R25, R52, R27.reuse, R25 ;  /* 0x0000001b34197231 */ /* 0x080fe40000000019 */
[----:B------:R-:W-:Y:S01]  /*1380*/  HFMA2 R26, R50, R27, R51 ;  /* 0x0000001b321a7231 */ /* 0x000fe20000000033 */
[----:B------:R-:W-:Y:S02]  /*1390*/  LOP3.LUT R52, R23, 0x1f001f, RZ, 0xc0, !PT ;  /* 0x001f001f17347812 */ /* 0x000fe400078ec0ff */
[----:B------:R-:W-:Y:S02]  /*13a0*/  LOP3.LUT R50, R20, 0x3e003e0, RZ, 0xc0, !PT ;  /* 0x03e003e014327812 */ /* 0x000fe400078ec0ff */
[----:B------:R-:W-:Y:S02]  /*13b0*/  SHF.R.U32.HI R20, RZ, 0xa, R20 ;  /* 0x0000000aff147819 */ /* 0x000fe40000011614 */
[----:B------:R-:W-:-:S02]  /*13c0*/  LOP3.LUT R24, R24, 0x20002, R55, 0xf8, !PT ;  /* 0x0002000218187812 */ /* 0x000fc400078ef837 */
        /* <DEDUP_REMOVED lines=8> */
[----:B------:R-:W-:Y:S01]  /*1450*/  HFMA2 R50, R50, R45.H0_H0, -48, -48 ;  /* 0xd200d20032327431 */ /* 0x000fe2000004002d */
[----:B------:R-:W-:Y:S01]  /*1460*/  SHF.R.U32.HI R21, RZ, 0xa, R21 ;  /* 0x0000000aff157819 */ /* 0x000fe20000011615 */
[----:B------:R-:W-:Y:S01]  /*1470*/  HFMA2 R49, R56, R27, R49 ;  /* 0x0000001b38317231 */ /* 0x000fe20000000031 */
[----:B------:R-:W-:Y:S01]  /*1480*/  LOP3.LUT R22, R22, 0x64006400, RZ, 0xfc, !PT ;  /* 0x6400640016167812 */ /* 0x000fe200078efcff */
[----:B0-----:R-:W-:Y:S01]  /*1490*/  HFMA2 R47, R50, R28, R47 ;  /* 0x0000001c322f7231 */ /* 0x001fe2000000002f */
[----:B------:R-:W-:Y:S02]  /*14a0*/  LOP3.LUT R23, R23, 0x1f001f, RZ, 0xc0, !PT ;  /* 0x001f001f17177812 */ /* 0x000fe400078ec0ff */
[----:B------:R-:W-:Y:S01]  /*14b0*/  LOP3.LUT R20, R20, 0x64006400, RZ, 0xfc, !PT ;  /* 0x6400640014147812 */ /* 0x000fe200078efcff */
[----:B------:R-:W-:Y:S01]  /*14c0*/  HFMA2 R22, R22, R45.H0_H0, -48, -48 ;  /* 0xd200d20016167431 */ /* 0x000fe2000004002d */
[----:B------:R-:W-:-:S02]  /*14d0*/  LOP3.LUT R54, R53, 0x64006400, RZ, 0xfc, !PT ;  /* 0x6400640035367812 */ /* 0x000fc400078efcff */
[----:B------:R-:W-:Y:S01]  /*14e0*/  LOP3.LUT R48, R48, 0x1f001f, RZ, 0xc0, !PT ;  /* 0x001f001f30307812 */ /* 0x000fe200078ec0ff */
[----:B------:R-:W-:Y:S01]  /*14f0*/  HADD2 R20, R20, -1040, -1040 ;  /* 0xe410e41014147430 */ /* 0x000fe20000000000 */
        /* <DEDUP_REMOVED lines=25> */
[----:B------:R-:W-:Y:S01]  /*1690*/  HFMA2 R25, R20, R45.H0_H0, -48, -48 ;  /* 0xd200d20014197431 */ /* 0x000fe2000004002d */
[----:B------:R-:W-:-:S02]  /*16a0*/  LOP3.LUT R26, R19, 0x3e003e0, RZ, 0xc0, !PT ;  /* 0x03e003e0131a7812 */ /* 0x000fc400078ec0ff */
[C---:B------:R-:W-:Y:S01]  /*16b0*/  LOP3.LUT R56, R12.reuse, 0x1f001f, RZ, 0xc0, !PT ;  /* 0x001f001f0c387812 */ /* 0x040fe200078ec0ff */
[----:B------:R-:W-:Y:S01]  /*16c0*/  HFMA2 R20, R58, R45.H0_H0, -48, -48 ;  /* 0xd200d2003a147431 */ /* 0x000fe2000004002d */
[----:B------:R-:W-:Y:S02]  /*16d0*/  LOP3.LUT R22, R12, 0x3e003e0, RZ, 0xc0, !PT ;  /* 0x03e003e00c167812 */ /* 0x000fe400078ec0ff */
[----:B------:R-:W-:Y:S02]  /*16e0*/  LOP3.LUT R54, R14, 0x3e003e0, RZ, 0xc0, !PT ;  /* 0x03e003e00e367812 */ /* 0x000fe400078ec0ff */
[----:B------:R-:W-:Y:S02]  /*16f0*/  LOP3.LUT R52, R15, 0x3e003e0, RZ, 0xc0, !PT ;  /* 0x03e003e00f347812 */ /* 0x000fe400078ec0ff */
[----:B------:R-:W-:Y:S02]  /*1700*/  LOP3.LUT R48, R48, 0x64006400, RZ, 0xfc, !PT ;  /* 0x6400640030307812 */ /* 0x000fe400078efcff */
[----:B------:R-:W-:-:S02]  /*1710*/  LOP3.LUT R26, R26, 0x64006400, RZ, 0xfc, !PT ;  /* 0x640064001a1a7812 */ /* 0x000fc400078efcff */
        /* <DEDUP_REMOVED lines=8> */
[----:B------:R-:W-:Y:S02]  /*17a0*/  HFMA2 R54, R54, R45.H0_H0, -48, -48 ;  /* 0xd200d20036367431 */ /* 0x000fe4000004002d */
[----:B------:R-:W-:-:S02]  /*17b0*/  HFMA2 R23, R56, R30, R23 ;  /* 0x0000001e38177231 */ /* 0x000fc40000000017 */
[----:B------:R-:W-:Y:S01]  /*17c0*/  HFMA2 R52, R52, R45.H0_H0, -48, -48 ;  /* 0xd200d20034347431 */ /* 0x000fe2000004002d */
[----:B------:R-:W-:Y:S02]  /*17d0*/  LOP3.LUT R53, R53, 0x64006400, RZ, 0xfc, !PT ;  /* 0x6400640035357812 */ /* 0x000fe400078efcff */
[----:B------:R-:W-:Y:S02]  /*17e0*/  SHF.R.U32.HI R55, RZ, 0xd, R14 ;  /* 0x0000000dff377819 */ /* 0x000fe4000001160e */
[----:B------:R-:W-:Y:S01]  /*17f0*/  SHF.R.U32.HI R57, RZ, 0xd, R15 ;  /* 0x0000000dff397819 */ /* 0x000fe2000001160f */
[----:B------:R-:W-:Y:S01]  /*1800*/  HADD2 R56, R53, -1040, -1040 ;  /* 0xe410e41035387430 */ /* 0x000fe20000000000 */
[----:B------:R-:W-:Y:S02]  /*1810*/  LOP3.LUT R53, R15, 0x1f001f, RZ, 0xc0, !PT ;  /* 0x001f001f0f357812 */ /* 0x000fe400078ec0ff */
[----:B------:R-:W-:Y:S01]  /*1820*/  LOP3.LUT R55, R44, 0x40004, R55, 0xf8, !PT ;  /* 0x000400042c377812 */ /* 0x000fe200078ef837 */
[----:B------:R-:W-:Y:S01]  /*1830*/  HFMA2 R21, R56, R30, R21 ;  /* 0x0000001e38157231 */ /* 0x000fe20000000015 */
[----:B------:R-:W-:-:S02]  /*1840*/  LOP3.LUT R53, R53, 0x64006400, RZ, 0xfc, !PT ;  /* 0x6400640035357812 */ /* 0x000fc400078efcff */
[----:B------:R-:W-:Y:S02]  /*1850*/  SHF.R.U32.HI R44, RZ, 0xc, R17 ;  /* 0x0000000cff2c7819 */ /* 0x000fe40000011611 */
[----:B------:R-:W-:Y:S02]  /*1860*/  LOP3.LUT R24, R24, 0x40004, R57, 0xf8, !PT ;  /* 0x0004000418187812 */ /* 0x000fe400078ef839 */
[----:B------:R-:W-:-:S04]  /*1870*/  SHF.R.U32.HI R15, RZ, 0xa, R15 ;  /* 0x0000000aff0f7819 */ /* 0x000fc8000001160f */
        /* <DEDUP_REMOVED lines=14> */
[----:B------:R-:W-:-:S02]  /*1960*/  LOP3.LUT R45, R14, 0x1f001f, RZ, 0xc0, !PT ;  /* 0x001f001f0e2d7812 */ /* 0x000fc400078ec0ff */
[----:B------:R-:W-:Y:S02]  /*1970*/  SHF.R.U32.HI R14, RZ, 0xa, R14 ;  /* 0x0000000aff0e7819 */ /* 0x000fe4000001160e */
[----:B------:R-:W-:Y:S02]  /*1980*/  LOP3.LUT R45, R45, 0x64006400, RZ, 0xfc, !PT ;  /* 0x640064002d2d7812 */ /* 0x000fe400078efcff */
[----:B------:R-:W-:-:S03]  /*1990*/  LOP3.LUT R14, R14, 0x1f001f, RZ, 0xc0, !PT ;  /* 0x001f001f0e0e7812 */ /* 0x000fc600078ec0ff */
[----:B------:R-:W-:-:S04]  /*19a0*/  HADD2 R56, R45, -1040, -1040 ;  /* 0xe410e4102d387430 */ /* 0x000fc80000000000 */
[-C--:B------:R-:W-:Y:S01]  /*19b0*/  HFMA2 R45, R56, R30.reuse, R51 ;  /* 0x0000001e382d7231 */ /* 0x080fe20000000033 */
[----:B------:R-:W-:Y:S01]  /*19c0*/  SHF.R.U32.HI R51, RZ, 0xd, R12 ;  /* 0x0000000dff337819 */ /* 0x000fe2000001160c */
[----:B------:R-:W-:Y:S01]  /*19d0*/  HADD2 R56, R53, -1040, -1040 ;  /* 0xe410e41035387430 */ /* 0x000fe20000000000 */
[----:B------:R-:W-:Y:S01]  /*19e0*/  SHF.R.U32.HI R53, RZ, 0xc, R16 ;  /* 0x0000000cff357819 */ /* 0x000fe20000011610 */
[-C--:B------:R-:W-:Y:S01]  /*19f0*/  HFMA2 R45, R54, R31.reuse, R45 ;  /* 0x0000001f362d7231 */ /* 0x080fe2000000002d */
[----:B------:R-:W-:Y:S01]  /*1a00*/  LOP3.LUT R46, R46, 0x40004, R51, 0xf8, !PT ;  /* 0x000400042e2e7812 */ /* 0x000fe200078ef833 */
[----:B------:R-:W-:Y:S02]  /*1a10*/  HFMA2 R30, R56, R30, R49 ;  /* 0x0000001e381e7231 */ /* 0x000fe40000000031 */
[-C--:B------:R-:W-:Y:S02]  /*1a20*/  HFMA2 R51, R22, R31.reuse, R23 ;  /* 0x0000001f16337231 */ /* 0x080fe40000000017 */
[-C--:B------:R-:W-:Y:S01]  /*1a30*/  HFMA2 R49, R20, R31.reuse, R21 ;  /* 0x0000001f14317231 */ /* 0x080fe20000000015 */
[----:B------:R-:W-:Y:S01]  /*1a40*/  SHF.R.U32.HI R56, RZ, 0xd, R13 ;  /* 0x0000000dff387819 */ /* 0x000fe2000001160d */
[----:B------:R-:W0:Y:S01]  /*1a50*/  LDS.128 R20, [UR4+0x20] ;  /* 0x00002004ff147984 */ /* 0x000e220008000c00 */
[----:B------:R-:W-:Y:S01]  /*1a60*/  LOP3.LUT R53, R46, 0x80008, R53, 0xf8, !PT ;  /* 0x000800082e357812 */ /* 0x000fe200078ef835 */
[----:B------:R-:W-:Y:S01]  /*1a70*/  HFMA2 R30, R52, R31, R30 ;  /* 0x0000001f341e7231 */ /* 0x000fe2000000001e */
[----:B------:R-:W-:-:S02]  /*1a80*/  LOP3.LUT R43, R43, 0x40004, R56, 0xf8, !PT ;  /* 0x000400042b2b7812 */ /* 0x000fc400078ef838 */
[----:B------:R-:W-:Y:S02]  /*1a90*/  SHF.R.U32.HI R56, RZ, 0xb, R8 ;  /* 0x0000000bff387819 */ /* 0x000fe40000011608 */
[----:B------:R-:W-:Y:S02]  /*1aa0*/  LOP3.LUT R44, R43, 0x80008, R44, 0xf8, !PT ;  /* 0x000800082b2c7812 */ /* 0x000fe400078ef82c */
[----:B------:R-:W-:Y:S02]  /*1ab0*/  SHF.R.U32.HI R43, RZ, 0xc, R19 ;  /* 0x0000000cff2b7819 */ /* 0x000fe40000011613 */
[----:B------:R-:W-:Y:S02]  /*1ac0*/  SHF.R.U32.HI R12, RZ, 0xa, R12 ;  /* 0x0000000aff0c7819 */ /* 0x000fe4000001160c */
[----:B------:R-:W-:Y:S02]  /*1ad0*/  LOP3.LUT R24, R24, 0x80008, R43, 0xf8, !PT ;  /* 0x0008000818187812 */ /* 0x000fe400078ef82b */
[----:B------:R-:W-:-:S02]  /*1ae0*/  LOP3.LUT R43, R53, 0x100010, R56, 0xf8, !PT ;  /* 0x00100010352b7812 */ /* 0x000fc400078ef838 */
[----:B------:R-:W-:Y:S02]  /*1af0*/  SHF.R.U32.HI R53, RZ, 0xb, R9 ;  /* 0x0000000bff357819 */ /* 0x000fe40000011609 */
[----:B------:R-:W-:Y:S02]  /*1b00*/  SHF.R.U32.HI R46, RZ, 0xc, R18 ;  /* 0x0000000cff2e7819 */ /* 0x000fe40000011612 */
[----:B------:R-:W-:Y:S02]  /*1b10*/  LOP3.LUT R12, R12, 0x1f001f, RZ, 0xc0, !PT ;  /* 0x001f001f0c0c7812 */ /* 0x000fe400078ec0ff */
[----:B------:R-:W-:Y:S02]  /*1b20*/  SHF.R.U32.HI R13, RZ, 0xa, R13 ;  /* 0x0000000aff0d7819 */ /* 0x000fe4000001160d */
[----:B------:R-:W-:Y:S02]  /*1b30*/  LOP3.LUT R44, R44, 0x100010, R53, 0xf8, !PT ;  /* 0x001000102c2c7812 */ /* 0x000fe400078ef835 */
[----:B------:R-:W-:-:S02]  /*1b40*/  LOP3.LUT R46, R55, 0x80008, R46, 0xf8, !PT ;  /* 0x00080008372e7812 */ /* 0x000fc400078ef82e */
[----:B------:R-:W-:Y:S02]  /*1b50*/  SHF.R.U32.HI R53, RZ, 0xb, R10 ;  /* 0x0000000bff357819 */ /* 0x000fe4000001160a */
[----:B------:R-:W-:Y:S02]  /*1b60*/  LOP3.LUT R12, R12, 0x64006400, RZ, 0xfc, !PT ;  /* 0x640064000c0c7812 */ /* 0x000fe400078efcff */
[----:B------:R-:W-:Y:S02]  /*1b70*/  LOP3.LUT R52, R13, 0x1f001f, RZ, 0xc0, !PT ;  /* 0x001f001f0d347812 */ /* 0x000fe400078ec0ff */
[----:B------:R-:W-:Y:S01]  /*1b80*/  LOP3.LUT R46, R46, 0x100010, R53, 0xf8, !PT ;  /* 0x001000102e2e7812 */ /* 0x000fe200078ef835 */
[----:B------:R-:W-:Y:S01]  /*1b90*/  HADD2 R12, R12, -1040, -1040 ;  /* 0xe410e4100c0c7430 */ /* 0x000fe20000000000 */
[----:B------:R-:W-:Y:S02]  /*1ba0*/  LOP3.LUT R52, R52, 0x64006400, RZ, 0xfc, !PT ;  /* 0x6400640034347812 */ /* 0x000fe400078efcff */
[----:B------:R-:W-:Y:S01]  /*1bb0*/  LOP3.LUT R53, R14, 0x64006400, RZ, 0xfc, !PT ;  /* 0x640064000e357812 */ /* 0x000fe200078efcff */
[-C--:B0-----:R-:W-:Y:S01]  /*1bc0*/  HFMA2 R51, R12, R20.reuse, R51 ;  /* 0x000000140c337231 */ /* 0x081fe20000000033 */
        /* <DEDUP_REMOVED lines=9> */
[----:B------:R-:W-:Y:S01]  /*1c60*/  LOP3.LUT R45, R31, 0x64006400, RZ, 0xfc, !PT ;  /* 0x640064001f2d7812 */ /* 0x000fe200078efcff */
[----:B------:R-:W-:Y:S01]  /*1c70*/  HADD2 R31, R52, -1040, -1040 ;  /* 0xe410e410341f7430 */ /* 0x000fe20000000000 */
[----:B------:R-:W-:Y:S01]  /*1c80*/  LOP3.LUT R14, R19, 0x1f001f, RZ, 0xc0, !PT ;  /* 0x001f001f130e7812 */ /* 0x000fe200078ec0ff */
[----:B------:R-:W-:Y:S01]  /*1c90*/  HADD2 R12, R12, -1040, -1040 ;  /* 0xe410e4100c0c7430 */ /* 0x000fe20000000000 */
[----:B------:R-:W-:Y:S01]  /*1ca0*/  LOP3.LUT R13, R13, 0x64006400, RZ, 0xfc, !PT ;  /* 0x640064000d0d7812 */ /* 0x000fe200078efcff */
[----:B------:R-:W-:Y:S01]  /*1cb0*/  HFMA2 R31, R31, R20, R30 ;  /* 0x000000141f1f7231 */ /* 0x000fe2000000001e */
[----:B------:R-:W-:Y:S01]  /*1cc0*/  LOP3.LUT R14, R14, 0x64006400, RZ, 0xfc, !PT ;  /* 0x640064000e0e7812 */ /* 0x000fe200078efcff */
[----:B------:R-:W-:Y:S02]  /*1cd0*/  HADD2 R30, R45, -1040, -1040 ;  /* 0xe410e4102d1e7430 */ /* 0x000fe40000000000 */
[-C--:B------:R-:W-:Y:S02]  /*1ce0*/  HFMA2 R45, R12, R21.reuse, R51 ;  /* 0x000000150c2d7231 */ /* 0x080fe40000000033 */
[----:B------:R-:W-:Y:S01]  /*1cf0*/  HADD2 R20, R13, -1040, -1040 ;  /* 0xe410e4100d147430 */ /* 0x000fe20000000000 */
[----:B------:R-:W-:Y:S01]  /*1d00*/  SHF.R.U32.HI R16, RZ, 0xa, R16 ;  /* 0x0000000aff107819 */ /* 0x000fe20000011610 */
[----:B------:R-:W-:Y:S01]  /*1d10*/  HADD2 R52, R14, -1040, -1040 ;  /* 0xe410e4100e347430 */ /* 0x000fe20000000000 */
[----:B------:R-:W-:Y:S01]  /*1d20*/  SHF.R.U32.HI R19, RZ, 0xa, R19 ;  /* 0x0000000aff137819 */ /* 0x000fe20000011613 */
[-C--:B------:R-:W-:Y:S01]  /*1d30*/  HFMA2 R20, R20, R21.reuse, R15 ;  /* 0x0000001514147231 */ /* 0x080fe2000000000f */
[----:B------:R-:W-:Y:S01]  /*1d40*/  LOP3.LUT R16, R16, 0x1f001f, RZ, 0xc0, !PT ;  /* 0x001f001f10107812 */ /* 0x000fe200078ec0ff */
[----:B------:R-:W0:Y:S01]  /*1d50*/  LDS.128 R12, [UR4+0x30] ;  /* 0x00003004ff0c7984 */ /* 0x000e220008000c00 */
[----:B------:R-:W-:Y:S01]  /*1d60*/  LOP3.LUT R19, R19, 0x1f001f, RZ, 0xc0, !PT ;  /* 0x001f001f13137812 */ /* 0x000fe200078ec0ff */
[-C--:B------:R-:W-:Y:S01]  /*1d70*/  HFMA2 R30, R30, R21.reuse, R49 ;  /* 0x000000151e1e7231 */ /* 0x080fe20000000031 */
[----:B------:R-:W-:Y:S01]  /*1d80*/  LOP3.LUT R16, R16, 0x64006400, RZ, 0xfc, !PT ;  /* 0x6400640010107812 */ /* 0x000fe200078efcff */
[----:B------:R-:W-:Y:S01]  /*1d90*/  HFMA2 R21, R52, R21, R31 ;  /* 0x0000001534157231 */ /* 0x000fe2000000001f */
[----:B------:R-:W-:Y:S01]  /*1da0*/  SHF.R.U32.HI R17, RZ, 0xa, R17 ;  /* 0x0000000aff117819 */ /* 0x000fe20000011611 */
[-C--:B------:R-:W-:Y:S01]  /*1db0*/  HFMA2 R45, R25, R22.reuse, R45 ;  /* 0x00000016192d7231 */ /* 0x080fe2000000002d */
[----:B------:R-:W-:Y:S01]  /*1dc0*/  LOP3.LUT R19, R19, 0x64006400, RZ, 0xfc, !PT ;  /* 0x6400640013137812 */ /* 0x000fe200078efcff */
[----:B------:R-:W-:Y:S01]  /*1dd0*/  HADD2 R16, R16, -1040, -1040 ;  /* 0xe410e41010107430 */ /* 0x000fe20000000000 */
[----:B------:R-:W-:Y:S01]  /*1de0*/  SHF.R.U32.HI R18, RZ, 0xa, R18 ;  /* 0x0000000aff127819 */ /* 0x000fe20000011612 */
[-C--:B------:R-:W-:Y:S01]  /*1df0*/  HFMA2 R21, R29, R22.reuse, R21 ;  /* 0x000000161d157231 */ /* 0x080fe20000000015 */
[----:B------:R-:W-:Y:S01]  /*1e00*/  LOP3.LUT R31, R8, 0x1f001f, RZ, 0xc0, !PT ;  /* 0x001f001f081f7812 */ /* 0x000fe200078ec0ff */
[-C--:B------:R-:W-:Y:S01]  /*1e10*/  HFMA2 R45, R16, R23.reuse, R45 ;  /* 0x00000017102d7231 */ /* 0x080fe2000000002d */
[----:B------:R-:W-:Y:S01]  /*1e20*/  LOP3.LUT R17, R17, 0x1f001f, RZ, 0xc0, !PT ;  /* 0x001f001f11117812 */ /* 0x000fe200078ec0ff */
[----:B------:R-:W-:Y:S01]  /*1e30*/  HADD2 R16, R19, -1040, -1040 ;  /* 0xe410e41013107430 */ /* 0x000fe20000000000 */
[----:B------:R-:W-:Y:S01]  /*1e40*/  SHF.R.U32.HI R8, RZ, 0xa, R8 ;  /* 0x0000000aff087819 */ /* 0x000fe20000011608 */
[-C--:B------:R-:W-:Y:S01]  /*1e50*/  HFMA2 R30, R47, R22.reuse, R30 ;  /* 0x000000162f1e7231 */ /* 0x080fe2000000001e */
        /* <DEDUP_REMOVED lines=8> */
[----:B------:R-:W-:Y:S02]  /*1ee0*/  SHF.R.U32.HI R53, RZ, 0xb, R11 ;  /* 0x0000000bff357819 */ /* 0x000fe4000001160b */
[----:B------:R-:W-:Y:S01]  /*1ef0*/  LOP3.LUT R51, R10, 0x1f001f, RZ, 0xc0, !PT ;  /* 0x001f001f0a337812 */ /* 0x000fe200078ec0ff */
[----:B------:R-:W-:Y:S01]  /*1f00*/  HADD2 R17, R17, -1040, -1040 ;  /* 0xe410e41011117430 */ /* 0x000fe20000000000 */
[----:B------:R-:W-:Y:S02]  /*1f10*/  LOP3.LUT R18, R18, 0x64006400, RZ, 0xfc, !PT ;  /* 0x6400640012127812 */ /* 0x000fe400078efcff */
[----:B------:R-:W-:Y:S01]  /*1f20*/  LOP3.LUT R8, R8, 0x1f001f, RZ, 0xc0, !PT ;  /* 0x001f001f08087812 */ /* 0x000fe200078ec0ff */
[----:B------:R-:W-:Y:S01]  /*1f30*/  HFMA2 R30, R17, R23, R30 ;  /* 0x00000017111e7231 */ /* 0x000fe2000000001e */
[----:B------:R-:W-:Y:S01]  /*1f40*/  SHF.R.U32.HI R9, RZ, 0xa, R9 ;  /* 0x0000000aff097819 */ /* 0x000fe20000011609 */
[----:B------:R-:W-:Y:S01]  /*1f50*/  HADD2 R25, R18, -1040, -1040 ;  /* 0xe410e41012197430 */ /* 0x000fe20000000000 */
[----:B------:R-:W-:-:S02]  /*1f60*/  SHF.R.U32.HI R11, RZ, 0xa, R11 ;  /* 0x0000000aff0b7819 */ /* 0x000fc4000001160b */
[----:B------:R-:W-:Y:S01]  /*1f70*/  LOP3.LUT R49, R49, 0x64006400, RZ, 0xfc, !PT ;  /* 0x6400640031317812 */ /* 0x000fe200078efcff */
[-C--:B0-----:R-:W-:Y:S01]  /*1f80*/  HFMA2 R45, R16, R12.reuse, R45 ;  /* 0x0000000c102d7231 */ /* 0x081fe2000000002d */
[----:B------:R-:W-:Y:S01]  /*1f90*/  LOP3.LUT R52, R52, 0x64006400, RZ, 0xfc, !PT ;  /* 0x6400640034347812 */ /* 0x000fe200078efcff */
[----:B------:R-:W-:Y:S01]  /*1fa0*/  HFMA2 R20, R25, R23, R20 ;  /* 0x0000001719147231 */ /* 0x000fe20000000014 */
        /* <DEDUP_REMOVED lines=28> */
[----:B------:R-:W-:Y:S02]  /*2170*/  HADD2 R17, R10, -1040, -1040 ;  /* 0xe410e4100a117430 */ /* 0x000fe40000000000 */
        /* <DEDUP_REMOVED lines=19> */
.L_x_3210:
[----:B------:R-:W-:Y:S01]  /*22b0*/  ISETP.GE.AND P1, PT, R33, R42, PT ;  /* 0x0000002a2100720c */ /* 0x000fe20003f26270 */
[----:B------:R-:W-:Y:S01]  /*22c0*/  UIADD3 UR4, UPT, UPT, UR4, 0x40, URZ ;  /* 0x0000004004047890 */ /* 0x000fe2000fffe0ff */
[----:B------:R-:W-:Y:S01]  /*22d0*/  IADD3 R40, P2, PT, R40, 0x80, RZ ;  /* 0x0000008028287810 */ /* 0x000fe20007f5e0ff */
[----:B------:R-:W-:Y:S01]  /*22e0*/  IMAD.WIDE R34, R7, 0x4, R34 ;  /* 0x0000000407227825 */ /* 0x000fe200078e0222 */
[----:B------:R-:W-:Y:S02]  /*22f0*/  @!P0 MOV R36, R0 ;  /* 0x0000000000248202 */ /* 0x000fe40000000f00 */
[----:B------:R-:W-:-:S07]  /*2300*/  IADD3.X R41, PT, PT, RZ, R41, RZ, P2, !PT ;  /* 0x00000029ff297210 */ /* 0x000fce00017fe4ff */
[----:B------:R-:W-:Y:S05]  /*2310*/  @!P1 BRA `(.L_x_3211) ;  /* 0xffffffe800649947 */ /* 0x000fea000383ffff */
[----:B-----5:R-:W-:-:S07]  /*2320*/  IMAD.WIDE R20, R7, 0x14, R2 ;  /* 0x0000001407147825 */ /* 0x020fce00078e0202 */
.L_x_3209:
        /* <DEDUP_REMOVED lines=9> */
.L_x_3217:
[----:B------:R-:W-:Y:S01]  /*23c0*/  ISETP.NE.AND P0, PT, R33, R38, PT ;  /* 0x000000262100720c */ /* 0x000fe20003f05270 */
[----:B------:R-:W0:Y:S08]  /*23d0*/  LDC R6, c[0x0][0x3a8] ;  /* 0x0000ea00ff067b82 */ /* 0x000e300000000800 */
[----:B------:R-:W1:Y:S04]  /*23e0*/  LDC R7, c[0x0][0x3ac] ;  /* 0x0000eb00ff077b82 */ /* 0x000e680000000800 */
[----:B------:R-:W-:-:S02]  /*23f0*/  @!P0 LEA R2, R36, R1, 0x3 ;  /* 0x0000000124028211 */ /* 0x000fc400078e18ff */
[----:B------:R-:W-:-:S04]  /*2400*/  @!P0 MOV R15, R13 ;  /* 0x0000000d000f8202 */ /* 0x000fc80000000f00 */
[----:B------:R-:W2:Y:S04]  /*2410*/  @!P0 LDL.64 R2, [R2+0x8] ;  /* 0x0000080002028983 */ /* 0x000ea80000100a00 */
[----:B------:R3:W5:Y:S01]  /*2420*/  @!P0 LDG.E.U16.CONSTANT R18, desc[UR6][R14.64] ;  /* 0x000000060e128981 */ /* 0x000762000c1e9500 */
[----:B------:R-:W-:Y:S01]  /*2430*/  @!P0 IADD3 R0, PT, PT, R36, 0x1, RZ ;  /* 0x0000000124008810 */ /* 0x000fe20007ffe0ff */
[----:B------:R-:W-:Y:S01]  /*2440*/  HFMA2 R12, -RZ, RZ, 0, 0.0625 ;  /* 0x00002c00ff0c7431 */ /* 0x000fe200000001ff */
[----:B0-----:R-:W-:Y:S02]  /*2450*/  ISETP.LE.AND P1, PT, R6, UR8, PT ;  /* 0x0000000806007c0c */ /* 0x001fe4000bf23270 */
[----:B------:R-:W-:Y:S02]  /*2460*/  @!P0 MOV R36, R0 ;  /* 0x0000000000248202 */ /* 0x000fe40000000f00 */
[----:B--2---:R-:W-:-:S02]  /*2470*/  @!P0 PRMT R32, R2, 0x7610, R32 ;  /* 0x0000761002208816 */ /* 0x004fc40000000020 */
[----:B------:R-:W-:Y:S02]  /*2480*/  @!P0 PRMT R5, R3, 0x7610, R5 ;  /* 0x0000761003058816 */ /* 0x000fe40000000005 */
[----:B------:R-:W-:Y:S02]  /*2490*/  @!P0 PRMT R32, R32, 0x7610, R2 ;  /* 0x0000761020208816 */ /* 0x000fe40000000002 */
[----:B------:R-:W-:-:S03]  /*24a0*/  @!P0 PRMT R5, R5, 0x7610, R3 ;  /* 0x0000761005058816 */ /* 0x000fc60000000003 */
[----:B-1-3--:R-:W-:Y:S05]  /*24b0*/  @P1 BRA `(.L_x_3213) ;  /* 0x00000008003c1947 */ /* 0x00afea0003800000 */
[----:B------:R-:W2:Y:S04]  /*24c0*/  LDG.E.128.CONSTANT R8, desc[UR6][R20.64] ;  /* 0x0000000614087981 */ /* 0x000ea8000c1e9d00 */
[----:B------:R-:W0:Y:S02]  /*24d0*/  LDS.64 R22, [UR4+-0x20] ;  /* 0xffffe004ff167984 */ /* 0x000e240008000a00 */
[--C-:B0-----:R-:W-:Y:S02]  /*24e0*/  HADD2.F32 R3, -RZ, R22.reuse.H0_H0 ;  /* 0x20000016ff037230 */ /* 0x101fe40000004100 */
[----:B------:R-:W-:Y:S02]  /*24f0*/  HADD2.F32 R22, -RZ, R22.H1_H1 ;  /* 0x30000016ff167230 */ /* 0x000fe40000004100 */
[----:B------:R-:W-:-:S02]  /*2500*/  HADD2.F32 R19, -RZ, R23.H0_H0 ;  /* 0x20000017ff137230 */ /* 0x000fc40000004100 */
[----:B------:R-:W-:Y:S01]  /*2510*/  HADD2.F32 R23, -RZ, R23.H1_H1 ;  /* 0x30000017ff177230 */ /* 0x000fe20000004100 */
[C---:B--2---:R-:W-:Y:S02]  /*2520*/  LOP3.LUT R0, R8.reuse, 0xf000f, RZ, 0xc0, !PT ;  /* 0x000f000f08007812 */ /* 0x044fe400078ec0ff */
[----:B------:R-:W-:Y:S02]  /*2530*/  LOP3.LUT R27, R8, 0xf000f0, RZ, 0xc0, !PT ;  /* 0x00f000f0081b7812 */ /* 0x000fe400078ec0ff */
[----:B------:R-:W-:Y:S02]  /*2540*/  SHF.R.U32.HI R17, RZ, 0x8, R8 ;  /* 0x00000008ff117819 */ /* 0x000fe40000011608 */
[----:B------:R-:W-:Y:S02]  /*2550*/  LOP3.LUT R2, R9, 0xf000f, RZ, 0xc0, !PT ;  /* 0x000f000f09027812 */ /* 0x000fe400078ec0ff */
[----:B------:R-:W-:Y:S02]  /*2560*/  LOP3.LUT R0, R0, 0x64006400, RZ, 0xfc, !PT ;  /* 0x6400640000007812 */ /* 0x000fe400078efcff */
[----:B------:R-:W-:-:S02]  /*2570*/  LOP3.LUT R4, R10, 0xf000f, RZ, 0xc0, !PT ;  /* 0x000f000f0a047812 */ /* 0x000fc400078ec0ff */
[----:B------:R-:W-:Y:S01]  /*2580*/  LOP3.LUT R8, R11, 0xf000f, RZ, 0xc0, !PT ;  /* 0x000f000f0b087812 */ /* 0x000fe200078ec0ff */
[----:B------:R-:W-:Y:S01]  /*2590*/  HADD2 R29, R0, -1032, -1032 ;  /* 0xe408e408001d7430 */ /* 0x000fe20000000000 */
[----:B------:R-:W-:Y:S02]  /*25a0*/  LOP3.LUT R2, R2, 0x64006400, RZ, 0xfc, !PT ;  /* 0x6400640002027812 */ /* 0x000fe400078efcff */
[----:B------:R-:W-:Y:S02]  /*25b0*/  LOP3.LUT R4, R4, 0x64006400, RZ, 0xfc, !PT ;  /* 0x6400640004047812 */ /* 0x000fe400078efcff */
[----:B------:R-:W-:Y:S01]  /*25c0*/  LOP3.LUT R8, R8, 0x64006400, RZ, 0xfc, !PT ;  /* 0x6400640008087812 */ /* 0x000fe200078efcff */
[----:B------:R-:W-:Y:S02]  /*25d0*/  HADD2 R30, R2, -1032, -1032 ;  /* 0xe408e408021e7430 */ /* 0x000fe40000000000 */
[----:B------:R-:W-:Y:S02]  /*25e0*/  HADD2.F32 R0, -RZ, R29.H0_H0 ;  /* 0x2000001dff007230 */ /* 0x000fe40000004100 */
[----:B------:R-:W-:-:S02]  /*25f0*/  HADD2 R34, R4, -1032, -1032 ;  /* 0xe408e40804227430 */ /* 0x000fc40000000000 */
[----:B------:R-:W-:Y:S02]  /*2600*/  HADD2.F32 R29, -RZ, R29.H1_H1 ;  /* 0x3000001dff1d7230 */ /* 0x000fe40000004100 */
[----:B------:R-:W-:Y:S02]  /*2610*/  HADD2 R40, R8, -1032, -1032 ;  /* 0xe408e40808287430 */ /* 0x000fe40000000000 */
[----:B------:R-:W-:Y:S02]  /*2620*/  HADD2.F32 R28, -RZ, R30.H0_H0 ;  /* 0x2000001eff1c7230 */ /* 0x000fe40000004100 */
[----:B------:R-:W-:Y:S01]  /*2630*/  FFMA.FTZ R0, R0, R3, RZ ;  /* 0x0000000300007223 */ /* 0x000fe200000100ff */
[----:B------:R-:W-:Y:S01]  /*2640*/  HADD2.F32 R2, -RZ, R34.H0_H0 ;  /* 0x20000022ff027230 */ /* 0x000fe20000004100 */
[----:B------:R-:W-:Y:S01]  /*2650*/  LOP3.LUT R25, R9, 0xf000f0, RZ, 0xc0, !PT ;  /* 0x00f000f009197812 */ /* 0x000fe200078ec0ff */
[----:B------:R-:W-:Y:S01]  /*2660*/  HADD2.F32 R4, -RZ, R40.H0_H0 ;  /* 0x20000028ff047230 */ /* 0x000fe20000004100 */
[----:B------:R-:W-:Y:S01]  /*2670*/  SHF.R.U32.HI R15, RZ, 0x8, R9 ;  /* 0x00000008ff0f7819 */ /* 0x000fe20000011609 */
[----:B------:R-:W-:Y:S01]  /*2680*/  FFMA.FTZ R31, R3, R28, RZ ;  /* 0x0000001c031f7223 */ /* 0x000fe200000100ff */
[----:B------:R-:W-:Y:S01]  /*2690*/  LOP3.LUT R26, R10, 0xf000f0, RZ, 0xc0, !PT ;  /* 0x00f000f00a1a7812 */ /* 0x000fe200078ec0ff */
[----:B------:R-:W0:Y:S01]  /*26a0*/  LDS.64 R8, [UR4+-0x18] ;  /* 0xffffe804ff087984 */ /* 0x000e220008000a00 */
[----:B------:R-:W-:Y:S01]  /*26b0*/  FFMA.FTZ R0, R29, R22, R0 ;  /* 0x000000161d007223 */ /* 0x000fe20000010000 */
[C---:B------:R-:W-:Y:S01]  /*26c0*/  FFMA.FTZ R28, R3.reuse, R2, RZ ;  /* 0x00000002031c7223 */ /* 0x040fe200000100ff */
[----:B------:R-:W-:Y:S01]  /*26d0*/  FFMA.FTZ R41, R3, R4, RZ ;  /* 0x0000000403297223 */ /* 0x000fe200000100ff */
[----:B------:R-:W-:Y:S01]  /*26e0*/  HADD2.F32 R29, -RZ, R30.H1_H1 ;  /* 0x3000001eff1d7230 */ /* 0x000fe20000004100 */
[----:B------:R-:W-:Y:S01]  /*26f0*/  LOP3.LUT R27, R27, 0x64006400, RZ, 0xfc, !PT ;  /* 0x640064001b1b7812 */ /* 0x000fe200078efcff */
[----:B------:R-:W-:Y:S01]  /*2700*/  HADD2.F32 R35, -RZ, R34.H1_H1 ;  /* 0x30000022ff237230 */ /* 0x000fe20000004100 */
[----:B------:R-:W-:-:S02]  /*2710*/  LOP3.LUT R3, R26, 0x64006400, RZ, 0xfc, !PT ;  /* 0x640064001a037812 */ /* 0x000fc400078efcff */
[----:B------:R-:W-:Y:S01]  /*2720*/  LOP3.LUT R25, R25, 0x64006400, RZ, 0xfc, !PT ;  /* 0x6400640019197812 */ /* 0x000fe200078efcff */
[----:B------:R-:W-:Y:S01]  /*2730*/  FFMA.FTZ R2, R22, R29, R31 ;  /* 0x0000001d16027223 */ /* 0x000fe2000001001f */
[----:B------:R-:W-:Y:S01]  /*2740*/  LOP3.LUT R24, R11, 0xf000f0, RZ, 0xc0, !PT ;  /* 0x00f000f00b187812 */ /* 0x000fe200078ec0ff */
[-C--:B------:R-:W-:Y:S02]  /*2750*/  HFMA2 R26, R27, R12.reuse.H0_H0, -72, -72 ;  /* 0xd480d4801b1a7431 */ /* 0x080fe4000004000c */
[----:B------:R-:W-:Y:S02]  /*2760*/  HADD2.F32 R29, -RZ, R40.H1_H1 ;  /* 0x30000028ff1d7230 */ /* 0x000fe40000004100 */
[-C--:B------:R-:W-:Y:S01]  /*2770*/  HFMA2 R31, R3, R12.reuse.H0_H0, -72, -72 ;  /* 0xd480d480031f7431 */ /* 0x080fe2000004000c */
[----:B------:R-:W-:Y:S01]  /*2780*/  LOP3.LUT R3, R24, 0x64006400, RZ, 0xfc, !PT ;  /* 0x6400640018037812 */ /* 0x000fe200078efcff */
[----:B------:R-:W-:Y:S02]  /*2790*/  HFMA2 R30, R25, R12.H0_H0, -72, -72 ;  /* 0xd480d480191e7431 */ /* 0x000fe4000004000c */
[----:B------:R-:W-:-:S02]  /*27a0*/  HADD2.F32 R25, -RZ, R26.H0_H0 ;  /* 0x2000001aff197230 */ /* 0x000fc40000004100 */
[C---:B------:R-:W-:Y:S01]  /*27b0*/  FFMA.FTZ R28, R22.reuse, R35, R28 ;  /* 0x00000023161c7223 */ /* 0x040fe2000001001c */
[----:B------:R-:W-:Y:S01]  /*27c0*/  FFMA.FTZ R22, R22, R29, R41 ;  /* 0x0000001d16167223 */ /* 0x000fe20000010029 */
[----:B------:R-:W-:Y:S02]  /*27d0*/  HFMA2 R34, R3, R12.H0_H0, -72, -72 ;  /* 0xd480d48003227431 */ /* 0x000fe4000004000c */
[----:B------:R-:W-:Y:S02]  /*27e0*/  HADD2.F32 R4, -RZ, R30.H0_H0 ;  /* 0x2000001eff047230 */ /* 0x000fe40000004100 */
[----:B------:R-:W-:Y:S01]  /*27f0*/  FFMA.FTZ R25, R25, R19, R0 ;  /* 0x0000001319197223 */ /* 0x000fe20000010000 */
[----:B------:R-:W-:Y:S01]  /*2800*/  HADD2.F32 R0, -RZ, R26.H1_H1 ;  /* 0x3000001aff007230 */ /* 0x000fe20000004100 */
[----:B------:R-:W-:Y:S01]  /*2810*/  SHF.R.U32.HI R10, RZ, 0x8, R10 ;  /* 0x00000008ff0a7819 */ /* 0x000fe2000001160a */
[----:B------:R-:W-:Y:S02]  /*2820*/  HADD2.F32 R3, -RZ, R34.H0_H0 ;  /* 0x20000022ff037230 */ /* 0x000fe40000004100 */
        /* <DEDUP_REMOVED lines=8> */
[--C-:B------:R-:W-:Y:S01]  /*28b0*/  HADD2.F32 R27, -RZ, R31.reuse.H0_H0 ;  /* 0x2000001fff1b7230 */ /* 0x100fe20000004100 */
[----:B------:R-:W-:Y:S01]  /*28c0*/  SHF.R.U32.HI R11, RZ, 0x8, R11 ;  /* 0x00000008ff0b7819 */ /* 0x000fe2000001160b */
[----:B------:R-:W-:Y:S01]  /*28d0*/  FFMA.FTZ R26, R23, R26, R3 ;  /* 0x0000001a171a7223 */ /* 0x000fe20000010003 */
[----:B------:R-:W-:Y:S01]  /*28e0*/  LOP3.LUT R0, R0, 0x64006400, RZ, 0xfc, !PT ;  /* 0x6400640000007812 */ /* 0x000fe200078efcff */
[----:B------:R-:W-:Y:S01]  /*28f0*/  HADD2.F32 R24, -RZ, R31.H1_H1 ;  /* 0x3000001fff187230 */ /* 0x000fe20000004100 */
[----:B------:R-:W-:Y:S01]  /*2900*/  LOP3.LUT R3, R10, 0xf000f, RZ, 0xc0, !PT ;  /* 0x000f000f0a037812 */ /* 0x000fe200078ec0ff */
[----:B------:R-:W-:Y:S01]  /*2910*/  FFMA.FTZ R27, R19, R27, R28 ;  /* 0x0000001b131b7223 */ /* 0x000fe2000001001c */
[----:B------:R-:W-:Y:S01]  /*2920*/  LOP3.LUT R2, R2, 0x64006400, RZ, 0xfc, !PT ;  /* 0x6400640002027812 */ /* 0x000fe200078efcff */
[----:B------:R-:W-:Y:S01]  /*2930*/  HADD2 R28, R0, -1032, -1032 ;  /* 0xe408e408001c7430 */ /* 0x000fe20000000000 */
[----:B------:R-:W-:Y:S01]  /*2940*/  LOP3.LUT R4, R11, 0xf000f, RZ, 0xc0, !PT ;  /* 0x000f000f0b047812 */ /* 0x000fe200078ec0ff */
[----:B0-----:R-:W-:Y:S01]  /*2950*/  HADD2.F32 R19, -RZ, R8.H0_H0 ;  /* 0x20000008ff137230 */ /* 0x001fe20000004100 */
[----:B------:R-:W-:Y:S01]  /*2960*/  LOP3.LUT R3, R3, 0x64006400, RZ, 0xfc, !PT ;  /* 0x6400640003037812 */ /* 0x000fe200078efcff */
[----:B------:R-:W-:Y:S01]  /*2970*/  HADD2 R30, R2, -1032, -1032 ;  /* 0xe408e408021e7430 */ /* 0x000fe20000000000 */
[----:B------:R-:W-:Y:S01]  /*2980*/  LOP3.LUT R4, R4, 0x64006400, RZ, 0xfc, !PT ;  /* 0x6400640004047812 */ /* 0x000fe200078efcff */
[----:B------:R-:W-:-:S02]  /*2990*/  HADD2.F32 R2, -RZ, R28.H0_H0 ;  /* 0x2000001cff027230 */ /* 0x000fc40000004100 */
[----:B------:R-:W-:Y:S01]  /*29a0*/  FFMA.FTZ R24, R23, R24, R27 ;  /* 0x0000001817187223 */ /* 0x000fe2000001001b */
[----:B------:R-:W-:Y:S02]  /*29b0*/  HADD2 R31, R3, -1032, -1032 ;  /* 0xe408e408031f7430 */ /* 0x000fe40000000000 */
[----:B------:R-:W-:Y:S02]  /*29c0*/  HADD2.F32 R3, -RZ, R30.H0_H0 ;  /* 0x2000001eff037230 */ /* 0x000fe40000004100 */
[----:B------:R-:W-:Y:S02]  /*29d0*/  HADD2 R4, R4, -1032, -1032 ;  /* 0xe408e40804047430 */ /* 0x000fe40000000000 */
[----:B------:R-:W-:Y:S01]  /*29e0*/  FFMA.FTZ R2, R2, R19, R25 ;  /* 0x0000001302027223 */ /* 0x000fe20000010019 */
[----:B------:R-:W-:Y:S01]  /*29f0*/  HADD2.F32 R8, -RZ, R8.H1_H1 ;  /* 0x30000008ff087230 */ /* 0x000fe20000004100 */
        /* <DEDUP_REMOVED lines=8> */
[----:B------:R-:W-:Y:S01]  /*2a80*/  FFMA.FTZ R29, R19, R27, R26 ;  /* 0x0000001b131d7223 */ /* 0x000fe2000001001a */
[----:B------:R-:W-:Y:S01]  /*2a90*/  LOP3.LUT R11, R11, 0xf000f0, RZ, 0xc0, !PT ;  /* 0x00f000f00b0b7812 */ /* 0x000fe200078ec0ff */
[----:B------:R-:W-:Y:S02]  /*2aa0*/  HADD2.F32 R27, -RZ, R31.H1_H1 ;  /* 0x3000001fff1b7230 */ /* 0x000fe40000004100 */
[----:B------:R-:W-:Y:S01]  /*2ab0*/  FFMA.FTZ R19, R3, R8, R2 ;  /* 0x0000000803137223 */ /* 0x000fe20000010002 */
[----:B------:R-:W-:Y:S01]  /*2ac0*/  LOP3.LUT R17, R17, 0x64006400, RZ, 0xfc, !PT ;  /* 0x6400640011117812 */ /* 0x000fe200078efcff */
[----:B------:R-:W-:Y:S01]  /*2ad0*/  HADD2.F32 R23, -RZ, R30.H1_H1 ;  /* 0x3000001eff177230 */ /* 0x000fe20000004100 */
[----:B------:R-:W-:Y:S01]  /*2ae0*/  LOP3.LUT R15, R15, 0x64006400, RZ, 0xfc, !PT ;  /* 0x640064000f0f7812 */ /* 0x000fe200078efcff */
[----:B------:R-:W-:Y:S01]  /*2af0*/  FFMA.FTZ R27, R8, R27, R24 ;  /* 0x0000001b081b7223 */ /* 0x000fe20000010018 */
        /* <DEDUP_REMOVED lines=11> */
[----:B------:R-:W-:Y:S01]  /*2bb0*/  FFMA.FTZ R15, R8, R15, R29 ;  /* 0x0000000f080f7223 */ /* 0x000fe2000001001d */
[--C-:B------:R-:W-:Y:S02]  /*2bc0*/  HADD2.F32 R3, -RZ, R10.reuse.H0_H0 ;  /* 0x2000000aff037230 */ /* 0x100fe40000004100 */
        /* <DEDUP_REMOVED lines=9> */
[C---:B------:R-:W-:Y:S01]  /*2c60*/  FFMA.FTZ R10, R9.reuse, R10, R3 ;  /* 0x0000000a090a7223 */ /* 0x040fe20000010003 */
[----:B------:R-:W-:Y:S02]  /*2c70*/  HADD2.F32 R0, -RZ, R11.H1_H1 ;  /* 0x3000000bff007230 */ /* 0x000fe40000004100 */
[----:B------:R-:W-:Y:S01]  /*2c80*/  FFMA.FTZ R2, R2, R9, R19 ;  /* 0x0000000902027223 */ /* 0x000fe20000010013 */
        /* <DEDUP_REMOVED lines=17> */
[----:B------:R-:W-:-:S07]  /*2da0*/  HADD2 R37, R10, R37 ;  /* 0x000000250a257230 */ /* 0x000fce0000000000 */
.L_x_3213:
[----:B------:R-:W-:Y:S01]  /*2db0*/  IMAD.WIDE R20, R7, 0x4, R20 ;  /* 0x0000000407147825 */ /* 0x000fe200078e0214 */
[----:B------:R-:W-:Y:S06]  /*2dc0*/  @P1 BRA `(.L_x_3214) ;  /* 0x00000008003c1947 */ /* 0x000fec0003800000 */
        /* <DEDUP_REMOVED lines=62> */
[----:B------:R-:W-:Y:S01]  /*31b0*/  SHF.R.U32.HI R10, RZ, 0x8, R10 ;  /* 0x00000008ff0a7819 */ /* 0x000fe2000001160a */
        /* <DEDUP_REMOVED lines=13> */
[----:B------:R-:W-:Y:S01]  /*3290*/  LOP3.LUT R3, R3, 0x64006400, RZ, 0xfc, !PT ;  /* 0x6400640003037812 */ /* 0x000fe200078efcff */
[----:B------:R-:W-:-:S02]  /*32a0*/  HADD2 R30, R2, -1032, -1032 ;  /* 0xe408e408021e7430 */ /* 0x000fc40000000000 */
[----:B------:R-:W-:Y:S02]  /*32b0*/  HADD2.F32 R2, -RZ, R28.H0_H0 ;  /* 0x2000001cff027230 */ /* 0x000fe40000004100 */
[----:B------:R-:W-:Y:S02]  /*32c0*/  HADD2 R4, R4, -1032, -1032 ;  /* 0xe408e40804047430 */ /* 0x000fe40000000000 */
[----:B------:R-:W-:Y:S02]  /*32d0*/  HADD2.F32 R8, -RZ, R8.H1_H1 ;  /* 0x30000008ff087230 */ /* 0x000fe40000004100 */
[----:B------:R-:W-:Y:S02]  /*32e0*/  HADD2 R31, R3, -1032, -1032 ;  /* 0xe408e408031f7430 */ /* 0x000fe40000000000 */
[----:B------:R-:W-:Y:S02]  /*32f0*/  HADD2.F32 R3, -RZ, R30.H0_H0 ;  /* 0x2000001eff037230 */ /* 0x000fe40000004100 */
[----:B------:R-:W-:Y:S01]  /*3300*/  FFMA.FTZ R2, R2, R19, R25 ;  /* 0x0000001302027223 */ /* 0x000fe20000010019 */
[----:B------:R-:W-:Y:S01]  /*3310*/  HADD2.F32 R27, -RZ, R4.H0_H0 ;  /* 0x20000004ff1b7230 */ /* 0x000fe20000004100 */
[----:B------:R-:W-:Y:S01]  /*3320*/  LOP3.LUT R17, R17, 0xf000f0, RZ, 0xc0, !PT ;  /* 0x00f000f011117812 */ /* 0x000fe200078ec0ff */
[----:B------:R-:W-:-:S02]  /*3330*/  HADD2.F32 R23, -RZ, R31.H0_H0 ;  /* 0x2000001fff177230 */ /* 0x000fc40000004100 */
        /* <DEDUP_REMOVED lines=9> */
[----:B------:R-:W-:Y:S01]  /*33d0*/  FFMA.FTZ R19, R3, R8, R2 ;  /* 0x0000000803137223 */ /* 0x000fe20000010002 */
        /* <DEDUP_REMOVED lines=10> */
[----:B------:R-:W-:Y:S02]  /*3480*/  HADD2.F32 R0, -RZ, R9.H0_H0 ;  /* 0x20000009ff007230 */ /* 0x000fe40000004100 */
[----:B------:R-:W-:Y:S01]  /*3490*/  FFMA.FTZ R23, R8, R23, R25 ;  /* 0x0000001708177223 */ /* 0x000fe20000010019 */
[----:B------:R-:W-:-:S02]  /*34a0*/  HADD2.F32 R2, -RZ, R17.H0_H0 ;  /* 0x20000011ff027230 */ /* 0x000fc40000004100 */
[----:B------:R-:W-:Y:S01]  /*34b0*/  FFMA.FTZ R15, R8, R15, R29 ;  /* 0x0000000f080f7223 */ /* 0x000fe2000001001d */
[----:B------:R-:W-:Y:S02]  /*34c0*/  HADD2.F32 R4, -RZ, R24.H0_H0 ;  /* 0x20000018ff047230 */ /* 0x000fe40000004100 */
        /* <DEDUP_REMOVED lines=31> */
.L_x_3214:
[----:B------:R-:W-:Y:S01]  /*36c0*/  IMAD.WIDE R20, R7, 0x4, R20 ;  /* 0x0000000407147825 */ /* 0x000fe200078e0214 */
[----:B------:R-:W-:Y:S06]  /*36d0*/  @P1 BRA `(.L_x_3215) ;  /* 0x00000008003c1947 */ /* 0x000fec0003800000 */
[----:B------:R-:W2:Y:S04]  /*36e0*/  LDG.E.128.CONSTANT R8, desc[UR6][R20.64] ;  /* 0x0000000614087981 */ /* 0x000ea8000c1e9d00 */
[----:B------:R-:W0:Y:S02]  /*36f0*/  LDS.64 R22, [UR4] ;  /* 0x00000004ff167984 */ /* 0x000e240008000a00 */
        /* <DEDUP_REMOVED lines=28> */
[----:B------:R-:W0:Y:S01]  /*38c0*/  LDS.64 R8, [UR4+0x8] ;  /* 0x00000804ff087984 */ /* 0x000e220008000a00 */
        /* <DEDUP_REMOVED lines=112> */
.L_x_3215:
[----:B-----5:R-:W-:Y:S01]  /*3fd0*/  @!P0 IADD3 R38, PT, PT, R18, R33, RZ ;  /* 0x0000002112268210 */ /* 0x020fe20007ffe0ff */
[----:B------:R-:W-:Y:S01]  /*3fe0*/  IMAD.WIDE R20, R7, 0x4, R20 ;  /* 0x0000000407147825 */ /* 0x000fe200078e0214 */
[----:B------:R-:W-:Y:S06]  /*3ff0*/  @P1 BRA `(.L_x_3216) ;  /* 0x00000008003c1947 */ /* 0x000fec0003800000 */
[----:B------:R-:W2:Y:S04]  /*4000*/  LDG.E.128.CONSTANT R8, desc[UR6][R20.64] ;  /* 0x0000000614087981 */ /* 0x000ea8000c1e9d00 */
[----:B------:R-:W0:Y:S02]  /*4010*/  LDS.64 R18, [UR4+0x10] ;  /* 0x00001004ff127984 */ /* 0x000e240008000a00 */
[--C-:B0-----:R-:W-:Y:S02]  /*4020*/  HADD2.F32 R3, -RZ, R18.reuse.H0_H0 ;  /* 0x20000012ff037230 */ /* 0x101fe40000004100 */
[----:B------:R-:W-:Y:S01]  /*4030*/  HADD2.F32 R18, -RZ, R18.H1_H1 ;  /* 0x30000012ff127230 */ /* 0x000fe20000004100 */
[----:B--2---:R-:W-:Y:S02]  /*4040*/  LOP3.LUT R26, R9, 0xf000f0, RZ, 0xc0, !PT ;  /* 0x00f000f0091a7812 */ /* 0x004fe400078ec0ff */
[----:B------:R-:W-:-:S02]  /*4050*/  SHF.R.U32.HI R17, RZ, 0x8, R9 ;  /* 0x00000008ff117819 */ /* 0x000fc40000011609 */
[----:B------:R-:W-:Y:S02]  /*4060*/  LOP3.LUT R9, R9, 0xf000f, RZ, 0xc0, !PT ;  /* 0x000f000f09097812 */ /* 0x000fe400078ec0ff */
[----:B------:R-:W-:Y:S02]  /*4070*/  LOP3.LUT R0, R10, 0xf000f, RZ, 0xc0, !PT ;  /* 0x000f000f0a007812 */ /* 0x000fe400078ec0ff */
[----:B------:R-:W-:Y:S02]  /*4080*/  LOP3.LUT R9, R9, 0x64006400, RZ, 0xfc, !PT ;  /* 0x6400640009097812 */ /* 0x000fe400078efcff */
[C---:B------:R-:W-:Y:S02]  /*4090*/  LOP3.LUT R24, R8.reuse, 0xf000f0, RZ, 0xc0, !PT ;  /* 0x00f000f008187812 */ /* 0x040fe400078ec0ff */
        /* <DEDUP_REMOVED lines=9> */
[----:B------:R-:W-:Y:S02]  /*4130*/  HADD2 R31, R0, -1032, -1032 ;  /* 0xe408e408001f7430 */ /* 0x000fe40000000000 */
[----:B------:R-:W-:Y:S01]  /*4140*/  FFMA.FTZ R29, R3, R28, RZ ;  /* 0x0000001c031d7223 */ /* 0x000fe200000100ff */
[----:B------:R-:W-:Y:S01]  /*4150*/  HADD2 R30, R8, -1032, -1032 ;  /* 0xe408e408081e7430 */ /* 0x000fe20000000000 */
[----:B------:R-:W-:Y:S01]  /*4160*/  LOP3.LUT R23, R11, 0xf000f0, RZ, 0xc0, !PT ;  /* 0x00f000f00b177812 */ /* 0x000fe200078ec0ff */
[----:B------:R-:W-:-:S02]  /*4170*/  HADD2 R34, R2, -1032, -1032 ;  /* 0xe408e40802227430 */ /* 0x000fc40000000000 */
[--C-:B------:R-:W-:Y:S01]  /*4180*/  HADD2.F32 R2, -RZ, R31.reuse.H0_H0 ;  /* 0x2000001fff027230 */ /* 0x100fe20000004100 */
[----:B------:R-:W0:Y:S01]  /*4190*/  LDS.64 R8, [UR4+0x18] ;  /* 0x00001804ff087984 */ /* 0x000e220008000a00 */
[----:B------:R-:W-:Y:S01]  /*41a0*/  HADD2.F32 R0, -RZ, R30.H0_H0 ;  /* 0x2000001eff007230 */ /* 0x000fe20000004100 */
[----:B------:R-:W-:Y:S01]  /*41b0*/  LOP3.LUT R25, R10, 0xf000f0, RZ, 0xc0, !PT ;  /* 0x00f000f00a197812 */ /* 0x000fe200078ec0ff */
[----:B------:R-:W-:Y:S02]  /*41c0*/  HADD2.F32 R4, -RZ, R34.H0_H0 ;  /* 0x20000022ff047230 */ /* 0x000fe40000004100 */
[C---:B------:R-:W-:Y:S01]  /*41d0*/  FFMA.FTZ R35, R3.reuse, R2, RZ ;  /* 0x0000000203237223 */ /* 0x040fe200000100ff */
[----:B------:R-:W-:Y:S01]  /*41e0*/  FFMA.FTZ R2, R18, R27, R29 ;  /* 0x0000001b12027223 */ /* 0x000fe2000001001d */
[----:B------:R-:W-:Y:S02]  /*41f0*/  HADD2.F32 R29, -RZ, R30.H1_H1 ;  /* 0x3000001eff1d7230 */ /* 0x000fe40000004100 */
[----:B------:R-:W-:Y:S01]  /*4200*/  FFMA.FTZ R0, R0, R3, RZ ;  /* 0x0000000300007223 */ /* 0x000fe200000100ff */
[----:B------:R-:W-:Y:S01]  /*4210*/  LOP3.LUT R27, R26, 0x64006400, RZ, 0xfc, !PT ;  /* 0x640064001a1b7812 */ /* 0x000fe200078efcff */
[----:B------:R-:W-:Y:S01]  /*4220*/  FFMA.FTZ R41, R3, R4, RZ ;  /* 0x0000000403297223 */ /* 0x000fe200000100ff */
[----:B------:R-:W-:Y:S01]  /*4230*/  LOP3.LUT R3, R24, 0x64006400, RZ, 0xfc, !PT ;  /* 0x6400640018037812 */ /* 0x000fe200078efcff */
[----:B------:R-:W-:-:S02]  /*4240*/  HADD2.F32 R31, -RZ, R31.H1_H1 ;  /* 0x3000001fff1f7230 */ /* 0x000fc40000004100 */
[----:B------:R-:W-:Y:S01]  /*4250*/  FFMA.FTZ R0, R29, R18, R0 ;  /* 0x000000121d007223 */ /* 0x000fe20000010000 */
[-C--:B------:R-:W-:Y:S01]  /*4260*/  HFMA2 R29, R27, R12.reuse.H0_H0, -72, -72 ;  /* 0xd480d4801b1d7431 */ /* 0x080fe2000004000c */
[----:B------:R-:W-:Y:S01]  /*4270*/  LOP3.LUT R23, R23, 0x64006400, RZ, 0xfc, !PT ;  /* 0x6400640017177812 */ /* 0x000fe200078efcff */
[-C--:B------:R-:W-:Y:S01]  /*4280*/  HFMA2 R28, R3, R12.reuse.H0_H0, -72, -72 ;  /* 0xd480d480031c7431 */ /* 0x080fe2000004000c */
[----:B------:R-:W-:Y:S01]  /*4290*/  LOP3.LUT R25, R25, 0x64006400, RZ, 0xfc, !PT ;  /* 0x6400640019197812 */ /* 0x000fe200078efcff */
[----:B------:R-:W-:Y:S01]  /*42a0*/  FFMA.FTZ R24, R18, R31, R35 ;  /* 0x0000001f12187223 */ /* 0x000fe20000010023 */
[----:B------:R-:W-:Y:S01]  /*42b0*/  SHF.R.U32.HI R15, RZ, 0x8, R10 ;  /* 0x00000008ff0f7819 */ /* 0x000fe2000001160a */
[----:B------:R-:W-:Y:S01]  /*42c0*/  HADD2.F32 R4, -RZ, R29.H0_H0 ;  /* 0x2000001dff047230 */ /* 0x000fe20000004100 */
[----:B------:R-:W-:Y:S01]  /*42d0*/  SHF.R.U32.HI R10, RZ, 0x8, R11 ;  /* 0x00000008ff0a7819 */ /* 0x000fe2000001160b */
[----:B------:R-:W-:Y:S02]  /*42e0*/  HADD2.F32 R11, -RZ, R19.H0_H0 ;  /* 0x20000013ff0b7230 */ /* 0x000fe40000004100 */
[----:B------:R-:W-:-:S02]  /*42f0*/  HFMA2 R31, R23, R12.H0_H0, -72, -72 ;  /* 0xd480d480171f7431 */ /* 0x000fc4000004000c */
[----:B------:R-:W-:Y:S02]  /*4300*/  HADD2.F32 R27, -RZ, R34.H1_H1 ;  /* 0x30000022ff1b7230 */ /* 0x000fe40000004100 */
[----:B------:R-:W-:Y:S02]  /*4310*/  HFMA2 R30, R25, R12.H0_H0, -72, -72 ;  /* 0xd480d480191e7431 */ /* 0x000fe4000004000c */
        /* <DEDUP_REMOVED lines=8> */
[----:B------:R-:W-:Y:S02]  /*43a0*/  HADD2.F32 R25, -RZ, R30.H0_H0 ;  /* 0x2000001eff197230 */ /* 0x000fe40000004100 */
[----:B------:R-:W-:Y:S02]  /*43b0*/  HADD2.F32 R0, -RZ, R28.H1_H1 ;  /* 0x3000001cff007230 */ /* 0x000fe40000004100 */
        /* <DEDUP_REMOVED lines=8> */
[C---:B------:R-:W-:Y:S01]  /*4440*/  FFMA.FTZ R25, R19.reuse, R18, R25 ;  /* 0x0000001213197223 */ /* 0x040fe20000010019 */
[----:B------:R-:W-:Y:S01]  /*4450*/  LOP3.LUT R2, R2, 0x64006400, RZ, 0xfc, !PT ;  /* 0x6400640002027812 */ /* 0x000fe200078efcff */
[----:B0-----:R-:W-:Y:S01]  /*4460*/  HADD2.F32 R18, -RZ, R8.H0_H0 ;  /* 0x20000008ff127230 */ /* 0x001fe20000004100 */
[----:B------:R-:W-:Y:S01]  /*4470*/  LOP3.LUT R0, R0, 0x64006400, RZ, 0xfc, !PT ;  /* 0x6400640000007812 */ /* 0x000fe200078efcff */
[----:B------:R-:W-:Y:S01]  /*4480*/  FFMA.FTZ R27, R19, R24, R27 ;  /* 0x00000018131b7223 */ /* 0x000fe2000001001b */
[----:B------:R-:W-:Y:S01]  /*4490*/  LOP3.LUT R3, R3, 0x64006400, RZ, 0xfc, !PT ;  /* 0x6400640003037812 */ /* 0x000fe200078efcff */
[----:B------:R-:W-:Y:S01]  /*44a0*/  HADD2 R26, R2, -1032, -1032 ;  /* 0xe408e408021a7430 */ /* 0x000fe20000000000 */
[----:B------:R-:W-:Y:S01]  /*44b0*/  LOP3.LUT R4, R10, 0xf000f, RZ, 0xc0, !PT ;  /* 0x000f000f0a047812 */ /* 0x000fe200078ec0ff */
[----:B------:R-:W-:-:S02]  /*44c0*/  HADD2 R19, R0, -1032, -1032 ;  /* 0xe408e40800137430 */ /* 0x000fc40000000000 */
[----:B------:R-:W-:Y:S02]  /*44d0*/  HADD2.F32 R8, -RZ, R8.H1_H1 ;  /* 0x30000008ff087230 */ /* 0x000fe40000004100 */
[----:B------:R-:W-:Y:S02]  /*44e0*/  HADD2 R28, R3, -1032, -1032 ;  /* 0xe408e408031c7430 */ /* 0x000fe40000000000 */
[----:B------:R-:W-:Y:S01]  /*44f0*/  HADD2.F32 R3, -RZ, R26.H0_H0 ;  /* 0x2000001aff037230 */ /* 0x000fe20000004100 */
[----:B------:R-:W-:Y:S01]  /*4500*/  LOP3.LUT R4, R4, 0x64006400, RZ, 0xfc, !PT ;  /* 0x6400640004047812 */ /* 0x000fe200078efcff */
[----:B------:R-:W-:Y:S01]  /*4510*/  HADD2.F32 R2, -RZ, R19.H0_H0 ;  /* 0x20000013ff027230 */ /* 0x000fe20000004100 */
[----:B------:R-:W-:Y:S01]  /*4520*/  LOP3.LUT R22, R22, 0xf000f0, RZ, 0xc0, !PT ;  /* 0x00f000f016167812 */ /* 0x000fe200078ec0ff */
[----:B------:R-:W-:Y:S02]  /*4530*/  HADD2.F32 R0, -RZ, R9.H0_H0 ;  /* 0x20000009ff007230 */ /* 0x000fe40000004100 */
[----:B------:R-:W-:Y:S01]  /*4540*/  FFMA.FTZ R23, R18, R3, R23 ;  /* 0x0000000312177223 */ /* 0x000fe20000010017 */
[----:B------:R-:W-:-:S02]  /*4550*/  HADD2 R29, R4, -1032, -1032 ;  /* 0xe408e408041d7430 */ /* 0x000fc40000000000 */
[----:B------:R-:W-:Y:S02]  /*4560*/  HADD2.F32 R3, -RZ, R19.H1_H1 ;  /* 0x30000013ff037230 */ /* 0x000fe40000004100 */
[----:B------:R-:W-:Y:S01]  /*4570*/  FFMA.FTZ R2, R2, R18, R11 ;  /* 0x0000001202027223 */ /* 0x000fe2000001000b */
[----:B------:R-:W-:Y:S01]  /*4580*/  HADD2.F32 R4, -RZ, R28.H0_H0 ;  /* 0x2000001cff047230 */ /* 0x000fe20000004100 */
[----:B------:R-:W-:Y:S01]  /*4590*/  LOP3.LUT R17, R17, 0xf000f0, RZ, 0xc0, !PT ;  /* 0x00f000f011117812 */ /* 0x000fe200078ec0ff */
        /* <DEDUP_REMOVED lines=14> */
[C---:B------:R-:W-:Y:S01]  /*4680*/  FFMA.FTZ R19, R8.reuse, R19, R23 ;  /* 0x0000001308137223 */ /* 0x040fe20000010017 */
        /* <DEDUP_REMOVED lines=38> */
.L_x_3216:
[----:B------:R-:W-:Y:S01]  /*48f0*/  IADD3 R33, PT, PT, R33, 0x20, RZ ;  /* 0x0000002021217810 */ /* 0x000fe20007ffe0ff */
[----:B------:R-:W-:Y:S01]  /*4900*/  UIADD3 UR4, UPT, UPT, UR4, 0x40, URZ ;  /* 0x0000004004047890 */ /* 0x000fe2000fffe0ff */
[----:B------:R-:W-:Y:S01]  /*4910*/  IADD3 R14, P1, PT, R14, 0x80, RZ ;  /* 0x000000800e0e7810 */ /* 0x000fe20007f3e0ff */
[----:B------:R-:W-:Y:S01]  /*4920*/  IMAD.WIDE R20, R7, 0x4, R20 ;  /* 0x0000000407147825 */ /* 0x000fe200078e0214 */
[----:B------:R-:W-:Y:S02]  /*4930*/  ISETP.GE.AND P0, PT, R33, R16, PT ;  /* 0x000000102100720c */ /* 0x000fe40003f06270 */
[----:B------:R-:W-:-:S11]  /*4940*/  IADD3.X R13, PT, PT, RZ, R13, RZ, P1, !PT ;  /* 0x0000000dff0d7210 */ /* 0x000fd60000ffe4ff */
[----:B------:R-:W-:Y:S05]  /*4950*/  @!P0 BRA `(.L_x_3217) ;  /* 0xffffffd800988947 */ /* 0x000fea000383ffff */
.L_x_3212:
[----:B------:R-:W-:-:S13]  /*4960*/  ISETP.LE.AND P0, PT, R6, UR8, PT ;  /* 0x0000000806007c0c */ /* 0x000fda000bf03270 */
[----:B------:R-:W-:Y:S05]  /*4970*/  @P0 EXIT ;  /* 0x000000000000094d */ /* 0x000fea0003800000 */
[----:B------:R-:W0:Y:S01]  /*4980*/  S2R R0, SR_CTAID.X ;  /* 0x0000000000007919 */ /* 0x000e220000002500 */
[----:B------:R-:W1:Y:S01]  /*4990*/  LDC.64 R2, c[0x0][0x3a0] ;  /* 0x0000e800ff027b82 */ /* 0x000e620000000a00 */
[----:B------:R-:W0:Y:S02]  /*49a0*/  S2R R5, SR_TID.X ;  /* 0x0000000000057919 */ /* 0x000e240000002100 */
[----:B0-----:R-:W-:-:S04]  /*49b0*/  LEA R0, R0, R5, 0x6 ;  /* 0x0000000500007211 */ /* 0x001fc800078e30ff */
[----:B------:R-:W-:-:S05]  /*49c0*/  SHF.L.U32 R0, R0, 0x2, RZ ;  /* 0x0000000200007819 */ /* 0x000fca00000006ff */
[----:B------:R-:W-:-:S04]  /*49d0*/  IMAD R5, R7, UR8, R0 ;  /* 0x0000000807057c24 */ /* 0x000fc8000f8e0200 */
        /* <DEDUP_REMOVED lines=8> */
.L_x_3221:
[----:B------:R-:W0:Y:S02]  /*4a60*/  LDS R2, [R0] ;  /* 0x0000000000027984 */ /* 0x000e240000000800 */
[----:B0-----:R-:W-:-:S05]  /*4a70*/  HFMA2 R3, R2, 1, 1, R39 ;  /* 0x3c003c0002037831 */ /* 0x001fca0000000027 */
[----:B------:R-:W0:Y:S02]  /*4a80*/  ATOMS.CAST.SPIN P0, [R0], R2, R3 ;  /* 0x000000020000758d */ /* 0x000e240001800003 */
[----:B0-----:R-:W-:Y:S05]  /*4a90*/  @!P0 BRA `(.L_x_3221) ;  /* 0xfffffffc00f08947 */ /* 0x001fea000383ffff */
[----:B------:R-:W-:Y:S05]  /*4aa0*/  BRA `(.L_x_3219) ;  /* 0x00000000000c7947 */ /* 0x000fea0003800000 */
.L_x_3220:
[----:B------:R-:W2:Y:S02]  /*4ab0*/  LD.E R0, desc[UR6][R4.64] ;  /* 0x0000000604007980 */ /* 0x000ea4000c101900 */
[----:B--2---:R-:W-:-:S05]  /*4ac0*/  IADD3 R3, PT, PT, R39, R0, RZ ;  /* 0x0000000027037210 */ /* 0x004fca0007ffe0ff */
[----:B------:R0:W-:Y:S02]  /*4ad0*/  ST.E desc[UR6][R4.64], R3 ;  /* 0x0000000304007985 */ /* 0x0001e4000c101906 */
.L_x_3219:
[----:B------:R-:W-:Y:S05]  /*4ae0*/  BSYNC.RECONVERGENT B0 ;  /* 0x0000000000007941 */ /* 0x000fea0003800200 */
.L_x_3218:
[----:B------:R1:W-:Y:S02]  /*4af0*/  ATOM.E.ADD.F16x2.RN.STRONG.GPU P0, RZ, desc[UR6][R4.64+0x4], R37 ;  /* 0x8000042504ff79a2 */ /* 0x0003e4000c10e106 */
[----:B-1----:R-:W-:Y:S05]  /*4b00*/  @P0 EXIT ;  /* 0x000000000000094d */ /* 0x002fea0003800000 */
[----:B------:R-:W1:Y:S02]  /*4b10*/  QSPC.E.S P0, RZ, [R4+0x4] ;  /* 0x0000040004ff73aa */ /* 0x000e640000000500 */
[----:B-1----:R-:W-:Y:S05]  /*4b20*/  @!P0 BRA `(.L_x_3222) ;  /* 0x00000000001c8947 */ /* 0x002fea0003800000 */
[----:B------:R-:W-:-:S04]  /*4b30*/  MOV R2, R4 ;  /* 0x0000000400027202 */ /* 0x000fc80000000f00 */
[----:B------:R-:W-:-:S07]  /*4b40*/  MOV R0, R2 ;  /* 0x0000000200007202 */ /* 0x000fce0000000f00 */
.L_x_3223:
[----:B------:R-:W0:Y:S02]  /*4b50*/  LDS R2, [R0+0x4] ;  /* 0x0000040000027984 */ /* 0x000e240000000800 */
[----:B0-----:R-:W-:-:S05]  /*4b60*/  HADD2 R3, R2, R37 ;  /* 0x0000002502037230 */ /* 0x001fca0000000000 */
[----:B------:R-:W0:Y:S02]  /*4b70*/  ATOMS.CAST.SPIN P0, [R0+0x4], R2, R3 ;  /* 0x000004020000758d */ /* 0x000e240001800003 */
[----:B0-----:R-:W-:Y:S05]  /*4b80*/  @!P0 BRA `(.L_x_3223) ;  /* 0xfffffffc00f08947 */ /* 0x001fea000383ffff */
[----:B------:R-:W-:Y:S05]  /*4b90*/  EXIT ;  /* 0x000000000000794d */ /* 0x000fea0003800000 */
.L_x_3222:
[----:B------:R-:W0:Y:S02]  /*4ba0*/  LD.E R0, desc[UR6][R4.64+0x4] ;  /* 0x0000040604007980 */ /* 0x000e24000c101900 */
[----:B0-----:R-:W-:-:S05]  /*4bb0*/  IADD3 R3, PT, PT, R37, R0, RZ ;  /* 0x0000000025037210 */ /* 0x001fca0007ffe0ff */
[----:B------:R-:W-:Y:S01]  /*4bc0*/  ST.E desc[UR6][R4.64+0x4], R3 ;  /* 0x0000040304007985 */ /* 0x000fe2000c101906 */
[----:B------:R-:W-:Y:S05]  /*4bd0*/  EXIT ;  /* 0x000000000000794d */ /* 0x000fea0003800000 */
.L_x_3224:
        /* <DEDUP_REMOVED lines=10> */
.L_x_3627:


//--------------------- .text._Z23gemm_half_q_half_kernelILi1ELi8ELb0ELb0ELi64EEvPK6__halfPKjS4_S2_PS0_iiiiPKtS7_iiiiiibS2_i --------------------------
	.section	.text._Z23gemm_half_q_half_kernelILi1ELi8ELb0ELb0ELi64EEvPK6__halfPKjS4_S2_PS0_iiiiPKtS7_iiiiiibS2_i,"ax",@progbits
	.align	128
        .global         _Z23gemm_half_q_half_kernelILi1ELi8ELb0ELb0ELi64EEvPK6__halfPKjS4_S2_PS0_iiiiPKtS7_iiiiiibS2_i
        .type           _Z23gemm_half_q_half_kernelILi1ELi8ELb0ELb0ELi64EEvPK6__halfPKjS4_S2_PS0_iiiiPKtS7_iiiiiibS2_i,@function
        .size           _Z23gemm_half_q_half_kernelILi1ELi8ELb0ELb0ELi64EEvPK6__halfPKjS4_S2_PS0_iiiiPKtS7_iiiiiibS2_i,(.L_x_3628 - _Z23gemm_half_q_half_kernelILi1ELi8ELb0ELb0ELi64EEvPK6__halfPKjS4_S2_PS0_iiiiPKtS7_iiiiiibS2_i)
        .other          _Z23gemm_half_q_half_kernelILi1ELi8ELb0ELb0ELi64EEvPK6__halfPKjS4_S2_PS0_iiiiPKtS7_iiiiiibS2_i,@"STO_CUDA_ENTRY STV_DEFAULT"
_Z23gemm_half_q_half_kernelILi1ELi8ELb0ELb0ELi64EEvPK6__halfPKjS4_S2_PS0_iiiiPKtS7_iiiiiibS2_i:
.text._Z23gemm_half_q_half_kernelILi1ELi8ELb0ELb0ELi64EEvPK6__halfPKjS4_S2_PS0_iiiiPKtS7_iiiiiibS2_i:
[----:B------:R-:W0:Y:S08]  /*0000*/  LDC R1, c[0x0][0x37c] ;  /* 0x0000df00ff017b82 */ /* 0x000e300000000800 */
[----:B------:R-:W1:Y:S01]  /*0010*/  S2UR UR20, SR_CTAID.Z ;  /* 0x00000000001479c3 */ /* 0x000e620000002700 */
[----:B------:R-:W2:Y:S01]  /*0020*/  S2R R2, SR_TID.X ;  /* 0x0000000000027919 */ /* 0x000ea20000002100 */
[----:B------:R-:W3:Y:S01]  /*0030*/  LDCU UR15, c[0x0][0x3a8] ;  /* 0x00007500ff0f77ac */ /* 0x000ee20008000800 */
[----:B0-----:R-:W-:Y:S01]  /*0040*/  IADD3 R1, PT, PT, R1, -0x10, RZ ;  /* 0xfffffff001017810 */ /* 0x001fe20007ffe0ff */
[----:B------:R-:W-:Y:S01]  /*0050*/  BSSY.RECONVERGENT B0, `(.L_x_3225) ;  /* 0x0000025000007945 */ /* 0x000fe20003800200 */
[----:B------:R-:W0:Y:S01]  /*0060*/  S2R R3, SR_CTAID.X ;  /* 0x0000000000037919 */ /* 0x000e220000002500 */
[----:B------:R-:W4:Y:S01]  /*0070*/  LDCU UR14, c[0x0][0x3ac] ;  /* 0x00007580ff0e77ac */ /* 0x000f220008000800 */
[----:B------:R-:W-:Y:S01]  /*0080*/  R2UR UR23, R1 ;  /* 0x00000000011772ca */ /* 0x000fe200000e0000 */
[----:B------:R-:W5:Y:S01]  /*0090*/  LDC R0, c[0x0][0x3b0] ;  /* 0x0000ec00ff007b82 */ /* 0x000f620000000800 */
[----:B------:R-:W0:Y:S07]  /*00a0*/  LDCU.64 UR16, c[0x0][0x358] ;  /* 0x00006b00ff1077ac */ /* 0x000e2e0008000a00 */
[----:B------:R-:W3:Y:S01]  /*00b0*/  S2UR UR21, SR_CTAID.Y ;  /* 0x00000000001579c3 */ /* 0x000ee20000002600 */
[----:B-1----:R-:W-:-:S06]  /*00c0*/  USHF.L.U32 UR9, UR20, 0x6, URZ ;  /* 0x0000000614097899 */ /* 0x002fcc00080006ff */
[----:B------:R-:W-:Y:S02]  /*00d0*/  MOV R5, UR9 ;  /* 0x0000000900057c02 */ /* 0x000fe40008000f00 */
[----:B--2---:R-:W-:Y:S02]  /*00e0*/  IADD3 R11, PT, PT, R2, UR9, RZ ;  /* 0x00000009020b7c10 */ /* 0x004fe4000fffe0ff */
[----:B-----5:R-:W-:Y:S02]  /*00f0*/  VIADDMNMX R5, R5, 0x40, R0, PT ;  /* 0x0000004005057846 */ /* 0x020fe40003800100 */
[----:B0-----:R-:W-:Y:S02]  /*0100*/  LEA R3, R3, R2, 0x6 ;  /* 0x0000000203037211 */ /* 0x001fe400078e30ff */
[----:B------:R-:W-:Y:S01]  /*0110*/  R2UR UR22, R5 ;  /* 0x00000000051672ca */ /* 0x000fe200000e0000 */
[----:B---3--:R-:W-:Y:S01]  /*0120*/  UISETP.GE.AND UP0, UPT, UR21, UR15, UPT ;  /* 0x0000000f1500728c */ /* 0x008fe2000bf06270 */
[----:B------:R-:W-:-:S04]  /*0130*/  SHF.L.U32 R3, R3, 0x2, RZ ;  /* 0x0000000203037819 */ /* 0x000fc800000006ff */
[----:B----4-:R-:W-:Y:S02]  /*0140*/  ISETP.GE.AND P1, PT, R3, UR14, PT ;  /* 0x0000000e03007c0c */ /* 0x010fe4000bf26270 */
[----:B------:R-:W-:-:S05]  /*0150*/  PLOP3.LUT P0, PT, PT, PT, UP0, 0x80, 0x8 ;  /* 0x000000000008781c */ /* 0x000fca0003f0f008 */
        /* <DEDUP_REMOVED lines=20> */
.L_x_3226:
[----:B------:R-:W-:Y:S05]  /*02a0*/  BSYNC.RECONVERGENT B0 ;  /* 0x0000000000007941 */ /* 0x000fea0003800200 */
.L_x_3225:
[----:B------:R-:W-:Y:S05]  /*02b0*/  @P1 EXIT ;  /* 0x000000000000194d */ /* 0x000fea0003800000 */
[----:B------:R-:W1:Y:S01]  /*02c0*/  LDCU.U8 UR4, c[0x0][0x3e0] ;  /* 0x00007c00ff0477ac */ /* 0x000e620008000000 */
[----:B0-----:R-:W0:Y:S01]  /*02d0*/  S2R R10, SR_CTAID.Y ;  /* 0x00000000000a7919 */ /* 0x001e220000002600 */
        /* <DEDUP_REMOVED lines=10> */
[----:B0-----:R-:W-:Y:S01]  /*0380*/  @!P1 IMAD R7, R10, UR14, R3 ;  /* 0x0000000e0a079c24 */ /* 0x001fe2000f8e0203 */
[----:B-1----:R-:W-:Y:S02]  /*0390*/  MOV R4, UR4 ;  /* 0x0000000400047c02 */ /* 0x002fe40008000f00 */
[----:B------:R-:W-:-:S03]  /*03a0*/  MOV R5, UR5 ;  /* 0x0000000500057c02 */ /* 0x000fc60008000f00 */
[----:B------:R-:W-:-:S05]  /*03b0*/  @!P1 IMAD.WIDE R4, R7, 0x2, R4 ;  /* 0x0000000207049825 */ /* 0x000fca00078e0204 */
[----:B------:R0:W-:Y:S01]  /*03c0*/  @!P1 STG.E.64 desc[UR16][R4.64], RZ ;  /* 0x000000ff04009986 */ /* 0x0001e2000c101b10 */
[----:B------:R-:W-:Y:S06]  /*03d0*/  BAR.SYNC.DEFER_BLOCKING 0x0 ;  /* 0x0000000000007b1d */ /* 0x000fec0000010000 */
[----:B------:R-:W-:Y:S05]  /*03e0*/  @P0 BRA `(.L_x_3227) ;  /* 0x0000000000e40947 */ /* 0x000fea0003800000 */
[----:B------:R-:W-:Y:S01]  /*03f0*/  MOV R12, UR12 ;  /* 0x0000000c000c7c02 */ /* 0x000fe20008000f00 */
[----:B0-----:R-:W0:Y:S01]  /*0400*/  LDC.64 R4, c[0x0][0x390] ;  /* 0x0000e400ff047b82 */ /* 0x001e220000000a00 */
        /* <DEDUP_REMOVED lines=10> */
.L_x_3228:
[----:B-----5:R-:W-:-:S05]  /*04b0*/  IADD3 R17, PT, PT, R8, UR4, RZ ;  /* 0x0000000408117c10 */ /* 0x020fca000fffe0ff */
[----:B------:R-:W-:-:S05]  /*04c0*/  IMAD R11, R17, UR14, RZ ;  /* 0x0000000e110b7c24 */ /* 0x000fca000f8e02ff */
[----:B-1----:R-:W-:-:S04]  /*04d0*/  SHF.R.S32.HI R12, RZ, 0x1f, R11 ;  /* 0x0000001fff0c7819 */ /* 0x002fc8000001140b */
[----:B------:R-:W-:-:S04]  /*04e0*/  LEA.HI R12, R12, R11, RZ, 0x3 ;  /* 0x0000000b0c0c7211 */ /* 0x000fc800078f18ff */
[----:B------:R-:W-:-:S05]  /*04f0*/  LEA.HI.SX32 R15, R12, R9, 0x1d ;  /* 0x000000090c0f7211 */ /* 0x000fca00078feaff */
[----:B0-----:R-:W-:-:S06]  /*0500*/  IMAD.WIDE R14, R15, 0x4, R4 ;  /* 0x000000040f0e7825 */ /* 0x001fcc00078e0204 */
[----:B------:R-:W3:Y:S01]  /*0510*/  LDG.E.CONSTANT R15, desc[UR16][R14.64] ;  /* 0x000000100e0f7981 */ /* 0x000ee2000c1e9900 */
[----:B------:R-:W-:Y:S01]  /*0520*/  USHF.L.U32 UR6, UR5, 0x1, URZ ;  /* 0x0000000105067899 */ /* 0x000fe200080006ff */
[----:B--2---:R-:W-:-:S03]  /*0530*/  IMAD.WIDE.U32 R16, R17, 0x2, R6 ;  /* 0x0000000211107825 */ /* 0x004fc600078e0006 */
[----:B------:R-:W-:Y:S02]  /*0540*/  UIMAD.WIDE.U32 UR6, UR6, 0x2, UR10 ;  /* 0x00000002060678a5 */ /* 0x000fe4000f8e000a */
[----:B------:R-:W2:Y:S04]  /*0550*/  LDG.E.U16.CONSTANT R11, desc[UR16][R16.64] ;  /* 0x00000010100b7981 */ /* 0x000ea8000c1e9500 */
[----:B------:R-:W-:Y:S02]  /*0560*/  MOV R12, UR6 ;  /* 0x00000006000c7c02 */ /* 0x000fe40008000f00 */
[----:B------:R-:W-:-:S05]  /*0570*/  MOV R13, UR7 ;  /* 0x00000007000d7c02 */ /* 0x000fca0008000f00 */
[----:B------:R0:W4:Y:S01]  /*0580*/  LDG.E.U16.CONSTANT R12, desc[UR16][R12.64+0x2] ;  /* 0x000002100c0c7981 */ /* 0x000122000c1e9500 */
        /* <DEDUP_REMOVED lines=8> */
[----:B0-----:R-:W-:Y:S01]  /*0610*/  IMAD R13, R14, R14, R14 ;  /* 0x0000000e0e0d7224 */ /* 0x001fe200078e020e */
[----:B------:R-:W-:-:S02]  /*0620*/  LOP3.LUT R20, R20, 0xf, RZ, 0xc0, !PT ;  /* 0x0000000f14147812 */ /* 0x000fc400078ec0ff */
[----:B------:R-:W-:Y:S01]  /*0630*/  LOP3.LUT R18, R18, 0xf, RZ, 0xc0, !PT ;  /* 0x0000000f12127812 */ /* 0x000fe200078ec0ff */
[C---:B------:R-:W-:Y:S01]  /*0640*/  IMAD R22, R19.reuse, R19, R19 ;  /* 0x0000001313167224 */ /* 0x040fe200078e0213 */
[----:B------:R-:W-:Y:S01]  /*0650*/  IADD3 R14, PT, PT, R14, 0x1, R13 ;  /* 0x000000010e0e7810 */ /* 0x000fe20007ffe00d */
[----:B------:R-:W-:Y:S02]  /*0660*/  IMAD R15, R20, R20, R20 ;  /* 0x00000014140f7224 */ /* 0x000fe400078e0214 */
[----:B------:R-:W-:Y:S01]  /*0670*/  IMAD R13, R18, R18, R18 ;  /* 0x00000012120d7224 */ /* 0x000fe200078e0212 */
[----:B------:R-:W-:Y:S02]  /*0680*/  IADD3 R22, PT, PT, R19, 0x1, R22 ;  /* 0x0000000113167810 */ /* 0x000fe40007ffe016 */
[----:B------:R-:W-:Y:S02]  /*0690*/  IADD3 R15, PT, PT, R20, 0x1, R15 ;  /* 0x00000001140f7810 */ /* 0x000fe40007ffe00f */
[----:B------:R-:W-:Y:S01]  /*06a0*/  IADD3 R13, PT, PT, R18, 0x1, R13 ;  /* 0x00000001120d7810 */ /* 0x000fe20007ffe00d */
[----:B------:R-:W-:Y:S08]  /*06b0*/  I2F.F16 R14, R14 ;  /* 0x0000000e000e7306 */ /* 0x000ff00000200c00 */
[----:B------:R-:W-:Y:S08]  /*06c0*/  I2F.F16 R22, R22 ;  /* 0x0000001600167306 */ /* 0x000ff00000200c00 */
[----:B------:R-:W0:Y:S08]  /*06d0*/  I2F.F16 R15, R15 ;  /* 0x0000000f000f7306 */ /* 0x000e300000200c00 */
[----:B------:R-:W1:Y:S01]  /*06e0*/  I2F.F16 R13, R13 ;  /* 0x0000000d000d7306 */ /* 0x000e620000200c00 */
[----:B----4-:R-:W-:-:S02]  /*06f0*/  R2UR UR6, R12 ;  /* 0x000000000c0672ca */ /* 0x010fc400000e0000 */
[----:B0-----:R-:W-:Y:S02]  /*0700*/  PRMT R16, R22, 0x5410, R15 ;  /* 0x0000541016107816 */ /* 0x001fe4000000000f */
[----:B-1----:R-:W-:-:S03]  /*0710*/  PRMT R14, R14, 0x5410, R13 ;  /* 0x000054100e0e7816 */ /* 0x002fc6000000000d */
[-C--:B--2---:R-:W-:Y:S02]  /*0720*/  HMUL2 R16, R16, R11.reuse.H0_H0 ;  /* 0x2000000b10107232 */ /* 0x084fe40000000000 */
[----:B------:R-:W-:-:S05]  /*0730*/  HMUL2 R17, R14, R11.H0_H0 ;  /* 0x2000000b0e117232 */ /* 0x000fca0000000000 */
[----:B------:R3:W-:Y:S01]  /*0740*/  STL.64 [UR7], R16 ;  /* 0x00000010ff007987 */ /* 0x0007e20008100a07 */
[----:B------:R-:W-:-:S04]  /*0750*/  UIADD3 UR5, UPT, UPT, UR6, UR5, URZ ;  /* 0x0000000506057290 */ /* 0x000fc8000fffe0ff */
[----:B------:R-:W-:-:S09]  /*0760*/  UISETP.GE.AND UP0, UPT, UR5, UR22, UPT ;  /* 0x000000160500728c */ /* 0x000fd2000bf06270 */
[----:B---3--:R-:W-:Y:S05]  /*0770*/  BRA.U !UP0, `(.L_x_3228) ;  /* 0xfffffffd084c7547 */ /* 0x008fea000b83ffff */
.L_x_3227:
        /* <DEDUP_REMOVED lines=12> */
.L_x_3229:
        /* <DEDUP_REMOVED lines=12> */
.L_x_3230:
        /* <DEDUP_REMOVED lines=12> */
.L_x_3231:
        /* <DEDUP_REMOVED lines=12> */
.L_x_3232:
        /* <DEDUP_REMOVED lines=12> */
.L_x_3233:
        /* <DEDUP_REMOVED lines=14> */
[----:B0-----:R-:W-:Y:S01]  /*0c20*/  MOV R4, UR12 ;  /* 0x0000000c00047c02 */ /* 0x001fe20008000f00 */
        /* <DEDUP_REMOVED lines=12> */
[----:B------:R-:W-:Y:S01]  /*0cf0*/  PRMT R8, RZ, 0x5410, RZ ;  /* 0x00005410ff087816 */ /* 0x000fe200000000ff */
[----:B------:R-:W4:Y:S01]  /*0d00*/  LDCU UR15, c[0x0][0x3a8] ;  /* 0x00007500ff0f77ac */ /* 0x000f220008000800 */
[C---:B-1----:R-:W-:Y:S01]  /*0d10*/  LEA R16, P0, R0.reuse, UR12, 0x2 ;  /* 0x0000000c00107c11 */ /* 0x042fe2000f8010ff */
[----:B------:R-:W-:Y:S01]  /*0d20*/  UIADD3 UR12, UP0, UPT, UR10, 0x2, URZ ;  /* 0x000000020a0c7890 */ /* 0x000fe2000ff1e0ff */
[----:B------:R-:W-:Y:S01]  /*0d30*/  PRMT R9, RZ, 0x5410, RZ ;  /* 0x00005410ff097816 */ /* 0x000fe200000000ff */
[----:B------:R-:W1:Y:S01]  /*0d40*/  LDCU UR14, c[0x0][0x3ac] ;  /* 0x00007580ff0e77ac */ /* 0x000e620008000800 */
[----:B------:R-:W-:Y:S01]  /*0d50*/  LEA.HI.X R17, R0, UR13, R3, 0x2, P0 ;  /* 0x0000000d00117c11 */ /* 0x000fe200080f1403 */
[----:B0-----:R-:W-:-:S02]  /*0d60*/  ULEA UR6, UR7, UR6, 0x18 ;  /* 0x0000000607067291 */ /* 0x001fc4000f8ec0ff */
[----:B------:R-:W-:Y:S02]  /*0d70*/  UIADD3.X UR13, UPT, UPT, URZ, UR11, URZ, UP0, !UPT ;  /* 0x0000000bff0d7290 */ /* 0x000fe400087fe4ff */
[----:B------:R-:W-:Y:S01]  /*0d80*/  UIADD3 UR10, UPT, UPT, UR6, 0x20, URZ ;  /* 0x00000020060a7890 */ /* 0x000fe2000fffe0ff */
[----:B---3--:R-:W-:Y:S02]  /*0d90*/  R2UR UR4, R4 ;  /* 0x00000000040472ca */ /* 0x008fe400000e0000 */
[C---:B--2---:R-:W-:Y:S02]  /*0da0*/  PRMT R2, R7.reuse, 0x5432, R6 ;  /* 0x0000543207027816 */ /* 0x044fe40000000006 */
[----:B------:R-:W-:Y:S02]  /*0db0*/  PRMT R3, R6, 0x7632, R3 ;  /* 0x0000763206037816 */ /* 0x000fe40000000003 */
[----:B------:R-:W-:-:S07]  /*0dc0*/  PRMT R11, R7, 0x7610, R11 ;  /* 0x00007610070b7816 */ /* 0x000fce000000000b */
[----:B------:R-:W-:-:S03]  /*0dd0*/  UIADD3 UR8, UPT, UPT, UR9, UR4, URZ ;  /* 0x0000000409087290 */ /* 0x000fc6000fffe0ff */
[----:B-1--4-:R-:W-:-:S09]  /*0de0*/  UMOV UR4, URZ ;  /* 0x000000ff00047c82 */ /* 0x012fd20008000000 */
.L_x_3239:
[----:B------:R-:W-:-:S06]  /*0df0*/  UISETP.NE.AND UP0, UPT, UR9, UR8, UPT ;  /* 0x000000080900728c */ /* 0x000fcc000bf05270 */
[----:B------:R-:W-:-:S05]  /*0e00*/  PLOP3.LUT P0, PT, PT, PT, UP0, 0x80, 0x8 ;  /* 0x000000000008781c */ /* 0x000fca0003f0f008 */
[----:B------:R-:W-:Y:S01]  /*0e10*/  @!UP0 UMOV UR6, UR12 ;  /* 0x0000000c00068c82 */ /* 0x000fe20008000000 */
[----:B------:R-:W-:Y:S01]  /*0e20*/  @!UP0 ULEA UR11, UR4, UR23, 0x3 ;  /* 0x00000017040b8291 */ /* 0x000fe2000f8e18ff */
[----:B------:R-:W-:Y:S01]  /*0e30*/  MOV R6, UR6 ;  /* 0x0000000600067c02 */ /* 0x000fe20008000f00 */
[----:B------:R-:W-:Y:S02]  /*0e40*/  @!UP0 UMOV UR7, UR13 ;  /* 0x0000000d00078c82 */ /* 0x000fe40008000000 */
[----:B------:R-:W-:-:S05]  /*0e50*/  MOV R7, UR7 ;  /* 0x0000000700077c02 */ /* 0x000fca0008000f00 */
[----:B------:R0:W2:Y:S04]  /*0e60*/  @!P0 LDG.E.U16.CONSTANT R6, desc[UR16][R6.64] ;  /* 0x0000001006068981 */ /* 0x0000a8000c1e9500 */
[----:B------:R-:W3:Y:S01]  /*0e70*/  @!P0 LDL.64 R4, [UR11+0x8] ;  /* 0x0000080bff048983 */ /* 0x000ee20008100a00 */
[----:B------:R-:W-:Y:S01]  /*0e80*/  UISETP.GE.AND UP1, UPT, UR21, UR15, UPT ;  /* 0x0000000f1500728c */ /* 0x000fe2000bf26270 */
[----:B------:R-:W-:Y:S01]  /*0e90*/  HFMA2 R0, -RZ, RZ, 0, 0.0625 ;  /* 0x00002c00ff007431 */ /* 0x000fe200000001ff */
[----:B------:R-:W-:Y:S02]  /*0ea0*/  MOV R13, UR14 ;  /* 0x0000000e000d7c02 */ /* 0x000fe40008000f00 */
[----:B0-----:R-:W-:Y:S02]  /*0eb0*/  MOV R7, R17 ;  /* 0x0000001100077202 */ /* 0x001fe40000000f00 */
[----:B------:R-:W-:-:S02]  /*0ec0*/  PRMT R3, R3, 0x5410, R0 ;  /* 0x0000541003037816 */ /* 0x000fc40000000000 */
[----:B--2---:R-:W-:Y:S02]  /*0ed0*/  @!P0 R2UR UR7, R6 ;  /* 0x00000000060782ca */ /* 0x004fe400000e0000 */
[----:B------:R-:W-:Y:S02]  /*0ee0*/  MOV R6, R16 ;  /* 0x0000001000067202 */ /* 0x000fe40000000f00 */
[----:B---3--:R-:W-:Y:S02]  /*0ef0*/  @!P0 PRMT R2, R2, 0x5410, R4 ;  /* 0x0000541002028816 */ /* 0x008fe40000000004 */
[----:B------:R-:W-:Y:S01]  /*0f00*/  @!P0 PRMT R3, R4, 0x7632, R3 ;  /* 0x0000763204038816 */ /* 0x000fe20000000003 */
[----:B------:R-:W-:Y:S01]  /*0f10*/  IMAD.WIDE R16, R13, 0x4, R6 ;  /* 0x000000040d107825 */ /* 0x000fe200078e0206 */
[C---:B------:R-:W-:Y:S02]  /*0f20*/  @!P0 PRMT R11, R5.reuse, 0x7610, R11 ;  /* 0x00007610050b8816 */ /* 0x040fe4000000000b */
[----:B------:R-:W-:Y:S01]  /*0f30*/  @!P0 PRMT R2, R5, 0x7632, R2 ;  /* 0x0000763205028816 */ /* 0x000fe20000000002 */
[----:B------:R-:W-:Y:S06]  /*0f40*/  BRA.U UP1, `(.L_x_3235) ;  /* 0x00000009013c7547 */ /* 0x000fec000b800000 */
[----:B------:R-:W2:Y:S04]  /*0f50*/  LDG.E.128.CONSTANT R4, desc[UR16][R6.64] ;  /* 0x0000001006047981 */ /* 0x000ea8000c1e9d00 */
[----:B------:R-:W0:Y:S01]  /*0f60*/  LDS.64 R14, [UR10+-0x20] ;  /* 0xffffe00aff0e7984 */ /* 0x000e220008000a00 */
[----:B--2---:R-:W-:Y:S02]  /*0f70*/  LOP3.LUT R0, R4, 0xf000f, RZ, 0xc0, !PT ;  /* 0x000f000f04007812 */ /* 0x004fe400078ec0ff */
        /* <DEDUP_REMOVED lines=9> */
[----:B------:R-:W-:Y:S02]  /*1010*/  HADD2 R20, R13, -1032, -1032 ;  /* 0xe408e4080d147430 */ /* 0x000fe40000000000 */
[----:B------:R-:W-:-:S02]  /*1020*/  HADD2.F32 R0, -RZ, R19.H0_H0 ;  /* 0x20000013ff007230 */ /* 0x000fc40000004100 */
[----:B------:R-:W-:Y:S02]  /*1030*/  HADD2 R22, R18, -1032, -1032 ;  /* 0xe408e40812167430 */ /* 0x000fe40000000000 */
[----:B0-----:R-:W-:Y:S02]  /*1040*/  HADD2.F32 R13, -RZ, R14.H0_H0 ;  /* 0x2000000eff0d7230 */ /* 0x001fe40000004100 */
[--C-:B------:R-:W-:Y:S02]  /*1050*/  HADD2.F32 R24, -RZ, R12.reuse.H0_H0 ;  /* 0x2000000cff187230 */ /* 0x100fe40000004100 */
[----:B------:R-:W-:Y:S02]  /*1060*/  HADD2.F32 R23, -RZ, R12.H1_H1 ;  /* 0x3000000cff177230 */ /* 0x000fe40000004100 */
[----:B------:R-:W-:Y:S01]  /*1070*/  FFMA.FTZ R0, R0, R13, RZ ;  /* 0x0000000d00007223 */ /* 0x000fe200000100ff */
[----:B------:R-:W-:Y:S02]  /*1080*/  HADD2.F32 R12, -RZ, R20.H0_H0 ;  /* 0x20000014ff0c7230 */ /* 0x000fe40000004100 */
[----:B------:R-:W-:Y:S01]  /*1090*/  FFMA.FTZ R25, R13, R24, RZ ;  /* 0x000000180d197223 */ /* 0x000fe200000100ff */
[----:B------:R-:W-:-:S02]  /*10a0*/  HADD2.F32 R18, -RZ, R22.H0_H0 ;  /* 0x20000016ff127230 */ /* 0x000fc40000004100 */
[----:B------:R-:W-:Y:S02]  /*10b0*/  HADD2.F32 R27, -RZ, R19.H1_H1 ;  /* 0x30000013ff1b7230 */ /* 0x000fe40000004100 */
[C---:B------:R-:W-:Y:S01]  /*10c0*/  FFMA.FTZ R21, R13.reuse, R12, RZ ;  /* 0x0000000c0d157223 */ /* 0x040fe200000100ff */
[----:B------:R-:W-:Y:S02]  /*10d0*/  HADD2.F32 R14, -RZ, R14.H1_H1 ;  /* 0x3000000eff0e7230 */ /* 0x000fe40000004100 */
[----:B------:R-:W-:Y:S01]  /*10e0*/  FFMA.FTZ R19, R13, R18, RZ ;  /* 0x000000120d137223 */ /* 0x000fe200000100ff */
[----:B------:R-:W-:Y:S01]  /*10f0*/  HADD2.F32 R20, -RZ, R20.H1_H1 ;  /* 0x30000014ff147230 */ /* 0x000fe20000004100 */
[----:B------:R-:W0:Y:S01]  /*1100*/  LDS.64 R12, [UR10+-0x18] ;  /* 0xffffe80aff0c7984 */ /* 0x000e220008000a00 */
[----:B------:R-:W-:Y:S02]  /*1110*/  HADD2.F32 R22, -RZ, R22.H1_H1 ;  /* 0x30000016ff167230 */ /* 0x000fe40000004100 */
[----:B------:R-:W-:Y:S01]  /*1120*/  FFMA.FTZ R27, R27, R14, R0 ;  /* 0x0000000e1b1b7223 */ /* 0x000fe20000010000 */
[----:B------:R-:W-:Y:S01]  /*1130*/  LOP3.LUT R0, R4, 0xf000f0, RZ, 0xc0, !PT ;  /* 0x00f000f004007812 */ /* 0x000fe200078ec0ff */
[C---:B------:R-:W-:Y:S01]  /*1140*/  FFMA.FTZ R23, R14.reuse, R23, R25 ;  /* 0x000000170e177223 */ /* 0x040fe20000010019 */
[----:B------:R-:W-:Y:S01]  /*1150*/  LOP3.LUT R18, R5, 0xf000f0, RZ, 0xc0, !PT ;  /* 0x00f000f005127812 */ /* 0x000fe200078ec0ff */
[C---:B------:R-:W-:Y:S01]  /*1160*/  FFMA.FTZ R21, R14.reuse, R20, R21 ;  /* 0x000000140e157223 */ /* 0x040fe20000010015 */
[----:B------:R-:W-:Y:S01]  /*1170*/  FFMA.FTZ R19, R14, R22, R19 ;  /* 0x000000160e137223 */ /* 0x000fe20000010013 */
[----:B------:R-:W-:Y:S01]  /*1180*/  LOP3.LUT R14, R6, 0xf000f0, RZ, 0xc0, !PT ;  /* 0x00f000f0060e7812 */ /* 0x000fe200078ec0ff */
[--C-:B------:R-:W-:Y:S01]  /*1190*/  HADD2.F32 R24, -RZ, R15.reuse.H0_H0 ;  /* 0x2000000fff187230 */ /* 0x100fe20000004100 */
[----:B------:R-:W-:Y:S01]  /*11a0*/  LOP3.LUT R20, R7, 0xf000f0, RZ, 0xc0, !PT ;  /* 0x00f000f007147812 */ /* 0x000fe200078ec0ff */
[----:B------:R-:W-:Y:S01]  /*11b0*/  HADD2.F32 R15, -RZ, R15.H1_H1 ;  /* 0x3000000fff0f7230 */ /* 0x000fe20000004100 */
[----:B------:R-:W-:-:S02]  /*11c0*/  LOP3.LUT R0, R0, 0x64006400, RZ, 0xfc, !PT ;  /* 0x6400640000007812 */ /* 0x000fc400078efcff */
[----:B------:R-:W-:Y:S02]  /*11d0*/  LOP3.LUT R18, R18, 0x64006400, RZ, 0xfc, !PT ;  /* 0x6400640012127812 */ /* 0x000fe400078efcff */
[----:B------:R-:W-:Y:S01]  /*11e0*/  LOP3.LUT R14, R14, 0x64006400, RZ, 0xfc, !PT ;  /* 0x640064000e0e7812 */ /* 0x000fe200078efcff */
[-C--:B------:R-:W-:Y:S01]  /*11f0*/  HFMA2 R25, R0, R3.reuse.H1_H1, -72, -72 ;  /* 0xd480d48000197431 */ /* 0x080fe20000060003 */
[----:B------:R-:W-:Y:S01]  /*1200*/  LOP3.LUT R26, R20, 0x64006400, RZ, 0xfc, !PT ;  /* 0x64006400141a7812 */ /* 0x000fe200078efcff */
[-C--:B------:R-:W-:Y:S01]  /*1210*/  HFMA2 R0, R18, R3.reuse.H1_H1, -72, -72 ;  /* 0xd480d48012007431 */ /* 0x080fe20000060003 */
[----:B------:R-:W-:Y:S01]  /*1220*/  SHF.R.U32.HI R4, RZ, 0x8, R4 ;  /* 0x00000008ff047819 */ /* 0x000fe20000011604 */
[-C--:B------:R-:W-:Y:S02]  /*1230*/  HFMA2 R18, R14, R3.reuse.H1_H1, -72, -72 ;  /* 0xd480d4800e127431 */ /* 0x080fe40000060003 */
[----:B------:R-:W-:Y:S02]  /*1240*/  HADD2.F32 R22, -RZ, R25.H0_H0 ;  /* 0x20000019ff167230 */ /* 0x000fe40000004100 */
[----:B------:R-:W-:-:S02]  /*1250*/  HFMA2 R14, R26, R3.H1_H1, -72, -72 ;  /* 0xd480d4801a0e7431 */ /* 0x000fc40000060003 */
[--C-:B------:R-:W-:Y:S01]  /*1260*/  HADD2.F32 R20, -RZ, R0.reuse.H0_H0 ;  /* 0x20000000ff147230 */ /* 0x100fe20000004100 */
[----:B------:R-:W-:Y:S01]  /*1270*/  SHF.R.U32.HI R6, RZ, 0x8, R6 ;  /* 0x00000008ff067819 */ /* 0x000fe20000011606 */
[----:B------:R-:W-:Y:S02]  /*1280*/  HADD2.F32 R0, -RZ, R0.H1_H1 ;  /* 0x30000000ff007230 */ /* 0x000fe40000004100 */
[----:B------:R-:W-:Y:S01]  /*1290*/  FFMA.FTZ R22, R22, R24, R27 ;  /* 0x0000001816167223 */ /* 0x000fe2000001001b */
[----:B------:R-:W-:Y:S02]  /*12a0*/  HADD2.F32 R26, -RZ, R14.H0_H0 ;  /* 0x2000000eff1a7230 */ /* 0x000fe40000004100 */
[----:B------:R-:W-:Y:S01]  /*12b0*/  FFMA.FTZ R20, R24, R20, R23 ;  /* 0x0000001418147223 */ /* 0x000fe20000010017 */
[----:B------:R-:W-:Y:S01]  /*12c0*/  HADD2.F32 R23, -RZ, R18.H0_H0 ;  /* 0x20000012ff177230 */ /* 0x000fe20000004100 */
[----:B------:R-:W-:Y:S01]  /*12d0*/  SHF.R.U32.HI R5, RZ, 0x8, R5 ;  /* 0x00000008ff057819 */ /* 0x000fe20000011605 */
[----:B------:R-:W-:-:S02]  /*12e0*/  HADD2.F32 R25, -RZ, R25.H1_H1 ;  /* 0x30000019ff197230 */ /* 0x000fc40000004100 */
[----:B------:R-:W-:Y:S01]  /*12f0*/  FFMA.FTZ R26, R24, R26, R19 ;  /* 0x0000001a181a7223 */ /* 0x000fe20000010013 */
[----:B------:R-:W-:Y:S01]  /*1300*/  LOP3.LUT R19, R4, 0xf000f, RZ, 0xc0, !PT ;  /* 0x000f000f04137812 */ /* 0x000fe200078ec0ff */
[----:B------:R-:W-:Y:S01]  /*1310*/  FFMA.FTZ R28, R24, R23, R21 ;  /* 0x00000017181c7223 */ /* 0x000fe20000010015 */
[----:B------:R-:W-:Y:S02]  /*1320*/  HADD2.F32 R21, -RZ, R18.H1_H1 ;  /* 0x30000012ff157230 */ /* 0x000fe40000004100 */
[----:B------:R-:W-:Y:S01]  /*1330*/  FFMA.FTZ R20, R15, R0, R20 ;  /* 0x000000000f147223 */ /* 0x000fe20000010014 */
[----:B------:R-:W-:Y:S01]  /*1340*/  LOP3.LUT R19, R19, 0x64006400, RZ, 0xfc, !PT ;  /* 0x6400640013137812 */ /* 0x000fe200078efcff */
[----:B------:R-:W-:Y:S01]  /*1350*/  FFMA.FTZ R22, R25, R15, R22 ;  /* 0x0000000f19167223 */ /* 0x000fe20000010016 */
[----:B------:R-:W-:Y:S01]  /*1360*/  LOP3.LUT R18, R5, 0xf000f, RZ, 0xc0, !PT ;  /* 0x000f000f05127812 */ /* 0x000fe200078ec0ff */
[----:B------:R-:W-:Y:S01]  /*1370*/  FFMA.FTZ R28, R15, R21, R28 ;  /* 0x000000150f1c7223 */ /* 0x000fe2000001001c */
[----:B------:R-:W-:Y:S01]  /*1380*/  LOP3.LUT R21, R6, 0xf000f, RZ, 0xc0, !PT ;  /* 0x000f000f06157812 */ /* 0x000fe200078ec0ff */
[----:B------:R-:W-:-:S02]  /*1390*/  HADD2 R0, R19, -1032, -1032 ;  /* 0xe408e40813007430 */ /* 0x000fc40000000000 */
[----:B0-----:R-:W-:Y:S01]  /*13a0*/  HADD2.F32 R19, -RZ, R12.H0_H0 ;  /* 0x2000000cff137230 */ /* 0x001fe20000004100 */
[----:B------:R-:W-:Y:S02]  /*13b0*/  LOP3.LUT R18, R18, 0x64006400, RZ, 0xfc, !PT ;  /* 0x6400640012127812 */ /* 0x000fe400078efcff */
[----:B------:R-:W-:Y:S01]  /*13c0*/  LOP3.LUT R21, R21, 0x64006400, RZ, 0xfc, !PT ;  /* 0x6400640015157812 */ /* 0x000fe200078efcff */
[----:B------:R-:W-:Y:S01]  /*13d0*/  HADD2.F32 R23, -RZ, R0.H0_H0 ;  /* 0x20000000ff177230 */ /* 0x000fe20000004100 */
[----:B------:R-:W-:Y:S01]  /*13e0*/  SHF.R.U32.HI R7, RZ, 0x8, R7 ;  /* 0x00000008ff077819 */ /* 0x000fe20000011607 */
[----:B------:R-:W-:Y:S01]  /*13f0*/  HADD2 R18, R18, -1032, -1032 ;  /* 0xe408e40812127430 */ /* 0x000fe20000000000 */
[----:B------:R-:W-:Y:S02]  /*1400*/  LOP3.LUT R4, R4, 0xf000f0, RZ, 0xc0, !PT ;  /* 0x00f000f004047812 */ /* 0x000fe400078ec0ff */
[----:B------:R-:W-:Y:S01]  /*1410*/  FFMA.FTZ R22, R23, R19, R22 ;  /* 0x0000001317167223 */ /* 0x000fe20000010016 */
[----:B------:R-:W-:-:S02]  /*1420*/  HADD2.F32 R23, -RZ, R14.H1_H1 ;  /* 0x3000000eff177230 */ /* 0x000fc40000004100 */
[----:B------:R-:W-:Y:S01]  /*1430*/  HADD2 R14, R21, -1032, -1032 ;  /* 0xe408e408150e7430 */ /* 0x000fe20000000000 */
[----:B------:R-:W-:Y:S01]  /*1440*/  LOP3.LUT R24, R7, 0xf000f, RZ, 0xc0, !PT ;  /* 0x000f000f07187812 */ /* 0x000fe200078ec0ff */
[----:B------:R-:W-:Y:S01]  /*1450*/  HADD2.F32 R21, -RZ, R18.H0_H0 ;  /* 0x20000012ff157230 */ /* 0x000fe20000004100 */
[----:B------:R-:W-:Y:S01]  /*1460*/  LOP3.LUT R4, R4, 0x64006400, RZ, 0xfc, !PT ;  /* 0x6400640004047812 */ /* 0x000fe200078efcff */
[----:B------:R-:W-:Y:S01]  /*1470*/  FFMA.FTZ R26, R15, R23, R26 ;  /* 0x000000170f1a7223 */ /* 0x000fe2000001001a */
[----:B------:R-:W-:Y:S01]  /*1480*/  HADD2.F32 R15, -RZ, R14.H0_H0 ;  /* 0x2000000eff0f7230 */ /* 0x000fe20000004100 */
[----:B------:R-:W-:Y:S01]  /*1490*/  LOP3.LUT R24, R24, 0x64006400, RZ, 0xfc, !PT ;  /* 0x6400640018187812 */ /* 0x000fe200078efcff */
[----:B------:R-:W-:Y:S02]  /*14a0*/  HADD2.F32 R23, -RZ, R12.H1_H1 ;  /* 0x3000000cff177230 */ /* 0x000fe40000004100 */
[----:B------:R-:W-:Y:S01]  /*14b0*/  FFMA.FTZ R20, R19, R21, R20 ;  /* 0x0000001513147223 */ /* 0x000fe20000010014 */
[----:B------:R-:W-:-:S02]  /*14c0*/  HADD2.F32 R18, -RZ, R18.H1_H1 ;  /* 0x30000012ff127230 */ /* 0x000fc40000004100 */
[----:B------:R-:W-:Y:S01]  /*14d0*/  FFMA.FTZ R28, R19, R15, R28 ;  /* 0x0000000f131c7223 */ /* 0x000fe2000001001c */
[----:B------:R-:W-:Y:S01]  /*14e0*/  HADD2.F32 R15, -RZ, R14.H1_H1 ;  /* 0x3000000eff0f7230 */ /* 0x000fe20000004100 */
[----:B------:R-:W-:Y:S01]  /*14f0*/  LOP3.LUT R14, R5, 0xf000f0, RZ, 0xc0, !PT ;  /* 0x00f000f0050e7812 */ /* 0x000fe200078ec0ff */
[----:B------:R-:W-:Y:S02]  /*1500*/  HADD2.F32 R21, -RZ, R0.H1_H1 ;  /* 0x30000000ff157230 */ /* 0x000fe40000004100 */
[----:B------:R-:W-:Y:S02]  /*1510*/  HADD2 R0, R24, -1032, -1032 ;  /* 0xe408e40818007430 */ /* 0x000fe40000000000 */
[----:B------:R-:W-:Y:S01]  /*1520*/  FFMA.FTZ R5, R23, R18, R20 ;  /* 0x0000001217057223 */ /* 0x000fe20000010014 */
[----:B------:R-:W-:Y:S01]  /*1530*/  LOP3.LUT R14, R14, 0x64006400, RZ, 0xfc, !PT ;  /* 0x640064000e0e7812 */ /* 0x000fe200078efcff */
[----:B------:R-:W-:Y:S01]  /*1540*/  HADD2.F32 R12, -RZ, R13.H0_H0 ;  /* 0x2000000dff0c7230 */ /* 0x000fe20000004100 */
[----:B------:R-:W-:Y:S01]  /*1550*/  LOP3.LUT R18, R6, 0xf000f0, RZ, 0xc0, !PT ;  /* 0x00f000f006127812 */ /* 0x000fe200078ec0ff */
[----:B------:R-:W-:Y:S01]  /*1560*/  FFMA.FTZ R21, R21, R23, R22 ;  /* 0x0000001715157223 */ /* 0x000fe20000010016 */
[----:B------:R-:W-:-:S02]  /*1570*/  HADD2.F32 R22, -RZ, R0.H0_H0 ;  /* 0x20000000ff167230 */ /* 0x000fc40000004100 */
[-C--:B------:R-:W-:Y:S01]  /*1580*/  HFMA2 R6, R4, R3.reuse.H1_H1, -72, -72 ;  /* 0xd480d48004067431 */ /* 0x080fe20000060003 */
[----:B------:R-:W-:Y:S01]  /*1590*/  LOP3.LUT R7, R7, 0xf000f0, RZ, 0xc0, !PT ;  /* 0x00f000f007077812 */ /* 0x000fe200078ec0ff */
[-C--:B------:R-:W-:Y:S01]  /*15a0*/  HFMA2 R4, R14, R3.reuse.H1_H1, -72, -72 ;  /* 0xd480d4800e047431 */ /* 0x080fe20000060003 */
[----:B------:R-:W-:Y:S01]  /*15b0*/  LOP3.LUT R18, R18, 0x64006400, RZ, 0xfc, !PT ;  /* 0x6400640012127812 */ /* 0x000fe200078efcff */
[----:B------:R-:W-:Y:S01]  /*15c0*/  FFMA.FTZ R26, R19, R22, R26 ;  /* 0x00000016131a7223 */ /* 0x000fe2000001001a */
[----:B------:R-:W-:Y:S01]  /*15d0*/  LOP3.LUT R14, R7, 0x64006400, RZ, 0xfc, !PT ;  /* 0x64006400070e7812 */ /* 0x000fe200078efcff */
[----:B------:R-:W-:Y:S02]  /*15e0*/  HADD2.F32 R22, -RZ, R0.H1_H1 ;  /* 0x30000000ff167230 */ /* 0x000fe40000004100 */
[----:B------:R-:W-:Y:S01]  /*15f0*/  FFMA.FTZ R15, R23, R15, R28 ;  /* 0x0000000f170f7223 */ /* 0x000fe2000001001c */
[----:B------:R-:W-:Y:S02]  /*1600*/  HADD2.F32 R19, -RZ, R4.H0_H0 ;  /* 0x20000004ff137230 */ /* 0x000fe40000004100 */
[----:B------:R-:W-:-:S02]  /*1610*/  HFMA2 R7, R18, R3.H1_H1, -72, -72 ;  /* 0xd480d48012077431 */ /* 0x000fc40000060003 */
[----:B------:R-:W-:Y:S02]  /*1620*/  HADD2.F32 R20, -RZ, R6.H0_H0 ;  /* 0x20000006ff147230 */ /* 0x000fe40000004100 */
[----:B------:R-:W-:Y:S02]  /*1630*/  HFMA2 R0, R14, R3.H1_H1, -72, -72 ;  /* 0xd480d4800e007431 */ /* 0x000fe40000060003 */
[----:B------:R-:W-:Y:S02]  /*1640*/  HADD2.F32 R13, -RZ, R13.H1_H1 ;  /* 0x3000000dff0d7230 */ /* 0x000fe40000004100 */
        /* <DEDUP_REMOVED lines=12> */
[----:B------:R-:W-:Y:S01]  /*1710*/  FFMA.FTZ R6, R6, R13, R21 ;  /* 0x0000000d06067223 */ /* 0x000fe20000010015 */
[--C-:B------:R-:W-:Y:S02]  /*1720*/  HADD2.F32 R5, -RZ, R2.reuse.H1_H1 ;  /* 0x30000002ff057230 */ /* 0x100fe40000004100 */
        /* <DEDUP_REMOVED lines=16> */
[----:B------:R-:W-:-:S07]  /*1830*/  HADD2 R8, R15, R8 ;  /* 0x000000080f087230 */ /* 0x000fce0000000000 */
.L_x_3235:
[----:B------:R-:W-:Y:S01]  /*1840*/  MOV R13, UR14 ;  /* 0x0000000e000d7c02 */ /* 0x000fe20008000f00 */
[----:B------:R-:W-:-:S04]  /*1850*/  @!UP0 UIADD3 UR6, UPT, UPT, UR4, 0x1, URZ ;  /* 0x0000000104068890 */ /* 0x000fc8000fffe0ff */
[----:B------:R-:W-:Y:S01]  /*1860*/  IMAD.WIDE R12, R13, 0x4, R16 ;  /* 0x000000040d0c7825 */ /* 0x000fe200078e0210 */
[----:B------:R-:W-:Y:S07]  /*1870*/  BRA.U UP1, `(.L_x_3236) ;  /* 0x00000009013c7547 */ /* 0x000fee000b800000 */
        /* <DEDUP_REMOVED lines=15> */
[----:B------:R-:W-:Y:S02]  /*1970*/  HADD2.F32 R27, -RZ, R17.H1_H1 ;  /* 0x30000011ff1b7230 */ /* 0x000fe40000004100 */
[----:B0-----:R-:W-:Y:S02]  /*1980*/  HADD2.F32 R17, -RZ, R14.H0_H0 ;  /* 0x2000000eff117230 */ /* 0x001fe40000004100 */
[--C-:B------:R-:W-:Y:S02]  /*1990*/  HADD2.F32 R24, -RZ, R18.reuse.H0_H0 ;  /* 0x20000012ff187230 */ /* 0x100fe40000004100 */
[----:B------:R-:W-:Y:S02]  /*19a0*/  HADD2.F32 R23, -RZ, R18.H1_H1 ;  /* 0x30000012ff177230 */ /* 0x000fe40000004100 */
[----:B------:R-:W-:Y:S01]  /*19b0*/  FFMA.FTZ R0, R0, R17, RZ ;  /* 0x0000001100007223 */ /* 0x000fe200000100ff */
[----:B------:R-:W-:-:S02]  /*19c0*/  HADD2.F32 R16, -RZ, R20.H0_H0 ;  /* 0x20000014ff107230 */ /* 0x000fc40000004100 */
[C---:B------:R-:W-:Y:S01]  /*19d0*/  FFMA.FTZ R25, R17.reuse, R24, RZ ;  /* 0x0000001811197223 */ /* 0x040fe200000100ff */
[----:B------:R-:W-:Y:S02]  /*19e0*/  HADD2.F32 R18, -RZ, R22.H0_H0 ;  /* 0x20000016ff127230 */ /* 0x000fe40000004100 */
[----:B------:R-:W-:Y:S02]  /*19f0*/  HADD2.F32 R14, -RZ, R14.H1_H1 ;  /* 0x3000000eff0e7230 */ /* 0x000fe40000004100 */
[C---:B------:R-:W-:Y:S01]  /*1a00*/  FFMA.FTZ R21, R17.reuse, R16, RZ ;  /* 0x0000001011157223 */ /* 0x040fe200000100ff */
[----:B------:R-:W-:Y:S02]  /*1a10*/  HADD2.F32 R20, -RZ, R20.H1_H1 ;  /* 0x30000014ff147230 */ /* 0x000fe40000004100 */
[----:B------:R-:W-:Y:S01]  /*1a20*/  FFMA.FTZ R19, R17, R18, RZ ;  /* 0x0000001211137223 */ /* 0x000fe200000100ff */
[----:B------:R-:W-:Y:S01]  /*1a30*/  HADD2.F32 R22, -RZ, R22.H1_H1 ;  /* 0x30000016ff167230 */ /* 0x000fe20000004100 */
[----:B------:R-:W0:Y:S01]  /*1a40*/  LDS.64 R16, [UR10+-0x8] ;  /* 0xfffff80aff107984 */ /* 0x000e220008000a00 */
        /* <DEDUP_REMOVED lines=17> */
[-C--:B------:R-:W-:Y:S01]  /*1b60*/  HFMA2 R18, R14, R3.reuse.H1_H1, -72, -72 ;  /* 0xd480d4800e127431 */ /* 0x080fe20000060003 */
[----:B------:R-:W-:Y:S01]  /*1b70*/  SHF.R.U32.HI R5, RZ, 0x8, R5 ;  /* 0x00000008ff057819 */ /* 0x000fe20000011605 */
[----:B------:R-:W-:Y:S02]  /*1b80*/  HFMA2 R14, R26, R3.H1_H1, -72, -72 ;  /* 0xd480d4801a0e7431 */ /* 0x000fe40000060003 */
[--C-:B------:R-:W-:Y:S01]  /*1b90*/  HADD2.F32 R20, -RZ, R0.reuse.H0_H0 ;  /* 0x20000000ff147230 */ /* 0x100fe20000004100 */
[----:B------:R-:W-:Y:S01]  /*1ba0*/  SHF.R.U32.HI R6, RZ, 0x8, R6 ;  /* 0x00000008ff067819 */ /* 0x000fe20000011606 */
[----:B------:R-:W-:Y:S01]  /*1bb0*/  HADD2.F32 R0, -RZ, R0.H1_H1 ;  /* 0x30000000ff007230 */ /* 0x000fe20000004100 */
[----:B------:R-:W-:Y:S01]  /*1bc0*/  SHF.R.U32.HI R7, RZ, 0x8, R7 ;  /* 0x00000008ff077819 */ /* 0x000fe20000011607 */
[----:B------:R-:W-:-:S02]  /*1bd0*/  HADD2.F32 R26, -RZ, R14.H0_H0 ;  /* 0x2000000eff1a7230 */ /* 0x000fc40000004100 */
[C---:B------:R-:W-:Y:S01]  /*1be0*/  FFMA.FTZ R20, R24.reuse, R20, R23 ;  /* 0x0000001418147223 */ /* 0x040fe20000010017 */
[--C-:B------:R-:W-:Y:S02]  /*1bf0*/  HADD2.F32 R23, -RZ, R18.reuse.H0_H0 ;  /* 0x20000012ff177230 */ /* 0x100fe40000004100 */
[--C-:B------:R-:W-:Y:S02]  /*1c00*/  HADD2.F32 R22, -RZ, R25.reuse.H0_H0 ;  /* 0x20000019ff167230 */ /* 0x100fe40000004100 */
[----:B------:R-:W-:Y:S01]  /*1c10*/  FFMA.FTZ R26, R24, R26, R19 ;  /* 0x0000001a181a7223 */ /* 0x000fe20000010013 */
[----:B------:R-:W-:Y:S01]  /*1c20*/  LOP3.LUT R19, R4, 0xf000f, RZ, 0xc0, !PT ;  /* 0x000f000f04137812 */ /* 0x000fe200078ec0ff */
[----:B------:R-:W-:Y:S01]  /*1c30*/  FFMA.FTZ R28, R24, R23, R21 ;  /* 0x00000017181c7223 */ /* 0x000fe20000010015 */
[----:B------:R-:W-:Y:S02]  /*1c40*/  HADD2.F32 R21, -RZ, R18.H1_H1 ;  /* 0x30000012ff157230 */ /* 0x000fe40000004100 */
[----:B------:R-:W-:Y:S01]  /*1c50*/  FFMA.FTZ R20, R15, R0, R20 ;  /* 0x000000000f147223 */ /* 0x000fe20000010014 */
[----:B------:R-:W-:Y:S01]  /*1c60*/  LOP3.LUT R19, R19, 0x64006400, RZ, 0xfc, !PT ;  /* 0x6400640013137812 */ /* 0x000fe200078efcff */
[----:B------:R-:W-:Y:S01]  /*1c70*/  HADD2.F32 R25, -RZ, R25.H1_H1 ;  /* 0x30000019ff197230 */ /* 0x000fe20000004100 */
[----:B------:R-:W-:Y:S01]  /*1c80*/  LOP3.LUT R18, R5, 0xf000f, RZ, 0xc0, !PT ;  /* 0x000f000f05127812 */ /* 0x000fe200078ec0ff */
[----:B------:R-:W-:Y:S01]  /*1c90*/  FFMA.FTZ R22, R22, R24, R27 ;  /* 0x0000001816167223 */ /* 0x000fe2000001001b */
[----:B------:R-:W-:Y:S01]  /*1ca0*/  FFMA.FTZ R28, R15, R21, R28 ;  /* 0x000000150f1c7223 */ /* 0x000fe2000001001c */
[----:B------:R-:W-:Y:S01]  /*1cb0*/  HADD2 R0, R19, -1032, -1032 ;  /* 0xe408e40813007430 */ /* 0x000fe20000000000 */
[----:B------:R-:W-:Y:S01]  /*1cc0*/  LOP3.LUT R21, R6, 0xf000f, RZ, 0xc0, !PT ;  /* 0x000f000f06157812 */ /* 0x000fe200078ec0ff */
[----:B0-----:R-:W-:Y:S01]  /*1cd0*/  HADD2.F32 R19, -RZ, R16.H0_H0 ;  /* 0x20000010ff137230 */ /* 0x001fe20000004100 */
[----:B------:R-:W-:Y:S01]  /*1ce0*/  LOP3.LUT R18, R18, 0x64006400, RZ, 0xfc, !PT ;  /* 0x6400640012127812 */ /* 0x000fe200078efcff */
[----:B------:R-:W-:Y:S01]  /*1cf0*/  FFMA.FTZ R22, R25, R15, R22 ;  /* 0x0000000f19167223 */ /* 0x000fe20000010016 */
[----:B------:R-:W-:Y:S01]  /*1d00*/  HADD2.F32 R23, -RZ, R0.H0_H0 ;  /* 0x20000000ff177230 */ /* 0x000fe20000004100 */
[----:B------:R-:W-:-:S02]  /*1d10*/  LOP3.LUT R21, R21, 0x64006400, RZ, 0xfc, !PT ;  /* 0x6400640015157812 */ /* 0x000fc400078efcff */
[----:B------:R-:W-:Y:S01]  /*1d20*/  HADD2 R18, R18, -1032, -1032 ;  /* 0xe408e40812127430 */ /* 0x000fe20000000000 */
[----:B------:R-:W-:Y:S01]  /*1d30*/  LOP3.LUT R24, R7, 0xf000f, RZ, 0xc0, !PT ;  /* 0x000f000f07187812 */ /* 0x000fe200078ec0ff */
[----:B------:R-:W-:Y:S01]  /*1d40*/  FFMA.FTZ R22, R23, R19, R22 ;  /* 0x0000001317167223 */ /* 0x000fe20000010016 */
[----:B------:R-:W-:Y:S02]  /*1d50*/  HADD2.F32 R23, -RZ, R14.H1_H1 ;  /* 0x3000000eff177230 */ /* 0x000fe40000004100 */
[----:B------:R-:W-:Y:S02]  /*1d60*/  HADD2 R14, R21, -1032, -1032 ;  /* 0xe408e408150e7430 */ /* 0x000fe40000000000 */
[--C-:B------:R-:W-:Y:S01]  /*1d70*/  HADD2.F32 R21, -RZ, R18.reuse.H0_H0 ;  /* 0x20000012ff157230 */ /* 0x100fe20000004100 */
[----:B------:R-:W-:Y:S01]  /*1d80*/  LOP3.LUT R24, R24, 0x64006400, RZ, 0xfc, !PT ;  /* 0x6400640018187812 */ /* 0x000fe200078efcff */
[----:B------:R-:W-:Y:S02]  /*1d90*/  HADD2.F32 R18, -RZ, R18.H1_H1 ;  /* 0x30000012ff127230 */ /* 0x000fe40000004100 */
[----:B------:R-:W-:Y:S01]  /*1da0*/  FFMA.FTZ R26, R15, R23, R26 ;  /* 0x000000170f1a7223 */ /* 0x000fe2000001001a */
[----:B------:R-:W-:-:S02]  /*1db0*/  HADD2.F32 R23, -RZ, R16.H1_H1 ;  /* 0x30000010ff177230 */ /* 0x000fc40000004100 */
[----:B------:R-:W-:Y:S01]  /*1dc0*/  FFMA.FTZ R20, R19, R21, R20 ;  /* 0x0000001513147223 */ /* 0x000fe20000010014 */
[----:B------:R-:W-:Y:S01]  /*1dd0*/  HADD2.F32 R21, -RZ, R0.H1_H1 ;  /* 0x30000000ff157230 */ /* 0x000fe20000004100 */
[----:B------:R-:W-:Y:S01]  /*1de0*/  LOP3.LUT R4, R4, 0xf000f0, RZ, 0xc0, !PT ;  /* 0x00f000f004047812 */ /* 0x000fe200078ec0ff */
[--C-:B------:R-:W-:Y:S01]  /*1df0*/  HADD2.F32 R15, -RZ, R14.reuse.H0_H0 ;  /* 0x2000000eff0f7230 */ /* 0x100fe20000004100 */
[----:B------:R-:W-:Y:S01]  /*1e00*/  LOP3.LUT R5, R5, 0xf000f0, RZ, 0xc0, !PT ;  /* 0x00f000f005057812 */ /* 0x000fe200078ec0ff */
[----:B------:R-:W-:Y:S02]  /*1e10*/  HADD2 R0, R24, -1032, -1032 ;  /* 0xe408e40818007430 */ /* 0x000fe40000000000 */
[----:B------:R-:W-:Y:S01]  /*1e20*/  FFMA.FTZ R22, R21, R23, R22 ;  /* 0x0000001715167223 */ /* 0x000fe20000010016 */
[----:B------:R-:W-:Y:S01]  /*1e30*/  HADD2.F32 R21, -RZ, R14.H1_H1 ;  /* 0x3000000eff157230 */ /* 0x000fe20000004100 */
[----:B------:R-:W-:Y:S01]  /*1e40*/  LOP3.LUT R4, R4, 0x64006400, RZ, 0xfc, !PT ;  /* 0x6400640004047812 */ /* 0x000fe200078efcff */
[----:B------:R-:W-:Y:S01]  /*1e50*/  FFMA.FTZ R28, R19, R15, R28 ;  /* 0x0000000f131c7223 */ /* 0x000fe2000001001c */
[----:B------:R-:W-:Y:S01]  /*1e60*/  LOP3.LUT R14, R5, 0x64006400, RZ, 0xfc, !PT ;  /* 0x64006400050e7812 */ /* 0x000fe200078efcff */
[----:B------:R-:W-:Y:S01]  /*1e70*/  HADD2.F32 R16, -RZ, R0.H0_H0 ;  /* 0x20000000ff107230 */ /* 0x000fe20000004100 */
[----:B------:R-:W-:Y:S01]  /*1e80*/  LOP3.LUT R6, R6, 0xf000f0, RZ, 0xc0, !PT ;  /* 0x00f000f006067812 */ /* 0x000fe200078ec0ff */
[-C--:B------:R-:W-:Y:S01]  /*1e90*/  HFMA2 R5, R4, R3.reuse.H1_H1, -72, -72 ;  /* 0xd480d48004057431 */ /* 0x080fe20000060003 */
[----:B------:R-:W-:Y:S01]  /*1ea0*/  LOP3.LUT R7, R7, 0xf000f0, RZ, 0xc0, !PT ;  /* 0x00f000f007077812 */ /* 0x000fe200078ec0ff */
[----:B------:R-:W-:Y:S01]  /*1eb0*/  HFMA2 R4, R14, R3.H1_H1, -72, -72 ;  /* 0xd480d4800e047431 */ /* 0x000fe20000060003 */
[----:B------:R-:W-:Y:S01]  /*1ec0*/  LOP3.LUT R6, R6, 0x64006400, RZ, 0xfc, !PT ;  /* 0x6400640006067812 */ /* 0x000fe200078efcff */
[----:B------:R-:W-:Y:S01]  /*1ed0*/  FFMA.FTZ R26, R19, R16, R26 ;  /* 0x00000010131a7223 */ /* 0x000fe2000001001a */
[----:B------:R-:W-:Y:S01]  /*1ee0*/  HADD2.F32 R15, -RZ, R17.H0_H0 ;  /* 0x20000011ff0f7230 */ /* 0x000fe20000004100 */
[----:B------:R-:W-:Y:S01]  /*1ef0*/  LOP3.LUT R14, R7, 0x64006400, RZ, 0xfc, !PT ;  /* 0x64006400070e7812 */ /* 0x000fe200078efcff */
[----:B------:R-:W-:-:S02]  /*1f00*/  HADD2.F32 R16, -RZ, R4.H0_H0 ;  /* 0x20000004ff107230 */ /* 0x000fc40000004100 */
[----:B------:R-:W-:Y:S01]  /*1f10*/  FFMA.FTZ R18, R23, R18, R20 ;  /* 0x0000001217127223 */ /* 0x000fe20000010014 */
[-C--:B------:R-:W-:Y:S02]  /*1f20*/  HFMA2 R6, R6, R3.reuse.H1_H1, -72, -72 ;  /* 0xd480d48006067431 */ /* 0x080fe40000060003 */
[----:B------:R-:W-:Y:S02]  /*1f30*/  HADD2.F32 R19, -RZ, R0.H1_H1 ;  /* 0x30000000ff137230 */ /* 0x000fe40000004100 */
[----:B------:R-:W-:Y:S02]  /*1f40*/  HFMA2 R0, R14, R3.H1_H1, -72, -72 ;  /* 0xd480d4800e007431 */ /* 0x000fe40000060003 */
[----:B------:R-:W-:Y:S01]  /*1f50*/  FFMA.FTZ R16, R15, R16, R18 ;  /* 0x000000100f107223 */ /* 0x000fe20000010012 */
[C---:B------:R-:W-:Y:S01]  /*1f60*/  FFMA.FTZ R28, R23.reuse, R21, R28 ;  /* 0x00000015171c7223 */ /* 0x040fe2000001001c */
[----:B------:R-:W-:Y:S02]  /*1f70*/  HADD2.F32 R18, -RZ, R6.H0_H0 ;  /* 0x20000006ff127230 */ /* 0x000fe40000004100 */
[----:B------:R-:W-:Y:S01]  /*1f80*/  FFMA.FTZ R26, R23, R19, R26 ;  /* 0x00000013171a7223 */ /* 0x000fe2000001001a */
[----:B------:R-:W-:-:S02]  /*1f90*/  HADD2.F32 R7, -RZ, R5.H0_H0 ;  /* 0x20000005ff077230 */ /* 0x000fc40000004100 */
[----:B------:R-:W-:Y:S02]  /*1fa0*/  HADD2.F32 R17, -RZ, R17.H1_H1 ;  /* 0x30000011ff117230 */ /* 0x000fe40000004100 */
        /* <DEDUP_REMOVED lines=10> */
[----:B------:R-:W-:Y:S02]  /*2050*/  HADD2.F32 R6, -RZ, R2.H1_H1 ;  /* 0x30000002ff067230 */ /* 0x000fe40000004100 */
        /* <DEDUP_REMOVED lines=16> */
[----:B------:R-:W-:-:S07]  /*2160*/  HADD2 R8, R5, R8 ;  /* 0x0000000805087230 */ /* 0x000fce0000000000 */
.L_x_3236:
[----:B------:R-:W-:Y:S05]  /*2170*/  BRA.U UP1, `(.L_x_3237) ;  /* 0x00000009013c7547 */ /* 0x000fea000b800000 */
[----:B------:R-:W2:Y:S04]  /*2180*/  LDG.E.128.CONSTANT R4, desc[UR16][R12.64] ;  /* 0x000000100c047981 */ /* 0x000ea8000c1e9d00 */
[----:B------:R-:W0:Y:S01]  /*2190*/  LDS.64 R14, [UR10] ;  /* 0x0000000aff0e7984 */ /* 0x000e220008000a00 */
        /* <DEDUP_REMOVED lines=25> */
[----:B------:R-:W0:Y:S01]  /*2330*/  LDS.64 R16, [UR10+0x8] ;  /* 0x0000080aff107984 */ /* 0x000e220008000a00 */
        /* <DEDUP_REMOVED lines=115> */
.L_x_3237:
[----:B------:R-:W-:Y:S01]  /*2a70*/  MOV R17, UR14 ;  /* 0x0000000e00117c02 */ /* 0x000fe20008000f00 */
[----:B------:R-:W-:Y:S01]  /*2a80*/  @!UP0 UIADD3 UR8, UPT, UPT, UR7, UR9, URZ ;  /* 0x0000000907088290 */ /* 0x000fe2000fffe0ff */
[----:B------:R-:W-:-:S03]  /*2a90*/  @!UP0 UMOV UR4, UR6 ;  /* 0x0000000600048c82 */ /* 0x000fc60008000000 */
[----:B------:R-:W-:Y:S01]  /*2aa0*/  IMAD.WIDE R16, R17, 0x4, R12 ;  /* 0x0000000411107825 */ /* 0x000fe200078e020c */
[----:B------:R-:W-:Y:S07]  /*2ab0*/  BRA.U UP1, `(.L_x_3238) ;  /* 0x00000009013c7547 */ /* 0x000fee000b800000 */
[----:B------:R-:W2:Y:S04]  /*2ac0*/  LDG.E.128.CONSTANT R4, desc[UR16][R16.64] ;  /* 0x0000001010047981 */ /* 0x000ea8000c1e9d00 */
[----:B------:R-:W0:Y:S01]  /*2ad0*/  LDS.64 R12, [UR10+0x10] ;  /* 0x0000100aff0c7984 */ /* 0x000e220008000a00 */
        /* <DEDUP_REMOVED lines=9> */
[----:B------:R-:W1:Y:S01]  /*2b70*/  LDS.64 R14, [UR10+0x18] ;  /* 0x0000180aff0e7984 */ /* 0x000e620008000a00 */
[----:B------:R-:W-:Y:S02]  /*2b80*/  HADD2 R24, R0, -1032, -1032 ;  /* 0xe408e40800187430 */ /* 0x000fe40000000000 */
[----:B0-----:R-:W-:-:S02]  /*2b90*/  HADD2.F32 R0, -RZ, R12.H0_H0 ;  /* 0x2000000cff007230 */ /* 0x001fc40000004100 */
[----:B------:R-:W-:Y:S02]  /*2ba0*/  HADD2 R18, R18, -1032, -1032 ;  /* 0xe408e40812127430 */ /* 0x000fe40000000000 */
[----:B------:R-:W-:Y:S02]  /*2bb0*/  HADD2.F32 R27, -RZ, R25.H0_H0 ;  /* 0x20000019ff1b7230 */ /* 0x000fe40000004100 */
[----:B------:R-:W-:Y:S02]  /*2bc0*/  HADD2 R20, R19, -1032, -1032 ;  /* 0xe408e40813147430 */ /* 0x000fe40000000000 */
[----:B------:R-:W-:Y:S01]  /*2bd0*/  HADD2.F32 R21, -RZ, R24.H0_H0 ;  /* 0x20000018ff157230 */ /* 0x000fe20000004100 */
[----:B------:R-:W-:Y:S01]  /*2be0*/  LOP3.LUT R26, R5, 0xf000f0, RZ, 0xc0, !PT ;  /* 0x00f000f0051a7812 */ /* 0x000fe200078ec0ff */
[----:B------:R-:W-:Y:S02]  /*2bf0*/  HADD2.F32 R23, -RZ, R18.H0_H0 ;  /* 0x20000012ff177230 */ /* 0x000fe40000004100 */
[----:B------:R-:W-:Y:S01]  /*2c00*/  FFMA.FTZ R22, R0, R27, RZ ;  /* 0x0000001b00167223 */ /* 0x000fe200000100ff */
[----:B------:R-:W-:-:S02]  /*2c10*/  HADD2.F32 R19, -RZ, R20.H0_H0 ;  /* 0x20000014ff137230 */ /* 0x000fc40000004100 */
[----:B------:R-:W-:Y:S01]  /*2c20*/  FFMA.FTZ R21, R21, R0, RZ ;  /* 0x0000000015157223 */ /* 0x000fe200000100ff */
[----:B------:R-:W-:Y:S01]  /*2c30*/  LOP3.LUT R26, R26, 0x64006400, RZ, 0xfc, !PT ;  /* 0x640064001a1a7812 */ /* 0x000fe200078efcff */
[C---:B------:R-:W-:Y:S01]  /*2c40*/  FFMA.FTZ R23, R0.reuse, R23, RZ ;  /* 0x0000001700177223 */ /* 0x040fe200000100ff */
[----:B------:R-:W-:Y:S02]  /*2c50*/  HADD2.F32 R25, -RZ, R25.H1_H1 ;  /* 0x30000019ff197230 */ /* 0x000fe40000004100 */
[----:B------:R-:W-:Y:S01]  /*2c60*/  FFMA.FTZ R19, R0, R19, RZ ;  /* 0x0000001300137223 */ /* 0x000fe200000100ff */
[----:B------:R-:W-:Y:S01]  /*2c70*/  LOP3.LUT R0, R4, 0xf000f0, RZ, 0xc0, !PT ;  /* 0x00f000f004007812 */ /* 0x000fe200078ec0ff */
[----:B------:R-:W-:Y:S02]  /*2c80*/  HADD2.F32 R12, -RZ, R12.H1_H1 ;  /* 0x3000000cff0c7230 */ /* 0x000fe40000004100 */
[----:B------:R-:W-:Y:S02]  /*2c90*/  HFMA2 R26, R26, R3.H1_H1, -72, -72 ;  /* 0xd480d4801a1a7431 */ /* 0x000fe40000060003 */
[----:B------:R-:W-:Y:S01]  /*2ca0*/  HADD2.F32 R18, -RZ, R18.H1_H1 ;  /* 0x30000012ff127230 */ /* 0x000fe20000004100 */
[----:B------:R-:W-:Y:S01]  /*2cb0*/  LOP3.LUT R0, R0, 0x64006400, RZ, 0xfc, !PT ;  /* 0x6400640000007812 */ /* 0x000fe200078efcff */
[----:B------:R-:W-:-:S02]  /*2cc0*/  HADD2.F32 R24, -RZ, R24.H1_H1 ;  /* 0x30000018ff187230 */ /* 0x000fc40000004100 */
[C---:B------:R-:W-:Y:S01]  /*2cd0*/  FFMA.FTZ R22, R12.reuse, R25, R22 ;  /* 0x000000190c167223 */ /* 0x040fe20000010016 */
[----:B------:R-:W-:Y:S02]  /*2ce0*/  HADD2.F32 R25, -RZ, R26.H0_H0 ;  /* 0x2000001aff197230 */ /* 0x000fe40000004100 */
[----:B------:R-:W-:Y:S01]  /*2cf0*/  FFMA.FTZ R18, R12, R18, R23 ;  /* 0x000000120c127223 */ /* 0x000fe20000010017 */
[----:B------:R-:W-:Y:S02]  /*2d00*/  HFMA2 R0, R0, R3.H1_H1, -72, -72 ;  /* 0xd480d48000007431 */ /* 0x000fe40000060003 */
[----:B------:R-:W-:Y:S01]  /*2d10*/  HADD2.F32 R23, -RZ, R13.H0_H0 ;  /* 0x2000000dff177230 */ /* 0x000fe20000004100 */
[----:B------:R-:W-:Y:S01]  /*2d20*/  SHF.R.U32.HI R4, RZ, 0x8, R4 ;  /* 0x00000008ff047819 */ /* 0x000fe20000011604 */
[----:B------:R-:W-:Y:S01]  /*2d30*/  FFMA.FTZ R21, R24, R12, R21 ;  /* 0x0000000c18157223 */ /* 0x000fe20000010015 */
[----:B------:R-:W-:Y:S01]  /*2d40*/  SHF.R.U32.HI R5, RZ, 0x8, R5 ;  /* 0x00000008ff057819 */ /* 0x000fe20000011605 */
[----:B------:R-:W-:-:S02]  /*2d50*/  HADD2.F32 R24, -RZ, R0.H0_H0 ;  /* 0x20000000ff187230 */ /* 0x000fc40000004100 */
[----:B------:R-:W-:Y:S01]  /*2d60*/  FFMA.FTZ R22, R23, R25, R22 ;  /* 0x0000001917167223 */ /* 0x000fe20000010016 */
[C---:B------:R-:W-:Y:S01]  /*2d70*/  LOP3.LUT R25, R4.reuse, 0xf000f, RZ, 0xc0, !PT ;  /* 0x000f000f04197812 */ /* 0x040fe200078ec0ff */
[----:B------:R-:W-:Y:S01]  /*2d80*/  HADD2.F32 R13, -RZ, R13.H1_H1 ;  /* 0x3000000dff0d7230 */ /* 0x000fe20000004100 */
[----:B------:R-:W-:Y:S01]  /*2d90*/  LOP3.LUT R4, R4, 0xf000f0, RZ, 0xc0, !PT ;  /* 0x00f000f004047812 */ /* 0x000fe200078ec0ff */
[----:B------:R-:W-:Y:S01]  /*2da0*/  FFMA.FTZ R21, R24, R23, R21 ;  /* 0x0000001718157223 */ /* 0x000fe20000010015 */
[----:B------:R-:W-:Y:S01]  /*2db0*/  LOP3.LUT R25, R25, 0x64006400, RZ, 0xfc, !PT ;  /* 0x6400640019197812 */ /* 0x000fe200078efcff */
[----:B------:R-:W-:Y:S01]  /*2dc0*/  HADD2.F32 R26, -RZ, R26.H1_H1 ;  /* 0x3000001aff1a7230 */ /* 0x000fe20000004100 */
[----:B------:R-:W-:Y:S01]  /*2dd0*/  LOP3.LUT R24, R5, 0xf000f, RZ, 0xc0, !PT ;  /* 0x000f000f05187812 */ /* 0x000fe200078ec0ff */
[----:B------:R-:W-:Y:S01]  /*2de0*/  HADD2.F32 R0, -RZ, R0.H1_H1 ;  /* 0x30000000ff007230 */ /* 0x000fe20000004100 */
[----:B------:R-:W-:Y:S01]  /*2df0*/  LOP3.LUT R4, R4, 0x64006400, RZ, 0xfc, !PT ;  /* 0x6400640004047812 */ /* 0x000fe200078efcff */
[----:B------:R-:W-:Y:S01]  /*2e00*/  HADD2 R25, R25, -1032, -1032 ;  /* 0xe408e40819197430 */ /* 0x000fe20000000000 */
[----:B------:R-:W-:Y:S01]  /*2e10*/  LOP3.LUT R24, R24, 0x64006400, RZ, 0xfc, !PT ;  /* 0x6400640018187812 */ /* 0x000fe200078efcff */
[----:B------:R-:W-:Y:S01]  /*2e20*/  FFMA.FTZ R22, R13, R26, R22 ;  /* 0x0000001a0d167223 */ /* 0x000fe20000010016 */
[----:B------:R-:W-:Y:S01]  /*2e30*/  FFMA.FTZ R26, R0, R13, R21 ;  /* 0x0000000d001a7223 */ /* 0x000fe20000010015 */
[----:B-1----:R-:W-:-:S02]  /*2e40*/  HADD2.F32 R21, -RZ, R14.H0_H0 ;  /* 0x2000000eff157230 */ /* 0x002fc40000004100 */
[----:B------:R-:W-:Y:S02]  /*2e50*/  HFMA2 R4, R4, R3.H1_H1, -72, -72 ;  /* 0xd480d48004047431 */ /* 0x000fe40000060003 */
[----:B------:R-:W-:Y:S02]  /*2e60*/  HADD2.F32 R27, -RZ, R25.H0_H0 ;  /* 0x20000019ff1b7230 */ /* 0x000fe40000004100 */
[----:B------:R-:W-:-:S03]  /*2e70*/  HADD2 R24, R24, -1032, -1032 ;  /* 0xe408e40818187430 */ /* 0x000fc60000000000 */
[----:B------:R-:W-:Y:S02]  /*2e80*/  FFMA.FTZ R26, R27, R21, R26 ;  /* 0x000000151b1a7223 */ /* 0x000fe4000001001a */
[----:B------:R-:W-:Y:S02]  /*2e90*/  HADD2.F32 R0, -RZ, R24.H0_H0 ;  /* 0x20000018ff007230 */ /* 0x000fe40000004100 */
[----:B------:R-:W-:Y:S02]  /*2ea0*/  HADD2.F32 R27, -RZ, R25.H1_H1 ;  /* 0x30000019ff1b7230 */ /* 0x000fe40000004100 */
[----:B------:R-:W-:Y:S02]  /*2eb0*/  HADD2.F32 R25, -RZ, R14.H1_H1 ;  /* 0x3000000eff197230 */ /* 0x000fe40000004100 */
[----:B------:R-:W-:Y:S01]  /*2ec0*/  FFMA.FTZ R0, R21, R0, R22 ;  /* 0x0000000015007223 */ /* 0x000fe20000010016 */
[----:B------:R-:W-:Y:S01]  /*2ed0*/  LOP3.LUT R22, R6, 0xf000f0, RZ, 0xc0, !PT ;  /* 0x00f000f006167812 */ /* 0x000fe200078ec0ff */
[----:B------:R-:W-:Y:S01]  /*2ee0*/  HADD2.F32 R24, -RZ, R24.H1_H1 ;  /* 0x30000018ff187230 */ /* 0x000fe20000004100 */
[----:B------:R-:W-:Y:S01]  /*2ef0*/  SHF.R.U32.HI R6, RZ, 0x8, R6 ;  /* 0x00000008ff067819 */ /* 0x000fe20000011606 */
[----:B------:R-:W-:Y:S01]  /*2f00*/  FFMA.FTZ R14, R27, R25, R26 ;  /* 0x000000191b0e7223 */ /* 0x000fe2000001001a */
[----:B------:R-:W-:Y:S01]  /*2f10*/  LOP3.LUT R26, R7, 0xf000f0, RZ, 0xc0, !PT ;  /* 0x00f000f0071a7812 */ /* 0x000fe200078ec0ff */
[----:B------:R-:W-:Y:S01]  /*2f20*/  HADD2.F32 R27, -RZ, R20.H1_H1 ;  /* 0x30000014ff1b7230 */ /* 0x000fe20000004100 */
[----:B------:R-:W-:Y:S01]  /*2f30*/  LOP3.LUT R22, R22, 0x64006400, RZ, 0xfc, !PT ;  /* 0x6400640016167812 */ /* 0x000fe200078efcff */
[----:B------:R-:W-:Y:S01]  /*2f40*/  FFMA.FTZ R0, R25, R24, R0 ;  /* 0x0000001819007223 */ /* 0x000fe20000010000 */
[----:B------:R-:W-:-:S02]  /*2f50*/  LOP3.LUT R26, R26, 0x64006400, RZ, 0xfc, !PT ;  /* 0x640064001a1a7812 */ /* 0x000fc400078efcff */
[----:B------:R-:W-:Y:S01]  /*2f60*/  SHF.R.U32.HI R7, RZ, 0x8, R7 ;  /* 0x00000008ff077819 */ /* 0x000fe20000011607 */
[-C--:B------:R-:W-:Y:S02]  /*2f70*/  HFMA2 R20, R22, R3.reuse.H1_H1, -72, -72 ;  /* 0xd480d48016147431 */ /* 0x080fe40000060003 */
[----:B------:R-:W-:Y:S01]  /*2f80*/  FFMA.FTZ R22, R12, R27, R19 ;  /* 0x0000001b0c167223 */ /* 0x000fe20000010013 */
[----:B------:R-:W-:Y:S02]  /*2f90*/  HFMA2 R12, R26, R3.H1_H1, -72, -72 ;  /* 0xd480d4801a0c7431 */ /* 0x000fe40000060003 */
[----:B------:R-:W-:-:S03]  /*2fa0*/  HADD2.F32 R19, -RZ, R20.H0_H0 ;  /* 0x20000014ff137230 */ /* 0x000fc60000004100 */
[----:B------:R-:W-:Y:S02]  /*2fb0*/  HADD2.F32 R26, -RZ, R12.H0_H0 ;  /* 0x2000000cff1a7230 */ /* 0x000fe40000004100 */
[----:B------:R-:W-:Y:S02]  /*2fc0*/  HADD2.F32 R20, -RZ, R20.H1_H1 ;  /* 0x30000014ff147230 */ /* 0x000fe40000004100 */
[C---:B------:R-:W-:Y:S01]  /*2fd0*/  FFMA.FTZ R18, R23.reuse, R19, R18 ;  /* 0x0000001317127223 */ /* 0x040fe20000010012 */
[C---:B------:R-:W-:Y:S01]  /*2fe0*/  LOP3.LUT R19, R6.reuse, 0xf000f, RZ, 0xc0, !PT ;  /* 0x000f000f06137812 */ /* 0x040fe200078ec0ff */
[----:B------:R-:W-:Y:S01]  /*2ff0*/  FFMA.FTZ R22, R23, R26, R22 ;  /* 0x0000001a17167223 */ /* 0x000fe20000010016 */
[----:B------:R-:W-:Y:S01]  /*3000*/  LOP3.LUT R23, R7, 0xf000f, RZ, 0xc0, !PT ;  /* 0x000f000f07177812 */ /* 0x000fe200078ec0ff */
[----:B------:R-:W-:Y:S01]  /*3010*/  FFMA.FTZ R18, R13, R20, R18 ;  /* 0x000000140d127223 */ /* 0x000fe20000010012 */
[----:B------:R-:W-:Y:S01]  /*3020*/  LOP3.LUT R20, R19, 0x64006400, RZ, 0xfc, !PT ;  /* 0x6400640013147812 */ /* 0x000fe200078efcff */
[----:B------:R-:W-:Y:S01]  /*3030*/  HADD2.F32 R26, -RZ, R12.H1_H1 ;  /* 0x3000000cff1a7230 */ /* 0x000fe20000004100 */
[----:B------:R-:W-:Y:S01]  /*3040*/  LOP3.LUT R24, R23, 0x64006400, RZ, 0xfc, !PT ;  /* 0x6400640017187812 */ /* 0x000fe200078efcff */
[----:B------:R-:W-:Y:S01]  /*3050*/  HADD2.F32 R19, -RZ, R15.H0_H0 ;  /* 0x2000000fff137230 */ /* 0x000fe20000004100 */
[----:B------:R-:W-:Y:S01]  /*3060*/  LOP3.LUT R6, R6, 0xf000f0, RZ, 0xc0, !PT ;  /* 0x00f000f006067812 */ /* 0x000fe200078ec0ff */
[----:B------:R-:W-:-:S02]  /*3070*/  HADD2 R12, R20, -1032, -1032 ;  /* 0xe408e408140c7430 */ /* 0x000fc40000000000 */
[----:B------:R-:W-:Y:S02]  /*3080*/  HADD2.F32 R23, -RZ, R4.H0_H0 ;  /* 0x20000004ff177230 */ /* 0x000fe40000004100 */
[----:B------:R-:W-:Y:S01]  /*3090*/  FFMA.FTZ R22, R13, R26, R22 ;  /* 0x0000001a0d167223 */ /* 0x000fe20000010016 */
[----:B------:R-:W-:Y:S01]  /*30a0*/  LOP3.LUT R20, R5, 0xf000f0, RZ, 0xc0, !PT ;  /* 0x00f000f005147812 */ /* 0x000fe200078ec0ff */
[----:B------:R-:W-:Y:S01]  /*30b0*/  HADD2 R13, R24, -1032, -1032 ;  /* 0xe408e408180d7430 */ /* 0x000fe20000000000 */
[----:B------:R-:W-:Y:S01]  /*30c0*/  LOP3.LUT R7, R7, 0xf000f0, RZ, 0xc0, !PT ;  /* 0x00f000f007077812 */ /* 0x000fe200078ec0ff */
[----:B------:R-:W-:Y:S01]  /*30d0*/  FFMA.FTZ R14, R23, R19, R14 ;  /* 0x00000013170e7223 */ /* 0x000fe2000001000e */
[----:B------:R-:W-:Y:S01]  /*30e0*/  LOP3.LUT R20, R20, 0x64006400, RZ, 0xfc, !PT ;  /* 0x6400640014147812 */ /* 0x000fe200078efcff */
[----:B------:R-:W-:Y:S01]  /*30f0*/  HADD2.F32 R5, -RZ, R12.H0_H0 ;  /* 0x2000000cff057230 */ /* 0x000fe20000004100 */
[----:B------:R-:W-:Y:S01]  /*3100*/  LOP3.LUT R6, R6, 0x64006400, RZ, 0xfc, !PT ;  /* 0x6400640006067812 */ /* 0x000fe200078efcff */
[----:B------:R-:W-:Y:S01]  /*3110*/  HADD2.F32 R23, -RZ, R13.H0_H0 ;  /* 0x2000000dff177230 */ /* 0x000fe20000004100 */
[----:B------:R-:W-:Y:S01]  /*3120*/  LOP3.LUT R24, R7, 0x64006400, RZ, 0xfc, !PT ;  /* 0x6400640007187812 */ /* 0x000fe200078efcff */
[----:B------:R-:W-:-:S02]  /*3130*/  HFMA2 R20, R20, R3.H1_H1, -72, -72 ;  /* 0xd480d48014147431 */ /* 0x000fc40000060003 */
[----:B------:R-:W-:Y:S02]  /*3140*/  HADD2.F32 R13, -RZ, R13.H1_H1 ;  /* 0x3000000dff0d7230 */ /* 0x000fe40000004100 */
[-C--:B------:R-:W-:Y:S02]  /*3150*/  HFMA2 R6, R6, R3.reuse.H1_H1, -72, -72 ;  /* 0xd480d48006067431 */ /* 0x080fe40000060003 */
[C---:B------:R-:W-:Y:S01]  /*3160*/  FFMA.FTZ R22, R21.reuse, R23, R22 ;  /* 0x0000001715167223 */ /* 0x040fe20000010016 */
[----:B------:R-:W-:Y:S01]  /*3170*/  FFMA.FTZ R18, R21, R5, R18 ;  /* 0x0000000515127223 */ /* 0x000fe20000010012 */
[----:B------:R-:W-:Y:S02]  /*3180*/  HADD2.F32 R12, -RZ, R12.H1_H1 ;  /* 0x3000000cff0c7230 */ /* 0x000fe40000004100 */
[----:B------:R-:W-:Y:S02]  /*3190*/  HFMA2 R5, R24, R3.H1_H1, -72, -72 ;  /* 0xd480d48018057431 */ /* 0x000fe40000060003 */
[----:B------:R-:W-:-:S02]  /*31a0*/  HADD2.F32 R7, -RZ, R20.H0_H0 ;  /* 0x20000014ff077230 */ /* 0x000fc40000004100 */
[C---:B------:R-:W-:Y:S01]  /*31b0*/  FFMA.FTZ R22, R25.reuse, R13, R22 ;  /* 0x0000000d19167223 */ /* 0x040fe20000010016 */
        /* <DEDUP_REMOVED lines=31> */
.L_x_3238:
        /* <DEDUP_REMOVED lines=8> */
.L_x_3234:
[----:B------:R-:W-:-:S06]  /*3430*/  UISETP.GE.AND UP0, UPT, UR21, UR15, UPT ;  /* 0x0000000f1500728c */ /* 0x000fcc000bf06270 */
[----:B------:R-:W-:-:S13]  /*3440*/  PLOP3.LUT P0, PT, PT, PT, UP0, 0x80, 0x8 ;  /* 0x000000000008781c */ /* 0x000fda0003f0f008 */
[----:B------:R-:W-:Y:S05]  /*3450*/  @P0 EXIT ;  /* 0x000000000000094d */ /* 0x000fea0003800000 */
[----:B------:R-:W1:Y:S01]  /*3460*/  S2R R0, SR_CTAID.X ;  /* 0x0000000000007919 */ /* 0x000e620000002500 */
[----:B------:R-:W2:Y:S01]  /*3470*/  LDC.64 R2, c[0x0][0x3a0] ;  /* 0x0000e800ff027b82 */ /* 0x000ea20000000a00 */
[----:B0-----:R-:W1:Y:S02]  /*3480*/  S2R R5, SR_TID.X ;  /* 0x0000000000057919 */ /* 0x001e640000002100 */
[----:B-1----:R-:W-:-:S04]  /*3490*/  LEA R0, R0, R5, 0x6 ;  /* 0x0000000500007211 */ /* 0x002fc800078e30ff */
[----:B------:R-:W-:-:S05]  /*34a0*/  SHF.L.U32 R5, R0, 0x2, RZ ;  /* 0x0000000200057819 */ /* 0x000fca00000006ff */
[----:B------:R-:W-:-:S04]  /*34b0*/  IMAD R5, R10, UR14, R5 ;  /* 0x0000000e0a057c24 */ /* 0x000fc8000f8e0205 */
        /* <DEDUP_REMOVED lines=8> */
.L_x_3243:
[----:B------:R-:W0:Y:S02]  /*3540*/  LDS R2, [R0] ;  /* 0x0000000000027984 */ /* 0x000e240000000800 */
[----:B0-----:R-:W-:-:S05]  /*3550*/  HFMA2 R3, R2, 1, 1, R9 ;  /* 0x3c003c0002037831 */ /* 0x001fca0000000009 */
[----:B------:R-:W0:Y:S02]  /*3560*/  ATOMS.CAST.SPIN P0, [R0], R2, R3 ;  /* 0x000000020000758d */ /* 0x000e240001800003 */
[----:B0-----:R-:W-:Y:S05]  /*3570*/  @!P0 BRA `(.L_x_3243) ;  /* 0xfffffffc00f08947 */ /* 0x001fea000383ffff */
[----:B------:R-:W-:Y:S05]  /*3580*/  BRA `(.L_x_3241) ;  /* 0x00000000000c7947 */ /* 0x000fea0003800000 */
.L_x_3242:
[----:B------:R-:W2:Y:S02]  /*3590*/  LD.E R0, desc[UR16][R4.64] ;  /* 0x0000001004007980 */ /* 0x000ea4000c101900 */
[----:B--2---:R-:W-:-:S05]  /*35a0*/  IADD3 R3, PT, PT, R9, R0, RZ ;  /* 0x0000000009037210 */ /* 0x004fca0007ffe0ff */
[----:B------:R0:W-:Y:S02]  /*35b0*/  ST.E desc[UR16][R4.64], R3 ;  /* 0x0000000304007985 */ /* 0x0001e4000c101910 */
.L_x_3241:
[----:B------:R-:W-:Y:S05]  /*35c0*/  BSYNC.RECONVERGENT B0 ;  /* 0x0000000000007941 */ /* 0x000fea0003800200 */
.L_x_3240:
[----:B------:R1:W-:Y:S02]  /*35d0*/  ATOM.E.ADD.F16x2.RN.STRONG.GPU P0, RZ, desc[UR16][R4.64+0x4], R8 ;  /* 0x8000040804ff79a2 */ /* 0x0003e4000c10e110 */
[----:B-1----:R-:W-:Y:S05]  /*35e0*/  @P0 EXIT ;  /* 0x000000000000094d */ /* 0x002fea0003800000 */
[----:B------:R-:W1:Y:S02]  /*35f0*/  QSPC.E.S P0, RZ, [R4+0x4] ;  /* 0x0000040004ff73aa */ /* 0x000e640000000500 */
[----:B-1----:R-:W-:Y:S05]  /*3600*/  @!P0 BRA `(.L_x_3244) ;  /* 0x00000000001c8947 */ /* 0x002fea0003800000 */
[----:B------:R-:W-:-:S04]  /*3610*/  MOV R2, R4 ;  /* 0x0000000400027202 */ /* 0x000fc80000000f00 */
[----:B------:R-:W-:-:S07]  /*3620*/  MOV R0, R2 ;  /* 0x0000000200007202 */ /* 0x000fce0000000f00 */
.L_x_3245:
[----:B------:R-:W0:Y:S02]  /*3630*/  LDS R2, [R0+0x4] ;  /* 0x0000040000027984 */ /* 0x000e240000000800 */
[----:B0-----:R-:W-:-:S05]  /*3640*/  HADD2 R3, R2, R8 ;  /* 0x0000000802037230 */ /* 0x001fca0000000000 */
[----:B------:R-:W0:Y:S02]  /*3650*/  ATOMS.CAST.SPIN P0, [R0+0x4], R2, R3 ;  /* 0x000004020000758d */ /* 0x000e240001800003 */
[----:B0-----:R-:W-:Y:S05]  /*3660*/  @!P0 BRA `(.L_x_3245) ;  /* 0xfffffffc00f08947 */ /* 0x001fea000383ffff */
[----:B------:R-:W-:Y:S05]  /*3670*/  EXIT ;  /* 0x000000000000794d */ /* 0x000fea0003800000 */
.L_x_3244:
[----:B------:R-:W0:Y:S02]  /*3680*/  LD.E R0, desc[UR16][R4.64+0x4] ;  /* 0x0000041004007980 */ /* 0x000e24000c101900 */
[----:B0-----:R-:W-:-:S05]  /*3690*/  IADD3 R3, PT, PT, R8, R0, RZ ;  /* 0x0000000008037210 */ /* 0x001fca0007ffe0ff */
[----:B------:R-:W-:Y:S01]  /*36a0*/  ST.E desc[UR16][R4.64+0x4], R3 ;  /* 0x0000040304007985 */ /* 0x000fe2000c101910 */
[----:B------:R-:W-:Y:S05]  /*36b0*/  EXIT ;  /* 0x000000000000794d */ /* 0x000fea0003800000 */
.L_x_3246:
        /* <DEDUP_REMOVED lines=12> */
.L_x_3628:


//--------------------- .text._Z23gemm_half_q_half_kernelILi1ELi12ELb0ELb0ELi64EEvPK6__halfPKjS4_S2_PS0_iiiiPKtS7_iiiiiibS2_i --------------------------
	.section	.text._Z23gemm_half_q_half_kernelILi1ELi12ELb0ELb0ELi64EEvPK6__halfPKjS4_S2_PS0_iiiiPKtS7_iiiiiibS2_i,"ax",@progbits
	.align	128
        .global         _Z23gemm_half_q_half_kernelILi1ELi12ELb0ELb0ELi64EEvPK6__halfPKjS4_S2_PS0_iiiiPKtS7_iiiiiibS2_i
        .type           _Z23gemm_half_q_half_kernelILi1ELi12ELb0ELb0ELi64EEvPK6__halfPKjS4_S2_PS0_iiiiPKtS7_iiiiiibS2_i,@function
        .size           _Z23gemm_half_q_half_kernelILi1ELi12ELb0ELb0ELi64EEvPK6__halfPKjS4_S2_PS0_iiiiPKtS7_iiiiiibS2_i,(.L_x_3629 - _Z23gemm_half_q_half_kernelILi1ELi12ELb0ELb0ELi64EEvPK6__halfPKjS4_S2_PS0_iiiiPKtS7_iiiiiibS2_i)
        .other          _Z23gemm_half_q_half_kernelILi1ELi12ELb0ELb0ELi64EEvPK6__halfPKjS4_S2_PS0_iiiiPKtS7_iiiiiibS2_i,@"STO_CUDA_ENTRY STV_DEFAULT"
_Z23gemm_half_q_half_kernelILi1ELi12ELb0ELb0ELi64EEvPK6__halfPKjS4_S2_PS0_iiiiPKtS7_iiiiiibS2_i:
.text._Z23gemm_half_q_half_kernelILi1ELi12ELb0ELb0ELi64EEvPK6__halfPKjS4_S2_PS0_iiiiPKtS7_iiiiiibS2_i:
        /* <DEDUP_REMOVED lines=35> */
.L_x_3248:
[----:B------:R-:W-:Y:S05]  /*0230*/  BSYNC.RECONVERGENT B0 ;  /* 0x0000000000007941 */ /* 0x000fea0003800200 */
.L_x_3247:
[----:B------:R-:W0:Y:S01]  /*0240*/  LDCU UR4, c[0x0][0x3ac] ;  /* 0x00007580ff0477ac */ /* 0x000e220008000800 */
[----:B------:R-:W-:-:S04]  /*0250*/  LEA R4, R4, R17, 0x6 ;  /* 0x0000001104047211 */ /* 0x000fc800078e30ff */
[----:B------:R-:W-:Y:S02]  /*0260*/  SHF.L.U32 R4, R4, 0x2, RZ ;  /* 0x0000000204047819 */ /* 0x000fe400000006ff */
[----:B0-----:R-:W-:-:S04]  /*0270*/  MOV R7, UR4 ;  /* 0x0000000400077c02 */ /* 0x001fc80008000f00 */
[----:B------:R-:W-:-:S13]  /*0280*/  ISETP.GE.AND P0, PT, R4, R7, PT ;  /* 0x000000070400720c */ /* 0x000fda0003f06270 */
[----:B------:R-:W-:Y:S05]  /*0290*/  @P0 EXIT ;  /* 0x000000000000094d */ /* 0x000fea0003800000 */
[----:B------:R-:W0:Y:S01]  /*02a0*/  LDC.64 R8, c[0x0][0x3b8] ;  /* 0x0000ee00ff087b82 */ /* 0x000e220000000a00 */
[----:B------:R-:W-:-:S07]  /*02b0*/  SHF.L.U32 R15, R3, 0x7, RZ ;  /* 0x00000007030f7819 */ /* 0x000fce00000006ff */
[----:B------:R-:W1:Y:S01]  /*02c0*/  LDC.U8 R0, c[0x0][0x3e0] ;  /* 0x0000f800ff007b82 */ /* 0x000e620000000000 */
[----:B0-----:R-:W-:-:S05]  /*02d0*/  IMAD.WIDE.U32 R14, R15, 0x2, R8 ;  /* 0x000000020f0e7825 */ /* 0x001fca00078e0008 */
[----:B------:R0:W5:Y:S01]  /*02e0*/  LDG.E.U16.CONSTANT R27, desc[UR6][R14.64+0x2] ;  /* 0x000002060e1b7981 */ /* 0x000162000c1e9500 */
[----:B------:R-:W-:Y:S02]  /*02f0*/  ISETP.GE.AND P1, PT, R2, R5, PT ;  /* 0x000000050200720c */ /* 0x000fe40003f26270 */
[----:B-1----:R-:W-:-:S04]  /*0300*/  PRMT R0, R0, 0x8880, RZ ;  /* 0x0000888000007816 */ /* 0x002fc800000000ff */
[----:B------:R-:W-:-:S04]  /*0310*/  ISETP.NE.AND P0, PT, R0, RZ, PT ;  /* 0x000000ff0000720c */ /* 0x000fc80003f05270 */
[----:B------:R-:W-:-:S04]  /*0320*/  ISETP.NE.OR P0, PT, R3, RZ, !P0 ;  /* 0x000000ff0300720c */ /* 0x000fc80004705670 */
[----:B------:R-:W-:-:S13]  /*0330*/  ISETP.LE.OR P0, PT, R6, UR8, P0 ;  /* 0x0000000806007c0c */ /* 0x000fda0008703670 */
[----:B------:R-:W1:Y:S01]  /*0340*/  @!P0 LDC.64 R10, c[0x0][0x3a0] ;  /* 0x0000e800ff0a8b82 */ /* 0x000e620000000a00 */
[----:B------:R-:W-:-:S04]  /*0350*/  @!P0 IMAD R13, R7, UR8, R4 ;  /* 0x00000008070d8c24 */ /* 0x000fc8000f8e0204 */
[----:B-1----:R-:W-:-:S05]  /*0360*/  @!P0 IMAD.WIDE R10, R13, 0x2, R10 ;  /* 0x000000020d0a8825 */ /* 0x002fca00078e020a */
[----:B------:R0:W-:Y:S01]  /*0370*/  @!P0 STG.E.64 desc[UR6][R10.64], RZ ;  /* 0x000000ff0a008986 */ /* 0x0001e2000c101b06 */
[----:B------:R-:W-:Y:S06]  /*0380*/  BAR.SYNC.DEFER_BLOCKING 0x0 ;  /* 0x0000000000007b1d */ /* 0x000fec0000010000 */
[----:B------:R-:W-:Y:S05]  /*0390*/  @P1 BRA `(.L_x_3249) ;  /* 0x0000000000d01947 */ /* 0x000fea0003800000 */
[----:B------:R1:W5:Y:S01]  /*03a0*/  LDG.E.U16.CONSTANT R0, desc[UR6][R14.64] ;  /* 0x000000060e007981 */ /* 0x000362000c1e9500 */
[----:B0-----:R-:W-:Y:S01]  /*03b0*/  SHF.R.S32.HI R11, RZ, 0x1f, R4 ;  /* 0x0000001fff0b7819 */ /* 0x001fe20000011404 */
[----:B------:R-:W-:Y:S01]  /*03c0*/  HFMA2 R10, -RZ, RZ, 0, 0 ;  /* 0x00000000ff0a7431 */ /* 0x000fe200000001ff */
[----:B------:R-:W-:Y:S02]  /*03d0*/  SHF.L.U32 R12, R17, 0x4, RZ ;  /* 0x00000004110c7819 */ /* 0x000fe400000006ff */
[----:B------:R-:W-:Y:S02]  /*03e0*/  LEA.HI R13, R11, R4, RZ, 0x3 ;  /* 0x000000040b0d7211 */ /* 0x000fe400078f18ff */
[----:B------:R-:W-:Y:S02]  /*03f0*/  MOV R11, R2 ;  /* 0x00000002000b7202 */ /* 0x000fe40000000f00 */
[----:B------:R-:W-:Y:S02]  /*0400*/  LOP3.LUT R12, R12, 0x10, RZ, 0xc0, !PT ;  /* 0x000000100c0c7812 */ /* 0x000fe400078ec0ff */
[----:B-1----:R-:W-:-:S07]  /*0410*/  SHF.R.S32.HI R13, RZ, 0x3, R13 ;  /* 0x00000003ff0d7819 */ /* 0x002fce000001140d */
.L_x_3250:
[----:B------:R-:W0:Y:S01]  /*0420*/  LDC.64 R14, c[0x0][0x390] ;  /* 0x0000e400ff0e7b82 */ /* 0x000e220000000a00 */
        /* <DEDUP_REMOVED lines=9> */
[----:B------:R-:W-:-:S06]  /*04c0*/  IMAD.WIDE.U32 R20, R21, 0x2, R8 ;  /* 0x0000000215147825 */ /* 0x000fcc00078e0008 */
[----:B------:R-:W3:Y:S01]  /*04d0*/  LDG.E.U16.CONSTANT R20, desc[UR6][R20.64+0x2] ;  /* 0x0000020614147981 */ /* 0x000ee2000c1e9500 */
[----:B0-----:R-:W-:-:S06]  /*04e0*/  IMAD.WIDE.U32 R18, R17, 0x2, R18 ;  /* 0x0000000211127825 */ /* 0x001fcc00078e0012 */
[----:B------:R0:W4:Y:S01]  /*04f0*/  LDG.E.U16.CONSTANT R19, desc[UR6][R18.64] ;  /* 0x0000000612137981 */ /* 0x000122000c1e9500 */
[----:B--2---:R-:W-:-:S04]  /*0500*/  SHF.R.U32.HI R17, RZ, R12, R15 ;  /* 0x0000000cff117219 */ /* 0x004fc8000001160f */
[--C-:B------:R-:W-:Y:S02]  /*0510*/  SHF.R.U32.HI R14, RZ, 0x8, R17.reuse ;  /* 0x00000008ff0e7819 */ /* 0x100fe40000011611 */
[----:B------:R-:W-:Y:S02]  /*0520*/  LOP3.LUT R22, R17, 0xf, RZ, 0xc0, !PT ;  /* 0x0000000f11167812 */ /* 0x000fe400078ec0ff */
[----:B------:R-:W-:Y:S02]  /*0530*/  LOP3.LUT R14, R14, 0xf, RZ, 0xc0, !PT ;  /* 0x0000000f0e0e7812 */ /* 0x000fe400078ec0ff */
[--C-:B------:R-:W-:Y:S02]  /*0540*/  SHF.R.U32.HI R23, RZ, 0x4, R17.reuse ;  /* 0x00000004ff177819 */ /* 0x100fe40000011611 */
[----:B------:R-:W-:Y:S01]  /*0550*/  SHF.R.U32.HI R17, RZ, 0xc, R17 ;  /* 0x0000000cff117819 */ /* 0x000fe20000011611 */
[----:B------:R-:W-:Y:S01]  /*0560*/  IMAD R15, R14, R14, R14 ;  /* 0x0000000e0e0f7224 */ /* 0x000fe200078e020e */
[----:B------:R-:W-:-:S02]  /*0570*/  LOP3.LUT R23, R23, 0xf, RZ, 0xc0, !PT ;  /* 0x0000000f17177812 */ /* 0x000fc400078ec0ff */
[----:B------:R-:W-:Y:S01]  /*0580*/  LOP3.LUT R17, R17, 0xf, RZ, 0xc0, !PT ;  /* 0x0000000f11117812 */ /* 0x000fe200078ec0ff */
[----:B------:R-:W-:Y:S01]  /*0590*/  IMAD R25, R22, R22, R22 ;  /* 0x0000001616197224 */ /* 0x000fe200078e0216 */
[----:B------:R-:W-:Y:S01]  /*05a0*/  IADD3 R15, PT, PT, R14, 0x1, R15 ;  /* 0x000000010e0f7810 */ /* 0x000fe20007ffe00f */
[----:B0-----:R-:W-:Y:S02]  /*05b0*/  IMAD R18, R23, R23, R23 ;  /* 0x0000001717127224 */ /* 0x001fe400078e0217 */
[----:B------:R-:W-:Y:S01]  /*05c0*/  IMAD R14, R17, R17, R17 ;  /* 0x00000011110e7224 */ /* 0x000fe200078e0211 */
[----:B------:R-:W-:Y:S02]  /*05d0*/  IADD3 R25, PT, PT, R22, 0x1, R25 ;  /* 0x0000000116197810 */ /* 0x000fe40007ffe019 */
[----:B------:R-:W-:Y:S02]  /*05e0*/  IADD3 R18, PT, PT, R23, 0x1, R18 ;  /* 0x0000000117127810 */ /* 0x000fe40007ffe012 */
[----:B------:R-:W-:Y:S01]  /*05f0*/  IADD3 R17, PT, PT, R17, 0x1, R14 ;  /* 0x0000000111117810 */ /* 0x000fe20007ffe00e */
[----:B------:R-:W-:Y:S08]  /*0600*/  I2F.F16 R15, R15 ;  /* 0x0000000f000f7306 */ /* 0x000ff00000200c00 */
[----:B------:R-:W0:Y:S08]  /*0610*/  I2F.F16 R14, R17 ;  /* 0x00000011000e7306 */ /* 0x000e300000200c00 */
[----:B------:R-:W-:Y:S08]  /*0620*/  I2F.F16 R25, R25 ;  /* 0x0000001900197306 */ /* 0x000ff00000200c00 */
[----:B------:R-:W1:Y:S01]  /*0630*/  I2F.F16 R18, R18 ;  /* 0x0000001200127306 */ /* 0x000e620000200c00 */
[----:B0-----:R-:W-:-:S05]  /*0640*/  PRMT R14, R15, 0x5410, R14 ;  /* 0x000054100f0e7816 */ /* 0x001fca000000000e */
[----:B----4-:R-:W-:Y:S01]  /*0650*/  HMUL2 R23, R14, R19.H0_H0 ;  /* 0x200000130e177232 */ /* 0x010fe20000000000 */
[----:B------:R-:W-:Y:S02]  /*0660*/  LEA R14, R10, R1, 0x3 ;  /* 0x000000010a0e7211 */ /* 0x000fe400078e18ff */
[----:B-1----:R-:W-:-:S05]  /*0670*/  PRMT R18, R25, 0x5410, R18 ;  /* 0x0000541019127816 */ /* 0x002fca0000000012 */
[----:B------:R-:W-:Y:S01]  /*0680*/  HMUL2 R22, R18, R19.H0_H0 ;  /* 0x2000001312167232 */ /* 0x000fe20000000000 */
[----:B---3--:R-:W-:-:S04]  /*0690*/  IADD3 R11, PT, PT, R20, R11, RZ ;  /* 0x0000000b140b7210 */ /* 0x008fc80007ffe0ff */
[----:B------:R1:W-:Y:S01]  /*06a0*/  STL.64 [R14], R22 ;  /* 0x000000160e007387 */ /* 0x0003e20000100a00 */
[----:B------:R-:W-:Y:S02]  /*06b0*/  ISETP.GE.AND P0, PT, R11, R16, PT ;  /* 0x000000100b00720c */ /* 0x000fe40003f06270 */
[----:B------:R-:W-:-:S11]  /*06c0*/  IADD3 R10, PT, PT, R10, 0x1, RZ ;  /* 0x000000010a0a7810 */ /* 0x000fd60007ffe0ff */
[----:B-1----:R-:W-:Y:S05]  /*06d0*/  @!P0 BRA `(.L_x_3250) ;  /* 0xfffffffc00508947 */ /* 0x002fea000383ffff */
.L_x_3249:
[----:B0-----:R0:W5:Y:S01]  /*06e0*/  LDL.64 R10, [R1] ;  /* 0x00000000010a7983 */ /* 0x0011620000100a00 */
        /* <DEDUP_REMOVED lines=11> */
.L_x_3251:
        /* <DEDUP_REMOVED lines=11> */
.L_x_3252:
        /* <DEDUP_REMOVED lines=11> */
.L_x_3253:
        /* <DEDUP_REMOVED lines=11> */
.L_x_3254:
        /* <DEDUP_REMOVED lines=11> */
.L_x_3255:
        /* <DEDUP_REMOVED lines=37> */
.L_x_3261:
[----:B------:R-:W-:Y:S01]  /*0cb0*/  ISETP.NE.AND P0, PT, R2, R27, PT ;  /* 0x0000001b0200720c */ /* 0x000fe20003f05270 */
[----:B------:R-:W0:Y:S08]  /*0cc0*/  LDC R6, c[0x0][0x3a8] ;  /* 0x0000ea00ff067b82 */ /* 0x000e300000000800 */
[----:B------:R-:W1:Y:S04]  /*0cd0*/  LDC R7, c[0x0][0x3ac] ;  /* 0x0000eb00ff077b82 */ /* 0x000e680000000800 */
[----:B------:R-:W-:Y:S01]  /*0ce0*/  @!P0 LEA R3, R26, R1, 0x3 ;  /* 0x000000011a038211 */ /* 0x000fe200078e18ff */
[----:B------:R2:W5:Y:S04]  /*0cf0*/  @!P0 LDG.E.U16.CONSTANT R23, desc[UR6][R20.64] ;  /* 0x0000000614178981 */ /* 0x000568000c1e9500 */
[----:B------:R-:W3:Y:S01]  /*0d00*/  @!P0 LDL.64 R8, [R3+0x8] ;  /* 0x0000080003088983 */ /* 0x000ee20000100a00 */
[----:B0-----:R-:W-:-:S02]  /*0d10*/  ISETP.LE.AND P1, PT, R6, UR8, PT ;  /* 0x0000000806007c0c */ /* 0x001fc4000bf23270 */
[----:B------:R-:W-:Y:S02]  /*0d20*/  MOV R12, R14 ;  /* 0x0000000e000c7202 */ /* 0x000fe40000000f00 */
[----:B------:R-:W-:Y:S02]  /*0d30*/  MOV R13, R15 ;  /* 0x0000000f000d7202 */ /* 0x000fe40000000f00 */
[----:B------:R-:W-:Y:S02]  /*0d40*/  @!P0 IADD3 R0, PT, PT, R26, 0x1, RZ ;  /* 0x000000011a008810 */ /* 0x000fe40007ffe0ff */
[----:B------:R-:W-:Y:S01]  /*0d50*/  MOV R17, 0x2c00 ;  /* 0x00002c0000117802 */ /* 0x000fe20000000f00 */
[----:B-1----:R-:W-:Y:S01]  /*0d60*/  IMAD.WIDE R14, R7, 0x4, R12 ;  /* 0x00000004070e7825 */ /* 0x002fe200078e020c */
[----:B------:R-:W-:Y:S02]  /*0d70*/  @!P0 MOV R26, R0 ;  /* 0x00000000001a8202 */ /* 0x000fe40000000f00 */
[----:B---3--:R-:W-:-:S02]  /*0d80*/  @!P0 PRMT R4, R8, 0x7610, R4 ;  /* 0x0000761008048816 */ /* 0x008fc40000000004 */
[----:B------:R-:W-:Y:S02]  /*0d90*/  @!P0 PRMT R24, R9, 0x7610, R24 ;  /* 0x0000761009188816 */ /* 0x000fe40000000018 */
[----:B------:R-:W-:Y:S02]  /*0da0*/  @!P0 PRMT R4, R4, 0x7610, R8 ;  /* 0x0000761004048816 */ /* 0x000fe40000000008 */
[----:B------:R-:W-:Y:S01]  /*0db0*/  @!P0 PRMT R24, R24, 0x7610, R9 ;  /* 0x0000761018188816 */ /* 0x000fe20000000009 */
[----:B--2---:R-:W-:Y:S06]  /*0dc0*/  @P1 BRA `(.L_x_3257) ;  /* 0x00000008003c1947 */ /* 0x004fec0003800000 */
[----:B------:R-:W2:Y:S04]  /*0dd0*/  LDG.E.128.CONSTANT R8, desc[UR6][R12.64] ;  /* 0x000000060c087981 */ /* 0x000ea8000c1e9d00 */
[----:B------:R-:W0:Y:S02]  /*0de0*/  LDS.64 R30, [UR4] ;  /* 0x00000004ff1e7984 */ /* 0x000e240008000a00 */
[--C-:B0-----:R-:W-:Y:S02]  /*0df0*/  HADD2.F32 R0, -RZ, R30.reuse.H0_H0 ;  /* 0x2000001eff007230 */ /* 0x101fe40000004100 */
[----:B------:R-:W-:Y:S02]  /*0e00*/  HADD2.F32 R36, -RZ, R30.H1_H1 ;  /* 0x3000001eff247230 */ /* 0x000fe40000004100 */
[----:B------:R-:W-:-:S02]  /*0e10*/  HADD2.F32 R30, -RZ, R31.H0_H0 ;  /* 0x2000001fff1e7230 */ /* 0x000fc40000004100 */
[----:B------:R-:W-:Y:S01]  /*0e20*/  HADD2.F32 R31, -RZ, R31.H1_H1 ;  /* 0x3000001fff1f7230 */ /* 0x000fe20000004100 */
[----:B--2---:R-:W-:Y:S02]  /*0e30*/  LOP3.LUT R3, R8, 0xf000f, RZ, 0xc0, !PT ;  /* 0x000f000f08037812 */ /* 0x004fe400078ec0ff */
[C---:B------:R-:W-:Y:S02]  /*0e40*/  LOP3.LUT R5, R9.reuse, 0xf000f, RZ, 0xc0, !PT ;  /* 0x000f000f09057812 */ /* 0x040fe400078ec0ff */
[----:B------:R-:W-:Y:S02]  /*0e50*/  LOP3.LUT R33, R9, 0xf000f0, RZ, 0xc0, !PT ;  /* 0x00f000f009217812 */ /* 0x000fe400078ec0ff */
[----:B------:R-:W-:Y:S02]  /*0e60*/  SHF.R.U32.HI R18, RZ, 0x8, R9 ;  /* 0x00000008ff127819 */ /* 0x000fe40000011609 */
[C---:B------:R-:W-:Y:S02]  /*0e70*/  LOP3.LUT R9, R10.reuse, 0xf000f, RZ, 0xc0, !PT ;  /* 0x000f000f0a097812 */ /* 0x040fe400078ec0ff */
        /* <DEDUP_REMOVED lines=14> */
[----:B------:R-:W-:Y:S01]  /*0f60*/  SHF.R.U32.HI R29, RZ, 0x8, R11 ;  /* 0x00000008ff1d7819 */ /* 0x000fe2000001160b */
[----:B------:R-:W-:Y:S01]  /*0f70*/  HADD2.F32 R41, -RZ, R42.H0_H0 ;  /* 0x2000002aff297230 */ /* 0x000fe20000004100 */
[----:B------:R-:W0:Y:S01]  /*0f80*/  LDS.64 R10, [UR4+0x8] ;  /* 0x00000804ff0a7984 */ /* 0x000e220008000a00 */
[----:B------:R-:W-:Y:S01]  /*0f90*/  HADD2.F32 R9, -RZ, R37.H0_H0 ;  /* 0x20000025ff097230 */ /* 0x000fe20000004100 */
[----:B------:R-:W-:Y:S01]  /*0fa0*/  LOP3.LUT R32, R8, 0xf000f0, RZ, 0xc0, !PT ;  /* 0x00f000f008207812 */ /* 0x000fe200078ec0ff */
[----:B------:R-:W-:-:S02]  /*0fb0*/  HADD2.F32 R39, -RZ, R38.H1_H1 ;  /* 0x30000026ff277230 */ /* 0x000fc40000004100 */
[----:B------:R-:W-:Y:S01]  /*0fc0*/  FFMA.FTZ R38, R3, R0, RZ ;  /* 0x0000000003267223 */ /* 0x000fe200000100ff */
[C---:B------:R-:W-:Y:S01]  /*0fd0*/  FFMA.FTZ R40, R0.reuse, R5, RZ ;  /* 0x0000000500287223 */ /* 0x040fe200000100ff */
[C---:B------:R-:W-:Y:S01]  /*0fe0*/  FFMA.FTZ R41, R0.reuse, R41, RZ ;  /* 0x0000002900297223 */ /* 0x040fe200000100ff */
[----:B------:R-:W-:Y:S01]  /*0ff0*/  FFMA.FTZ R9, R0, R9, RZ ;  /* 0x0000000900097223 */ /* 0x000fe200000100ff */
[----:B------:R-:W-:Y:S02]  /*1000*/  HADD2.F32 R5, -RZ, R42.H1_H1 ;  /* 0x3000002aff057230 */ /* 0x000fe40000004100 */
        /* <DEDUP_REMOVED lines=8> */
[----:B------:R-:W-:Y:S01]  /*1090*/  LOP3.LUT R0, R35, 0x64006400, RZ, 0xfc, !PT ;  /* 0x6400640023007812 */ /* 0x000fe200078efcff */
        /* <DEDUP_REMOVED lines=8> */
[----:B------:R-:W-:Y:S01]  /*1120*/  FFMA.FTZ R34, R30, R33, R5 ;  /* 0x000000211e227223 */ /* 0x000fe20000010005 */
[----:B------:R-:W-:Y:S02]  /*1130*/  HADD2.F32 R5, -RZ, R35.H0_H0 ;  /* 0x20000023ff057230 */ /* 0x000fe40000004100 */
[----:B------:R-:W-:Y:S01]  /*1140*/  FFMA.FTZ R3, R32, R30, R3 ;  /* 0x0000001e20037223 */ /* 0x000fe20000010003 */
[----:B------:R-:W-:Y:S01]  /*1150*/  HADD2.F32 R0, -RZ, R40.H1_H1 ;  /* 0x30000028ff007230 */ /* 0x000fe20000004100 */
[----:B------:R-:W-:Y:S01]  /*1160*/  SHF.R.U32.HI R8, RZ, 0x8, R8 ;  /* 0x00000008ff087819 */ /* 0x000fe20000011608 */
[----:B------:R-:W-:-:S02]  /*1170*/  HADD2.F32 R32, -RZ, R41.H1_H1 ;  /* 0x30000029ff207230 */ /* 0x000fc40000004100 */
[C---:B------:R-:W-:Y:S01]  /*1180*/  FFMA.FTZ R33, R30.reuse, R5, R9 ;  /* 0x000000051e217223 */ /* 0x040fe20000010009 */
[----:B------:R-:W-:Y:S01]  /*1190*/  FFMA.FTZ R39, R30, R38, R39 ;  /* 0x000000261e277223 */ /* 0x000fe20000010027 */
[----:B------:R-:W-:Y:S02]  /*11a0*/  HADD2.F32 R36, -RZ, R42.H1_H1 ;  /* 0x3000002aff247230 */ /* 0x000fe40000004100 */
[----:B------:R-:W-:Y:S01]  /*11b0*/  FFMA.FTZ R5, R0, R31, R3 ;  /* 0x0000001f00057223 */ /* 0x000fe20000010003 */
[----:B------:R-:W-:Y:S02]  /*11c0*/  HADD2.F32 R38, -RZ, R35.H1_H1 ;  /* 0x30000023ff267230 */ /* 0x000fe40000004100 */
[C---:B------:R-:W-:Y:S01]  /*11d0*/  FFMA.FTZ R9, R31.reuse, R32, R34 ;  /* 0x000000201f097223 */ /* 0x040fe20000010022 */
[----:B------:R-:W-:Y:S01]  /*11e0*/  LOP3.LUT R0, R8, 0xf000f, RZ, 0xc0, !PT ;  /* 0x000f000f08007812 */ /* 0x000fe200078ec0ff */
[C---:B------:R-:W-:Y:S01]  /*11f0*/  FFMA.FTZ R30, R31.reuse, R36, R39 ;  /* 0x000000241f1e7223 */ /* 0x040fe20000010027 */
[----:B------:R-:W-:Y:S01]  /*1200*/  LOP3.LUT R3, R18, 0xf000f, RZ, 0xc0, !PT ;  /* 0x000f000f12037812 */ /* 0x000fe200078ec0ff */
[----:B------:R-:W-:Y:S01]  /*1210*/  FFMA.FTZ R31, R31, R38, R33 ;  /* 0x000000261f1f7223 */ /* 0x000fe20000010021 */
[----:B------:R-:W-:Y:S01]  /*1220*/  LOP3.LUT R34, R29, 0xf000f, RZ, 0xc0, !PT ;  /* 0x000f000f1d227812 */ /* 0x000fe200078ec0ff */
[--C-:B0-----:R-:W-:Y:S01]  /*1230*/  HADD2.F32 R32, -RZ, R10.reuse.H0_H0 ;  /* 0x2000000aff207230 */ /* 0x101fe20000004100 */
        /* <DEDUP_REMOVED lines=14> */
[----:B------:R-:W-:-:S02]  /*1320*/  HADD2 R39, R33, -1032, -1032 ;  /* 0xe408e40821277430 */ /* 0x000fc40000000000 */
[----:B------:R-:W-:Y:S02]  /*1330*/  HADD2.F32 R36, -RZ, R3.H0_H0 ;  /* 0x20000003ff247230 */ /* 0x000fe40000004100 */
[----:B------:R-:W-:Y:S01]  /*1340*/  FFMA.FTZ R34, R34, R32, R5 ;  /* 0x0000002022227223 */ /* 0x000fe20000010005 */
[--C-:B------:R-:W-:Y:S01]  /*1350*/  HADD2.F32 R33, -RZ, R38.reuse.H0_H0 ;  /* 0x20000026ff217230 */ /* 0x100fe20000004100 */
[----:B------:R-:W-:Y:S01]  /*1360*/  LOP3.LUT R18, R18, 0x64006400, RZ, 0xfc, !PT ;  /* 0x6400640012127812 */ /* 0x000fe200078efcff */
[----:B------:R-:W-:Y:S02]  /*1370*/  HADD2.F32 R35, -RZ, R39.H0_H0 ;  /* 0x20000027ff237230 */ /* 0x000fe40000004100 */
[C---:B------:R-:W-:Y:S01]  /*1380*/  FFMA.FTZ R5, R32.reuse, R36, R31 ;  /* 0x0000002420057223 */ /* 0x040fe2000001001f */
[----:B------:R-:W-:Y:S02]  /*1390*/  HADD2.F32 R31, -RZ, R38.H1_H1 ;  /* 0x30000026ff1f7230 */ /* 0x000fe40000004100 */
[----:B------:R-:W-:Y:S01]  /*13a0*/  FFMA.FTZ R33, R32, R33, R9 ;  /* 0x0000002120217223 */ /* 0x000fe20000010009 */
[----:B------:R-:W-:Y:S01]  /*13b0*/  LOP3.LUT R22, R22, 0xf000f0, RZ, 0xc0, !PT ;  /* 0x00f000f016167812 */ /* 0x000fe200078ec0ff */
[----:B------:R-:W-:Y:S01]  /*13c0*/  FFMA.FTZ R30, R32, R35, R30 ;  /* 0x00000023201e7223 */ /* 0x000fe2000001001e */
[----:B------:R-:W-:Y:S01]  /*13d0*/  LOP3.LUT R29, R29, 0xf000f0, RZ, 0xc0, !PT ;  /* 0x00f000f01d1d7812 */ /* 0x000fe200078ec0ff */
[----:B------:R-:W-:Y:S01]  /*13e0*/  FFMA.FTZ R31, R10, R31, R33 ;  /* 0x0000001f0a1f7223 */ /* 0x000fe20000010021 */
[----:B------:R-:W-:-:S02]  /*13f0*/  HFMA2 R32, R8, R17.H0_H0, -72, -72 ;  /* 0xd480d48008207431 */ /* 0x000fc40000040011 */
[----:B------:R-:W-:Y:S02]  /*1400*/  HADD2.F32 R9, -RZ, R37.H1_H1 ;  /* 0x30000025ff097230 */ /* 0x000fe40000004100 */
[-C--:B------:R-:W-:Y:S01]  /*1410*/  HFMA2 R33, R18, R17.reuse.H0_H0, -72, -72 ;  /* 0xd480d48012217431 */ /* 0x080fe20000040011 */
[----:B------:R-:W-:Y:S01]  /*1420*/  LOP3.LUT R22, R22, 0x64006400, RZ, 0xfc, !PT ;  /* 0x6400640016167812 */ /* 0x000fe200078efcff */
[----:B------:R-:W-:Y:S01]  /*1430*/  HADD2.F32 R35, -RZ, R39.H1_H1 ;  /* 0x30000027ff237230 */ /* 0x000fe20000004100 */
[----:B------:R-:W-:Y:S01]  /*1440*/  LOP3.LUT R8, R29, 0x64006400, RZ, 0xfc, !PT ;  /* 0x640064001d087812 */ /* 0x000fe200078efcff */
[----:B------:R-:W-:Y:S02]  /*1450*/  HADD2.F32 R29, -RZ, R3.H1_H1 ;  /* 0x30000003ff1d7230 */ /* 0x000fe40000004100 */
[----:B------:R-:W-:Y:S01]  /*1460*/  FFMA.FTZ R9, R9, R10, R34 ;  /* 0x0000000a09097223 */ /* 0x000fe20000010022 */
[----:B------:R-:W-:Y:S02]  /*1470*/  HADD2.F32 R18, -RZ, R32.H0_H0 ;  /* 0x20000020ff127230 */ /* 0x000fe40000004100 */
[----:B------:R-:W-:-:S02]  /*1480*/  HFMA2 R22, R22, R17.H0_H0, -72, -72 ;  /* 0xd480d48016167431 */ /* 0x000fc40000040011 */
[----:B------:R-:W-:Y:S02]  /*1490*/  HADD2.F32 R3, -RZ, R33.H0_H0 ;  /* 0x20000021ff037230 */ /* 0x000fe40000004100 */
[----:B------:R-:W-:Y:S02]  /*14a0*/  HFMA2 R34, R8, R17.H0_H0, -72, -72 ;  /* 0xd480d48008227431 */ /* 0x000fe40000040011 */
[----:B------:R-:W-:Y:S01]  /*14b0*/  FFMA.FTZ R35, R10, R35, R30 ;  /* 0x000000230a237223 */ /* 0x000fe2000001001e */
[----:B------:R-:W-:Y:S01]  /*14c0*/  FFMA.FTZ R9, R18, R0, R9 ;  /* 0x0000000012097223 */ /* 0x000fe20000010009 */
[----:B------:R-:W-:Y:S01]  /*14d0*/  FFMA.FTZ R5, R10, R29, R5 ;  /* 0x0000001d0a057223 */ /* 0x000fe20000010005 */
[----:B------:R-:W-:Y:S01]  /*14e0*/  FFMA.FTZ R18, R0, R3, R31 ;  /* 0x0000000300127223 */ /* 0x000fe2000001001f */
[----:B------:R-:W-:Y:S02]  /*14f0*/  HADD2.F32 R3, -RZ, R22.H0_H0 ;  /* 0x20000016ff037230 */ /* 0x000fe40000004100 */
[----:B------:R-:W-:-:S02]  /*1500*/  HADD2.F32 R30, -RZ, R34.H0_H0 ;  /* 0x20000022ff1e7230 */ /* 0x000fc40000004100 */
        /* <DEDUP_REMOVED lines=27> */
.L_x_3257:
[----:B------:R-:W-:Y:S05]  /*16c0*/  @P1 BRA `(.L_x_3258) ;  /* 0x00000008003c1947 */ /* 0x000fea0003800000 */
[----:B------:R-:W2:Y:S04]  /*16d0*/  LDG.E.128.CONSTANT R8, desc[UR6][R14.64] ;  /* 0x000000060e087981 */ /* 0x000ea8000c1e9d00 */
[----:B------:R-:W0:Y:S02]  /*16e0*/  LDS.64 R30, [UR4+0x10] ;  /* 0x00001004ff1e7984 */ /* 0x000e240008000a00 */
        /* <DEDUP_REMOVED lines=141> */
.L_x_3258:
[----:B------:R-:W-:Y:S01]  /*1fc0*/  IMAD.WIDE R14, R7, 0x4, R14 ;  /* 0x00000004070e7825 */ /* 0x000fe200078e020e */
[----:B------:R-:W-:Y:S06]  /*1fd0*/  @P1 BRA `(.L_x_3259) ;  /* 0x00000008003c1947 */ /* 0x000fec0003800000 */
        /* <DEDUP_REMOVED lines=143> */
.L_x_3259:
[----:B-----5:R-:W-:Y:S01]  /*28d0*/  @!P0 IADD3 R27, PT, PT, R23, R2, RZ ;  /* 0x00000002171b8210 */ /* 0x020fe20007ffe0ff */
        /* <DEDUP_REMOVED lines=8> */
[C---:B--2---:R-:W-:Y:S02]  /*2960*/  LOP3.LUT R31, R9.reuse, 0xf000f0, RZ, 0xc0, !PT ;  /* 0x00f000f0091f7812 */ /* 0x044fe400078ec0ff */
[----:B------:R-:W-:Y:S02]  /*2970*/  SHF.R.U32.HI R18, RZ, 0x8, R9 ;  /* 0x00000008ff127819 */ /* 0x000fe40000011609 */
[----:B------:R-:W-:Y:S02]  /*2980*/  LOP3.LUT R9, R9, 0xf000f, RZ, 0xc0, !PT ;  /* 0x000f000f09097812 */ /* 0x000fe400078ec0ff */
[----:B------:R-:W-:Y:S02]  /*2990*/  LOP3.LUT R3, R8, 0xf000f, RZ, 0xc0, !PT ;  /* 0x000f000f08037812 */ /* 0x000fe400078ec0ff */
[----:B------:R-:W-:Y:S02]  /*29a0*/  LOP3.LUT R9, R9, 0x64006400, RZ, 0xfc, !PT ;  /* 0x6400640009097812 */ /* 0x000fe400078efcff */
[----:B------:R-:W-:-:S02]  /*29b0*/  LOP3.LUT R3, R3, 0x64006400, RZ, 0xfc, !PT ;  /* 0x6400640003037812 */ /* 0x000fc400078efcff */
[----:B------:R-:W-:Y:S01]  /*29c0*/  LOP3.LUT R33, R8, 0xf000f0, RZ, 0xc0, !PT ;  /* 0x00f000f008217812 */ /* 0x000fe200078ec0ff */
[----:B------:R-:W-:Y:S01]  /*29d0*/  HADD2 R38, R9, -1032, -1032 ;  /* 0xe408e40809267430 */ /* 0x000fe20000000000 */
[----:B------:R-:W-:Y:S01]  /*29e0*/  SHF.R.U32.HI R29, RZ, 0x8, R8 ;  /* 0x00000008ff1d7819 */ /* 0x000fe20000011608 */
[----:B------:R-:W-:Y:S01]  /*29f0*/  HADD2 R39, R3, -1032, -1032 ;  /* 0xe408e40803277430 */ /* 0x000fe20000000000 */
[C---:B------:R-:W-:Y:S02]  /*2a00*/  LOP3.LUT R34, R10.reuse, 0xf000f0, RZ, 0xc0, !PT ;  /* 0x00f000f00a227812 */ /* 0x040fe400078ec0ff */
[----:B------:R-:W-:Y:S01]  /*2a10*/  SHF.R.U32.HI R8, RZ, 0x8, R10 ;  /* 0x00000008ff087819 */ /* 0x000fe2000001160a */
[--C-:B------:R-:W-:Y:S01]  /*2a20*/  HADD2.F32 R37, -RZ, R38.reuse.H0_H0 ;  /* 0x20000026ff257230 */ /* 0x100fe20000004100 */
[C---:B------:R-:W-:Y:S01]  /*2a30*/  LOP3.LUT R32, R11.reuse, 0xf000f0, RZ, 0xc0, !PT ;  /* 0x00f000f00b207812 */ /* 0x040fe200078ec0ff */
[--C-:B------:R-:W-:Y:S01]  /*2a40*/  HADD2.F32 R3, -RZ, R39.reuse.H0_H0 ;  /* 0x20000027ff037230 */ /* 0x100fe20000004100 */
[----:B------:R-:W-:Y:S01]  /*2a50*/  SHF.R.U32.HI R30, RZ, 0x8, R11 ;  /* 0x00000008ff1e7819 */ /* 0x000fe2000001160b */
[----:B------:R-:W-:Y:S01]  /*2a60*/  HADD2.F32 R38, -RZ, R38.H1_H1 ;  /* 0x30000026ff267230 */ /* 0x000fe20000004100 */
[----:B------:R-:W-:Y:S01]  /*2a70*/  LOP3.LUT R10, R10, 0xf000f, RZ, 0xc0, !PT ;  /* 0x000f000f0a0a7812 */ /* 0x000fe200078ec0ff */
[----:B------:R-:W-:Y:S01]  /*2a80*/  FFMA.FTZ R40, R0, R37, RZ ;  /* 0x0000002500287223 */ /* 0x000fe200000100ff */
[----:B------:R-:W-:Y:S01]  /*2a90*/  LOP3.LUT R11, R11, 0xf000f, RZ, 0xc0, !PT ;  /* 0x000f000f0b0b7812 */ /* 0x000fe200078ec0ff */
[----:B------:R-:W-:Y:S01]  /*2aa0*/  FFMA.FTZ R37, R3, R0, RZ ;  /* 0x0000000003257223 */ /* 0x000fe200000100ff */
        /* <DEDUP_REMOVED lines=9> */
[----:B------:R-:W0:Y:S01]  /*2b40*/  LDS.64 R10, [UR4+0x38] ;  /* 0x00003804ff0a7984 */ /* 0x000e220008000a00 */
[----:B------:R-:W-:-:S02]  /*2b50*/  HADD2.F32 R5, -RZ, R41.H0_H0 ;  /* 0x20000029ff057230 */ /* 0x000fc40000004100 */
[-C--:B------:R-:W-:Y:S02]  /*2b60*/  HFMA2 R40, R40, R17.reuse.H0_H0, -72, -72 ;  /* 0xd480d48028287431 */ /* 0x080fe40000040011 */
[--C-:B------:R-:W-:Y:S01]  /*2b70*/  HADD2.F32 R9, -RZ, R36.reuse.H0_H0 ;  /* 0x20000024ff097230 */ /* 0x100fe20000004100 */
[----:B------:R-:W-:Y:S01]  /*2b80*/  LOP3.LUT R32, R32, 0x64006400, RZ, 0xfc, !PT ;  /* 0x6400640020207812 */ /* 0x000fe200078efcff */
[----:B------:R-:W-:Y:S02]  /*2b90*/  HADD2.F32 R44, -RZ, R41.H1_H1 ;  /* 0x30000029ff2c7230 */ /* 0x000fe40000004100 */
[-C--:B------:R-:W-:Y:S02]  /*2ba0*/  HFMA2 R31, R38, R17.reuse.H0_H0, -72, -72 ;  /* 0xd480d480261f7431 */ /* 0x080fe40000040011 */
[----:B------:R-:W-:Y:S01]  /*2bb0*/  FFMA.FTZ R46, R0, R5, RZ ;  /* 0x00000005002e7223 */ /* 0x000fe200000100ff */
[----:B------:R-:W-:Y:S02]  /*2bc0*/  HFMA2 R33, R34, R17.H0_H0, -72, -72 ;  /* 0xd480d48022217431 */ /* 0x000fe40000040011 */
[----:B------:R-:W-:-:S02]  /*2bd0*/  HADD2.F32 R36, -RZ, R36.H1_H1 ;  /* 0x30000024ff247230 */ /* 0x000fc40000004100 */
[----:B------:R-:W-:Y:S01]  /*2be0*/  FFMA.FTZ R0, R0, R9, RZ ;  /* 0x0000000900007223 */ /* 0x000fe200000100ff */
[----:B------:R-:W-:Y:S02]  /*2bf0*/  HADD2.F32 R5, -RZ, R40.H0_H0 ;  /* 0x20000028ff057230 */ /* 0x000fe40000004100 */
[----:B------:R-:W-:Y:S02]  /*2c00*/  HFMA2 R39, R32, R17.H0_H0, -72, -72 ;  /* 0xd480d48020277431 */ /* 0x000fe40000040011 */
[----:B------:R-:W-:Y:S01]  /*2c10*/  FFMA.FTZ R37, R42, R35, R37 ;  /* 0x000000232a257223 */ /* 0x000fe20000010025 */
        /* <DEDUP_REMOVED lines=12> */
[C---:B------:R-:W-:Y:S01]  /*2ce0*/  FFMA.FTZ R5, R23.reuse, R32, R36 ;  /* 0x0000002017057223 */ /* 0x040fe20000010024 */
        /* <DEDUP_REMOVED lines=9> */
[----:B------:R-:W-:Y:S01]  /*2d80*/  LOP3.LUT R33, R33, 0x64006400, RZ, 0xfc, !PT ;  /* 0x6400640021217812 */ /* 0x000fe200078efcff */
[--C-:B0-----:R-:W-:Y:S01]  /*2d90*/  HADD2.F32 R32, -RZ, R10.reuse.H0_H0 ;  /* 0x2000000aff207230 */ /* 0x101fe20000004100 */
[----:B------:R-:W-:Y:S01]  /*2da0*/  LOP3.LUT R0, R0, 0x64006400, RZ, 0xfc, !PT ;  /* 0x6400640000007812 */ /* 0x000fe200078efcff */
[----:B------:R-:W-:Y:S01]  /*2db0*/  HADD2 R37, R3, -1032, -1032 ;  /* 0xe408e40803257430 */ /* 0x000fe20000000000 */
[----:B------:R-:W-:Y:S01]  /*2dc0*/  LOP3.LUT R31, R31, 0x64006400, RZ, 0xfc, !PT ;  /* 0x640064001f1f7812 */ /* 0x000fe200078efcff */
[----:B------:R-:W-:Y:S02]  /*2dd0*/  HADD2 R3, R33, -1032, -1032 ;  /* 0xe408e40821037430 */ /* 0x000fe40000000000 */
[----:B------:R-:W-:Y:S02]  /*2de0*/  HADD2.F32 R10, -RZ, R10.H1_H1 ;  /* 0x3000000aff0a7230 */ /* 0x000fe40000004100 */
[----:B------:R-:W-:-:S02]  /*2df0*/  HADD2 R35, R0, -1032, -1032 ;  /* 0xe408e40800237430 */ /* 0x000fc40000000000 */
[----:B------:R-:W-:Y:S02]  /*2e00*/  HADD2.F32 R33, -RZ, R37.H0_H0 ;  /* 0x20000025ff217230 */ /* 0x000fe40000004100 */
[----:B------:R-:W-:Y:S02]  /*2e10*/  HADD2 R38, R31, -1032, -1032 ;  /* 0xe408e4081f267430 */ /* 0x000fe40000000000 */
[----:B------:R-:W-:Y:S01]  /*2e20*/  HADD2.F32 R36, -RZ, R3.H0_H0 ;  /* 0x20000003ff247230 */ /* 0x000fe20000004100 */
[----:B------:R-:W-:Y:S01]  /*2e30*/  LOP3.LUT R29, R29, 0xf000f0, RZ, 0xc0, !PT ;  /* 0x00f000f01d1d7812 */ /* 0x000fe200078ec0ff */
[--C-:B------:R-:W-:Y:S02]  /*2e40*/  HADD2.F32 R31, -RZ, R35.reuse.H0_H0 ;  /* 0x20000023ff1f7230 */ /* 0x100fe40000004100 */
[C---:B------:R-:W-:Y:S01]  /*2e50*/  FFMA.FTZ R33, R32.reuse, R33, R5 ;  /* 0x0000002120217223 */ /* 0x040fe20000010005 */
[----:B------:R-:W-:Y:S02]  /*2e60*/  HADD2.F32 R34, -RZ, R38.H0_H0 ;  /* 0x20000026ff227230 */ /* 0x000fe40000004100 */
[----:B------:R-:W-:Y:S01]  /*2e70*/  FFMA.FTZ R5, R32, R36, R23 ;  /* 0x0000002420057223 */ /* 0x000fe20000010017 */
[----:B------:R-:W-:-:S02]  /*2e80*/  HADD2.F32 R23, -RZ, R35.H1_H1 ;  /* 0x30000023ff177230 */ /* 0x000fc40000004100 */
[----:B------:R-:W-:Y:S01]  /*2e90*/  FFMA.FTZ R22, R31, R32, R22 ;  /* 0x000000201f167223 */ /* 0x000fe20000010016 */
[----:B------:R-:W-:Y:S01]  /*2ea0*/  LOP3.LUT R8, R8, 0xf000f0, RZ, 0xc0, !PT ;  /* 0x00f000f008087812 */ /* 0x000fe200078ec0ff */
        /* <DEDUP_REMOVED lines=8> */
[-C--:B------:R-:W-:Y:S01]  /*2f30*/  HFMA2 R29, R18, R17.reuse.H0_H0, -72, -72 ;  /* 0xd480d480121d7431 */ /* 0x080fe20000040011 */
[----:B------:R-:W-:Y:S01]  /*2f40*/  LOP3.LUT R8, R8, 0x64006400, RZ, 0xfc, !PT ;  /* 0x6400640008087812 */ /* 0x000fe200078efcff */
[----:B------:R-:W-:Y:S01]  /*2f50*/  HFMA2 R22, R22, R17.H0_H0, -72, -72 ;  /* 0xd480d48016167431 */ /* 0x000fe20000040011 */
[----:B------:R-:W-:Y:S01]  /*2f60*/  LOP3.LUT R30, R30, 0x64006400, RZ, 0xfc, !PT ;  /* 0x640064001e1e7812 */ /* 0x000fe200078efcff */
[----:B------:R-:W-:-:S02]  /*2f70*/  HADD2.F32 R9, -RZ, R3.H1_H1 ;  /* 0x30000003ff097230 */ /* 0x000fc40000004100 */
[----:B------:R-:W-:Y:S01]  /*2f80*/  FFMA.FTZ R31, R10, R31, R33 ;  /* 0x0000001f0a1f7223 */ /* 0x000fe20000010021 */
[----:B------:R-:W-:Y:S02]  /*2f90*/  HADD2.F32 R18, -RZ, R29.H0_H0 ;  /* 0x2000001dff127230 */ /* 0x000fe40000004100 */
[-C--:B------:R-:W-:Y:S02]  /*2fa0*/  HFMA2 R32, R8, R17.reuse.H0_H0, -72, -72 ;  /* 0xd480d48008207431 */ /* 0x080fe40000040011 */
[----:B------:R-:W-:Y:S02]  /*2fb0*/  HADD2.F32 R3, -RZ, R22.H0_H0 ;  /* 0x20000016ff037230 */ /* 0x000fe40000004100 */
[----:B------:R-:W-:Y:S02]  /*2fc0*/  HFMA2 R17, R30, R17.H0_H0, -72, -72 ;  /* 0xd480d4801e117431 */ /* 0x000fe40000040011 */
[----:B------:R-:W-:Y:S02]  /*2fd0*/  HADD2.F32 R35, -RZ, R38.H1_H1 ;  /* 0x30000026ff237230 */ /* 0x000fe40000004100 */
[----:B------:R-:W-:Y:S01]  /*2fe0*/  FFMA.FTZ R23, R18, R0, R23 ;  /* 0x0000000012177223 */ /* 0x000fe20000010017 */
[----:B------:R-:W-:Y:S01]  /*2ff0*/  FFMA.FTZ R5, R10, R9, R5 ;  /* 0x000000090a057223 */ /* 0x000fe20000010005 */
[----:B------:R-:W-:Y:S01]  /*3000*/  FFMA.FTZ R18, R0, R3, R31 ;  /* 0x0000000300127223 */ /* 0x000fe2000001001f */
[----:B------:R-:W-:-:S02]  /*3010*/  HADD2.F32 R3, -RZ, R32.H0_H0 ;  /* 0x20000020ff037230 */ /* 0x000fc40000004100 */
[----:B------:R-:W-:Y:S01]  /*3020*/  FFMA.FTZ R35, R10, R35, R34 ;  /* 0x000000230a237223 */ /* 0x000fe20000010022 */
[----:B------:R-:W-:Y:S02]  /*3030*/  HADD2.F32 R30, -RZ, R17.H0_H0 ;  /* 0x20000011ff1e7230 */ /* 0x000fe40000004100 */
[----:B------:R-:W-:Y:S02]  /*3040*/  HADD2.F32 R11, -RZ, R11.H1_H1 ;  /* 0x3000000bff0b7230 */ /* 0x000fe40000004100 */
[C---:B------:R-:W-:Y:S01]  /*3050*/  FFMA.FTZ R3, R0.reuse, R3, R35 ;  /* 0x0000000300037223 */ /* 0x040fe20000010023 */
[----:B------:R-:W-:Y:S02]  /*3060*/  HADD2.F32 R8, -RZ, R29.H1_H1 ;  /* 0x3000001dff087230 */ /* 0x000fe40000004100 */
[----:B------:R-:W-:Y:S01]  /*3070*/  FFMA.FTZ R30, R0, R30, R5 ;  /* 0x0000001e001e7223 */ /* 0x000fe20000010005 */
[----:B------:R-:W-:Y:S02]  /*3080*/  HADD2.F32 R10, -RZ, R22.H1_H1 ;  /* 0x30000016ff0a7230 */ /* 0x000fe40000004100 */
        /* <DEDUP_REMOVED lines=22> */
.L_x_3260:
        /* <DEDUP_REMOVED lines=8> */
.L_x_3256:
        /* <DEDUP_REMOVED lines=9> */
.L_x_3264:
[----:B------:R-:W0:Y:S01]  /*3300*/  LDC.64 R6, c[0x0][0x3a8] ;  /* 0x0000ea00ff067b82 */ /* 0x000e220000000a00 */
[----:B------:R-:W-:Y:S01]  /*3310*/  ISETP.NE.AND P0, PT, R2, R27, PT ;  /* 0x0000001b0200720c */ /* 0x000fe20003f05270 */
[----:B-----5:R1:W5:-:S12]  /*3320*/  LDG.E.128.CONSTANT R20, desc[UR6][R12.64] ;  /* 0x000000060c147981 */ /* 0x020358000c1e9d00 */
[----:B------:R-:W-:Y:S01]  /*3330*/  @!P0 LEA R16, R26, R1, 0x3 ;  /* 0x000000011a108211 */ /* 0x000fe200078e18ff */
[----:B------:R-:W2:Y:S05]  /*3340*/  @!P0 LDG.E.U16.CONSTANT R3, desc[UR6][R32.64] ;  /* 0x0000000620038981 */ /* 0x000eaa000c1e9500 */
[----:B------:R-:W3:Y:S01]  /*3350*/  @!P0 LDL.64 R16, [R16+0x8] ;  /* 0x0000080010108983 */ /* 0x000ee20000100a00 */
[----:B0-----:R-:W-:-:S05]  /*3360*/  IMAD.WIDE R14, R7, 0x4, R12 ;  /* 0x00000004070e7825 */ /* 0x001fca00078e020c */
[----:B------:R1:W5:Y:S01]  /*3370*/  LDG.E.128.CONSTANT R8, desc[UR6][R14.64] ;  /* 0x000000060e087981 */ /* 0x000362000c1e9d00 */
[----:B------:R-:W0:Y:S01]  /*3380*/  S2UR UR5, SR_CTAID.Y ;  /* 0x00000000000579c3 */ /* 0x000e220000002600 */
[----:B------:R-:W-:Y:S01]  /*3390*/  @!P0 IADD3 R5, PT, PT, R26, 0x1, RZ ;  /* 0x000000011a058810 */ /* 0x000fe20007ffe0ff */
[----:B------:R-:W-:Y:S01]  /*33a0*/  IMAD.WIDE R30, R7, 0x4, R14 ;  /* 0x00000004071e7825 */ /* 0x000fe200078e020e */
[----:B0-----:R-:W-:Y:S02]  /*33b0*/  ISETP.LE.AND P1, PT, R6, UR5, PT ;  /* 0x0000000506007c0c */ /* 0x001fe4000bf23270 */
[----:B--2---:R-:W-:Y:S02]  /*33c0*/  @!P0 IADD3 R27, PT, PT, R3, R2, RZ ;  /* 0x00000002031b8210 */ /* 0x004fe40007ffe0ff */
[----:B---3--:R-:W-:Y:S02]  /*33d0*/  @!P0 PRMT R4, R16, 0x7610, R4 ;  /* 0x0000761010048816 */ /* 0x008fe40000000004 */
[----:B------:R-:W-:-:S02]  /*33e0*/  @!P0 PRMT R24, R17, 0x7610, R24 ;  /* 0x0000761011188816 */ /* 0x000fc40000000018 */
[----:B------:R-:W-:Y:S02]  /*33f0*/  @!P0 PRMT R4, R4, 0x7610, R16 ;  /* 0x0000761004048816 */ /* 0x000fe40000000010 */
[----:B------:R-:W-:Y:S02]  /*3400*/  @!P0 PRMT R24, R24, 0x7610, R17 ;  /* 0x0000761018188816 */ /* 0x000fe40000000011 */
[----:B------:R-:W-:Y:S01]  /*3410*/  IADD3 R2, PT, PT, R2, 0x20, RZ ;  /* 0x0000002002027810 */ /* 0x000fe20007ffe0ff */
[----:B-1----:R-:W-:Y:S06]  /*3420*/  @P1 BRA `(.L_x_3263) ;  /* 0x0000001000c01947 */ /* 0x002fec0003800000 */
[----:B------:R-:W2:Y:S01]  /*3430*/  LDG.E.128.CONSTANT R12, desc[UR6][R30.64] ;  /* 0x000000061e0c7981 */ /* 0x000ea2000c1e9d00 */
[----:B-----5:R-:W-:Y:S01]  /*3440*/  SHF.R.U32.HI R0, RZ, 0xf, R21 ;  /* 0x0000000fff007819 */ /* 0x020fe20000011615 */
[----:B------:R-:W-:Y:S01]  /*3450*/  HFMA2 R35, -RZ, RZ, 0, 0.015625 ;  /* 0x00002400ff237431 */ /* 0x000fe200000001ff */
[----:B------:R-:W-:Y:S02]  /*3460*/  MOV R16, 0x3000 ;  /* 0x0000300000107802 */ /* 0x000fe40000000f00 */
[----:B------:R-:W-:Y:S02]  /*3470*/  LOP3.LUT R3, R0, 0x10001, RZ, 0xc0, !PT ;  /* 0x0001000100037812 */ /* 0x000fe400078ec0ff */
[----:B------:R-:W-:Y:S02]  /*3480*/  PRMT R0, R16, 0x5410, R35 ;  /* 0x0000541010007816 */ /* 0x000fe40000000023 */
[----:B------:R-:W0:Y:S01]  /*3490*/  LDS.128 R16, [UR4+-0x20] ;  /* 0xffffe004ff107984 */ /* 0x000e220008000c00 */
[----:B------:R-:W-:-:S02]  /*34a0*/  SHF.R.U32.HI R34, RZ, 0xe, R9 ;  /* 0x0000000eff227819 */ /* 0x000fc40000011609 */
[----:B------:R-:W-:Y:S02]  /*34b0*/  SHF.R.U32.HI R37, RZ, 0xf, R23 ;  /* 0x0000000fff257819 */ /* 0x000fe40000011617 */
[----:B------:R-:W-:Y:S02]  /*34c0*/  LOP3.LUT R38, R3, 0x20002, R34, 0xf8, !PT ;  /* 0x0002000203267812 */ /* 0x000fe400078ef822 */
        /* <DEDUP_REMOVED lines=8> */
[----:B------:R-:W-:Y:S02]  /*3550*/  LOP3.LUT R34, R3, 0x20002, R34, 0xf8, !PT ;  /* 0x0002000203227812 */ /* 0x000fe400078ef822 */
[----:B------:R-:W-:-:S02]  /*3560*/  LOP3.LUT R36, R35, 0x20002, R36, 0xf8, !PT ;  /* 0x0002000223247812 */ /* 0x000fc400078ef824 */
[C---:B------:R-:W-:Y:S02]  /*3570*/  LOP3.LUT R41, R21.reuse, 0x380038, RZ, 0xc0, !PT ;  /* 0x0038003815297812 */ /* 0x040fe400078ec0ff */
[----:B------:R-:W-:Y:S02]  /*3580*/  LOP3.LUT R44, R21, 0x70007, RZ, 0xc0, !PT ;  /* 0x00070007152c7812 */ /* 0x000fe400078ec0ff */
[----:B------:R-:W-:Y:S02]  /*3590*/  LOP3.LUT R35, R39, 0x20002, R40, 0xf8, !PT ;  /* 0x0002000227237812 */ /* 0x000fe400078ef828 */
[----:B------:R-:W-:Y:S02]  /*35a0*/  LOP3.LUT R42, R20, 0x70007, RZ, 0xc0, !PT ;  /* 0x00070007142a7812 */ /* 0x000fe400078ec0ff */
[----:B------:R-:W-:Y:S02]  /*35b0*/  SHF.R.U32.HI R39, RZ, 0x6, R22 ;  /* 0x00000006ff277819 */ /* 0x000fe40000011616 */
[----:B------:R-:W-:-:S02]  /*35c0*/  LOP3.LUT R45, R22, 0x70007, RZ, 0xc0, !PT ;  /* 0x00070007162d7812 */ /* 0x000fc400078ec0ff */
[----:B------:R-:W-:Y:S02]  /*35d0*/  SHF.R.U32.HI R40, RZ, 0x6, R23 ;  /* 0x00000006ff287819 */ /* 0x000fe40000011617 */
[----:B------:R-:W-:Y:S02]  /*35e0*/  LOP3.LUT R42, R42, 0x64006400, RZ, 0xfc, !PT ;  /* 0x640064002a2a7812 */ /* 0x000fe400078efcff */
[----:B------:R-:W-:Y:S02]  /*35f0*/  LOP3.LUT R45, R45, 0x64006400, RZ, 0xfc, !PT ;  /* 0x640064002d2d7812 */ /* 0x000fe400078efcff */
[----:B------:R-:W-:Y:S02]  /*3600*/  LOP3.LUT R44, R44, 0x64006400, RZ, 0xfc, !PT ;  /* 0x640064002c2c7812 */ /* 0x000fe400078efcff */
[----:B------:R-:W-:Y:S01]  /*3610*/  LOP3.LUT R46, R40, 0x70007, RZ, 0xc0, !PT ;  /* 0x00070007282e7812 */ /* 0x000fe200078ec0ff */
[----:B------:R-:W-:Y:S02]  /*3620*/  HADD2 R45, R45, -1028, -1028 ;  /* 0xe404e4042d2d7430 */ /* 0x000fe40000000000 */
[----:B------:R-:W-:Y:S01]  /*3630*/  HADD2 R47, R44, -1028, -1028 ;  /* 0xe404e4042c2f7430 */ /* 0x000fe20000000000 */
[----:B------:R-:W-:-:S05]  /*3640*/  LOP3.LUT R46, R46, 0x64006400, RZ, 0xfc, !PT ;  /* 0x640064002e2e7812 */ /* 0x000fca00078efcff */
[----:B------:R-:W-:Y:S01]  /*3650*/  HADD2 R46, R46, -1028, -1028 ;  /* 0xe404e4042e2e7430 */ /* 0x000fe20000000000 */
[----:B--2---:R-:W-:Y:S02]  /*3660*/  SHF.R.U32.HI R37, RZ, 0xd, R13 ;  /* 0x0000000dff257819 */ /* 0x004fe4000001160d */
[----:B------:R-:W-:Y:S02]  /*3670*/  SHF.R.U32.HI R43, RZ, 0xd, R12 ;  /* 0x0000000dff2b7819 */ /* 0x000fe4000001160c */
[----:B------:R-:W-:Y:S02]  /*3680*/  LOP3.LUT R3, R38, 0x40004, R37, 0xf8, !PT ;  /* 0x0004000426037812 */ /* 0x000fe400078ef825 */
[----:B------:R-:W-:Y:S02]  /*3690*/  SHF.R.U32.HI R37, RZ, 0x6, R21 ;  /* 0x00000006ff257819 */ /* 0x000fe40000011615 */
[----:B------:R-:W-:Y:S02]  /*36a0*/  LOP3.LUT R21, R20, 0x380038, RZ, 0xc0, !PT ;  /* 0x0038003814157812 */ /* 0x000fe400078ec0ff */
[----:B------:R-:W-:-:S02]  /*36b0*/  SHF.R.U32.HI R38, RZ, 0x6, R20 ;  /* 0x00000006ff267819 */ /* 0x000fc40000011614 */
[----:B------:R-:W-:Y:S02]  /*36c0*/  LOP3.LUT R20, R22, 0x380038, RZ, 0xc0, !PT ;  /* 0x0038003816147812 */ /* 0x000fe400078ec0ff */
[C---:B------:R-:W-:Y:S02]  /*36d0*/  LOP3.LUT R22, R23.reuse, 0x380038, RZ, 0xc0, !PT ;  /* 0x0038003817167812 */ /* 0x040fe400078ec0ff */
[----:B------:R-:W-:Y:S02]  /*36e0*/  LOP3.LUT R23, R23, 0x70007, RZ, 0xc0, !PT ;  /* 0x0007000717177812 */ /* 0x000fe400078ec0ff */
[----:B------:R-:W-:Y:S02]  /*36f0*/  LOP3.LUT R34, R34, 0x40004, R43, 0xf8, !PT ;  /* 0x0004000422227812 */ /* 0x000fe400078ef82b */
[----:B------:R-:W-:Y:S02]  /*3700*/  LOP3.LUT R43, R23, 0x64006400, RZ, 0xfc, !PT ;  /* 0x64006400172b7812 */ /* 0x000fe400078efcff */
[----:B------:R-:W-:Y:S01]  /*3710*/  LOP3.LUT R23, R41, 0x64006400, RZ, 0xfc, !PT ;  /* 0x6400640029177812 */ /* 0x000fe200078efcff */
[----:B------:R-:W-:Y:S01]  /*3720*/  HADD2 R41, R42, -1028, -1028 ;  /* 0xe404e4042a297430 */ /* 0x000fe20000000000 */
[----:B------:R-:W-:Y:S01]  /*3730*/  LOP3.LUT R21, R21, 0x64006400, RZ, 0xfc, !PT ;  /* 0x6400640015157812 */ /* 0x000fe200078efcff */
[----:B------:R-:W-:-:S02]  /*3740*/  HADD2 R49, R43, -1028, -1028 ;  /* 0xe404e4042b317430 */ /* 0x000fc40000000000 */
[-C--:B0-----:R-:W-:Y:S02]  /*3750*/  HFMA2 R43, R47, R16.reuse, RZ ;  /* 0x000000102f2b7231 */ /* 0x081fe400000000ff */
[-C--:B------:R-:W-:Y:S02]  /*3760*/  HFMA2 R42, R41, R16.reuse, RZ.H0_H0 ;  /* 0x00000010292a7231 */ /* 0x080fe400000400ff */
[----:B------:R-:W-:Y:S01]  /*3770*/  HFMA2 R41, R45, R16, RZ ;  /* 0x000000102d297231 */ /* 0x000fe200000000ff */
[----:B------:R-:W-:Y:S01]  /*3780*/  LOP3.LUT R45, R20, 0x64006400, RZ, 0xfc, !PT ;  /* 0x64006400142d7812 */ /* 0x000fe200078efcff */
[-C--:B------:R-:W-:Y:S01]  /*3790*/  HFMA2 R44, R23, R0.reuse.H0_H0, -132, -132 ;  /* 0xd820d820172c7431 */ /* 0x080fe20000040000 */
[----:B------:R-:W-:Y:S01]  /*37a0*/  LOP3.LUT R20, R37, 0x70007, RZ, 0xc0, !PT ;  /* 0x0007000725147812 */ /* 0x000fe200078ec0ff */
[-C--:B------:R-:W-:Y:S01]  /*37b0*/  HFMA2 R21, R21, R0.reuse.H0_H0, -132, -132 ;  /* 0xd820d82015157431 */ /* 0x080fe20000040000 */
[----:B------:R-:W-:Y:S01]  /*37c0*/  LOP3.LUT R23, R22, 0x64006400, RZ, 0xfc, !PT ;  /* 0x6400640016177812 */ /* 0x000fe200078efcff */
[----:B------:R-:W-:Y:S01]  /*37d0*/  HFMA2 R22, R45, R0.H0_H0, -132, -132 ;  /* 0xd820d8202d167431 */ /* 0x000fe20000040000 */
[----:B------:R-:W-:Y:S01]  /*37e0*/  LOP3.LUT R20, R20, 0x64006400, RZ, 0xfc, !PT ;  /* 0x6400640014147812 */ /* 0x000fe200078efcff */
[----:B------:R-:W-:-:S02]  /*37f0*/  HFMA2 R16, R49, R16, RZ.H0_H0 ;  /* 0x0000001031107231 */ /* 0x000fc400000400ff */
[-C--:B------:R-:W-:Y:S02]  /*3800*/  HFMA2 R43, R44, R17.reuse, R43 ;  /* 0x000000112c2b7231 */ /* 0x080fe4000000002b */
[----:B------:R-:W-:Y:S02]  /*3810*/  HFMA2 R45, R23, R0.H0_H0, -132, -132 ;  /* 0xd820d820172d7431 */ /* 0x000fe40000040000 */
[-C--:B------:R-:W-:Y:S02]  /*3820*/  HFMA2 R42, R21, R17.reuse, R42 ;  /* 0x00000011152a7231 */ /* 0x080fe4000000002a */
[----:B------:R-:W-:Y:S02]  /*3830*/  HADD2 R44, R20, -1028, -1028 ;  /* 0xe404e404142c7430 */ /* 0x000fe40000000000 */
[-C--:B------:R-:W-:Y:S02]  /*3840*/  HFMA2 R41, R22, R17.reuse, R41 ;  /* 0x0000001116297231 */ /* 0x080fe40000000029 */
[----:B------:R-:W-:Y:S01]  /*3850*/  HFMA2 R17, R45, R17, R16 ;  /* 0x000000112d117231 */ /* 0x000fe20000000010 */
[----:B------:R-:W0:Y:S01]  /*3860*/  LDS.128 R20, [UR4+-0x10] ;  /* 0xfffff004ff147984 */ /* 0x000e220008000c00 */
[-C--:B------:R-:W-:Y:S01]  /*3870*/  HFMA2 R16, R44, R18.reuse, R43 ;  /* 0x000000122c107231 */ /* 0x080fe2000000002b */
[----:B------:R-:W-:Y:S01]  /*3880*/  LOP3.LUT R43, R38, 0x70007, RZ, 0xc0, !PT ;  /* 0x00070007262b7812 */ /* 0x000fe200078ec0ff */
[----:B------:R-:W-:Y:S01]  /*3890*/  HFMA2 R17, R46, R18, R17 ;  /* 0x000000122e117231 */ /* 0x000fe20000000011 */
[----:B------:R-:W-:-:S02]  /*38a0*/  LOP3.LUT R44, R39, 0x70007, RZ, 0xc0, !PT ;  /* 0x00070007272c7812 */ /* 0x000fc400078ec0ff */
[----:B------:R-:W-:Y:S02]  /*38b0*/  LOP3.LUT R43, R43, 0x64006400, RZ, 0xfc, !PT ;  /* 0x640064002b2b7812 */ /* 0x000fe400078efcff */
[----:B------:R-:W-:Y:S02]  /*38c0*/  LOP3.LUT R44, R44, 0x64006400, RZ, 0xfc, !PT ;  /* 0x640064002c2c7812 */ /* 0x000fe400078efcff */
[----:B------:R-:W-:Y:S01]  /*38d0*/  SHF.R.U32.HI R45, RZ, 0xd, R14 ;  /* 0x0000000dff2d7819 */ /* 0x000fe2000001160e */
[----:B------:R-:W-:Y:S01]  /*38e0*/  HADD2 R43, R43, -1028, -1028 ;  /* 0xe404e4042b2b7430 */ /* 0x000fe20000000000 */
[----:B------:R-:W-:Y:S01]  /*38f0*/  LOP3.LUT R46, R40, 0x380038, RZ, 0xc0, !PT ;  /* 0x00380038282e7812 */ /* 0x000fe200078ec0ff */
[----:B------:R-:W-:Y:S01]  /*3900*/  HADD2 R44, R44, -1028, -1028 ;  /* 0xe404e4042c2c7430 */ /* 0x000fe20000000000 */
[----:B------:R-:W-:Y:S01]  /*3910*/  LOP3.LUT R36, R36, 0x40004, R45, 0xf8, !PT ;  /* 0x0004000424247812 */ /* 0x000fe200078ef82d */
        /* <DEDUP_REMOVED lines=18> */
[-C--:B------:R-:W-:Y:S01]  /*3a40*/  HFMA2 R42, R49, R19.reuse, R42 ;  /* 0x00000013312a7231 */ /* 0x080fe2000000002a */
[----:B------:R-:W-:Y:S01]  /*3a50*/  LOP3.LUT R39, R39, 0x1c001c0, RZ, 0xc0, !PT ;  /* 0x01c001c027277812 */ /* 0x000fe200078ec0ff */
[----:B------:R-:W-:-:S02]  /*3a60*/  HFMA2 R41, R18, R19, R41 ;  /* 0x0000001312297231 */ /* 0x000fc40000000029 */
[----:B------:R-:W-:Y:S01]  /*3a70*/  HFMA2 R19, R38, R19, R17 ;  /* 0x0000001326137231 */ /* 0x000fe20000000011 */
[----:B------:R-:W-:Y:S01]  /*3a80*/  LOP3.LUT R40, R40, 0x1c001c0, RZ, 0xc0, !PT ;  /* 0x01c001c028287812 */ /* 0x000fe200078ec0ff */
[-C--:B------:R-:W-:Y:S01]  /*3a90*/  HFMA2 R43, R37, R0.reuse.H1_H1, -20, -20 ;  /* 0xcd00cd00252b7431 */ /* 0x080fe20000060000 */
[----:B------:R-:W-:Y:S01]  /*3aa0*/  LOP3.LUT R18, R8, 0x70007, RZ, 0xc0, !PT ;  /* 0x0007000708127812 */ /* 0x000fe200078ec0ff */
[----:B------:R-:W-:Y:S01]  /*3ab0*/  HFMA2 R47, R47, R0.H1_H1, -20, -20 ;  /* 0xcd00cd002f2f7431 */ /* 0x000fe20000060000 */
[----:B------:R-:W-:Y:S01]  /*3ac0*/  LOP3.LUT R38, R9, 0x70007, RZ, 0xc0, !PT ;  /* 0x0007000709267812 */ /* 0x000fe200078ec0ff */
[-C--:B0-----:R-:W-:Y:S01]  /*3ad0*/  HFMA2 R16, R43, R20.reuse, R16 ;  /* 0x000000142b107231 */ /* 0x081fe20000000010 */
[----:B------:R-:W-:Y:S01]  /*3ae0*/  LOP3.LUT R39, R39, 0x64006400, RZ, 0xfc, !PT ;  /* 0x6400640027277812 */ /* 0x000fe200078efcff */
[----:B------:R-:W-:Y:S01]  /*3af0*/  HFMA2 R17, R47, R20, R42 ;  /* 0x000000142f117231 */ /* 0x000fe2000000002a */
[----:B------:R-:W-:Y:S02]  /*3b00*/  LOP3.LUT R37, R40, 0x64006400, RZ, 0xfc, !PT ;  /* 0x6400640028257812 */ /* 0x000fe400078efcff */
[----:B------:R-:W-:Y:S01]  /*3b10*/  LOP3.LUT R18, R18, 0x64006400, RZ, 0xfc, !PT ;  /* 0x6400640012127812 */ /* 0x000fe200078efcff */
[-C--:B------:R-:W-:Y:S01]  /*3b20*/  HFMA2 R40, R39, R0.reuse.H1_H1, -20, -20 ;  /* 0xcd00cd0027287431 */ /* 0x080fe20000060000 */
[----:B------:R-:W-:Y:S01]  /*3b30*/  LOP3.LUT R38, R38, 0x64006400, RZ, 0xfc, !PT ;  /* 0x6400640026267812 */ /* 0x000fe200078efcff */
[----:B------:R-:W-:Y:S01]  /*3b40*/  HFMA2 R42, R37, R0.H1_H1, -20, -20 ;  /* 0xcd00cd00252a7431 */ /* 0x000fe20000060000 */
[----:B------:R-:W-:Y:S01]  /*3b50*/  SHF.R.U32.HI R48, RZ, 0xd, R15 ;  /* 0x0000000dff307819 */ /* 0x000fe2000001160f */
[----:B------:R-:W-:-:S02]  /*3b60*/  HADD2 R18, R18, -1028, -1028 ;  /* 0xe404e40412127430 */ /* 0x000fc40000000000 */
[-C--:B------:R-:W-:Y:S02]  /*3b70*/  HFMA2 R37, R40, R20.reuse, R41 ;  /* 0x0000001428257231 */ /* 0x080fe40000000029 */
[----:B------:R-:W-:Y:S01]  /*3b80*/  HADD2 R43, R38, -1028, -1028 ;  /* 0xe404e404262b7430 */ /* 0x000fe20000000000 */
[----:B------:R-:W-:Y:S01]  /*3b90*/  LOP3.LUT R41, R10, 0x380038, RZ, 0xc0, !PT ;  /* 0x003800380a297812 */ /* 0x000fe200078ec0ff */
[----:B------:R-:W-:Y:S02]  /*3ba0*/  HFMA2 R40, R42, R20, R19 ;  /* 0x000000142a287231 */ /* 0x000fe40000000013 */
[-C--:B------:R-:W-:Y:S02]  /*3bb0*/  HFMA2 R39, R18, R21.reuse, R17 ;  /* 0x0000001512277231 */ /* 0x080fe40000000011 */
[----:B------:R-:W-:Y:S01]  /*3bc0*/  HFMA2 R20, R43, R21, R16 ;  /* 0x000000152b147231 */ /* 0x000fe20000000010 */
[----:B------:R-:W-:Y:S02]  /*3bd0*/  LOP3.LUT R16, R8, 0x380038, RZ, 0xc0, !PT ;  /* 0x0038003808107812 */ /* 0x000fe400078ec0ff */
[----:B------:R-:W-:-:S02]  /*3be0*/  LOP3.LUT R17, R10, 0x70007, RZ, 0xc0, !PT ;  /* 0x000700070a117812 */ /* 0x000fc400078ec0ff */
[----:B------:R-:W-:Y:S02]  /*3bf0*/  LOP3.LUT R18, R11, 0x70007, RZ, 0xc0, !PT ;  /* 0x000700070b127812 */ /* 0x000fe400078ec0ff */
[----:B------:R-:W-:Y:S02]  /*3c00*/  LOP3.LUT R44, R17, 0x64006400, RZ, 0xfc, !PT ;  /* 0x64006400112c7812 */ /* 0x000fe400078efcff */
[----:B------:R-:W-:Y:S02]  /*3c10*/  LOP3.LUT R45, R18, 0x64006400, RZ, 0xfc, !PT ;  /* 0x64006400122d7812 */ /* 0x000fe400078efcff */
[----:B------:R-:W-:Y:S01]  /*3c20*/  LOP3.LUT R43, R16, 0x64006400, RZ, 0xfc, !PT ;  /* 0x64006400102b7812 */ /* 0x000fe200078efcff */
[----:B------:R-:W-:Y:S01]  /*3c30*/  HADD2 R46, R44, -1028, -1028 ;  /* 0xe404e4042c2e7430 */ /* 0x000fe20000000000 */
[----:B------:R-:W0:Y:S01]  /*3c40*/  LDS.128 R16, [UR4] ;  /* 0x00000004ff107984 */ /* 0x000e220008000c00 */
[----:B------:R-:W-:Y:S01]  /*3c50*/  HADD2 R45, R45, -1028, -1028 ;  /* 0xe404e4042d2d7430 */ /* 0x000fe20000000000 */
[----:B------:R-:W-:Y:S01]  /*3c60*/  SHF.R.U32.HI R8, RZ, 0x6, R8 ;  /* 0x00000006ff087819 */ /* 0x000fe20000011608 */
[----:B------:R-:W-:Y:S01]  /*3c70*/  HFMA2 R44, R43, R0.H0_H0, -132, -132 ;  /* 0xd820d8202b2c7431 */ /* 0x000fe20000040000 */
[----:B------:R-:W-:Y:S01]  /*3c80*/  LOP3.LUT R38, R9, 0x380038, RZ, 0xc0, !PT ;  /* 0x0038003809267812 */ /* 0x000fe200078ec0ff */
[-C--:B------:R-:W-:Y:S01]  /*3c90*/  HFMA2 R37, R46, R21.reuse, R37 ;  /* 0x000000152e257231 */ /* 0x080fe20000000025 */
[----:B------:R-:W-:Y:S01]  /*3ca0*/  SHF.R.U32.HI R9, RZ, 0x6, R9 ;  /* 0x00000006ff097819 */ /* 0x000fe20000011609 */
[----:B------:R-:W-:Y:S01]  /*3cb0*/  HFMA2 R40, R45, R21, R40 ;  /* 0x000000152d287231 */ /* 0x000fe20000000028 */
[----:B------:R-:W-:Y:S01]  /*3cc0*/  LOP3.LUT R41, R41, 0x64006400, RZ, 0xfc, !PT ;  /* 0x6400640029297812 */ /* 0x000fe200078efcff */
[----:B------:R-:W-:Y:S01]  /*3cd0*/  HFMA2 R39, R44, R22, R39 ;  /* 0x000000162c277231 */ /* 0x000fe20000000027 */
[----:B------:R-:W-:-:S02]  /*3ce0*/  LOP3.LUT R43, R38, 0x64006400, RZ, 0xfc, !PT ;  /* 0x64006400262b7812 */ /* 0x000fc400078efcff */
[----:B------:R-:W-:Y:S01]  /*3cf0*/  LOP3.LUT R21, R8, 0x70007, RZ, 0xc0, !PT ;  /* 0x0007000708157812 */ /* 0x000fe200078ec0ff */
[-C--:B------:R-:W-:Y:S01]  /*3d00*/  HFMA2 R44, R41, R0.reuse.H0_H0, -132, -132 ;  /* 0xd820d820292c7431 */ /* 0x080fe20000040000 */
[----:B------:R-:W-:Y:S01]  /*3d10*/  LOP3.LUT R42, R11, 0x380038, RZ, 0xc0, !PT ;  /* 0x003800380b2a7812 */ /* 0x000fe200078ec0ff */
[----:B------:R-:W-:Y:S01]  /*3d20*/  HFMA2 R43, R43, R0.H0_H0, -132, -132 ;  /* 0xd820d8202b2b7431 */ /* 0x000fe20000040000 */
[----:B------:R-:W-:Y:S01]  /*3d30*/  LOP3.LUT R38, R9, 0x70007, RZ, 0xc0, !PT ;  /* 0x0007000709267812 */ /* 0x000fe200078ec0ff */
[-C--:B------:R-:W-:Y:S01]  /*3d40*/  HFMA2 R37, R44, R22.reuse, R37 ;  /* 0x000000162c257231 */ /* 0x080fe20000000025 */
[----:B------:R-:W-:Y:S02]  /*3d50*/  LOP3.LUT R21, R21, 0x64006400, RZ, 0xfc, !PT ;  /* 0x6400640015157812 */ /* 0x000fe400078efcff */
[----:B------:R-:W-:Y:S01]  /*3d60*/  LOP3.LUT R45, R42, 0x64006400, RZ, 0xfc, !PT ;  /* 0x640064002a2d7812 */ /* 0x000fe200078efcff */
[----:B------:R-:W-:Y:S01]  /*3d70*/  HFMA2 R42, R43, R22, R20 ;  /* 0x000000162b2a7231 */ /* 0x000fe20000000014 */
[----:B------:R-:W-:Y:S01]  /*3d80*/  LOP3.LUT R38, R38, 0x64006400, RZ, 0xfc, !PT ;  /* 0x6400640026267812 */ /* 0x000fe200078efcff */
[----:B------:R-:W-:Y:S01]  /*3d90*/  HADD2 R44, R21, -1028, -1028 ;  /* 0xe404e404152c7430 */ /* 0x000fe20000000000 */
[----:B------:R-:W-:Y:S01]  /*3da0*/  SHF.R.U32.HI R10, RZ, 0x6, R10 ;  /* 0x00000006ff0a7819 */ /* 0x000fe2000001160a */
[----:B------:R-:W-:Y:S01]  /*3db0*/  HFMA2 R45, R45, R0.H0_H0, -132, -132 ;  /* 0xd820d8202d2d7431 */ /* 0x000fe20000040000 */
[----:B------:R-:W-:Y:S01]  /*3dc0*/  SHF.R.U32.HI R11, RZ, 0x6, R11 ;  /* 0x00000006ff0b7819 */ /* 0x000fe2000001160b */
[----:B------:R-:W-:Y:S01]  /*3dd0*/  HADD2 R21, R38, -1028, -1028 ;  /* 0xe404e40426157430 */ /* 0x000fe20000000000 */
[----:B------:R-:W-:Y:S01]  /*3de0*/  LOP3.LUT R20, R10, 0x70007, RZ, 0xc0, !PT ;  /* 0x000700070a147812 */ /* 0x000fe200078ec0ff */
[----:B------:R-:W-:Y:S01]  /*3df0*/  HFMA2 R40, R45, R22, R40 ;  /* 0x000000162d287231 */ /* 0x000fe20000000028 */
[----:B------:R-:W-:Y:S01]  /*3e00*/  LOP3.LUT R41, R11, 0x70007, RZ, 0xc0, !PT ;  /* 0x000700070b297812 */ /* 0x000fe200078ec0ff */
        /* <DEDUP_REMOVED lines=8> */
[----:B------:R-:W-:Y:S01]  /*3e90*/  HFMA2 R37, R46, R23, R37 ;  /* 0x000000172e257231 */ /* 0x000fe20000000025 */
[----:B------:R-:W-:Y:S01]  /*3ea0*/  LOP3.LUT R41, R22, 0x64006400, RZ, 0xfc, !PT ;  /* 0x6400640016297812 */ /* 0x000fe200078efcff */
[----:B------:R-:W-:Y:S01]  /*3eb0*/  HADD2 R45, R44, -1028, -1028 ;  /* 0xe404e4042c2d7430 */ /* 0x000fe20000000000 */
[----:B------:R-:W-:Y:S02]  /*3ec0*/  LOP3.LUT R43, R38, 0x64006400, RZ, 0xfc, !PT ;  /* 0x64006400262b7812 */ /* 0x000fe400078efcff */
[----:B------:R-:W-:Y:S01]  /*3ed0*/  LOP3.LUT R21, R20, 0x64006400, RZ, 0xfc, !PT ;  /* 0x6400640014157812 */ /* 0x000fe200078efcff */
[-C--:B------:R-:W-:Y:S01]  /*3ee0*/  HFMA2 R41, R41, R0.reuse.H0_H0, -132, -132 ;  /* 0xd820d82029297431 */ /* 0x080fe20000040000 */
[----:B------:R-:W-:Y:S01]  /*3ef0*/  LOP3.LUT R38, R11, 0x380038, RZ, 0xc0, !PT ;  /* 0x003800380b267812 */ /* 0x000fe200078ec0ff */
[----:B------:R-:W-:-:S02]  /*3f00*/  HFMA2 R20, R43, R0.H0_H0, -132, -132 ;  /* 0xd820d8202b147431 */ /* 0x000fc40000040000 */
[----:B------:R-:W-:Y:S02]  /*3f10*/  HFMA2 R43, R45, R23, R40 ;  /* 0x000000172d2b7231 */ /* 0x000fe40000000028 */
[----:B------:R-:W-:Y:S02]  /*3f20*/  HFMA2 R44, R21, R0.H0_H0, -132, -132 ;  /* 0xd820d820152c7431 */ /* 0x000fe40000040000 */
[-C--:B0-----:R-:W-:Y:S02]  /*3f30*/  HFMA2 R42, R41, R16.reuse, R42 ;  /* 0x00000010292a7231 */ /* 0x081fe4000000002a */
[-C--:B------:R-:W-:Y:S01]  /*3f40*/  HFMA2 R23, R20, R16.reuse, R37 ;  /* 0x0000001014177231 */ /* 0x080fe20000000025 */
[C---:B------:R-:W-:Y:S01]  /*3f50*/  LOP3.LUT R21, R12.reuse, 0x380038, RZ, 0xc0, !PT ;  /* 0x003800380c157812 */ /* 0x040fe200078ec0ff */
[----:B------:R-:W-:Y:S01]  /*3f60*/  HFMA2 R44, R44, R16, R39 ;  /* 0x000000102c2c7231 */ /* 0x000fe20000000027 */
[----:B------:R-:W-:Y:S02]  /*3f70*/  SHF.R.U32.HI R20, RZ, 0x6, R12 ;  /* 0x00000006ff147819 */ /* 0x000fe4000001160c */
[----:B------:R-:W-:-:S02]  /*3f80*/  LOP3.LUT R41, R12, 0x70007, RZ, 0xc0, !PT ;  /* 0x000700070c297812 */ /* 0x000fc400078ec0ff */
[C---:B------:R-:W-:Y:S02]  /*3f90*/  LOP3.LUT R22, R13.reuse, 0x380038, RZ, 0xc0, !PT ;  /* 0x003800380d167812 */ /* 0x040fe400078ec0ff */
        /* <DEDUP_REMOVED lines=9> */
[-C--:B------:R-:W-:Y:S01]  /*4030*/  HFMA2 R8, R47, R0.reuse.H0_H0, -132, -132 ;  /* 0xd820d8202f087431 */ /* 0x080fe20000040000 */
[----:B------:R-:W-:Y:S02]  /*4040*/  LOP3.LUT R47, R14, 0x64006400, RZ, 0xfc, !PT ;  /* 0x640064000e2f7812 */ /* 0x000fe400078efcff */
[----:B------:R-:W-:Y:S01]  /*4050*/  LOP3.LUT R10, R10, 0x1c001c0, RZ, 0xc0, !PT ;  /* 0x01c001c00a0a7812 */ /* 0x000fe200078ec0ff */
[-C--:B------:R-:W-:Y:S01]  /*4060*/  HFMA2 R9, R9, R0.reuse.H1_H1, -20, -20 ;  /* 0xcd00cd0009097431 */ /* 0x080fe20000060000 */
[----:B------:R-:W-:Y:S01]  /*4070*/  LOP3.LUT R11, R11, 0x1c001c0, RZ, 0xc0, !PT ;  /* 0x01c001c00b0b7812 */ /* 0x000fe200078ec0ff */
[----:B------:R-:W-:Y:S01]  /*4080*/  HFMA2 R47, R47, R0.H1_H1, -20, -20 ;  /* 0xcd00cd002f2f7431 */ /* 0x000fe20000060000 */
[C---:B------:R-:W-:Y:S01]  /*4090*/  LOP3.LUT R39, R15.reuse, 0x380038, RZ, 0xc0, !PT ;  /* 0x003800380f277812 */ /* 0x040fe200078ec0ff */
[----:B------:R-:W-:Y:S01]  /*40a0*/  HFMA2 R43, R8, R16, R43 ;  /* 0x00000010082b7231 */ /* 0x000fe2000000002b */
[----:B------:R-:W-:Y:S01]  /*40b0*/  SHF.R.U32.HI R14, RZ, 0x6, R15 ;  /* 0x00000006ff0e7819 */ /* 0x000fe2000001160f */
[-C--:B------:R-:W-:Y:S01]  /*40c0*/  HFMA2 R42, R47, R17.reuse, R42 ;  /* 0x000000112f2a7231 */ /* 0x080fe2000000002a */
[----:B------:R-:W-:Y:S01]  /*40d0*/  LOP3.LUT R40, R15, 0x70007, RZ, 0xc0, !PT ;  /* 0x000700070f287812 */ /* 0x000fe200078ec0ff */
[----:B------:R-:W-:Y:S01]  /*40e0*/  HFMA2 R16, R9, R17, R44 ;  /* 0x0000001109107231 */ /* 0x000fe2000000002c */
[----:B------:R-:W-:-:S02]  /*40f0*/  LOP3.LUT R15, R10, 0x64006400, RZ, 0xfc, !PT ;  /* 0x640064000a0f7812 */ /* 0x000fc400078efcff */
[----:B------:R-:W-:Y:S02]  /*4100*/  LOP3.LUT R47, R11, 0x64006400, RZ, 0xfc, !PT ;  /* 0x640064000b2f7812 */ /* 0x000fe400078efcff */
[----:B------:R-:W0:Y:S01]  /*4110*/  LDS.128 R8, [UR4+0x10] ;  /* 0x00001004ff087984 */ /* 0x000e220008000c00 */
[----:B------:R-:W-:Y:S01]  /*4120*/  LOP3.LUT R45, R45, 0x64006400, RZ, 0xfc, !PT ;  /* 0x640064002d2d7812 */ /* 0x000fe200078efcff */
[-C--:B------:R-:W-:Y:S01]  /*4130*/  HFMA2 R44, R15, R0.reuse.H1_H1, -20, -20 ;  /* 0xcd00cd000f2c7431 */ /* 0x080fe20000060000 */
[----:B------:R-:W-:Y:S01]  /*4140*/  LOP3.LUT R41, R41, 0x64006400, RZ, 0xfc, !PT ;  /* 0x6400640029297812 */ /* 0x000fe200078efcff */
[----:B------:R-:W-:Y:S01]  /*4150*/  HFMA2 R46, R47, R0.H1_H1, -20, -20 ;  /* 0xcd00cd002f2e7431 */ /* 0x000fe20000060000 */
        /* <DEDUP_REMOVED lines=9> */
[----:B------:R-:W-:Y:S01]  /*41f0*/  HFMA2 R16, R41, R18, R16 ;  /* 0x0000001229107231 */ /* 0x000fe20000000010 */
[----:B------:R-:W-:Y:S01]  /*4200*/  LOP3.LUT R38, R20, 0x70007, RZ, 0xc0, !PT ;  /* 0x0007000714267812 */ /* 0x000fe200078ec0ff */
[-C--:B------:R-:W-:Y:S01]  /*4210*/  HFMA2 R22, R47, R0.reuse.H0_H0, -132, -132 ;  /* 0xd820d8202f167431 */ /* 0x080fe20000040000 */
[----:B------:R-:W-:Y:S01]  /*4220*/  LOP3.LUT R40, R12, 0x380038, RZ, 0xc0, !PT ;  /* 0x003800380c287812 */ /* 0x000fe200078ec0ff */
[----:B------:R-:W-:Y:S01]  /*4230*/  HADD2 R52, R43, -1028, -1028 ;  /* 0xe404e4042b347430 */ /* 0x000fe20000000000 */
[----:B------:R-:W-:Y:S01]  /*4240*/  LOP3.LUT R41, R37, 0x64006400, RZ, 0xfc, !PT ;  /* 0x6400640025297812 */ /* 0x000fe200078efcff */
[----:B------:R-:W-:Y:S01]  /*4250*/  HFMA2 R37, R21, R0.H0_H0, -132, -132 ;  /* 0xd820d82015257431 */ /* 0x000fe20000040000 */
[----:B------:R-:W-:Y:S01]  /*4260*/  LOP3.LUT R21, R38, 0x64006400, RZ, 0xfc, !PT ;  /* 0x6400640026157812 */ /* 0x000fe200078efcff */
[----:B------:R-:W-:Y:S01]  /*4270*/  HFMA2 R17, R52, R18, R17 ;  /* 0x0000001234117231 */ /* 0x000fe20000000011 */
[----:B------:R-:W-:Y:S01]  /*4280*/  LOP3.LUT R47, R40, 0x64006400, RZ, 0xfc, !PT ;  /* 0x64006400282f7812 */ /* 0x000fe200078efcff */
[----:B------:R-:W-:-:S02]  /*4290*/  HADD2 R40, R42, -1028, -1028 ;  /* 0xe404e4042a287430 */ /* 0x000fc40000000000 */
[-C--:B------:R-:W-:Y:S02]  /*42a0*/  HFMA2 R16, R37, R19.reuse, R16 ;  /* 0x0000001325107231 */ /* 0x080fe40000000010 */
[----:B------:R-:W-:Y:S01]  /*42b0*/  HADD2 R21, R21, -1028, -1028 ;  /* 0xe404e40415157430 */ /* 0x000fe20000000000 */
[----:B------:R-:W-:Y:S01]  /*42c0*/  LOP3.LUT R39, R39, 0x64006400, RZ, 0xfc, !PT ;  /* 0x6400640027277812 */ /* 0x000fe200078efcff */
[----:B------:R-:W-:Y:S02]  /*42d0*/  HFMA2 R38, R41, R0.H0_H0, -132, -132 ;  /* 0xd820d82029267431 */ /* 0x000fe40000040000 */
[----:B------:R-:W-:Y:S02]  /*42e0*/  HFMA2 R15, R40, R18, R15 ;  /* 0x00000012280f7231 */ /* 0x000fe4000000000f */
[-C--:B------:R-:W-:Y:S01]  /*42f0*/  HFMA2 R23, R22, R19.reuse, R23 ;  /* 0x0000001316177231 */ /* 0x080fe20000000017 */
[----:B------:R-:W-:Y:S01]  /*4300*/  LOP3.LUT R44, R13, 0x380038, RZ, 0xc0, !PT ;  /* 0x003800380d2c7812 */ /* 0x000fe200078ec0ff */
[----:B------:R-:W-:Y:S01]  /*4310*/  HFMA2 R42, R39, R0.H0_H0, -132, -132 ;  /* 0xd820d820272a7431 */ /* 0x000fe20000040000 */
[C---:B------:R-:W-:Y:S01]  /*4320*/  LOP3.LUT R45, R14.reuse, 0x380038, RZ, 0xc0, !PT ;  /* 0x003800380e2d7812 */ /* 0x040fe200078ec0ff */
[-C--:B------:R-:W-:Y:S01]  /*4330*/  HFMA2 R38, R38, R19.reuse, R15 ;  /* 0x0000001326267231 */ /* 0x080fe2000000000f */
[C---:B------:R-:W-:Y:S01]  /*4340*/  LOP3.LUT R18, R14.reuse, 0x1c001c0, RZ, 0xc0, !PT ;  /* 0x01c001c00e127812 */ /* 0x040fe200078ec0ff */
[----:B------:R-:W-:Y:S01]  /*4350*/  HFMA2 R19, R42, R19, R17 ;  /* 0x000000132a137231 */ /* 0x000fe20000000011 */
[----:B------:R-:W-:-:S02]  /*4360*/  LOP3.LUT R14, R14, 0x70007, RZ, 0xc0, !PT ;  /* 0x000700070e0e7812 */ /* 0x000fc400078ec0ff */
[C---:B------:R-:W-:Y:S01]  /*4370*/  LOP3.LUT R15, R12.reuse, 0x1c001c0, RZ, 0xc0, !PT ;  /* 0x01c001c00c0f7812 */ /* 0x040fe200078ec0ff */
[----:B0-----:R-:W-:Y:S01]  /*4380*/  HFMA2 R22, R21, R8, R16 ;  /* 0x0000000815167231 */ /* 0x001fe20000000010 */
[----:B------:R-:W-:Y:S02]  /*4390*/  LOP3.LUT R16, R13, 0x70007, RZ, 0xc0, !PT ;  /* 0x000700070d107812 */ /* 0x000fe400078ec0ff */
        /* <DEDUP_REMOVED lines=14> */
[----:B------:R-:W-:Y:S01]  /*4480*/  HFMA2 R50, R45, R0.H0_H0, -132, -132 ;  /* 0xd820d8202d327431 */ /* 0x000fe20000040000 */
[----:B------:R-:W-:Y:S01]  /*4490*/  LOP3.LUT R20, R20, 0x1c001c0, RZ, 0xc0, !PT ;  /* 0x01c001c014147812 */ /* 0x000fe200078ec0ff */
[----:B------:R-:W-:Y:S01]  /*44a0*/  HFMA2 R19, R14, R8, R19 ;  /* 0x000000080e137231 */ /* 0x000fe20000000013 */
[----:B------:R-:W-:Y:S01]  /*44b0*/  LOP3.LUT R15, R15, 0x64006400, RZ, 0xfc, !PT ;  /* 0x640064000f0f7812 */ /* 0x000fe200078efcff */
[-C--:B------:R-:W-:Y:S01]  /*44c0*/  HFMA2 R44, R49, R0.reuse.H0_H0, -132, -132 ;  /* 0xd820d820312c7431 */ /* 0x080fe20000040000 */
[----:B------:R-:W-:Y:S01]  /*44d0*/  LOP3.LUT R35, R35, 0x40004, R48, 0xf8, !PT ;  /* 0x0004000423237812 */ /* 0x000fe200078ef830 */
[----:B------:R-:W-:Y:S01]  /*44e0*/  HFMA2 R48, R47, R0.H0_H0, -132, -132 ;  /* 0xd820d8202f307431 */ /* 0x000fe20000040000 */
[----:B------:R-:W-:Y:S01]  /*44f0*/  LOP3.LUT R21, R17, 0x64006400, RZ, 0xfc, !PT ;  /* 0x6400640011157812 */ /* 0x000fe200078efcff */
[----:B------:R-:W-:Y:S01]  /*4500*/  HFMA2 R23, R12, R8, R23 ;  /* 0x000000080c177231 */ /* 0x000fe20000000017 */
[----:B------:R-:W-:Y:S01]  /*4510*/  LOP3.LUT R37, R18, 0x64006400, RZ, 0xfc, !PT ;  /* 0x6400640012257812 */ /* 0x000fe200078efcff */
[-C--:B------:R-:W-:Y:S01]  /*4520*/  HFMA2 R17, R15, R0.reuse.H1_H1, -20, -20 ;  /* 0xcd00cd000f117431 */ /* 0x080fe20000060000 */
[----:B------:R-:W-:Y:S01]  /*4530*/  LOP3.LUT R13, R20, 0x64006400, RZ, 0xfc, !PT ;  /* 0x64006400140d7812 */ /* 0x000fe200078efcff */
[-C--:B------:R-:W-:Y:S01]  /*4540*/  HFMA2 R21, R21, R0.reuse.H1_H1, -20, -20 ;  /* 0xcd00cd0015157431 */ /* 0x080fe20000060000 */
[----:B------:R-:W-:Y:S01]  /*4550*/  LOP3.LUT R3, R3, 0x64006400, RZ, 0xfc, !PT ;  /* 0x6400640003037812 */ /* 0x000fe200078efcff */
[-C--:B------:R-:W-:Y:S01]  /*4560*/  HFMA2 R15, R37, R0.reuse.H1_H1, -20, -20 ;  /* 0xcd00cd00250f7431 */ /* 0x080fe20000060000 */
[----:B------:R-:W-:Y:S01]  /*4570*/  LOP3.LUT R36, R36, 0x64006400, RZ, 0xfc, !PT ;  /* 0x6400640024247812 */ /* 0x000fe200078efcff */
[-C--:B------:R-:W-:Y:S01]  /*4580*/  HFMA2 R38, R46, R9.reuse, R38 ;  /* 0x000000092e267231 */ /* 0x080fe20000000026 */
[----:B------:R-:W-:Y:S01]  /*4590*/  LOP3.LUT R35, R35, 0x64006400, RZ, 0xfc, !PT ;  /* 0x6400640023237812 */ /* 0x000fe200078efcff */
[----:B------:R-:W-:Y:S01]  /*45a0*/  HFMA2 R19, R50, R9, R19 ;  /* 0x0000000932137231 */ /* 0x000fe20000000013 */
[----:B------:R-:W-:Y:S01]  /*45b0*/  LOP3.LUT R34, R34, 0x64006400, RZ, 0xfc, !PT ;  /* 0x6400640022227812 */ /* 0x000fe200078efcff */
[----:B------:R-:W-:-:S02]  /*45c0*/  HFMA2 R13, R13, R0.H1_H1, -20, -20 ;  /* 0xcd00cd000d0d7431 */ /* 0x000fc40000060000 */
[-C--:B------:R-:W-:Y:S02]  /*45d0*/  HFMA2 R23, R48, R9.reuse, R23 ;  /* 0x0000000930177231 */ /* 0x080fe40000000017 */
[----:B------:R-:W-:Y:S02]  /*45e0*/  HFMA2 R22, R44, R9, R22 ;  /* 0x000000092c167231 */ /* 0x000fe40000000016 */
[-C--:B------:R-:W-:Y:S02]  /*45f0*/  HFMA2 R19, R15, R10.reuse, R19 ;  /* 0x0000000a0f137231 */ /* 0x080fe40000000013 */
[----:B------:R-:W-:Y:S02]  /*4600*/  HADD2 R0, R3, -1028, -1028 ;  /* 0xe404e40403007430 */ /* 0x000fe40000000000 */
[-C--:B------:R-:W-:Y:S02]  /*4610*/  HFMA2 R23, R17, R10.reuse, R23 ;  /* 0x0000000a11177231 */ /* 0x080fe40000000017 */
[----:B------:R-:W-:-:S02]  /*4620*/  HFMA2 R38, R21, R10, R38 ;  /* 0x0000000a15267231 */ /* 0x000fc40000000026 */
[----:B------:R-:W-:Y:S02]  /*4630*/  HADD2 R3, R36, -1028, -1028 ;  /* 0xe404e40424037430 */ /* 0x000fe40000000000 */
[-C--:B------:R-:W-:Y:S02]  /*4640*/  HFMA2 R23, R0, R11.reuse, R23 ;  /* 0x0000000b00177231 */ /* 0x080fe40000000017 */
[----:B------:R-:W-:Y:S02]  /*4650*/  HADD2 R8, R35, -1028, -1028 ;  /* 0xe404e40423087430 */ /* 0x000fe40000000000 */
[----:B------:R-:W-:Y:S02]  /*4660*/  HFMA2 R22, R13, R10, R22 ;  /* 0x0000000a0d167231 */ /* 0x000fe40000000016 */
        /* <DEDUP_REMOVED lines=12> */
.L_x_3263:
[----:B------:R-:W-:Y:S01]  /*4730*/  ISETP.GE.AND P1, PT, R2, R29, PT ;  /* 0x0000001d0200720c */ /* 0x000fe20003f26270 */
[----:B------:R-:W-:Y:S01]  /*4740*/  UIADD3 UR4, UPT, UPT, UR4, 0x40, URZ ;  /* 0x0000004004047890 */ /* 0x000fe2000fffe0ff */
[----:B------:R-:W-:Y:S01]  /*4750*/  IADD3 R32, P2, PT, R32, 0x80, RZ ;  /* 0x0000008020207810 */ /* 0x000fe20007f5e0ff */
[----:B------:R-:W-:Y:S01]  /*4760*/  IMAD.WIDE R12, R7, 0x4, R30 ;  /* 0x00000004070c7825 */ /* 0x000fe200078e021e */
[----:B------:R-:W-:Y:S02]  /*4770*/  @!P0 MOV R26, R5 ;  /* 0x00000005001a8202 */ /* 0x000fe40000000f00 */
[----:B------:R-:W-:-:S07]  /*4780*/  IADD3.X R33, PT, PT, RZ, R33, RZ, P2, !PT ;  /* 0x00000021ff217210 */ /* 0x000fce00017fe4ff */
[----:B------:R-:W-:Y:S05]  /*4790*/  @!P1 BRA `(.L_x_3264) ;  /* 0xffffffe800d89947 */ /* 0x000fea000383ffff */
.L_x_3262:
[----:B------:R-:W0:Y:S02]  /*47a0*/  S2UR UR4, SR_CTAID.Y ;  /* 0x00000000000479c3 */ /* 0x000e240000002600 */
[----:B0-----:R-:W-:-:S13]  /*47b0*/  ISETP.LE.AND P0, PT, R6, UR4, PT ;  /* 0x0000000406007c0c */ /* 0x001fda000bf03270 */
        /* <DEDUP_REMOVED lines=15> */
.L_x_3268:
[----:B------:R-:W0:Y:S02]  /*48b0*/  LDS R2, [R0] ;  /* 0x0000000000027984 */ /* 0x000e240000000800 */
[----:B0-----:R-:W-:-:S05]  /*48c0*/  HADD2 R3, R2, R28 ;  /* 0x0000001c02037230 */ /* 0x001fca0000000000 */
[----:B------:R-:W0:Y:S02]  /*48d0*/  ATOMS.CAST.SPIN P0, [R0], R2, R3 ;  /* 0x000000020000758d */ /* 0x000e240001800003 */
[----:B0-----:R-:W-:Y:S05]  /*48e0*/  @!P0 BRA `(.L_x_3268) ;  /* 0xfffffffc00f08947 */ /* 0x001fea000383ffff */
[----:B------:R-:W-:Y:S05]  /*48f0*/  BRA `(.L_x_3266) ;  /* 0x00000000000c7947 */ /* 0x000fea0003800000 */
.L_x_3267:
[----:B------:R-:W2:Y:S02]  /*4900*/  LD.E R0, desc[UR6][R4.64] ;  /* 0x0000000604007980 */ /* 0x000ea4000c101900 */
[----:B--2---:R-:W-:-:S05]  /*4910*/  IADD3 R3, PT, PT, R28, R0, RZ ;  /* 0x000000001c037210 */ /* 0x004fca0007ffe0ff */
[----:B------:R0:W-:Y:S02]  /*4920*/  ST.E desc[UR6][R4.64], R3 ;  /* 0x0000000304007985 */ /* 0x0001e4000c101906 */
.L_x_3266:
[----:B------:R-:W-:Y:S05]  /*4930*/  BSYNC.RECONVERGENT B0 ;  /* 0x0000000000007941 */ /* 0x000fea0003800200 */
.L_x_3265:
[----:B------:R1:W-:Y:S02]  /*4940*/  ATOM.E.ADD.F16x2.RN.STRONG.GPU P0, RZ, desc[UR6][R4.64+0x4], R25 ;  /* 0x8000041904ff79a2 */ /* 0x0003e4000c10e106 */
[----:B-1----:R-:W-:Y:S05]  /*4950*/  @P0 EXIT ;  /* 0x000000000000094d */ /* 0x002fea0003800000 */
[----:B------:R-:W1:Y:S02]  /*4960*/  QSPC.E.S P0, RZ, [R4+0x4] ;  /* 0x0000040004ff73aa */ /* 0x000e640000000500 */
[----:B-1----:R-:W-:Y:S05]  /*4970*/  @!P0 BRA `(.L_x_3269) ;  /* 0x00000000001c8947 */ /* 0x002fea0003800000 */
[----:B------:R-:W-:-:S04]  /*4980*/  MOV R2, R4 ;  /* 0x0000000400027202 */ /* 0x000fc80000000f00 */
[----:B------:R-:W-:-:S07]  /*4990*/  MOV R0, R2 ;  /* 0x0000000200007202 */ /* 0x000fce0000000f00 */
.L_x_3270:
[----:B------:R-:W0:Y:S02]  /*49a0*/  LDS R2, [R0+0x4] ;  /* 0x0000040000027984 */ /* 0x000e240000000800 */
[----:B0-----:R-:W-:-:S05]  /*49b0*/  HFMA2 R3, R2, 1, 1, R25 ;  /* 0x3c003c0002037831 */ /* 0x001fca0000000019 */
[----:B------:R-:W0:Y:S02]  /*49c0*/  ATOMS.CAST.SPIN P0, [R0+0x4], R2, R3 ;  /* 0x000004020000758d */ /* 0x000e240001800003 */
[----:B0-----:R-:W-:Y:S05]  /*49d0*/  @!P0 BRA `(.L_x_3270) ;  /* 0xfffffffc00f08947 */ /* 0x001fea000383ffff */
[----:B------:R-:W-:Y:S05]  /*49e0*/  EXIT ;  /* 0x000000000000794d */ /* 0x000fea0003800000 */
.L_x_3269:
[----:B------:R-:W0:Y:S02]  /*49f0*/  LD.E R0, desc[UR6][R4.64+0x4] ;  /* 0x0000040604007980 */ /* 0x000e24000c101900 */
[----:B0-----:R-:W-:-:S05]  /*4a00*/  IADD3 R3, PT, PT, R25, R0, RZ ;  /* 0x0000000019037210 */ /* 0x001fca0007ffe0ff */
[----:B------:R-:W-:Y:S01]  /*4a10*/  ST.E desc[UR6][R4.64+0x4], R3 ;  /* 0x0000040304007985 */ /* 0x000fe2000c101906 */
[----:B------:R-:W-:Y:S05]  /*4a20*/  EXIT ;  /* 0x000000000000794d */ /* 0x000fea0003800000 */
.L_x_3271:
        /* <DEDUP_REMOVED lines=13> */
.L_x_3629:


//--------------------- .text._Z23gemm_half_q_half_kernelILi1ELi14ELb0ELb0ELi64EEvPK6__halfPKjS4_S2_PS0_iiiiPKtS7_iiiiiibS2_i --------------------------
	.section	.text._Z23gemm_half_q_half_kernelILi1ELi14ELb0ELb0ELi64EEvPK6__halfPKjS4_S2_PS0_iiiiPKtS7_iiiiiibS2_i,"ax",@progbits
	.align	128
        .global         _Z23gemm_half_q_half_kernelILi1ELi14ELb0ELb0ELi64EEvPK6__halfPKjS4_S2_PS0_iiiiPKtS7_iiiiiibS2_i
        .type           _Z23gemm_half_q_half_kernelILi1ELi14ELb0ELb0ELi64EEvPK6__halfPKjS4_S2_PS0_iiiiPKtS7_iiiiiibS2_i,@function
        .size           _Z23gemm_half_q_half_kernelILi1ELi14ELb0ELb0ELi64EEvPK6__halfPKjS4_S2_PS0_iiiiPKtS7_iiiiiibS2_i,(.L_x_3630 - _Z23gemm_half_q_half_kernelILi1ELi14ELb0ELb0ELi64EEvPK6__halfPKjS4_S2_PS0_iiiiPKtS7_iiiiiibS2_i)
        .other          _Z23gemm_half_q_half_kernelILi1ELi14ELb0ELb0ELi64EEvPK6__halfPKjS4_S2_PS0_iiiiPKtS7_iiiiiibS2_i,@"STO_CUDA_ENTRY STV_DEFAULT"
_Z23gemm_half_q_half_kernelILi1ELi14ELb0ELb0ELi64EEvPK6__halfPKjS4_S2_PS0_iiiiPKtS7_iiiiiibS2_i:
.text._Z23gemm_half_q_half_kernelILi1ELi14ELb0ELb0ELi64EEvPK6__halfPKjS4_S2_PS0_iiiiPKtS7_iiiiiibS2_i:
        /* <DEDUP_REMOVED lines=35> */
.L_x_3273:
[----:B------:R-:W-:Y:S05]  /*0230*/  BSYNC.RECONVERGENT B0 ;  /* 0x0000000000007941 */ /* 0x000fea0003800200 */
.L_x_3272:
        /* <DEDUP_REMOVED lines=23> */
[----:B------:R-:W-:Y:S02]  /*03b0*/  SHF.R.S32.HI R9, RZ, 0x1f, R8 ;  /* 0x0000001fff097819 */ /* 0x000fe40000011408 */
[----:B0-----:R-:W-:Y:S02]  /*03c0*/  SHF.L.U32 R10, R12, 0x4, RZ ;  /* 0x000000040c0a7819 */ /* 0x001fe400000006ff */
[----:B------:R-:W-:Y:S01]  /*03d0*/  LEA.HI R12, R9, R8, RZ, 0x3 ;  /* 0x00000008090c7211 */ /* 0x000fe200078f18ff */
[----:B------:R-:W-:Y:S01]  /*03e0*/  HFMA2 R9, -RZ, RZ, 0, 0 ;  /* 0x00000000ff097431 */ /* 0x000fe200000001ff */
[----:B------:R-:W-:Y:S02]  /*03f0*/  MOV R11, R29 ;  /* 0x0000001d000b7202 */ /* 0x000fe40000000f00 */
[----:B------:R-:W-:Y:S02]  /*0400*/  LOP3.LUT R10, R10, 0x10, RZ, 0xc0, !PT ;  /* 0x000000100a0a7812 */ /* 0x000fe400078ec0ff */
[----:B-1----:R-:W-:-:S07]  /*0410*/  SHF.R.S32.HI R12, RZ, 0x3, R12 ;  /* 0x00000003ff0c7819 */ /* 0x002fce000001140c */
.L_x_3275:
        /* <DEDUP_REMOVED lines=34> */
[----:B------:R-:W-:-:S02]  /*0640*/  LEA R13, R9, R1, 0x3 ;  /* 0x00000001090d7211 */ /* 0x000fc400078e18ff */
[----:B0-----:R-:W-:Y:S02]  /*0650*/  PRMT R16, R23, 0x5410, R16 ;  /* 0x0000541017107816 */ /* 0x001fe40000000010 */
[----:B-1----:R-:W-:-:S03]  /*0660*/  PRMT R14, R15, 0x5410, R14 ;  /* 0x000054100f0e7816 */ /* 0x002fc6000000000e */
[-C--:B----4-:R-:W-:Y:S02]  /*0670*/  HMUL2 R20, R16, R17.reuse.H0_H0 ;  /* 0x2000001110147232 */ /* 0x090fe40000000000 */
[----:B------:R-:W-:Y:S01]  /*0680*/  HMUL2 R21, R14, R17.H0_H0 ;  /* 0x200000110e157232 */ /* 0x000fe20000000000 */
[----:B---3--:R-:W-:-:S04]  /*0690*/  IADD3 R11, PT, PT, R18, R11, RZ ;  /* 0x0000000b120b7210 */ /* 0x008fc80007ffe0ff */
[----:B------:R1:W-:Y:S01]  /*06a0*/  STL.64 [R13], R20 ;  /* 0x000000140d007387 */ /* 0x0003e20000100a00 */
[----:B------:R-:W-:Y:S02]  /*06b0*/  ISETP.GE.AND P0, PT, R11, R34, PT ;  /* 0x000000220b00720c */ /* 0x000fe40003f06270 */
[----:B------:R-:W-:-:S11]  /*06c0*/  IADD3 R9, PT, PT, R9, 0x1, RZ ;  /* 0x0000000109097810 */ /* 0x000fd60007ffe0ff */
[----:B-1----:R-:W-:Y:S05]  /*06d0*/  @!P0 BRA `(.L_x_3275) ;  /* 0xfffffffc00508947 */ /* 0x002fea000383ffff */
.L_x_3274:
        /* <DEDUP_REMOVED lines=12> */
.L_x_3276:
        /* <DEDUP_REMOVED lines=11> */
.L_x_3277:
        /* <DEDUP_REMOVED lines=11> */
.L_x_3278:
        /* <DEDUP_REMOVED lines=11> */
.L_x_3279:
        /* <DEDUP_REMOVED lines=11> */
.L_x_3280:
        /* <DEDUP_REMOVED lines=37> */
.L_x_3286:
[----:B------:R-:W-:Y:S01]  /*0cb0*/  ISETP.NE.AND P0, PT, R29, R32, PT ;  /* 0x000000201d00720c */ /* 0x000fe20003f05270 */
[----:B------:R-:W0:Y:S08]  /*0cc0*/  LDC R2, c[0x0][0x3a8] ;  /* 0x0000ea00ff027b82 */ /* 0x000e300000000800 */
[----:B------:R-:W1:Y:S04]  /*0cd0*/  LDC R3, c[0x0][0x3ac] ;  /* 0x0000eb00ff037b82 */ /* 0x000e680000000800 */
[----:B------:R-:W-:-:S02]  /*0ce0*/  @!P0 LEA R5, R30, R1, 0x3 ;  /* 0x000000011e058211 */ /* 0x000fc400078e18ff */
[----:B------:R-:W-:-:S03]  /*0cf0*/  @!P0 MOV R17, R15 ;  /* 0x0000000f00118202 */ /* 0x000fc60000000f00 */
[----:B------:R-:W2:Y:S04]  /*0d00*/  @!P0 LDL.64 R6, [R5+0x8] ;  /* 0x0000080005068983 */ /* 0x000ea80000100a00 */
[----:B------:R3:W5:Y:S01]  /*0d10*/  @!P0 LDG.E.U16.CONSTANT R18, desc[UR6][R16.64] ;  /* 0x0000000610128981 */ /* 0x000762000c1e9500 */
[----:B------:R-:W-:Y:S02]  /*0d20*/  MOV R8, R12 ;  /* 0x0000000c00087202 */ /* 0x000fe40000000f00 */
[----:B0-----:R-:W-:Y:S02]  /*0d30*/  ISETP.LE.AND P1, PT, R2, UR8, PT ;  /* 0x0000000802007c0c */ /* 0x001fe4000bf23270 */
[----:B------:R-:W-:Y:S02]  /*0d40*/  MOV R9, R13 ;  /* 0x0000000d00097202 */ /* 0x000fe40000000f00 */
[----:B------:R-:W-:-:S02]  /*0d50*/  @!P0 IADD3 R4, PT, PT, R30, 0x1, RZ ;  /* 0x000000011e048810 */ /* 0x000fc40007ffe0ff */
[----:B------:R-:W-:Y:S02]  /*0d60*/  MOV R10, 0x2c00 ;  /* 0x00002c00000a7802 */ /* 0x000fe40000000f00 */
[----:B------:R-:W-:Y:S01]  /*0d70*/  @!P0 MOV R30, R4 ;  /* 0x00000004001e8202 */ /* 0x000fe20000000f00 */
[----:B-1----:R-:W-:Y:S01]  /*0d80*/  IMAD.WIDE R12, R3, 0x4, R8 ;  /* 0x00000004030c7825 */ /* 0x002fe200078e0208 */
[----:B--2---:R-:W-:Y:S02]  /*0d90*/  @!P0 PRMT R0, R6, 0x7610, R0 ;  /* 0x0000761006008816 */ /* 0x004fe40000000000 */
[----:B------:R-:W-:Y:S02]  /*0da0*/  @!P0 PRMT R28, R7, 0x7610, R28 ;  /* 0x00007610071c8816 */ /* 0x000fe4000000001c */
[----:B------:R-:W-:Y:S02]  /*0db0*/  @!P0 PRMT R0, R0, 0x7610, R6 ;  /* 0x0000761000008816 */ /* 0x000fe40000000006 */
[----:B------:R-:W-:Y:S01]  /*0dc0*/  @!P0 PRMT R28, R28, 0x7610, R7 ;  /* 0x000076101c1c8816 */ /* 0x000fe20000000007 */
[----:B---3--:R-:W-:Y:S06]  /*0dd0*/  @P1 BRA `(.L_x_3282) ;  /* 0x00000008003c1947 */ /* 0x008fec0003800000 */
[----:B------:R-:W2:Y:S04]  /*0de0*/  LDG.E.128.CONSTANT R4, desc[UR6][R8.64] ;  /* 0x0000000608047981 */ /* 0x000ea8000c1e9d00 */
[----:B------:R-:W0:Y:S02]  /*0df0*/  LDS.64 R20, [UR4] ;  /* 0x00000004ff147984 */ /* 0x000e240008000a00 */
[----:B0-----:R-:W-:Y:S02]  /*0e00*/  HADD2.F32 R35, -RZ, R20.H1_H1 ;  /* 0x30000014ff237230 */ /* 0x001fe40000004100 */
[----:B------:R-:W-:Y:S01]  /*0e10*/  HADD2.F32 R27, -RZ, R21.H0_H0 ;  /* 0x20000015ff1b7230 */ /* 0x000fe20000004100 */
[----:B--2---:R-:W-:Y:S02]  /*0e20*/  LOP3.LUT R11, R4, 0xf000f, RZ, 0xc0, !PT ;  /* 0x000f000f040b7812 */ /* 0x004fe400078ec0ff */
[----:B------:R-:W-:-:S02]  /*0e30*/  LOP3.LUT R36, R5, 0xf000f, RZ, 0xc0, !PT ;  /* 0x000f000f05247812 */ /* 0x000fc400078ec0ff */
[----:B------:R-:W-:Y:S02]  /*0e40*/  LOP3.LUT R11, R11, 0x64006400, RZ, 0xfc, !PT ;  /* 0x640064000b0b7812 */ /* 0x000fe400078efcff */
[----:B------:R-:W-:Y:S02]  /*0e50*/  LOP3.LUT R24, R5, 0xf000f0, RZ, 0xc0, !PT ;  /* 0x00f000f005187812 */ /* 0x000fe400078ec0ff */
[----:B------:R-:W-:Y:S01]  /*0e60*/  SHF.R.U32.HI R19, RZ, 0x8, R5 ;  /* 0x00000008ff137819 */ /* 0x000fe20000011605 */
[----:B------:R-:W-:Y:S01]  /*0e70*/  HADD2 R40, R11, -1032, -1032 ;  /* 0xe408e4080b287430 */ /* 0x000fe20000000000 */
[----:B------:R-:W-:Y:S02]  /*0e80*/  LOP3.LUT R37, R6, 0xf000f, RZ, 0xc0, !PT ;  /* 0x000f000f06257812 */ /* 0x000fe400078ec0ff */
[----:B------:R-:W-:Y:S02]  /*0e90*/  LOP3.LUT R38, R7, 0xf000f, RZ, 0xc0, !PT ;  /* 0x000f000f07267812 */ /* 0x000fe400078ec0ff */
[----:B------:R-:W-:Y:S01]  /*0ea0*/  LOP3.LUT R5, R36, 0x64006400, RZ, 0xfc, !PT ;  /* 0x6400640024057812 */ /* 0x000fe200078efcff */
[----:B------:R-:W-:Y:S01]  /*0eb0*/  HADD2.F32 R36, -RZ, R21.H1_H1 ;  /* 0x30000015ff247230 */ /* 0x000fe20000004100 */
[----:B------:R-:W-:-:S02]  /*0ec0*/  LOP3.LUT R37, R37, 0x64006400, RZ, 0xfc, !PT ;  /* 0x6400640025257812 */ /* 0x000fc400078efcff */
[----:B------:R-:W-:Y:S01]  /*0ed0*/  LOP3.LUT R38, R38, 0x64006400, RZ, 0xfc, !PT ;  /* 0x6400640026267812 */ /* 0x000fe200078efcff */
[----:B------:R-:W-:Y:S01]  /*0ee0*/  HADD2 R41, R5, -1032, -1032 ;  /* 0xe408e40805297430 */ /* 0x000fe20000000000 */
[----:B------:R-:W-:Y:S01]  /*0ef0*/  LOP3.LUT R23, R4, 0xf000f0, RZ, 0xc0, !PT ;  /* 0x00f000f004177812 */ /* 0x000fe200078ec0ff */
[----:B------:R-:W-:Y:S01]  /*0f00*/  HADD2.F32 R5, -RZ, R40.H0_H0 ;  /* 0x20000028ff057230 */ /* 0x000fe20000004100 */
[----:B------:R-:W-:Y:S01]  /*0f10*/  SHF.R.U32.HI R17, RZ, 0x8, R4 ;  /* 0x00000008ff117819 */ /* 0x000fe20000011604 */
[----:B------:R-:W-:Y:S02]  /*0f20*/  HADD2.F32 R4, -RZ, R20.H0_H0 ;  /* 0x20000014ff047230 */ /* 0x000fe40000004100 */
[----:B------:R-:W-:Y:S01]  /*0f30*/  HADD2 R43, R37, -1032, -1032 ;  /* 0xe408e408252b7430 */ /* 0x000fe20000000000 */
[----:B------:R-:W0:Y:S01]  /*0f40*/  LDS.64 R20, [UR4+0x8] ;  /* 0x00000804ff147984 */ /* 0x000e220008000a00 */
[----:B------:R-:W-:Y:S02]  /*0f50*/  HADD2 R37, R38, -1032, -1032 ;  /* 0xe408e40826257430 */ /* 0x000fe40000000000 */
[----:B------:R-:W-:-:S02]  /*0f60*/  HADD2.F32 R38, -RZ, R40.H1_H1 ;  /* 0x30000028ff267230 */ /* 0x000fc40000004100 */
[----:B------:R-:W-:Y:S01]  /*0f70*/  FFMA.FTZ R5, R5, R4, RZ ;  /* 0x0000000405057223 */ /* 0x000fe200000100ff */
[----:B------:R-:W-:Y:S01]  /*0f80*/  LOP3.LUT R25, R6, 0xf000f0, RZ, 0xc0, !PT ;  /* 0x00f000f006197812 */ /* 0x000fe200078ec0ff */
[--C-:B------:R-:W-:Y:S01]  /*0f90*/  HADD2.F32 R39, -RZ, R41.reuse.H0_H0 ;  /* 0x20000029ff277230 */ /* 0x100fe20000004100 */
[----:B------:R-:W-:Y:S01]  /*0fa0*/  LOP3.LUT R26, R7, 0xf000f0, RZ, 0xc0, !PT ;  /* 0x00f000f0071a7812 */ /* 0x000fe200078ec0ff */
[----:B------:R-:W-:Y:S01]  /*0fb0*/  FFMA.FTZ R38, R38, R35, R5 ;  /* 0x0000002326267223 */ /* 0x000fe20000010005 */
[----:B------:R-:W-:Y:S01]  /*0fc0*/  LOP3.LUT R5, R24, 0x64006400, RZ, 0xfc, !PT ;  /* 0x6400640018057812 */ /* 0x000fe200078efcff */
[----:B------:R-:W-:Y:S01]  /*0fd0*/  HADD2.F32 R40, -RZ, R41.H1_H1 ;  /* 0x30000029ff287230 */ /* 0x000fe20000004100 */
[----:B------:R-:W-:Y:S01]  /*0fe0*/  SHF.R.U32.HI R22, RZ, 0x8, R7 ;  /* 0x00000008ff167819 */ /* 0x000fe20000011607 */
[----:B------:R-:W-:Y:S01]  /*0ff0*/  HADD2.F32 R7, -RZ, R43.H0_H0 ;  /* 0x2000002bff077230 */ /* 0x000fe20000004100 */
[----:B------:R-:W-:Y:S01]  /*1000*/  LOP3.LUT R23, R23, 0x64006400, RZ, 0xfc, !PT ;  /* 0x6400640017177812 */ /* 0x000fe200078efcff */
[----:B------:R-:W-:Y:S01]  /*1010*/  HADD2.F32 R11, -RZ, R37.H0_H0 ;  /* 0x20000025ff0b7230 */ /* 0x000fe20000004100 */
[----:B------:R-:W-:Y:S01]  /*1020*/  LOP3.LUT R25, R25, 0x64006400, RZ, 0xfc, !PT ;  /* 0x6400640019197812 */ /* 0x000fe200078efcff */
[----:B------:R-:W-:Y:S01]  /*1030*/  HFMA2 R41, R5, R10.H0_H0, -72, -72 ;  /* 0xd480d48005297431 */ /* 0x000fe2000004000a */
[----:B------:R-:W-:Y:S01]  /*1040*/  LOP3.LUT R5, R26, 0x64006400, RZ, 0xfc, !PT ;  /* 0x640064001a057812 */ /* 0x000fe200078efcff */
[----:B------:R-:W-:Y:S01]  /*1050*/  FFMA.FTZ R42, R4, R39, RZ ;  /* 0x00000027042a7223 */ /* 0x000fe200000100ff */
[----:B------:R-:W-:-:S02]  /*1060*/  HADD2.F32 R44, -RZ, R43.H1_H1 ;  /* 0x3000002bff2c7230 */ /* 0x000fc40000004100 */
[C---:B------:R-:W-:Y:S01]  /*1070*/  FFMA.FTZ R7, R4.reuse, R7, RZ ;  /* 0x0000000704077223 */ /* 0x040fe200000100ff */
[-C--:B------:R-:W-:Y:S02]  /*1080*/  HFMA2 R39, R23, R10.reuse.H0_H0, -72, -72 ;  /* 0xd480d48017277431 */ /* 0x080fe4000004000a */
[----:B------:R-:W-:Y:S01]  /*1090*/  FFMA.FTZ R4, R4, R11, RZ ;  /* 0x0000000b04047223 */ /* 0x000fe200000100ff */
[-C--:B------:R-:W-:Y:S02]  /*10a0*/  HFMA2 R25, R25, R10.reuse.H0_H0, -72, -72 ;  /* 0xd480d48019197431 */ /* 0x080fe4000004000a */
[----:B------:R-:W-:Y:S02]  /*10b0*/  HADD2.F32 R11, -RZ, R41.H0_H0 ;  /* 0x20000029ff0b7230 */ /* 0x000fe40000004100 */
[----:B------:R-:W-:Y:S02]  /*10c0*/  HFMA2 R26, R5, R10.H0_H0, -72, -72 ;  /* 0xd480d480051a7431 */ /* 0x000fe4000004000a */
[C---:B------:R-:W-:Y:S01]  /*10d0*/  FFMA.FTZ R40, R35.reuse, R40, R42 ;  /* 0x0000002823287223 */ /* 0x040fe2000001002a */
[----:B------:R-:W-:Y:S01]  /*10e0*/  FFMA.FTZ R44, R35, R44, R7 ;  /* 0x0000002c232c7223 */ /* 0x000fe20000010007 */
[----:B------:R-:W-:Y:S01]  /*10f0*/  HADD2.F32 R37, -RZ, R37.H1_H1 ;  /* 0x30000025ff257230 */ /* 0x000fe20000004100 */
[----:B------:R-:W-:Y:S01]  /*1100*/  SHF.R.U32.HI R6, RZ, 0x8, R6 ;  /* 0x00000008ff067819 */ /* 0x000fe20000011606 */
        /* <DEDUP_REMOVED lines=11> */
[C---:B------:R-:W-:Y:S01]  /*11c0*/  FFMA.FTZ R11, R36.reuse, R11, R5 ;  /* 0x0000000b240b7223 */ /* 0x040fe20000010005 */
[----:B------:R-:W-:Y:S01]  /*11d0*/  HADD2.F32 R25, -RZ, R26.H1_H1 ;  /* 0x3000001aff197230 */ /* 0x000fe20000004100 */
[----:B------:R-:W-:Y:S01]  /*11e0*/  LOP3.LUT R5, R19, 0xf000f, RZ, 0xc0, !PT ;  /* 0x000f000f13057812 */ /* 0x000fe200078ec0ff */
        /* <DEDUP_REMOVED lines=22> */
[----:B------:R-:W-:Y:S01]  /*1350*/  HADD2.F32 R25, -RZ, R39.H1_H1 ;  /* 0x30000027ff197230 */ /* 0x000fe20000004100 */
[----:B------:R-:W-:Y:S01]  /*1360*/  LOP3.LUT R19, R19, 0x64006400, RZ, 0xfc, !PT ;  /* 0x6400640013137812 */ /* 0x000fe200078efcff */
[----:B------:R-:W-:Y:S02]  /*1370*/  HADD2.F32 R11, -RZ, R37.H1_H1 ;  /* 0x30000025ff0b7230 */ /* 0x000fe40000004100 */
[----:B------:R-:W-:Y:S01]  /*1380*/  FFMA.FTZ R26, R26, R24, R7 ;  /* 0x000000181a1a7223 */ /* 0x000fe20000010007 */
[----:B------:R-:W-:Y:S01]  /*1390*/  HADD2.F32 R35, -RZ, R5.H0_H0 ;  /* 0x20000005ff237230 */ /* 0x000fe20000004100 */
[----:B------:R-:W-:Y:S01]  /*13a0*/  LOP3.LUT R17, R17, 0x64006400, RZ, 0xfc, !PT ;  /* 0x6400640011117812 */ /* 0x000fe200078efcff */
[----:B------:R-:W-:Y:S01]  /*13b0*/  FFMA.FTZ R38, R24, R38, R23 ;  /* 0x0000002618267223 */ /* 0x000fe20000010017 */
[----:B------:R-:W-:Y:S01]  /*13c0*/  LOP3.LUT R6, R6, 0xf000f0, RZ, 0xc0, !PT ;  /* 0x00f000f006067812 */ /* 0x000fe200078ec0ff */
[----:B------:R-:W-:Y:S01]  /*13d0*/  FFMA.FTZ R25, R20, R25, R27 ;  /* 0x0000001914197223 */ /* 0x000fe2000001001b */
[----:B------:R-:W-:Y:S01]  /*13e0*/  LOP3.LUT R22, R22, 0xf000f0, RZ, 0xc0, !PT ;  /* 0x00f000f016167812 */ /* 0x000fe200078ec0ff */
[----:B------:R-:W-:Y:S01]  /*13f0*/  FFMA.FTZ R23, R11, R20, R26 ;  /* 0x000000140b177223 */ /* 0x000fe2000001001a */
[----:B------:R-:W-:-:S02]  /*1400*/  HFMA2 R27, R19, R10.H0_H0, -72, -72 ;  /* 0xd480d480131b7431 */ /* 0x000fc4000004000a */
[----:B------:R-:W-:Y:S01]  /*1410*/  FFMA.FTZ R7, R24, R35, R36 ;  /* 0x0000002318077223 */ /* 0x000fe20000010024 */
[----:B------:R-:W-:Y:S01]  /*1420*/  LOP3.LUT R11, R6, 0x64006400, RZ, 0xfc, !PT ;  /* 0x64006400060b7812 */ /* 0x000fe200078efcff */
[-C--:B------:R-:W-:Y:S01]  /*1430*/  HFMA2 R24, R17, R10.reuse.H0_H0, -72, -72 ;  /* 0xd480d48011187431 */ /* 0x080fe2000004000a */
[----:B------:R-:W-:Y:S01]  /*1440*/  LOP3.LUT R17, R22, 0x64006400, RZ, 0xfc, !PT ;  /* 0x6400640016117812 */ /* 0x000fe200078efcff */
[----:B------:R-:W-:Y:S02]  /*1450*/  HADD2.F32 R19, -RZ, R5.H1_H1 ;  /* 0x30000005ff137230 */ /* 0x000fe40000004100 */
[----:B------:R-:W-:Y:S02]  /*1460*/  HADD2.F32 R4, -RZ, R21.H0_H0 ;  /* 0x20000015ff047230 */ /* 0x000fe40000004100 */
        /* <DEDUP_REMOVED lines=38> */
.L_x_3282:
[----:B------:R-:W-:Y:S05]  /*16d0*/  @P1 BRA `(.L_x_3283) ;  /* 0x00000008003c1947 */ /* 0x000fea0003800000 */
[----:B------:R-:W2:Y:S04]  /*16e0*/  LDG.E.128.CONSTANT R4, desc[UR6][R12.64] ;  /* 0x000000060c047981 */ /* 0x000ea8000c1e9d00 */
[----:B------:R-:W0:Y:S02]  /*16f0*/  LDS.64 R20, [UR4+0x10] ;  /* 0x00001004ff147984 */ /* 0x000e240008000a00 */
        /* <DEDUP_REMOVED lines=85> */
[----:B------:R-:W-:Y:S01]  /*1c50*/  HADD2.F32 R35, -RZ, R5.H0_H0 ;  /* 0x20000005ff237230 */ /* 0x000fe20000004100 */
[----:B------:R-:W-:Y:S01]  /*1c60*/  LOP3.LUT R17, R17, 0x64006400, RZ, 0xfc, !PT ;  /* 0x6400640011117812 */ /* 0x000fe200078efcff */
[----:B------:R-:W-:Y:S01]  /*1c70*/  HADD2.F32 R25, -RZ, R39.H1_H1 ;  /* 0x30000027ff197230 */ /* 0x000fe20000004100 */
[----:B------:R-:W-:Y:S01]  /*1c80*/  LOP3.LUT R19, R19, 0x64006400, RZ, 0xfc, !PT ;  /* 0x6400640013137812 */ /* 0x000fe200078efcff */
[----:B------:R-:W-:Y:S02]  /*1c90*/  HADD2.F32 R11, -RZ, R37.H1_H1 ;  /* 0x30000025ff0b7230 */ /* 0x000fe40000004100 */
[----:B------:R-:W-:Y:S01]  /*1ca0*/  FFMA.FTZ R26, R26, R24, R7 ;  /* 0x000000181a1a7223 */ /* 0x000fe20000010007 */
[----:B------:R-:W-:Y:S01]  /*1cb0*/  LOP3.LUT R6, R6, 0xf000f0, RZ, 0xc0, !PT ;  /* 0x00f000f006067812 */ /* 0x000fe200078ec0ff */
[----:B------:R-:W-:Y:S01]  /*1cc0*/  FFMA.FTZ R38, R24, R38, R23 ;  /* 0x0000002618267223 */ /* 0x000fe20000010017 */
[----:B------:R-:W-:Y:S01]  /*1cd0*/  LOP3.LUT R22, R22, 0xf000f0, RZ, 0xc0, !PT ;  /* 0x00f000f016167812 */ /* 0x000fe200078ec0ff */
[----:B------:R-:W-:Y:S01]  /*1ce0*/  FFMA.FTZ R7, R24, R35, R36 ;  /* 0x0000002318077223 */ /* 0x000fe20000010024 */
[----:B------:R-:W-:Y:S01]  /*1cf0*/  FFMA.FTZ R25, R20, R25, R27 ;  /* 0x0000001914197223 */ /* 0x000fe2000001001b */
[----:B------:R-:W-:Y:S01]  /*1d00*/  FFMA.FTZ R23, R11, R20, R26 ;  /* 0x000000140b177223 */ /* 0x000fe2000001001a */
[-C--:B------:R-:W-:Y:S01]  /*1d10*/  HFMA2 R24, R17, R10.reuse.H0_H0, -72, -72 ;  /* 0xd480d48011187431 */ /* 0x080fe2000004000a */
[----:B------:R-:W-:Y:S01]  /*1d20*/  LOP3.LUT R11, R6, 0x64006400, RZ, 0xfc, !PT ;  /* 0x64006400060b7812 */ /* 0x000fe200078efcff */
[----:B------:R-:W-:Y:S01]  /*1d30*/  HFMA2 R27, R19, R10.H0_H0, -72, -72 ;  /* 0xd480d480131b7431 */ /* 0x000fe2000004000a */
[----:B------:R-:W-:Y:S01]  /*1d40*/  LOP3.LUT R17, R22, 0x64006400, RZ, 0xfc, !PT ;  /* 0x6400640016117812 */ /* 0x000fe200078efcff */
[----:B------:R-:W-:-:S02]  /*1d50*/  HADD2.F32 R19, -RZ, R5.H1_H1 ;  /* 0x30000005ff137230 */ /* 0x000fc40000004100 */
[----:B------:R-:W-:Y:S02]  /*1d60*/  HADD2.F32 R4, -RZ, R21.H0_H0 ;  /* 0x20000015ff047230 */ /* 0x000fe40000004100 */
        /* <DEDUP_REMOVED lines=38> */
.L_x_3283:
[----:B------:R-:W-:Y:S01]  /*1fd0*/  IMAD.WIDE R12, R3, 0x4, R12 ;  /* 0x00000004030c7825 */ /* 0x000fe200078e020c */
[----:B------:R-:W-:Y:S06]  /*1fe0*/  @P1 BRA `(.L_x_3284) ;  /* 0x00000008003c1947 */ /* 0x000fec0003800000 */
        /* <DEDUP_REMOVED lines=143> */
.L_x_3284:
[----:B-----5:R-:W-:Y:S01]  /*28e0*/  @!P0 IADD3 R32, PT, PT, R18, R29, RZ ;  /* 0x0000001d12208210 */ /* 0x020fe20007ffe0ff */
[----:B------:R-:W-:Y:S01]  /*28f0*/  IMAD.WIDE R12, R3, 0x4, R12 ;  /* 0x00000004030c7825 */ /* 0x000fe200078e020c */
[----:B------:R-:W-:Y:S06]  /*2900*/  @P1 BRA `(.L_x_3285) ;  /* 0x00000008003c1947 */ /* 0x000fec0003800000 */
[----:B------:R-:W2:Y:S04]  /*2910*/  LDG.E.128.CONSTANT R4, desc[UR6][R12.64] ;  /* 0x000000060c047981 */ /* 0x000ea8000c1e9d00 */
[----:B------:R-:W0:Y:S02]  /*2920*/  LDS.64 R18, [UR4+0x30] ;  /* 0x00003004ff127984 */ /* 0x000e240008000a00 */
[----:B0-----:R-:W-:Y:S02]  /*2930*/  HADD2.F32 R27, -RZ, R18.H1_H1 ;  /* 0x30000012ff1b7230 */ /* 0x001fe40000004100 */
[----:B------:R-:W-:Y:S01]  /*2940*/  HADD2.F32 R26, -RZ, R19.H0_H0 ;  /* 0x20000013ff1a7230 */ /* 0x000fe20000004100 */
[C---:B--2---:R-:W-:Y:S02]  /*2950*/  LOP3.LUT R11, R5.reuse, 0xf000f, RZ, 0xc0, !PT ;  /* 0x000f000f050b7812 */ /* 0x044fe400078ec0ff */
[----:B------:R-:W-:-:S02]  /*2960*/  LOP3.LUT R22, R5, 0xf000f0, RZ, 0xc0, !PT ;  /* 0x00f000f005167812 */ /* 0x000fc400078ec0ff */
[----:B------:R-:W-:Y:S02]  /*2970*/  SHF.R.U32.HI R17, RZ, 0x8, R5 ;  /* 0x00000008ff117819 */ /* 0x000fe40000011605 */
[----:B------:R-:W-:Y:S02]  /*2980*/  LOP3.LUT R5, R4, 0xf000f, RZ, 0xc0, !PT ;  /* 0x000f000f04057812 */ /* 0x000fe400078ec0ff */
[C---:B------:R-:W-:Y:S02]  /*2990*/  LOP3.LUT R35, R6.reuse, 0xf000f, RZ, 0xc0, !PT ;  /* 0x000f000f06237812 */ /* 0x040fe400078ec0ff */
[----:B------:R-:W-:Y:S02]  /*29a0*/  LOP3.LUT R11, R11, 0x64006400, RZ, 0xfc, !PT ;  /* 0x640064000b0b7812 */ /* 0x000fe400078efcff */
[----:B------:R-:W-:Y:S02]  /*29b0*/  LOP3.LUT R36, R7, 0xf000f, RZ, 0xc0, !PT ;  /* 0x000f000f07247812 */ /* 0x000fe400078ec0ff */
[----:B------:R-:W-:Y:S01]  /*29c0*/  LOP3.LUT R25, R6, 0xf000f0, RZ, 0xc0, !PT ;  /* 0x00f000f006197812 */ /* 0x000fe200078ec0ff */
[----:B------:R-:W-:Y:S01]  /*29d0*/  HADD2 R38, R11, -1032, -1032 ;  /* 0xe408e4080b267430 */ /* 0x000fe20000000000 */
[----:B------:R-:W-:-:S02]  /*29e0*/  SHF.R.U32.HI R21, RZ, 0x8, R6 ;  /* 0x00000008ff157819 */ /* 0x000fc40000011606 */
[----:B------:R-:W-:Y:S02]  /*29f0*/  LOP3.LUT R23, R7, 0xf000f0, RZ, 0xc0, !PT ;  /* 0x00f000f007177812 */ /* 0x000fe400078ec0ff */
[----:B------:R-:W-:Y:S01]  /*2a00*/  SHF.R.U32.HI R6, RZ, 0x8, R7 ;  /* 0x00000008ff067819 */ /* 0x000fe20000011607 */
        /* <DEDUP_REMOVED lines=9> */
[----:B------:R-:W-:Y:S01]  /*2aa0*/  SHF.R.U32.HI R20, RZ, 0x8, R4 ;  /* 0x00000008ff147819 */ /* 0x000fe20000011604 */
[----:B------:R-:W-:-:S02]  /*2ab0*/  HADD2.F32 R4, -RZ, R18.H0_H0 ;  /* 0x20000012ff047230 */ /* 0x000fc40000004100 */
[----:B------:R-:W-:Y:S01]  /*2ac0*/  HADD2 R36, R36, -1032, -1032 ;  /* 0xe408e40824247430 */ /* 0x000fe20000000000 */
[----:B------:R-:W0:Y:S01]  /*2ad0*/  LDS.64 R18, [UR4+0x38] ;  /* 0x00003804ff127984 */ /* 0x000e220008000a00 */
[----:B------:R-:W-:Y:S01]  /*2ae0*/  HADD2.F32 R5, -RZ, R39.H0_H0 ;  /* 0x20000027ff057230 */ /* 0x000fe20000004100 */
[----:B------:R-:W-:Y:S01]  /*2af0*/  LOP3.LUT R25, R25, 0x64006400, RZ, 0xfc, !PT ;  /* 0x6400640019197812 */ /* 0x000fe200078efcff */
[----:B------:R-:W-:Y:S02]  /*2b00*/  HADD2.F32 R7, -RZ, R41.H0_H0 ;  /* 0x20000029ff077230 */ /* 0x000fe40000004100 */
[C---:B------:R-:W-:Y:S01]  /*2b10*/  FFMA.FTZ R40, R4.reuse, R37, RZ ;  /* 0x0000002504287223 */ /* 0x040fe200000100ff */
[----:B------:R-:W-:Y:S02]  /*2b20*/  HADD2.F32 R11, -RZ, R36.H0_H0 ;  /* 0x20000024ff0b7230 */ /* 0x000fe40000004100 */
[----:B------:R-:W-:Y:S01]  /*2b30*/  FFMA.FTZ R37, R5, R4, RZ ;  /* 0x0000000405257223 */ /* 0x000fe200000100ff */
[----:B------:R-:W-:Y:S01]  /*2b40*/  LOP3.LUT R23, R23, 0x64006400, RZ, 0xfc, !PT ;  /* 0x6400640017177812 */ /* 0x000fe200078efcff */
[C---:B------:R-:W-:Y:S01]  /*2b50*/  FFMA.FTZ R42, R4.reuse, R7, RZ ;  /* 0x00000007042a7223 */ /* 0x040fe200000100ff */
[----:B------:R-:W-:Y:S01]  /*2b60*/  FFMA.FTZ R5, R27, R38, R40 ;  /* 0x000000261b057223 */ /* 0x000fe20000010028 */
[----:B------:R-:W-:Y:S01]  /*2b70*/  FFMA.FTZ R4, R4, R11, RZ ;  /* 0x0000000b04047223 */ /* 0x000fe200000100ff */
[----:B------:R-:W-:Y:S01]  /*2b80*/  HADD2.F32 R38, -RZ, R39.H1_H1 ;  /* 0x30000027ff267230 */ /* 0x000fe20000004100 */
[----:B------:R-:W-:Y:S01]  /*2b90*/  LOP3.LUT R11, R22, 0x64006400, RZ, 0xfc, !PT ;  /* 0x64006400160b7812 */ /* 0x000fe200078efcff */
[----:B------:R-:W-:Y:S01]  /*2ba0*/  HADD2.F32 R40, -RZ, R41.H1_H1 ;  /* 0x30000029ff287230 */ /* 0x000fe20000004100 */
[----:B------:R-:W-:Y:S01]  /*2bb0*/  LOP3.LUT R7, R24, 0x64006400, RZ, 0xfc, !PT ;  /* 0x6400640018077812 */ /* 0x000fe200078efcff */
[----:B------:R-:W-:-:S02]  /*2bc0*/  HFMA2 R25, R25, R10.H0_H0, -72, -72 ;  /* 0xd480d48019197431 */ /* 0x000fc4000004000a */
[----:B------:R-:W-:Y:S01]  /*2bd0*/  FFMA.FTZ R37, R38, R27, R37 ;  /* 0x0000001b26257223 */ /* 0x000fe20000010025 */
[-C--:B------:R-:W-:Y:S02]  /*2be0*/  HFMA2 R23, R23, R10.reuse.H0_H0, -72, -72 ;  /* 0xd480d48017177431 */ /* 0x080fe4000004000a */
[----:B------:R-:W-:Y:S01]  /*2bf0*/  FFMA.FTZ R39, R27, R40, R42 ;  /* 0x000000281b277223 */ /* 0x000fe2000001002a */
[-C--:B------:R-:W-:Y:S02]  /*2c00*/  HFMA2 R40, R11, R10.reuse.H0_H0, -72, -72 ;  /* 0xd480d4800b287431 */ /* 0x080fe4000004000a */
[----:B------:R-:W-:Y:S02]  /*2c10*/  HADD2.F32 R11, -RZ, R36.H1_H1 ;  /* 0x30000024ff0b7230 */ /* 0x000fe40000004100 */
[----:B------:R-:W-:Y:S02]  /*2c20*/  HFMA2 R38, R7, R10.H0_H0, -72, -72 ;  /* 0xd480d48007267431 */ /* 0x000fe4000004000a */
[----:B------:R-:W-:-:S02]  /*2c30*/  HADD2.F32 R36, -RZ, R25.H0_H0 ;  /* 0x20000019ff247230 */ /* 0x000fc40000004100 */
[----:B------:R-:W-:Y:S02]  /*2c40*/  HADD2.F32 R7, -RZ, R40.H0_H0 ;  /* 0x20000028ff077230 */ /* 0x000fe40000004100 */
[----:B------:R-:W-:Y:S01]  /*2c50*/  FFMA.FTZ R27, R27, R11, R4 ;  /* 0x0000000b1b1b7223 */ /* 0x000fe20000010004 */
[----:B------:R-:W-:Y:S02]  /*2c60*/  HADD2.F32 R22, -RZ, R38.H0_H0 ;  /* 0x20000026ff167230 */ /* 0x000fe40000004100 */
[C---:B------:R-:W-:Y:S01]  /*2c70*/  FFMA.FTZ R11, R26.reuse, R36, R39 ;  /* 0x000000241a0b7223 */ /* 0x040fe20000010027 */
[----:B------:R-:W-:Y:S02]  /*2c80*/  HADD2.F32 R4, -RZ, R40.H1_H1 ;  /* 0x30000028ff047230 */ /* 0x000fe40000004100 */
[----:B------:R-:W-:Y:S01]  /*2c90*/  FFMA.FTZ R24, R26, R7, R5 ;  /* 0x000000071a187223 */ /* 0x000fe20000010005 */
[----:B------:R-:W-:Y:S02]  /*2ca0*/  HADD2.F32 R5, -RZ, R23.H0_H0 ;  /* 0x20000017ff057230 */ /* 0x000fe40000004100 */
[----:B------:R-:W-:Y:S01]  /*2cb0*/  FFMA.FTZ R37, R22, R26, R37 ;  /* 0x0000001a16257223 */ /* 0x000fe20000010025 */
[----:B------:R-:W-:-:S02]  /*2cc0*/  HADD2.F32 R22, -RZ, R38.H1_H1 ;  /* 0x30000026ff167230 */ /* 0x000fc40000004100 */
        /* <DEDUP_REMOVED lines=9> */
[C---:B------:R-:W-:Y:S01]  /*2d60*/  FFMA.FTZ R11, R35.reuse, R36, R11 ;  /* 0x00000024230b7223 */ /* 0x040fe2000001000b */
[----:B------:R-:W-:Y:S01]  /*2d70*/  FFMA.FTZ R35, R35, R38, R5 ;  /* 0x0000002623237223 */ /* 0x000fe20000010005 */
[----:B------:R-:W-:Y:S01]  /*2d80*/  HADD2 R39, R23, -1032, -1032 ;  /* 0xe408e40817277430 */ /* 0x000fe20000000000 */
[----:B------:R-:W-:Y:S01]  /*2d90*/  LOP3.LUT R5, R17, 0xf000f, RZ, 0xc0, !PT ;  /* 0x000f000f11057812 */ /* 0x000fe200078ec0ff */
[----:B------:R-:W-:Y:S01]  /*2da0*/  HADD2 R37, R4, -1032, -1032 ;  /* 0xe408e40804257430 */ /* 0x000fe20000000000 */
[----:B------:R-:W-:Y:S01]  /*2db0*/  LOP3.LUT R25, R6, 0xf000f, RZ, 0xc0, !PT ;  /* 0x000f000f06197812 */ /* 0x000fe200078ec0ff */
[----:B0-----:R-:W-:Y:S01]  /*2dc0*/  HADD2.F32 R24, -RZ, R18.H0_H0 ;  /* 0x20000012ff187230 */ /* 0x001fe20000004100 */
[----:B------:R-:W-:Y:S01]  /*2dd0*/  LOP3.LUT R5, R5, 0x64006400, RZ, 0xfc, !PT ;  /* 0x6400640005057812 */ /* 0x000fe200078efcff */
[----:B------:R-:W-:Y:S01]  /*2de0*/  HADD2.F32 R26, -RZ, R39.H0_H0 ;  /* 0x20000027ff1a7230 */ /* 0x000fe20000004100 */
[----:B------:R-:W-:Y:S01]  /*2df0*/  LOP3.LUT R25, R25, 0x64006400, RZ, 0xfc, !PT ;  /* 0x6400640019197812 */ /* 0x000fe200078efcff */
[----:B------:R-:W-:Y:S01]  /*2e00*/  HADD2.F32 R23, -RZ, R37.H0_H0 ;  /* 0x20000025ff177230 */ /* 0x000fe20000004100 */
[----:B------:R-:W-:Y:S01]  /*2e10*/  LOP3.LUT R20, R20, 0xf000f0, RZ, 0xc0, !PT ;  /* 0x00f000f014147812 */ /* 0x000fe200078ec0ff */
[----:B------:R-:W-:-:S02]  /*2e20*/  HADD2 R38, R5, -1032, -1032 ;  /* 0xe408e40805267430 */ /* 0x000fc40000000000 */
[----:B------:R-:W-:Y:S01]  /*2e30*/  FFMA.FTZ R26, R24, R26, R11 ;  /* 0x0000001a181a7223 */ /* 0x000fe2000001000b */
[----:B------:R-:W-:Y:S02]  /*2e40*/  HADD2.F32 R18, -RZ, R18.H1_H1 ;  /* 0x30000012ff127230 */ /* 0x000fe40000004100 */
[----:B------:R-:W-:Y:S02]  /*2e50*/  HADD2 R5, R25, -1032, -1032 ;  /* 0xe408e40819057430 */ /* 0x000fe40000000000 */
[----:B------:R-:W-:Y:S02]  /*2e60*/  HADD2.F32 R11, -RZ, R37.H1_H1 ;  /* 0x30000025ff0b7230 */ /* 0x000fe40000004100 */
[----:B------:R-:W-:Y:S01]  /*2e70*/  FFMA.FTZ R22, R23, R24, R22 ;  /* 0x0000001817167223 */ /* 0x000fe20000010016 */
[----:B------:R-:W-:Y:S01]  /*2e80*/  LOP3.LUT R17, R17, 0xf000f0, RZ, 0xc0, !PT ;  /* 0x00f000f011117812 */ /* 0x000fe200078ec0ff */
[----:B------:R-:W-:Y:S01]  /*2e90*/  HADD2.F32 R25, -RZ, R38.H0_H0 ;  /* 0x20000026ff197230 */ /* 0x000fe20000004100 */
[----:B------:R-:W-:Y:S01]  /*2ea0*/  LOP3.LUT R21, R21, 0xf000f0, RZ, 0xc0, !PT ;  /* 0x00f000f015157812 */ /* 0x000fe200078ec0ff */
[----:B------:R-:W-:-:S02]  /*2eb0*/  HADD2.F32 R36, -RZ, R5.H0_H0 ;  /* 0x20000005ff247230 */ /* 0x000fc40000004100 */
[----:B------:R-:W-:Y:S01]  /*2ec0*/  FFMA.FTZ R23, R11, R18, R22 ;  /* 0x000000120b177223 */ /* 0x000fe20000010016 */
[----:B------:R-:W-:Y:S01]  /*2ed0*/  LOP3.LUT R11, R20, 0x64006400, RZ, 0xfc, !PT ;  /* 0x64006400140b7812 */ /* 0x000fe200078efcff */
[C---:B------:R-:W-:Y:S01]  /*2ee0*/  FFMA.FTZ R27, R24.reuse, R25, R7 ;  /* 0x00000019181b7223 */ /* 0x040fe20000010007 */
[----:B------:R-:W-:Y:S01]  /*2ef0*/  LOP3.LUT R17, R17, 0x64006400, RZ, 0xfc, !PT ;  /* 0x6400640011117812 */ /* 0x000fe200078efcff */
[----:B------:R-:W-:Y:S01]  /*2f00*/  FFMA.FTZ R7, R24, R36, R35 ;  /* 0x0000002418077223 */ /* 0x000fe20000010023 */
[----:B------:R-:W-:Y:S01]  /*2f10*/  LOP3.LUT R6, R6, 0xf000f0, RZ, 0xc0, !PT ;  /* 0x00f000f006067812 */ /* 0x000fe200078ec0ff */
[-C--:B------:R-:W-:Y:S02]  /*2f20*/  HFMA2 R20, R11, R10.reuse.H0_H0, -72, -72 ;  /* 0xd480d4800b147431 */ /* 0x080fe4000004000a */
[----:B------:R-:W-:Y:S02]  /*2f30*/  HADD2.F32 R25, -RZ, R38.H1_H1 ;  /* 0x30000026ff197230 */ /* 0x000fe40000004100 */
[----:B------:R-:W-:Y:S01]  /*2f40*/  HFMA2 R24, R17, R10.H0_H0, -72, -72 ;  /* 0xd480d48011187431 */ /* 0x000fe2000004000a */
[----:B------:R-:W-:Y:S01]  /*2f50*/  LOP3.LUT R21, R21, 0x64006400, RZ, 0xfc, !PT ;  /* 0x6400640015157812 */ /* 0x000fe200078efcff */
[----:B------:R-:W-:Y:S01]  /*2f60*/  HADD2.F32 R35, -RZ, R39.H1_H1 ;  /* 0x30000027ff237230 */ /* 0x000fe20000004100 */
[----:B------:R-:W-:Y:S01]  /*2f70*/  LOP3.LUT R11, R6, 0x64006400, RZ, 0xfc, !PT ;  /* 0x64006400060b7812 */ /* 0x000fe200078efcff */
[----:B------:R-:W-:-:S02]  /*2f80*/  HADD2.F32 R17, -RZ, R5.H1_H1 ;  /* 0x30000005ff117230 */ /* 0x000fc40000004100 */
[C---:B------:R-:W-:Y:S01]  /*2f90*/  FFMA.FTZ R25, R18.reuse, R25, R27 ;  /* 0x0000001912197223 */ /* 0x040fe2000001001b */
[----:B------:R-:W-:Y:S02]  /*2fa0*/  HADD2.F32 R4, -RZ, R19.H0_H0 ;  /* 0x20000013ff047230 */ /* 0x000fe40000004100 */
[-C--:B------:R-:W-:Y:S02]  /*2fb0*/  HFMA2 R21, R21, R10.reuse.H0_H0, -72, -72 ;  /* 0xd480d48015157431 */ /* 0x080fe4000004000a */
[----:B------:R-:W-:Y:S02]  /*2fc0*/  HADD2.F32 R5, -RZ, R24.H0_H0 ;  /* 0x20000018ff057230 */ /* 0x000fe40000004100 */
[----:B------:R-:W-:Y:S02]  /*2fd0*/  HFMA2 R11, R11, R10.H0_H0, -72, -72 ;  /* 0xd480d4800b0b7431 */ /* 0x000fe4000004000a */
[----:B------:R-:W-:Y:S01]  /*2fe0*/  FFMA.FTZ R35, R18, R35, R26 ;  /* 0x0000002312237223 */ /* 0x000fe2000001001a */
[----:B------:R-:W-:-:S02]  /*2ff0*/  HADD2.F32 R6, -RZ, R20.H0_H0 ;  /* 0x20000014ff067230 */ /* 0x000fc40000004100 */
[----:B------:R-:W-:Y:S01]  /*3000*/  FFMA.FTZ R7, R18, R17, R7 ;  /* 0x0000001112077223 */ /* 0x000fe20000010007 */
[----:B------:R-:W-:Y:S01]  /*3010*/  FFMA.FTZ R18, R4, R5, R25 ;  /* 0x0000000504127223 */ /* 0x000fe20000010019 */
[----:B------:R-:W-:Y:S02]  /*3020*/  HADD2.F32 R5, -RZ, R21.H0_H0 ;  /* 0x20000015ff057230 */ /* 0x000fe40000004100 */
        /* <DEDUP_REMOVED lines=29> */
.L_x_3285:
        /* <DEDUP_REMOVED lines=8> */
.L_x_3281:
        /* <DEDUP_REMOVED lines=8> */
.L_x_3289:
        /* <DEDUP_REMOVED lines=20> */
[C---:B-----5:R-:W-:Y:S01]  /*3440*/  LOP3.LUT R15, R17.reuse, 0x380038, RZ, 0xc0, !PT ;  /* 0x00380038110f7812 */ /* 0x060fe200078ec0ff */
[----:B------:R-:W-:Y:S01]  /*3450*/  HFMA2 R12, -RZ, RZ, 0, 0.015625 ;  /* 0x00002400ff0c7431 */ /* 0x000fe200000001ff */
[----:B------:R-:W-:Y:S01]  /*3460*/  LOP3.LUT R14, R17, 0x70007, RZ, 0xc0, !PT ;  /* 0x00070007110e7812 */ /* 0x000fe200078ec0ff */
[----:B------:R-:W0:Y:S01]  /*3470*/  LDS.128 R20, [UR4] ;  /* 0x00000004ff147984 */ /* 0x000e220008000c00 */
[C---:B------:R-:W-:Y:S02]  /*3480*/  LOP3.LUT R41, R18.reuse, 0x380038, RZ, 0xc0, !PT ;  /* 0x0038003812297812 */ /* 0x040fe400078ec0ff */
[----:B------:R-:W-:Y:S02]  /*3490*/  MOV R35, 0x3000 ;  /* 0x0000300000237802 */ /* 0x000fe40000000f00 */
[----:B------:R-:W-:Y:S02]  /*34a0*/  LOP3.LUT R40, R18, 0x70007, RZ, 0xc0, !PT ;  /* 0x0007000712287812 */ /* 0x000fe400078ec0ff */
[----:B------:R-:W-:-:S02]  /*34b0*/  LOP3.LUT R13, R16, 0x380038, RZ, 0xc0, !PT ;  /* 0x00380038100d7812 */ /* 0x000fc400078ec0ff */
[----:B------:R-:W-:Y:S02]  /*34c0*/  LOP3.LUT R44, R15, 0x64006400, RZ, 0xfc, !PT ;  /* 0x640064000f2c7812 */ /* 0x000fe400078efcff */
[----:B------:R-:W-:Y:S02]  /*34d0*/  LOP3.LUT R15, R14, 0x64006400, RZ, 0xfc, !PT ;  /* 0x640064000e0f7812 */ /* 0x000fe400078efcff */
[----:B------:R-:W-:Y:S02]  /*34e0*/  LOP3.LUT R42, R41, 0x64006400, RZ, 0xfc, !PT ;  /* 0x64006400292a7812 */ /* 0x000fe400078efcff */
[----:B------:R-:W-:Y:S01]  /*34f0*/  PRMT R35, R35, 0x5410, R12 ;  /* 0x0000541023237816 */ /* 0x000fe2000000000c */
[----:B------:R-:W-:Y:S01]  /*3500*/  HADD2 R15, R15, -1028, -1028 ;  /* 0xe404e4040f0f7430 */ /* 0x000fe20000000000 */
[----:B------:R-:W-:Y:S02]  /*3510*/  LOP3.LUT R41, R40, 0x64006400, RZ, 0xfc, !PT ;  /* 0x6400640028297812 */ /* 0x000fe400078efcff */
[----:B------:R-:W-:Y:S01]  /*3520*/  LOP3.LUT R12, R16, 0x70007, RZ, 0xc0, !PT ;  /* 0x00070007100c7812 */ /* 0x000fe200078ec0ff */
[-C--:B------:R-:W-:Y:S01]  /*3530*/  HFMA2 R40, R42, R35.reuse.H0_H0, -132, -132 ;  /* 0xd820d8202a287431 */ /* 0x080fe20000040023 */
[----:B------:R-:W-:Y:S01]  /*3540*/  LOP3.LUT R43, R19, 0x70007, RZ, 0xc0, !PT ;  /* 0x00070007132b7812 */ /* 0x000fe200078ec0ff */
[----:B------:R-:W-:Y:S01]  /*3550*/  HADD2 R41, R41, -1028, -1028 ;  /* 0xe404e40429297430 */ /* 0x000fe20000000000 */
[----:B------:R-:W-:Y:S01]  /*3560*/  LOP3.LUT R14, R13, 0x64006400, RZ, 0xfc, !PT ;  /* 0x640064000d0e7812 */ /* 0x000fe200078efcff */
[----:B------:R-:W-:Y:S01]  /*3570*/  HFMA2 R44, R44, R35.H0_H0, -132, -132 ;  /* 0xd820d8202c2c7431 */ /* 0x000fe20000040023 */
[----:B------:R-:W-:-:S02]  /*3580*/  LOP3.LUT R13, R12, 0x64006400, RZ, 0xfc, !PT ;  /* 0x640064000c0d7812 */ /* 0x000fc400078efcff */
[----:B------:R-:W-:Y:S01]  /*3590*/  LOP3.LUT R43, R43, 0x64006400, RZ, 0xfc, !PT ;  /* 0x640064002b2b7812 */ /* 0x000fe200078efcff */
[----:B------:R-:W-:Y:S01]  /*35a0*/  HFMA2 R12, R14, R35.H0_H0, -132, -132 ;  /* 0xd820d8200e0c7431 */ /* 0x000fe20000040023 */
[----:B------:R-:W-:Y:S01]  /*35b0*/  SHF.R.U32.HI R42, RZ, 0x6, R18 ;  /* 0x00000006ff2a7819 */ /* 0x000fe20000011612 */
[----:B------:R-:W-:Y:S01]  /*35c0*/  HADD2 R13, R13, -1028, -1028 ;  /* 0xe404e4040d0d7430 */ /* 0x000fe20000000000 */
[----:B------:R-:W-:Y:S01]  /*35d0*/  SHF.R.U32.HI R48, RZ, 0xe, R8 ;  /* 0x0000000eff307819 */ /* 0x000fe20000011608 */
[----:B------:R-:W-:Y:S01]  /*35e0*/  HADD2 R43, R43, -1028, -1028 ;  /* 0xe404e4042b2b7430 */ /* 0x000fe20000000000 */
[----:B------:R-:W-:Y:S01]  /*35f0*/  LOP3.LUT R45, R42, 0x70007, RZ, 0xc0, !PT ;  /* 0x000700072a2d7812 */ /* 0x000fe200078ec0ff */
[-C--:B0-----:R-:W-:Y:S02]  /*3600*/  HFMA2 R14, R15, R20.reuse, RZ ;  /* 0x000000140f0e7231 */ /* 0x081fe400000000ff */
[-C--:B------:R-:W-:Y:S02]  /*3610*/  HFMA2 R13, R13, R20.reuse, RZ.H0_H0 ;  /* 0x000000140d0d7231 */ /* 0x080fe400000400ff */
[-C--:B------:R-:W-:Y:S01]  /*3620*/  HFMA2 R15, R41, R20.reuse, RZ ;  /* 0x00000014290f7231 */ /* 0x080fe200000000ff */
[--C-:B------:R-:W-:Y:S01]  /*3630*/  SHF.R.U32.HI R41, RZ, 0x6, R17.reuse ;  /* 0x00000006ff297819 */ /* 0x100fe20000011611 */
[----:B------:R-:W-:Y:S01]  /*3640*/  HFMA2 R43, R43, R20, RZ.H0_H0 ;  /* 0x000000142b2b7231 */ /* 0x000fe200000400ff */
[----:B------:R-:W-:Y:S01]  /*3650*/  SHF.R.U32.HI R20, RZ, 0xf, R17 ;  /* 0x0000000fff147819 */ /* 0x000fe20000011611 */
[-C--:B------:R-:W-:Y:S01]  /*3660*/  HFMA2 R40, R40, R21.reuse, R15 ;  /* 0x0000001528287231 */ /* 0x080fe2000000000f */
[----:B------:R-:W-:Y:S01]  /*3670*/  LOP3.LUT R15, R19, 0x380038, RZ, 0xc0, !PT ;  /* 0x00380038130f7812 */ /* 0x000fe200078ec0ff */
[-C--:B------:R-:W-:Y:S01]  /*3680*/  HFMA2 R44, R44, R21.reuse, R14 ;  /* 0x000000152c2c7231 */ /* 0x080fe2000000000e */
[----:B------:R-:W-:Y:S01]  /*3690*/  SHF.R.U32.HI R17, RZ, 0x6, R16 ;  /* 0x00000006ff117819 */ /* 0x000fe20000011610 */
[----:B------:R-:W-:Y:S01]  /*36a0*/  HFMA2 R12, R12, R21, R13 ;  /* 0x000000150c0c7231 */ /* 0x000fe2000000000d */
[----:B------:R-:W-:-:S02]  /*36b0*/  LOP3.LUT R14, R41, 0x70007, RZ, 0xc0, !PT ;  /* 0x00070007290e7812 */ /* 0x000fc400078ec0ff */
[----:B------:R-:W-:Y:S02]  /*36c0*/  LOP3.LUT R46, R15, 0x64006400, RZ, 0xfc, !PT ;  /* 0x640064000f2e7812 */ /* 0x000fe400078efcff */
[----:B------:R-:W-:Y:S02]  /*36d0*/  LOP3.LUT R13, R17, 0x70007, RZ, 0xc0, !PT ;  /* 0x00070007110d7812 */ /* 0x000fe400078ec0ff */
[----:B------:R-:W-:Y:S01]  /*36e0*/  LOP3.LUT R14, R14, 0x64006400, RZ, 0xfc, !PT ;  /* 0x640064000e0e7812 */ /* 0x000fe200078efcff */
[----:B------:R-:W-:Y:S01]  /*36f0*/  HFMA2 R46, R46, R35.H0_H0, -132, -132 ;  /* 0xd820d8202e2e7431 */ /* 0x000fe20000040023 */
[----:B------:R-:W-:Y:S02]  /*3700*/  LOP3.LUT R13, R13, 0x64006400, RZ, 0xfc, !PT ;  /* 0x640064000d0d7812 */ /* 0x000fe400078efcff */
[----:B------:R-:W-:Y:S01]  /*3710*/  LOP3.LUT R20, R20, 0x10001, RZ, 0xc0, !PT ;  /* 0x0001000114147812 */ /* 0x000fe200078ec0ff */
[----:B------:R-:W-:Y:S01]  /*3720*/  HADD2 R47, R14, -1028, -1028 ;  /* 0xe404e4040e2f7430 */ /* 0x000fe20000000000 */
[----:B------:R-:W-:Y:S01]  /*3730*/  SHF.R.U32.HI R15, RZ, 0xe, R9 ;  /* 0x0000000eff0f7819 */ /* 0x000fe20000011609 */
[----:B------:R-:W-:Y:S01]  /*3740*/  HFMA2 R43, R46, R21, R43 ;  /* 0x000000152e2b7231 */ /* 0x000fe2000000002b */
[----:B------:R-:W-:Y:S01]  /*3750*/  LOP3.LUT R14, R45, 0x64006400, RZ, 0xfc, !PT ;  /* 0x640064002d0e7812 */ /* 0x000fe200078efcff */
[----:B------:R-:W-:Y:S01]  /*3760*/  HADD2 R13, R13, -1028, -1028 ;  /* 0xe404e4040d0d7430 */ /* 0x000fe20000000000 */
[----:B------:R-:W-:Y:S01]  /*3770*/  SHF.R.U32.HI R21, RZ, 0xf, R16 ;  /* 0x0000000fff157819 */ /* 0x000fe20000011610 */
[-C--:B------:R-:W-:Y:S01]  /*3780*/  HFMA2 R44, R47, R22.reuse, R44 ;  /* 0x000000162f2c7231 */ /* 0x080fe2000000002c */
[----:B------:R-:W-:Y:S01]  /*3790*/  SHF.R.U32.HI R16, RZ, 0x6, R19 ;  /* 0x00000006ff107819 */ /* 0x000fe20000011613 */
[----:B------:R-:W-:Y:S01]  /*37a0*/  HFMA2 R12, R13, R22, R12 ;  /* 0x000000160d0c7231 */ /* 0x000fe2000000000c */
[----:B------:R-:W-:Y:S01]  /*37b0*/  LOP3.LUT R20, R20, 0x20002, R15, 0xf8, !PT ;  /* 0x0002000214147812 */ /* 0x000fe200078ef80f */
[----:B------:R-:W-:Y:S01]  /*37c0*/  HADD2 R15, R14, -1028, -1028 ;  /* 0xe404e4040e0f7430 */ /* 0x000fe20000000000 */
[----:B------:R-:W-:-:S02]  /*37d0*/  LOP3.LUT R45, R16, 0x70007, RZ, 0xc0, !PT ;  /* 0x00070007102d7812 */ /* 0x000fc400078ec0ff */
        /* <DEDUP_REMOVED lines=10> */
[----:B------:R-:W-:Y:S01]  /*3880*/  HFMA2 R43, R52, R22, R43 ;  /* 0x00000016342b7231 */ /* 0x000fe2000000002b */
[----:B------:R-:W-:Y:S01]  /*3890*/  SHF.R.U32.HI R22, RZ, 0xf, R18 ;  /* 0x0000000fff167819 */ /* 0x000fe20000011612 */
[----:B------:R-:W-:Y:S01]  /*38a0*/  HFMA2 R45, R46, R35.H0_H0, -132, -132 ;  /* 0xd820d8202e2d7431 */ /* 0x000fe20000040023 */
[----:B------:R-:W-:Y:S01]  /*38b0*/  SHF.R.U32.HI R46, RZ, 0xf, R19 ;  /* 0x0000000fff2e7819 */ /* 0x000fe20000011613 */
[-C--:B------:R-:W-:Y:S01]  /*38c0*/  HFMA2 R44, R13, R23.reuse, R44 ;  /* 0x000000170d2c7231 */ /* 0x080fe2000000002c */
[----:B------:R-:W-:Y:S01]  /*38d0*/  SHF.R.U32.HI R19, RZ, 0xe, R10 ;  /* 0x0000000eff137819 */ /* 0x000fe2000001160a */
[----:B------:R-:W-:-:S02]  /*38e0*/  HFMA2 R45, R45, R23, R12 ;  /* 0x000000172d2d7231 */ /* 0x000fc4000000000c */
[----:B------:R-:W-:Y:S01]  /*38f0*/  HFMA2 R47, R14, R35.H0_H0, -132, -132 ;  /* 0xd820d8200e2f7431 */ /* 0x000fe20000040023 */
[----:B------:R-:W-:Y:S01]  /*3900*/  LOP3.LUT R22, R22, 0x10001, RZ, 0xc0, !PT ;  /* 0x0001000116167812 */ /* 0x000fe200078ec0ff */
[----:B------:R-:W0:Y:S01]  /*3910*/  LDS.128 R12, [UR4+0x10] ;  /* 0x00001004ff0c7984 */ /* 0x000e220008000c00 */
[----:B------:R-:W-:Y:S01]  /*3920*/  LOP3.LUT R21, R21, 0x10001, RZ, 0xc0, !PT ;  /* 0x0001000115157812 */ /* 0x000fe200078ec0ff */
[----:B------:R-:W-:Y:S01]  /*3930*/  HFMA2 R18, R47, R23, R40 ;  /* 0x000000172f127231 */ /* 0x000fe20000000028 */
[----:B------:R-:W-:Y:S02]  /*3940*/  LOP3.LUT R40, R46, 0x10001, RZ, 0xc0, !PT ;  /* 0x000100012e287812 */ /* 0x000fe400078ec0ff */
[----:B------:R-:W-:Y:S02]  /*3950*/  SHF.R.U32.HI R47, RZ, 0xe, R11 ;  /* 0x0000000eff2f7819 */ /* 0x000fe4000001160b */
[----:B------:R-:W-:Y:S02]  /*3960*/  LOP3.LUT R22, R22, 0x20002, R19, 0xf8, !PT ;  /* 0x0002000216167812 */ /* 0x000fe400078ef813 */
[----:B------:R-:W-:-:S02]  /*3970*/  LOP3.LUT R21, R21, 0x20002, R48, 0xf8, !PT ;  /* 0x0002000215157812 */ /* 0x000fc400078ef830 */
[----:B------:R-:W-:Y:S02]  /*3980*/  LOP3.LUT R40, R40, 0x20002, R47, 0xf8, !PT ;  /* 0x0002000228287812 */ /* 0x000fe400078ef82f */
[----:B------:R-:W-:Y:S02]  /*3990*/  LOP3.LUT R47, R16, 0x380038, RZ, 0xc0, !PT ;  /* 0x00380038102f7812 */ /* 0x000fe400078ec0ff */
[----:B------:R-:W-:Y:S02]  /*39a0*/  LOP3.LUT R17, R17, 0x1c001c0, RZ, 0xc0, !PT ;  /* 0x01c001c011117812 */ /* 0x000fe400078ec0ff */
[----:B------:R-:W-:Y:S02]  /*39b0*/  LOP3.LUT R41, R41, 0x1c001c0, RZ, 0xc0, !PT ;  /* 0x01c001c029297812 */ /* 0x000fe400078ec0ff */
[----:B--2---:R-:W-:Y:S02]  /*39c0*/  SHF.R.U32.HI R19, RZ, 0xd, R5 ;  /* 0x0000000dff137819 */ /* 0x004fe40000011605 */
[----:B------:R-:W-:-:S02]  /*39d0*/  SHF.R.U32.HI R46, RZ, 0xd, R4 ;  /* 0x0000000dff2e7819 */ /* 0x000fc40000011604 */
[----:B------:R-:W-:Y:S02]  /*39e0*/  LOP3.LUT R20, R20, 0x40004, R19, 0xf8, !PT ;  /* 0x0004000414147812 */ /* 0x000fe400078ef813 */
[----:B------:R-:W-:Y:S02]  /*39f0*/  SHF.R.U32.HI R19, RZ, 0xd, R6 ;  /* 0x0000000dff137819 */ /* 0x000fe40000011606 */
[----:B------:R-:W-:Y:S02]  /*3a00*/  LOP3.LUT R21, R21, 0x40004, R46, 0xf8, !PT ;  /* 0x0004000415157812 */ /* 0x000fe400078ef82e */
[----:B------:R-:W-:Y:S02]  /*3a10*/  LOP3.LUT R46, R47, 0x64006400, RZ, 0xfc, !PT ;  /* 0x640064002f2e7812 */ /* 0x000fe400078efcff */
[----:B------:R-:W-:Y:S02]  /*3a20*/  LOP3.LUT R22, R22, 0x40004, R19, 0xf8, !PT ;  /* 0x0004000416167812 */ /* 0x000fe400078ef813 */
[----:B------:R-:W-:Y:S01]  /*3a30*/  SHF.R.U32.HI R19, RZ, 0xd, R7 ;  /* 0x0000000dff137819 */ /* 0x000fe20000011607 */
[----:B------:R-:W-:Y:S01]  /*3a40*/  HFMA2 R46, R46, R35.H0_H0, -132, -132 ;  /* 0xd820d8202e2e7431 */ /* 0x000fe20000040023 */
[----:B------:R-:W-:-:S02]  /*3a50*/  LOP3.LUT R21, R21, 0x64006400, RZ, 0xfc, !PT ;  /* 0x6400640015157812 */ /* 0x000fc400078efcff */
[----:B------:R-:W-:Y:S01]  /*3a60*/  LOP3.LUT R40, R40, 0x40004, R19, 0xf8, !PT ;  /* 0x0004000428287812 */ /* 0x000fe200078ef813 */
[----:B------:R-:W-:Y:S01]  /*3a70*/  HFMA2 R43, R46, R23, R43 ;  /* 0x000000172e2b7231 */ /* 0x000fe2000000002b */
        /* <DEDUP_REMOVED lines=10> */
[-C--:B0-----:R-:W-:Y:S01]  /*3b20*/  HFMA2 R23, R48, R12.reuse, R45 ;  /* 0x0000000c30177231 */ /* 0x081fe2000000002d */
[----:B------:R-:W-:Y:S01]  /*3b30*/  LOP3.LUT R17, R17, 0x64006400, RZ, 0xfc, !PT ;  /* 0x6400640011117812 */ /* 0x000fe200078efcff */
[-C--:B------:R-:W-:Y:S01]  /*3b40*/  HFMA2 R19, R16, R35.reuse.H1_H1, -20, -20 ;  /* 0xcd00cd0010137431 */ /* 0x080fe20000060023 */
[----:B------:R-:W-:Y:S01]  /*3b50*/  LOP3.LUT R20, R20, 0x64006400, RZ, 0xfc, !PT ;  /* 0x6400640014147812 */ /* 0x000fe200078efcff */
[----:B------:R-:W-:Y:S01]  /*3b60*/  HFMA2 R42, R42, R35.H1_H1, -20, -20 ;  /* 0xcd00cd002a2a7431 */ /* 0x000fe20000060023 */
[----:B------:R-:W-:Y:S01]  /*3b70*/  LOP3.LUT R22, R22, 0x64006400, RZ, 0xfc, !PT ;  /* 0x6400640016167812 */ /* 0x000fe200078efcff */
[-C--:B------:R-:W-:Y:S02]  /*3b80*/  HFMA2 R18, R41, R12.reuse, R18 ;  /* 0x0000000c29127231 */ /* 0x080fe40000000012 */
[----:B------:R-:W-:-:S02]  /*3b90*/  HFMA2 R44, R19, R12, R44 ;  /* 0x0000000c132c7231 */ /* 0x000fc4000000002c */
[----:B------:R-:W-:Y:S02]  /*3ba0*/  HADD2 R16, R17, -1028, -1028 ;  /* 0xe404e40411107430 */ /* 0x000fe40000000000 */
[----:B------:R-:W-:Y:S01]  /*3bb0*/  HFMA2 R41, R42, R12, R43 ;  /* 0x0000000c2a297231 */ /* 0x000fe2000000002b */
[----:B------:R-:W-:Y:S01]  /*3bc0*/  LOP3.LUT R12, R9, 0x70007, RZ, 0xc0, !PT ;  /* 0x00070007090c7812 */ /* 0x000fe200078ec0ff */
[----:B------:R-:W-:Y:S01]  /*3bd0*/  HADD2 R20, R20, -1028, -1028 ;  /* 0xe404e40414147430 */ /* 0x000fe20000000000 */
[----:B------:R-:W-:Y:S01]  /*3be0*/  LOP3.LUT R17, R10, 0x70007, RZ, 0xc0, !PT ;  /* 0x000700070a117812 */ /* 0x000fe200078ec0ff */
[-C--:B------:R-:W-:Y:S01]  /*3bf0*/  HFMA2 R23, R16, R13.reuse, R23 ;  /* 0x0000000d10177231 */ /* 0x080fe20000000017 */
        /* <DEDUP_REMOVED lines=13> */
[-C--:B------:R-:W-:Y:S01]  /*3cd0*/  HFMA2 R46, R16, R35.reuse.H0_H0, -132, -132 ;  /* 0xd820d820102e7431 */ /* 0x080fe20000040023 */
[----:B------:R-:W-:Y:S01]  /*3ce0*/  SHF.R.U32.HI R8, RZ, 0x6, R8 ;  /* 0x00000006ff087819 */ /* 0x000fe20000011608 */
[----:B------:R-:W0:Y:S01]  /*3cf0*/  LDS.128 R16, [UR4+0x20] ;  /* 0x00002004ff107984 */ /* 0x000e220008000c00 */
[----:B------:R-:W-:Y:S01]  /*3d00*/  HADD2 R48, R43, -1028, -1028 ;  /* 0xe404e4042b307430 */ /* 0x000fe20000000000 */
[----:B------:R-:W-:Y:S01]  /*3d10*/  SHF.R.U32.HI R9, RZ, 0x6, R9 ;  /* 0x00000006ff097819 */ /* 0x000fe20000011609 */
[----:B------:R-:W-:Y:S01]  /*3d20*/  HFMA2 R43, R42, R35.H0_H0, -132, -132 ;  /* 0xd820d8202a2b7431 */ /* 0x000fe20000040023 */
[----:B------:R-:W-:Y:S01]  /*3d30*/  LOP3.LUT R42, R10, 0x380038, RZ, 0xc0, !PT ;  /* 0x003800380a2a7812 */ /* 0x000fe200078ec0ff */
[----:B------:R-:W-:Y:S02]  /*3d40*/  HFMA2 R41, R48, R13, R41 ;  /* 0x0000000d30297231 */ /* 0x000fe40000000029 */
[----:B------:R-:W-:-:S02]  /*3d50*/  HFMA2 R23, R46, R14, R23 ;  /* 0x0000000e2e177231 */ /* 0x000fc40000000017 */
[-C--:B------:R-:W-:Y:S01]  /*3d60*/  HFMA2 R13, R43, R14.reuse, R44 ;  /* 0x0000000e2b0d7231 */ /* 0x080fe2000000002c */
[----:B------:R-:W-:Y:S02]  /*3d70*/  LOP3.LUT R43, R11, 0x380038, RZ, 0xc0, !PT ;  /* 0x003800380b2b7812 */ /* 0x000fe400078ec0ff */
[----:B------:R-:W-:Y:S02]  /*3d80*/  LOP3.LUT R46, R42, 0x64006400, RZ, 0xfc, !PT ;  /* 0x640064002a2e7812 */ /* 0x000fe400078efcff */
[----:B------:R-:W-:Y:S02]  /*3d90*/  LOP3.LUT R42, R8, 0x70007, RZ, 0xc0, !PT ;  /* 0x00070007082a7812 */ /* 0x000fe400078ec0ff */
        /* <DEDUP_REMOVED lines=23> */
[----:B------:R-:W-:Y:S01]  /*3f10*/  LOP3.LUT R44, R44, 0x64006400, RZ, 0xfc, !PT ;  /* 0x640064002c2c7812 */ /* 0x000fe200078efcff */
[----:B------:R-:W-:Y:S01]  /*3f20*/  HFMA2 R12, R43, R15, R12 ;  /* 0x0000000f2b0c7231 */ /* 0x000fe2000000000c */
[----:B------:R-:W-:Y:S01]  /*3f30*/  LOP3.LUT R42, R9, 0x380038, RZ, 0xc0, !PT ;  /* 0x00380038092a7812 */ /* 0x000fe200078ec0ff */
[----:B------:R-:W-:Y:S02]  /*3f40*/  HFMA2 R14, R14, R35.H0_H0, -132, -132 ;  /* 0xd820d8200e0e7431 */ /* 0x000fe40000040023 */
[----:B------:R-:W-:-:S02]  /*3f50*/  HFMA2 R41, R46, R15, R41 ;  /* 0x0000000f2e297231 */ /* 0x000fc40000000029 */
[-C--:B------:R-:W-:Y:S01]  /*3f60*/  HFMA2 R15, R44, R35.reuse.H0_H0, -132, -132 ;  /* 0xd820d8202c0f7431 */ /* 0x080fe20000040023 */
[----:B------:R-:W-:Y:S01]  /*3f70*/  LOP3.LUT R42, R42, 0x64006400, RZ, 0xfc, !PT ;  /* 0x640064002a2a7812 */ /* 0x000fe200078efcff */
[-C--:B0-----:R-:W-:Y:S01]  /*3f80*/  HFMA2 R23, R14, R16.reuse, R23 ;  /* 0x000000100e177231 */ /* 0x081fe20000000017 */
[----:B------:R-:W-:Y:S01]  /*3f90*/  LOP3.LUT R14, R11, 0x380038, RZ, 0xc0, !PT ;  /* 0x003800380b0e7812 */ /* 0x000fe200078ec0ff */
[-C--:B------:R-:W-:Y:S01]  /*3fa0*/  HFMA2 R15, R15, R16.reuse, R12 ;  /* 0x000000100f0f7231 */ /* 0x080fe2000000000c */
[----:B------:R-:W-:Y:S01]  /*3fb0*/  LOP3.LUT R8, R8, 0x1c001c0, RZ, 0xc0, !PT ;  /* 0x01c001c008087812 */ /* 0x000fe200078ec0ff */
[----:B------:R-:W-:Y:S01]  /*3fc0*/  HFMA2 R42, R42, R35.H0_H0, -132, -132 ;  /* 0xd820d8202a2a7431 */ /* 0x000fe20000040023 */
[----:B------:R-:W-:Y:S02]  /*3fd0*/  LOP3.LUT R9, R9, 0x1c001c0, RZ, 0xc0, !PT ;  /* 0x01c001c009097812 */ /* 0x000fe400078ec0ff */
[----:B------:R-:W-:Y:S01]  /*3fe0*/  LOP3.LUT R12, R10, 0x1c001c0, RZ, 0xc0, !PT ;  /* 0x01c001c00a0c7812 */ /* 0x000fe200078ec0ff */
[----:B------:R-:W-:Y:S01]  /*3ff0*/  HFMA2 R13, R42, R16, R13 ;  /* 0x000000102a0d7231 */ /* 0x000fe2000000000d */
[----:B------:R-:W-:-:S02]  /*4000*/  LOP3.LUT R14, R14, 0x64006400, RZ, 0xfc, !PT ;  /* 0x640064000e0e7812 */ /* 0x000fc400078efcff */
[----:B------:R-:W-:Y:S02]  /*4010*/  LOP3.LUT R8, R8, 0x64006400, RZ, 0xfc, !PT ;  /* 0x6400640008087812 */ /* 0x000fe400078efcff */
[----:B------:R-:W-:Y:S01]  /*4020*/  LOP3.LUT R10, R9, 0x64006400, RZ, 0xfc, !PT ;  /* 0x64006400090a7812 */ /* 0x000fe200078efcff */
[-C--:B------:R-:W-:Y:S01]  /*4030*/  HFMA2 R42, R14, R35.reuse.H0_H0, -132, -132 ;  /* 0xd820d8200e2a7431 */ /* 0x080fe20000040023 */
[----:B------:R-:W-:Y:S01]  /*4040*/  LOP3.LUT R11, R11, 0x1c001c0, RZ, 0xc0, !PT ;  /* 0x01c001c00b0b7812 */ /* 0x000fe200078ec0ff */
[-C--:B------:R-:W-:Y:S01]  /*4050*/  HFMA2 R8, R8, R35.reuse.H1_H1, -20, -20 ;  /* 0xcd00cd0008087431 */ /* 0x080fe20000060023 */
[----:B------:R-:W-:Y:S01]  /*4060*/  LOP3.LUT R12, R12, 0x64006400, RZ, 0xfc, !PT ;  /* 0x640064000c0c7812 */ /* 0x000fe200078efcff */
[----:B------:R-:W-:Y:S02]  /*4070*/  HFMA2 R10, R10, R35.H1_H1, -20, -20 ;  /* 0xcd00cd000a0a7431 */ /* 0x000fe40000060023 */
[----:B------:R-:W-:Y:S01]  /*4080*/  HFMA2 R41, R42, R16, R41 ;  /* 0x000000102a297231 */ /* 0x000fe20000000029 */
[----:B------:R-:W-:Y:S01]  /*4090*/  LOP3.LUT R14, R11, 0x64006400, RZ, 0xfc, !PT ;  /* 0x640064000b0e7812 */ /* 0x000fe200078efcff */
[----:B------:R-:W-:-:S02]  /*40a0*/  HFMA2 R23, R8, R17, R23 ;  /* 0x0000001108177231 */ /* 0x000fc40000000017 */
[----:B------:R-:W-:Y:S01]  /*40b0*/  HFMA2 R16, R10, R17, R13 ;  /* 0x000000110a107231 */ /* 0x000fe2000000000d */
[C---:B------:R-:W-:Y:S01]  /*40c0*/  LOP3.LUT R43, R4.reuse, 0x70007, RZ, 0xc0, !PT ;  /* 0x00070007042b7812 */ /* 0x040fe200078ec0ff */
[----:B------:R-:W0:Y:S01]  /*40d0*/  LDS.128 R8, [UR4+0x30] ;  /* 0x00003004ff087984 */ /* 0x000e220008000c00 */
[-C--:B------:R-:W-:Y:S01]  /*40e0*/  HFMA2 R12, R12, R35.reuse.H1_H1, -20, -20 ;  /* 0xcd00cd000c0c7431 */ /* 0x080fe20000060023 */
[----:B------:R-:W-:Y:S01]  /*40f0*/  LOP3.LUT R44, R5, 0x70007, RZ, 0xc0, !PT ;  /* 0x00070007052c7812 */ /* 0x000fe200078ec0ff */
[----:B------:R-:W-:Y:S01]  /*4100*/  HFMA2 R14, R14, R35.H1_H1, -20, -20 ;  /* 0xcd00cd000e0e7431 */ /* 0x000fe20000060023 */
[----:B------:R-:W-:Y:S01]  /*4110*/  LOP3.LUT R42, R4, 0x380038, RZ, 0xc0, !PT ;  /* 0x00380038042a7812 */ /* 0x000fe200078ec0ff */
[-C--:B------:R-:W-:Y:S01]  /*4120*/  HFMA2 R15, R12, R17.reuse, R15 ;  /* 0x000000110c0f7231 */ /* 0x080fe2000000000f */
[----:B------:R-:W-:Y:S01]  /*4130*/  SHF.R.U32.HI R12, RZ, 0x6, R4 ;  /* 0x00000006ff0c7819 */ /* 0x000fe20000011604 */
[----:B------:R-:W-:Y:S01]  /*4140*/  HFMA2 R17, R14, R17, R41 ;  /* 0x000000110e117231 */ /* 0x000fe20000000029 */
[----:B------:R-:W-:-:S02]  /*4150*/  LOP3.LUT R45, R6, 0x70007, RZ, 0xc0, !PT ;  /* 0x00070007062d7812 */ /* 0x000fc400078ec0ff */
[----:B------:R-:W-:Y:S02]  /*4160*/  LOP3.LUT R46, R7, 0x70007, RZ, 0xc0, !PT ;  /* 0x00070007072e7812 */ /* 0x000fe400078ec0ff */
[----:B------:R-:W-:Y:S02]  /*4170*/  LOP3.LUT R13, R5, 0x380038, RZ, 0xc0, !PT ;  /* 0x00380038050d7812 */ /* 0x000fe400078ec0ff */
[----:B------:R-:W-:Y:S02]  /*4180*/  SHF.R.U32.HI R4, RZ, 0x6, R5 ;  /* 0x00000006ff047819 */ /* 0x000fe40000011605 */
[----:B------:R-:W-:Y:S02]  /*4190*/  LOP3.LUT R14, R6, 0x380038, RZ, 0xc0, !PT ;  /* 0x00380038060e7812 */ /* 0x000fe400078ec0ff */
[----:B------:R-:W-:Y:S02]  /*41a0*/  SHF.R.U32.HI R5, RZ, 0x6, R6 ;  /* 0x00000006ff057819 */ /* 0x000fe40000011606 */
[----:B------:R-:W-:-:S02]  /*41b0*/  LOP3.LUT R43, R43, 0x64006400, RZ, 0xfc, !PT ;  /* 0x640064002b2b7812 */ /* 0x000fc400078efcff */
[----:B------:R-:W-:Y:S02]  /*41c0*/  LOP3.LUT R41, R7, 0x380038, RZ, 0xc0, !PT ;  /* 0x0038003807297812 */ /* 0x000fe400078ec0ff */
[----:B------:R-:W-:Y:S01]  /*41d0*/  SHF.R.U32.HI R6, RZ, 0x6, R7 ;  /* 0x00000006ff067819 */ /* 0x000fe20000011607 */
        /* <DEDUP_REMOVED lines=10> */
[----:B------:R-:W-:Y:S02]  /*4280*/  HFMA2 R42, R42, R35.H0_H0, -132, -132 ;  /* 0xd820d8202a2a7431 */ /* 0x000fe40000040023 */
[-C--:B------:R-:W-:Y:S02]  /*4290*/  HFMA2 R15, R44, R18.reuse, R15 ;  /* 0x000000122c0f7231 */ /* 0x080fe4000000000f */
        /* <DEDUP_REMOVED lines=8> */
[-C--:B------:R-:W-:Y:S01]  /*4320*/  HFMA2 R23, R18, R35.reuse.H0_H0, -132, -132 ;  /* 0xd820d82012177431 */ /* 0x080fe20000040023 */
[----:B------:R-:W-:Y:S01]  /*4330*/  LOP3.LUT R14, R4, 0x70007, RZ, 0xc0, !PT ;  /* 0x00070007040e7812 */ /* 0x000fe200078ec0ff */
[----:B------:R-:W-:Y:S01]  /*4340*/  HFMA2 R42, R42, R35.H0_H0, -132, -132 ;  /* 0xd820d8202a2a7431 */ /* 0x000fe20000040023 */
[----:B------:R-:W-:Y:S01]  /*4350*/  LOP3.LUT R18, R41, 0x64006400, RZ, 0xfc, !PT ;  /* 0x6400640029127812 */ /* 0x000fe200078efcff */
[----:B------:R-:W-:Y:S01]  /*4360*/  HFMA2 R16, R23, R19, R16 ;  /* 0x0000001317107231 */ /* 0x000fe20000000010 */
[----:B------:R-:W-:-:S02]  /*4370*/  LOP3.LUT R13, R13, 0x64006400, RZ, 0xfc, !PT ;  /* 0x640064000d0d7812 */ /* 0x000fc400078efcff */
[----:B------:R-:W-:Y:S01]  /*4380*/  LOP3.LUT R14, R14, 0x64006400, RZ, 0xfc, !PT ;  /* 0x640064000e0e7812 */ /* 0x000fe200078efcff */
[----:B------:R-:W-:Y:S01]  /*4390*/  HFMA2 R44, R18, R35.H0_H0, -132, -132 ;  /* 0xd820d820122c7431 */ /* 0x000fe20000040023 */
[----:B------:R-:W-:Y:S01]  /*43a0*/  LOP3.LUT R43, R43, 0x64006400, RZ, 0xfc, !PT ;  /* 0x640064002b2b7812 */ /* 0x000fe200078efcff */
[----:B------:R-:W-:Y:S02]  /*43b0*/  HADD2 R18, R13, -1028, -1028 ;  /* 0xe404e4040d127430 */ /* 0x000fe40000000000 */
[-C--:B------:R-:W-:Y:S02]  /*43c0*/  HFMA2 R13, R42, R19.reuse, R15 ;  /* 0x000000132a0d7231 */ /* 0x080fe4000000000f */
[----:B------:R-:W-:Y:S01]  /*43d0*/  HADD2 R23, R14, -1028, -1028 ;  /* 0xe404e4040e177430 */ /* 0x000fe20000000000 */
[----:B------:R-:W-:Y:S01]  /*43e0*/  LOP3.LUT R15, R12, 0x380038, RZ, 0xc0, !PT ;  /* 0x003800380c0f7812 */ /* 0x000fe200078ec0ff */
[-C--:B0-----:R-:W-:Y:S02]  /*43f0*/  HFMA2 R14, R18, R8.reuse, R7 ;  /* 0x00000008120e7231 */ /* 0x081fe40000000007 */
[----:B------:R-:W-:Y:S01]  /*4400*/  HFMA2 R19, R44, R19, R17 ;  /* 0x000000132c137231 */ /* 0x000fe20000000011 */
[----:B------:R-:W-:Y:S01]  /*4410*/  LOP3.LUT R17, R4, 0x380038, RZ, 0xc0, !PT ;  /* 0x0038003804117812 */ /* 0x000fe200078ec0ff */
[----:B------:R-:W-:Y:S01]  /*4420*/  HFMA2 R7, R23, R8, R16 ;  /* 0x0000000817077231 */ /* 0x000fe20000000010 */
[C---:B------:R-:W-:Y:S01]  /*4430*/  LOP3.LUT R23, R5.reuse, 0x70007, RZ, 0xc0, !PT ;  /* 0x0007000705177812 */ /* 0x040fe200078ec0ff */
[----:B------:R-:W-:Y:S01]  /*4440*/  HADD2 R48, R43, -1028, -1028 ;  /* 0xe404e4042b307430 */ /* 0x000fe20000000000 */
[----:B------:R-:W-:-:S02]  /*4450*/  LOP3.LUT R41, R5, 0x380038, RZ, 0xc0, !PT ;  /* 0x0038003805297812 */ /* 0x000fc400078ec0ff */
[----:B------:R-:W-:Y:S01]  /*4460*/  LOP3.LUT R23, R23, 0x64006400, RZ, 0xfc, !PT ;  /* 0x6400640017177812 */ /* 0x000fe200078efcff */
[-C--:B------:R-:W-:Y:S01]  /*4470*/  HFMA2 R19, R48, R8.reuse, R19 ;  /* 0x0000000830137231 */ /* 0x080fe20000000013 */
[----:B------:R-:W-:Y:S02]  /*4480*/  LOP3.LUT R44, R6, 0x380038, RZ, 0xc0, !PT ;  /* 0x00380038062c7812 */ /* 0x000fe400078ec0ff */
[----:B------:R-:W-:Y:S01]  /*4490*/  LOP3.LUT R16, R15, 0x64006400, RZ, 0xfc, !PT ;  /* 0x640064000f107812 */ /* 0x000fe200078efcff */
        /* <DEDUP_REMOVED lines=21> */
[----:B------:R-:W-:-:S02]  /*45f0*/  HFMA2 R7, R12, R35.H1_H1, -20, -20 ;  /* 0xcd00cd000c077431 */ /* 0x000fc40000060023 */
[-C--:B------:R-:W-:Y:S02]  /*4600*/  HFMA2 R4, R4, R35.reuse.H1_H1, -20, -20 ;  /* 0xcd00cd0004047431 */ /* 0x080fe40000060023 */
[-C--:B------:R-:W-:Y:S02]  /*4610*/  HFMA2 R6, R6, R35.reuse.H1_H1, -20, -20 ;  /* 0xcd00cd0006067431 */ /* 0x080fe40000060023 */
[-C--:B------:R-:W-:Y:S02]  /*4620*/  HFMA2 R14, R7, R10.reuse, R14 ;  /* 0x0000000a070e7231 */ /* 0x080fe4000000000e */
[----:B------:R-:W-:Y:S02]  /*4630*/  HFMA2 R8, R8, R35.H1_H1, -20, -20 ;  /* 0xcd00cd0008087431 */ /* 0x000fe40000060023 */
        /* <DEDUP_REMOVED lines=15> */
.L_x_3288:
        /* <DEDUP_REMOVED lines=10> */
.L_x_3287:
[----:B------:R-:W0:Y:S01]  /*47d0*/  LDCU UR8, c[0x0][0x3dc] ;  /* 0x00007b80ff0877ac */ /* 0x000e220008000800 */
[----:B------:R-:W1:Y:S01]  /*47e0*/  S2UR UR5, SR_CTAID.Y ;  /* 0x00000000000579c3 */ /* 0x000e620000002600 */
[----:B0-----:R-:W-:-:S04]  /*47f0*/  VIMNMX R34, PT, PT, R34, UR8, PT ;  /* 0x0000000822227c48 */ /* 0x001fc8000bfe0100 */
[----:B------:R-:W-:-:S13]  /*4800*/  ISETP.GT.AND P0, PT, R34, R29, PT ;  /* 0x0000001d2200720c */ /* 0x000fda0003f04270 */
[----:B-1----:R-:W-:Y:S05]  /*4810*/  @!P0 BRA `(.L_x_3290) ;  /* 0x0000000800b88947 */ /* 0x002fea0003800000 */
[----:B------:R-:W0:Y:S01]  /*4820*/  LDC.64 R2, c[0x0][0x3b8] ;  /* 0x0000ee00ff027b82 */ /* 0x000e220000000a00 */
[----:B------:R-:W-:Y:S01]  /*4830*/  UIADD3 UR4, UPT, UPT, UR4, 0x10, URZ ;  /* 0x0000001004047890 */ /* 0x000fe2000fffe0ff */
[----:B0-----:R-:W-:-:S03]  /*4840*/  IMAD.WIDE.U32 R2, R29, 0x4, R2 ;  /* 0x000000041d027825 */ /* 0x001fc600078e0002 */
[----:B------:R-:W-:-:S04]  /*4850*/  IADD3 R14, P0, PT, R2, 0x2, RZ ;  /* 0x00000002020e7810 */ /* 0x000fc80007f1e0ff */
[----:B------:R-:W-:-:S09]  /*4860*/  IADD3.X R15, PT, PT, RZ, R3, RZ, P0, !PT ;  /* 0x00000003ff0f7210 */ /* 0x000fd200007fe4ff */
.L_x_3292:
[----:B------:R-:W-:Y:S01]  /*4870*/  ISETP.NE.AND P0, PT, R29, R32, PT ;  /* 0x000000201d00720c */ /* 0x000fe20003f05270 */
[----:B------:R-:W0:Y:S08]  /*4880*/  LDC R2, c[0x0][0x3a8] ;  /* 0x0000ea00ff027b82 */ /* 0x000e300000000800 */
[----:B------:R-:W1:Y:S04]  /*4890*/  LDC R3, c[0x0][0x3ac] ;  /* 0x0000eb00ff037b82 */ /* 0x000e680000000800 */
[C---:B------:R-:W-:Y:S01]  /*48a0*/  @!P0 LEA R6, R30.reuse, R1, 0x3 ;  /* 0x000000011e068211 */ /* 0x040fe200078e18ff */
[----:B------:R2:W3:Y:S05]  /*48b0*/  @!P0 LDG.E.U16.CONSTANT R4, desc[UR6][R14.64] ;  /* 0x000000060e048981 */ /* 0x0004ea000c1e9500 */
[----:B------:R-:W4:Y:S01]  /*48c0*/  @!P0 LDL.64 R6, [R6+0x8] ;  /* 0x0000080006068983 */ /* 0x000f220000100a00 */
[----:B------:R-:W-:-:S02]  /*48d0*/  @!P0 IADD3 R13, PT, PT, R30, 0x1, RZ ;  /* 0x000000011e0d8810 */ /* 0x000fc40007ffe0ff */
[----:B--2---:R-:W-:Y:S02]  /*48e0*/  IADD3 R14, P2, PT, R14, 0x40, RZ ;  /* 0x000000400e0e7810 */ /* 0x004fe40007f5e0ff */
[----:B0-----:R-:W-:Y:S02]  /*48f0*/  ISETP.LE.AND P3, PT, R2, UR5, PT ;  /* 0x0000000502007c0c */ /* 0x001fe4000bf63270 */
[----:B---3--:R-:W-:Y:S02]  /*4900*/  @!P0 IADD3 R32, PT, PT, R4, R29, RZ ;  /* 0x0000001d04208210 */ /* 0x008fe40007ffe0ff */
[----:B------:R-:W-:Y:S02]  /*4910*/  IADD3 R29, PT, PT, R29, 0x10, RZ ;  /* 0x000000101d1d7810 */ /* 0x000fe40007ffe0ff */
[----:B----4-:R-:W-:Y:S02]  /*4920*/  @!P0 PRMT R0, R6, 0x7610, R0 ;  /* 0x0000761006008816 */ /* 0x010fe40000000000 */
[----:B------:R-:W-:-:S02]  /*4930*/  @!P0 PRMT R28, R7, 0x7610, R28 ;  /* 0x00007610071c8816 */ /* 0x000fc4000000001c */
[----:B------:R-:W-:Y:S02]  /*4940*/  ISETP.GE.AND P1, PT, R29, R34, PT ;  /* 0x000000221d00720c */ /* 0x000fe40003f26270 */
[----:B------:R-:W-:Y:S02]  /*4950*/  @!P0 PRMT R0, R0, 0x7610, R6 ;  /* 0x0000761000008816 */ /* 0x000fe40000000006 */
[----:B------:R-:W-:Y:S01]  /*4960*/  @!P0 PRMT R28, R28, 0x7610, R7 ;  /* 0x000076101c1c8816 */ /* 0x000fe20000000007 */
[----:B-1----:R-:W-:Y:S08]  /*4970*/  @P3 BRA `(.L_x_3291) ;  /* 0x00000008004c3947 */ /* 0x002ff00003800000 */
[----:B-----5:R-:W2:Y:S01]  /*4980*/  LDG.E.128.CONSTANT R8, desc[UR6][R24.64] ;  /* 0x0000000618087981 */ /* 0x020ea2000c1e9d00 */
[----:B------:R-:W-:Y:S01]  /*4990*/  HFMA2 R12, -RZ, RZ, 0, 0.0625 ;  /* 0x00002c00ff0c7431 */ /* 0x000fe200000001ff */
[----:B------:R-:W-:Y:S02]  /*49a0*/  MOV R4, 0x2400 ;  /* 0x0000240000047802 */ /* 0x000fe40000000f00 */
[----:B------:R-:W-:Y:S02]  /*49b0*/  MOV R40, 0x3400 ;  /* 0x0000340000287802 */ /* 0x000fe40000000f00 */
[----:B------:R-:W-:Y:S02]  /*49c0*/  PRMT R12, R4, 0x5410, R12 ;  /* 0x00005410040c7816 */ /* 0x000fe4000000000c */
[----:B------:R-:W0:Y:S01]  /*49d0*/  LDS.128 R4, [UR4+-0x10] ;  /* 0xfffff004ff047984 */ /* 0x000e220008000c00 */
[C---:B--2---:R-:W-:Y:S02]  /*49e0*/  LOP3.LUT R49, R8.reuse, 0xc000c, RZ, 0xc0, !PT ;  /* 0x000c000c08317812 */ /* 0x044fe400078ec0ff */
[----:B------:R-:W-:-:S02]  /*49f0*/  LOP3.LUT R27, R8, 0x300030, RZ, 0xc0, !PT ;  /* 0x00300030081b7812 */ /* 0x000fc400078ec0ff */
[C---:B------:R-:W-:Y:S02]  /*4a00*/  LOP3.LUT R26, R8.reuse, 0x30003, RZ, 0xc0, !PT ;  /* 0x00030003081a7812 */ /* 0x040fe400078ec0ff */
[----:B------:R-:W-:Y:S02]  /*4a10*/  LOP3.LUT R16, R8, 0xc000c0, RZ, 0xc0, !PT ;  /* 0x00c000c008107812 */ /* 0x000fe400078ec0ff */
[----:B------:R-:W-:Y:S02]  /*4a20*/  SHF.R.U32.HI R17, RZ, 0x8, R8 ;  /* 0x00000008ff117819 */ /* 0x000fe40000011608 */
[C---:B------:R-:W-:Y:S02]  /*4a30*/  LOP3.LUT R51, R9.reuse, 0xc000c, RZ, 0xc0, !PT ;  /* 0x000c000c09337812 */ /* 0x040fe400078ec0ff */
[----:B------:R-:W-:Y:S02]  /*4a40*/  LOP3.LUT R8, R9, 0x30003, RZ, 0xc0, !PT ;  /* 0x0003000309087812 */ /* 0x000fe400078ec0ff */
[----:B------:R-:W-:-:S02]  /*4a50*/  LOP3.LUT R47, R10, 0xc000c, RZ, 0xc0, !PT ;  /* 0x000c000c0a2f7812 */ /* 0x000fc400078ec0ff */
[----:B------:R-:W-:Y:S02]  /*4a60*/  SHF.R.U32.HI R21, RZ, 0x8, R10 ;  /* 0x00000008ff157819 */ /* 0x000fe4000001160a */
[C---:B------:R-:W-:Y:S02]  /*4a70*/  LOP3.LUT R45, R11.reuse, 0xc000c, RZ, 0xc0, !PT ;  /* 0x000c000c0b2d7812 */ /* 0x040fe400078ec0ff */
[C---:B------:R-:W-:Y:S02]  /*4a80*/  LOP3.LUT R39, R11.reuse, 0x300030, RZ, 0xc0, !PT ;  /* 0x003000300b277812 */ /* 0x040fe400078ec0ff */
[C---:B------:R-:W-:Y:S02]  /*4a90*/  LOP3.LUT R22, R11.reuse, 0xc000c0, RZ, 0xc0, !PT ;  /* 0x00c000c00b167812 */ /* 0x040fe400078ec0ff */
[----:B------:R-:W-:Y:S02]  /*4aa0*/  SHF.R.U32.HI R23, RZ, 0x8, R11 ;  /* 0x00000008ff177819 */ /* 0x000fe4000001160b */
[----:B------:R-:W-:-:S02]  /*4ab0*/  LOP3.LUT R43, R11, 0x30003, RZ, 0xc0, !PT ;  /* 0x000300030b2b7812 */ /* 0x000fc400078ec0ff */
[----:B------:R-:W-:Y:S02]  /*4ac0*/  LOP3.LUT R51, R51, 0x64006400, RZ, 0xfc, !PT ;  /* 0x6400640033337812 */ /* 0x000fe400078efcff */
[----:B------:R-:W-:Y:S02]  /*4ad0*/  LOP3.LUT R11, R8, 0x64006400, RZ, 0xfc, !PT ;  /* 0x64006400080b7812 */ /* 0x000fe400078efcff */
[----:B------:R-:W-:Y:S01]  /*4ae0*/  LOP3.LUT R47, R47, 0x64006400, RZ, 0xfc, !PT ;  /* 0x640064002f2f7812 */ /* 0x000fe200078efcff */
[----:B------:R-:W-:Y:S01]  /*4af0*/  HFMA2 R44, R51, R40.H0_H0, -258, -258 ;  /* 0xdc08dc08332c7431 */ /* 0x000fe20000040028 */
[----:B------:R-:W-:Y:S01]  /*4b00*/  LOP3.LUT R8, R17, 0xc000c, RZ, 0xc0, !PT ;  /* 0x000c000c11087812 */ /* 0x000fe200078ec0ff */
[----:B------:R-:W-:Y:S01]  /*4b10*/  HADD2 R11, R11, -1026, -1026 ;  /* 0xe402e4020b0b7430 */ /* 0x000fe20000000000 */
[C---:B------:R-:W-:Y:S02]  /*4b20*/  LOP3.LUT R37, R10.reuse, 0x300030, RZ, 0xc0, !PT ;  /* 0x003000300a257812 */ /* 0x040fe400078ec0ff */
[----:B------:R-:W-:-:S02]  /*4b30*/  LOP3.LUT R20, R10, 0xc000c0, RZ, 0xc0, !PT ;  /* 0x00c000c00a147812 */ /* 0x000fc400078ec0ff */
[----:B------:R-:W-:Y:S02]  /*4b40*/  LOP3.LUT R41, R10, 0x30003, RZ, 0xc0, !PT ;  /* 0x000300030a297812 */ /* 0x000fe400078ec0ff */
[----:B------:R-:W-:Y:S02]  /*4b50*/  LOP3.LUT R10, R21, 0xc000c, RZ, 0xc0, !PT ;  /* 0x000c000c150a7812 */ /* 0x000fe400078ec0ff */
[----:B------:R-:W-:Y:S01]  /*4b60*/  LOP3.LUT R51, R8, 0x64006400, RZ, 0xfc, !PT ;  /* 0x6400640008337812 */ /* 0x000fe200078efcff */
[----:B------:R-:W-:Y:S01]  /*4b70*/  HFMA2 R8, R47, R40.H0_H0, -258, -258 ;  /* 0xdc08dc082f087431 */ /* 0x000fe20000040028 */
[C---:B------:R-:W-:Y:S02]  /*4b80*/  LOP3.LUT R35, R9.reuse, 0x300030, RZ, 0xc0, !PT ;  /* 0x0030003009237812 */ /* 0x040fe400078ec0ff */
[----:B------:R-:W-:Y:S02]  /*4b90*/  LOP3.LUT R18, R9, 0xc000c0, RZ, 0xc0, !PT ;  /* 0x00c000c009127812 */ /* 0x000fe400078ec0ff */
[----:B------:R-:W-:-:S02]  /*4ba0*/  SHF.R.U32.HI R19, RZ, 0x8, R9 ;  /* 0x00000008ff137819 */ /* 0x000fc40000011609 */
[----:B------:R-:W-:Y:S02]  /*4bb0*/  LOP3.LUT R9, R26, 0x64006400, RZ, 0xfc, !PT ;  /* 0x640064001a097812 */ /* 0x000fe400078efcff */
        /* <DEDUP_REMOVED lines=9> */
[-C--:B0-----:R-:W-:Y:S02]  /*4c50*/  HFMA2 R41, R9, R4.reuse, RZ ;  /* 0x0000000409297231 */ /* 0x081fe400000000ff */
[----:B------:R-:W-:Y:S01]  /*4c60*/  HADD2 R47, R43, -1026, -1026 ;  /* 0xe402e4022b2f7430 */ /* 0x000fe20000000000 */
[----:B------:R-:W-:Y:S01]  /*4c70*/  LOP3.LUT R26, R23, 0xc000c, RZ, 0xc0, !PT ;  /* 0x000c000c171a7812 */ /* 0x000fe200078ec0ff */
[-C--:B------:R-:W-:Y:S02]  /*4c80*/  HFMA2 R43, R11, R4.reuse, RZ.H0_H0 ;  /* 0x000000040b2b7231 */ /* 0x080fe400000400ff */
[----:B------:R-:W-:Y:S02]  /*4c90*/  HFMA2 R9, R45, R4, RZ ;  /* 0x000000042d097231 */ /* 0x000fe400000000ff */
[----:B------:R-:W-:Y:S01]  /*4ca0*/  HFMA2 R42, R49, R40.H0_H0, -258, -258 ;  /* 0xdc08dc08312a7431 */ /* 0x000fe20000040028 */
[----:B------:R-:W-:Y:S01]  /*4cb0*/  LOP3.LUT R45, R35, 0x64006400, RZ, 0xfc, !PT ;  /* 0x64006400232d7812 */ /* 0x000fe200078efcff */
[----:B------:R-:W-:Y:S01]  /*4cc0*/  HFMA2 R11, R47, R4, RZ.H0_H0 ;  /* 0x000000042f0b7231 */ /* 0x000fe200000400ff */
[----:B------:R-:W-:Y:S01]  /*4cd0*/  LOP3.LUT R35, R23, 0x300030, RZ, 0xc0, !PT ;  /* 0x0030003017237812 */ /* 0x000fe200078ec0ff */
[----:B------:R-:W-:-:S02]  /*4ce0*/  HFMA2 R4, R44, R5, R43 ;  /* 0x000000052c047231 */ /* 0x000fc4000000002b */
[-C--:B------:R-:W-:Y:S01]  /*4cf0*/  HFMA2 R42, R42, R5.reuse, R41 ;  /* 0x000000052a2a7231 */ /* 0x080fe20000000029 */
[----:B------:R-:W-:Y:S01]  /*4d00*/  LOP3.LUT R43, R17, 0x300030, RZ, 0xc0, !PT ;  /* 0x00300030112b7812 */ /* 0x000fe200078ec0ff */
[-C--:B------:R-:W-:Y:S02]  /*4d10*/  HFMA2 R44, R8, R5.reuse, R9 ;  /* 0x00000005082c7231 */ /* 0x080fe40000000009 */
[----:B------:R-:W-:Y:S01]  /*4d20*/  HFMA2 R5, R10, R5, R11 ;  /* 0x000000050a057231 */ /* 0x000fe2000000000b */
[----:B------:R-:W-:Y:S01]  /*4d30*/  LOP3.LUT R36, R19, 0xc000c, RZ, 0xc0, !PT ;  /* 0x000c000c13247812 */ /* 0x000fe200078ec0ff */
[----:B------:R-:W0:Y:S01]  /*4d40*/  LDS.128 R8, [UR4] ;  /* 0x00000004ff087984 */ /* 0x000e220008000c00 */
[----:B------:R-:W-:Y:S01]  /*4d50*/  LOP3.LUT R47, R27, 0x64006400, RZ, 0xfc, !PT ;  /* 0x640064001b2f7812 */ /* 0x000fe200078efcff */
[----:B------:R-:W-:Y:S01]  /*4d60*/  HFMA2 R45, R45, R12.H1_H1, -66, -66 ;  /* 0xd420d4202d2d7431 */ /* 0x000fe2000006000c */
[----:B------:R-:W-:Y:S02]  /*4d70*/  LOP3.LUT R37, R37, 0x64006400, RZ, 0xfc, !PT ;  /* 0x6400640025257812 */ /* 0x000fe400078efcff */
[----:B------:R-:W-:Y:S01]  /*4d80*/  LOP3.LUT R53, R26, 0x64006400, RZ, 0xfc, !PT ;  /* 0x640064001a357812 */ /* 0x000fe200078efcff */
[----:B------:R-:W-:Y:S01]  /*4d90*/  HFMA2 R26, R51, R40.H0_H0, -258, -258 ;  /* 0xdc08dc08331a7431 */ /* 0x000fe20000040028 */
        /* <DEDUP_REMOVED lines=8> */
[----:B------:R-:W-:Y:S02]  /*4e20*/  HFMA2 R42, R47, R6, R42 ;  /* 0x000000062f2a7231 */ /* 0x000fe4000000002a */
[----:B------:R-:W-:Y:S02]  /*4e30*/  HFMA2 R43, R51, R12.H1_H1, -66, -66 ;  /* 0xd420d420332b7431 */ /* 0x000fe4000006000c */
[-C--:B------:R-:W-:Y:S02]  /*4e40*/  HFMA2 R41, R41, R6.reuse, R44 ;  /* 0x0000000629297231 */ /* 0x080fe4000000002c */
[----:B------:R-:W-:Y:S01]  /*4e50*/  HFMA2 R4, R45, R6, R4 ;  /* 0x000000062d047231 */ /* 0x000fe20000000004 */
[----:B------:R-:W-:Y:S01]  /*4e60*/  LOP3.LUT R45, R18, 0x64006400, RZ, 0xfc, !PT ;  /* 0x64006400122d7812 */ /* 0x000fe200078efcff */
[----:B------:R-:W-:Y:S01]  /*4e70*/  HFMA2 R36, R49, R40.H0_H0, -258, -258 ;  /* 0xdc08dc0831247431 */ /* 0x000fe20000040028 */
[----:B------:R-:W-:Y:S01]  /*4e80*/  LOP3.LUT R51, R20, 0x64006400, RZ, 0xfc, !PT ;  /* 0x6400640014337812 */ /* 0x000fe200078efcff */
[----:B------:R-:W-:Y:S01]  /*4e90*/  HFMA2 R6, R39, R6, R5 ;  /* 0x0000000627067231 */ /* 0x000fe20000000005 */
[----:B------:R-:W-:Y:S01]  /*4ea0*/  LOP3.LUT R49, R19, 0x300030, RZ, 0xc0, !PT ;  /* 0x0030003013317812 */ /* 0x000fe200078ec0ff */
[----:B------:R-:W-:Y:S01]  /*4eb0*/  HFMA2 R45, R45, R12.H0_H0, -18, -18 ;  /* 0xcc80cc802d2d7431 */ /* 0x000fe2000004000c */
[----:B------:R-:W-:Y:S01]  /*4ec0*/  LOP3.LUT R18, R17, 0xc000c0, RZ, 0xc0, !PT ;  /* 0x00c000c011127812 */ /* 0x000fe200078ec0ff */
[----:B------:R-:W-:Y:S01]  /*4ed0*/  HFMA2 R40, R53, R40.H0_H0, -258, -258 ;  /* 0xdc08dc0835287431 */ /* 0x000fe20000040028 */
[----:B------:R-:W-:Y:S01]  /*4ee0*/  LOP3.LUT R20, R19, 0xc000c0, RZ, 0xc0, !PT ;  /* 0x00c000c013147812 */ /* 0x000fe200078ec0ff */
[----:B------:R-:W-:Y:S01]  /*4ef0*/  HFMA2 R4, R45, R7, R4 ;  /* 0x000000072d047231 */ /* 0x000fe20000000004 */
[----:B------:R-:W-:-:S02]  /*4f00*/  LOP3.LUT R39, R16, 0x64006400, RZ, 0xfc, !PT ;  /* 0x6400640010277812 */ /* 0x000fc400078efcff */
[----:B------:R-:W-:Y:S02]  /*4f10*/  LOP3.LUT R17, R17, 0x30003, RZ, 0xc0, !PT ;  /* 0x0003000311117812 */ /* 0x000fe400078ec0ff */
[----:B------:R-:W-:Y:S01]  /*4f20*/  LOP3.LUT R19, R19, 0x30003, RZ, 0xc0, !PT ;  /* 0x0003000313137812 */ /* 0x000fe200078ec0ff */
[-C--:B------:R-:W-:Y:S01]  /*4f30*/  HFMA2 R39, R39, R12.reuse.H0_H0, -18, -18 ;  /* 0xcc80cc8027277431 */ /* 0x080fe2000004000c */
[C---:B------:R-:W-:Y:S02]  /*4f40*/  LOP3.LUT R27, R21.reuse, 0x300030, RZ, 0xc0, !PT ;  /* 0x00300030151b7812 */ /* 0x040fe400078ec0ff */
[----:B------:R-:W-:Y:S01]  /*4f50*/  LOP3.LUT R44, R21, 0xc000c0, RZ, 0xc0, !PT ;  /* 0x00c000c0152c7812 */ /* 0x000fe200078ec0ff */
[----:B------:R-:W-:Y:S01]  /*4f60*/  HFMA2 R42, R39, R7, R42 ;  /* 0x00000007272a7231 */ /* 0x000fe2000000002a */
[----:B------:R-:W-:Y:S02]  /*4f70*/  LOP3.LUT R16, R23, 0xc000c0, RZ, 0xc0, !PT ;  /* 0x00c000c017107812 */ /* 0x000fe400078ec0ff */
[----:B------:R-:W-:Y:S01]  /*4f80*/  LOP3.LUT R5, R22, 0x64006400, RZ, 0xfc, !PT ;  /* 0x6400640016057812 */ /* 0x000fe200078efcff */
[----:B------:R-:W-:Y:S01]  /*4f90*/  HFMA2 R22, R51, R12.H0_H0, -18, -18 ;  /* 0xcc80cc8033167431 */ /* 0x000fe2000004000c */
[----:B------:R-:W-:-:S02]  /*4fa0*/  LOP3.LUT R21, R21, 0x30003, RZ, 0xc0, !PT ;  /* 0x0003000315157812 */ /* 0x000fc400078ec0ff */
        /* <DEDUP_REMOVED lines=16> */
[----:B------:R-:W-:Y:S02]  /*50b0*/  HFMA2 R19, R22, R8, R41 ;  /* 0x0000000816137231 */ /* 0x000fe40000000029 */
[----:B------:R-:W-:Y:S01]  /*50c0*/  HFMA2 R35, R49, R12.H1_H1, -66, -66 ;  /* 0xd420d42031237431 */ /* 0x000fe2000006000c */
[----:B------:R-:W-:Y:S01]  /*50d0*/  LOP3.LUT R47, R18, 0x64006400, RZ, 0xfc, !PT ;  /* 0x64006400122f7812 */ /* 0x000fe200078efcff */
[----:B------:R-:W-:Y:S01]  /*50e0*/  HFMA2 R6, R23, R8, R6 ;  /* 0x0000000817067231 */ /* 0x000fe20000000006 */
        /* <DEDUP_REMOVED lines=8> */
[----:B------:R-:W-:Y:S02]  /*5170*/  HFMA2 R5, R37, R10, R5 ;  /* 0x0000000a25057231 */ /* 0x000fe40000000005 */
[----:B------:R-:W-:Y:S02]  /*5180*/  HFMA2 R20, R47, R12.H0_H0, -18, -18 ;  /* 0xcc80cc802f147431 */ /* 0x000fe4000004000c */
[----:B------:R-:W-:Y:S02]  /*5190*/  HFMA2 R8, R27, R10, R19 ;  /* 0x0000000a1b087231 */ /* 0x000fe40000000013 */
[----:B------:R-:W-:-:S02]  /*51a0*/  HFMA2 R18, R49, R12.H0_H0, -18, -18 ;  /* 0xcc80cc8031127431 */ /* 0x000fc4000004000c */
[----:B------:R-:W-:Y:S02]  /*51b0*/  HFMA2 R9, R35, R10, R4 ;  /* 0x0000000a23097231 */ /* 0x000fe40000000004 */
[-C--:B------:R-:W-:Y:S02]  /*51c0*/  HFMA2 R5, R20, R11.reuse, R5 ;  /* 0x0000000b14057231 */ /* 0x080fe40000000005 */
[-C--:B------:R-:W-:Y:S02]  /*51d0*/  HFMA2 R16, R51, R12.reuse.H0_H0, -18, -18 ;  /* 0xcc80cc8033107431 */ /* 0x080fe4000004000c */
[----:B------:R-:W-:Y:S02]  /*51e0*/  HFMA2 R12, R53, R12.H0_H0, -18, -18 ;  /* 0xcc80cc80350c7431 */ /* 0x000fe4000004000c */
        /* <DEDUP_REMOVED lines=12> */
.L_x_3291:
[----:B------:R-:W-:Y:S01]  /*52b0*/  UIADD3 UR4, UPT, UPT, UR4, 0x20, URZ ;  /* 0x0000002004047890 */ /* 0x000fe2000fffe0ff */
[----:B------:R-:W-:Y:S01]  /*52c0*/  @!P0 MOV R30, R13 ;  /* 0x0000000d001e8202 */ /* 0x000fe20000000f00 */
[----:B------:R-:W-:Y:S01]  /*52d0*/  IMAD.WIDE R24, R3, 0x4, R24 ;  /* 0x0000000403187825 */ /* 0x000fe200078e0218 */
[----:B------:R-:W-:Y:S01]  /*52e0*/  IADD3.X R15, PT, PT, RZ, R15, RZ, P2, !PT ;  /* 0x0000000fff0f7210 */ /* 0x000fe200017fe4ff */
[----:B------:R-:W-:Y:S08]  /*52f0*/  @!P1 BRA `(.L_x_3292) ;  /* 0xfffffff4005c9947 */ /* 0x000ff0000383ffff */
.L_x_3290:
        /* <DEDUP_REMOVED lines=16> */
.L_x_3296:
[----:B------:R-:W0:Y:S02]  /*5400*/  LDS R2, [R0] ;  /* 0x0000000000027984 */ /* 0x000e240000000800 */
[----:B0-----:R-:W-:-:S05]  /*5410*/  HADD2 R3, R2, R33 ;  /* 0x0000002102037230 */ /* 0x001fca0000000000 */
[----:B------:R-:W0:Y:S02]  /*5420*/  ATOMS.CAST.SPIN P0, [R0], R2, R3 ;  /* 0x000000020000758d */ /* 0x000e240001800003 */
[----:B0-----:R-:W-:Y:S05]  /*5430*/  @!P0 BRA `(.L_x_3296) ;  /* 0xfffffffc00f08947 */ /* 0x001fea000383ffff */
[----:B------:R-:W-:Y:S05]  /*5440*/  BRA `(.L_x_3294) ;  /* 0x00000000000c7947 */ /* 0x000fea0003800000 */
.L_x_3295:
[----:B------:R-:W2:Y:S02]  /*5450*/  LD.E R0, desc[UR6][R4.64] ;  /* 0x0000000604007980 */ /* 0x000ea4000c101900 */
[----:B--2---:R-:W-:-:S05]  /*5460*/  IADD3 R3, PT, PT, R33, R0, RZ ;  /* 0x0000000021037210 */ /* 0x004fca0007ffe0ff */
[----:B------:R0:W-:Y:S02]  /*5470*/  ST.E desc[UR6][R4.64], R3 ;  /* 0x0000000304007985 */ /* 0x0001e4000c101906 */
.L_x_3294:
[----:B------:R-:W-:Y:S05]  /*5480*/  BSYNC.RECONVERGENT B0 ;  /* 0x0000000000007941 */ /* 0x000fea0003800200 */
.L_x_3293:
[----:B------:R1:W-:Y:S02]  /*5490*/  ATOM.E.ADD.F16x2.RN.STRONG.GPU P0, RZ, desc[UR6][R4.64+0x4], R31 ;  /* 0x8000041f04ff79a2 */ /* 0x0003e4000c10e106 */
[----:B-1----:R-:W-:Y:S05]  /*54a0*/  @P0 EXIT ;  /* 0x000000000000094d */ /* 0x002fea0003800000 */
[----:B------:R-:W1:Y:S02]  /*54b0*/  QSPC.E.S P0, RZ, [R4+0x4] ;  /* 0x0000040004ff73aa */ /* 0x000e640000000500 */
[----:B-1----:R-:W-:Y:S05]  /*54c0*/  @!P0 BRA `(.L_x_3297) ;  /* 0x00000000001c8947 */ /* 0x002fea0003800000 */
[----:B------:R-:W-:-:S04]  /*54d0*/  MOV R2, R4 ;  /* 0x0000000400027202 */ /* 0x000fc80000000f00 */
[----:B------:R-:W-:-:S07]  /*54e0*/  MOV R0, R2 ;  /* 0x0000000200007202 */ /* 0x000fce0000000f00 */
.L_x_3298:
[----:B------:R-:W0:Y:S02]  /*54f0*/  LDS R2, [R0+0x4] ;  /* 0x0000040000027984 */ /* 0x000e240000000800 */
[----:B0-----:R-:W-:-:S05]  /*5500*/  HFMA2 R3, R2, 1, 1, R31 ;  /* 0x3c003c0002037831 */ /* 0x001fca000000001f */
[----:B------:R-:W0:Y:S02]  /*5510*/  ATOMS.CAST.SPIN P0, [R0+0x4], R2, R3 ;  /* 0x000004020000758d */ /* 0x000e240001800003 */
[----:B0-----:R-:W-:Y:S05]  /*5520*/  @!P0 BRA `(.L_x_3298) ;  /* 0xfffffffc00f08947 */ /* 0x001fea000383ffff */
[----:B------:R-:W-:Y:S05]  /*5530*/  EXIT ;  /* 0x000000000000794d */ /* 0x000fea0003800000 */
.L_x_3297:
[----:B------:R-:W0:Y:S02]  /*5540*/  LD.E R0, desc[UR6][R4.64+0x4] ;  /* 0x0000040604007980 */ /* 0x000e24000c101900 */
[----:B0-----:R-:W-:-:S05]  /*5550*/  IADD3 R3, PT, PT, R31, R0, RZ ;  /* 0x000000001f037210 */ /* 0x001fca0007ffe0ff */
[----:B------:R-:W-:Y:S01]  /*5560*/  ST.E desc[UR6][R4.64+0x4], R3 ;  /* 0x0000040304007985 */ /* 0x000fe2000c101906 */
[----:B------:R-:W-:Y:S05]  /*5570*/  EXIT ;  /* 0x000000000000794d */ /* 0x000fea0003800000 */
.L_x_3299:
        /* <DEDUP_REMOVED lines=16> */
.L_x_3630:


//--------------------- .text._Z23gemm_half_q_half_kernelILi1ELi4ELb0ELb0ELi64EEvPK6__halfPKjS4_S2_PS0_iiiiPKtS7_iiiiiibS2_i --------------------------
	.section	.text._Z23gemm_half_q_half_kernelILi1ELi4ELb0ELb0ELi64EEvPK6__halfPKjS4_S2_PS0_iiiiPKtS7_iiiiiibS2_i,"ax",@progbits
	.align	128
        .global         _Z23gemm_half_q_half_kernelILi1ELi4ELb0ELb0ELi64EEvPK6__halfPKjS4_S2_PS0_iiiiPKtS7_iiiiiibS2_i
        .type           _Z23gemm_half_q_half_kernelILi1ELi4ELb0ELb0ELi64EEvPK6__halfPKjS4_S2_PS0_iiiiPKtS7_iiiiiibS2_i,@function
        .size           _Z23gemm_half_q_half_kernelILi1ELi4ELb0ELb0ELi64EEvPK6__halfPKjS4_S2_PS0_iiiiPKtS7_iiiiiibS2_i,(.L_x_3631 - _Z23gemm_half_q_half_kernelILi1ELi4ELb0ELb0ELi64EEvPK6__halfPKjS4_S2_PS0_iiiiPKtS7_iiiiiibS2_i)
        .other          _Z23gemm_half_q_half_kernelILi1ELi4ELb0ELb0ELi64EEvPK6__halfPKjS4_S2_PS0_iiiiPKtS7_iiiiiibS2_i,@"STO_CUDA_ENTRY STV_DEFAULT"
_Z23gemm_half_q_half_kernelILi1ELi4ELb0ELb0ELi64EEvPK6__halfPKjS4_S2_PS0_iiiiPKtS7_iiiiiibS2_i:
.text._Z23gemm_half_q_half_kernelILi1ELi4ELb0ELb0ELi64EEvPK6__halfPKjS4_S2_PS0_iiiiPKtS7_iiiiiibS2_i:
        /* <DEDUP_REMOVED lines=42> */
.L_x_3301:
[----:B------:R-:W-:Y:S05]  /*02a0*/  BSYNC.RECONVERGENT B0 ;  /* 0x0000000000007941 */ /* 0x000fea0003800200 */
.L_x_3300:
        /* <DEDUP_REMOVED lines=32> */
.L_x_3303:
        /* <DEDUP_REMOVED lines=45> */
.L_x_3302:
        /* <DEDUP_REMOVED lines=12> */
.L_x_3304:
        /* <DEDUP_REMOVED lines=12> */
.L_x_3305:
        /* <DEDUP_REMOVED lines=12> */
.L_x_3306:
        /* <DEDUP_REMOVED lines=12> */
.L_x_3307:
        /* <DEDUP_REMOVED lines=12> */
.L_x_3308:
        /* <DEDUP_REMOVED lines=41> */
.L_x_3311:
[----:B------:R-:W-:-:S06]  /*0dd0*/  UISETP.NE.AND UP0, UPT, UR9, UR8, UPT ;  /* 0x000000080900728c */ /* 0x000fcc000bf05270 */
[----:B------:R-:W-:-:S05]  /*0de0*/  PLOP3.LUT P0, PT, PT, PT, UP0, 0x80, 0x8 ;  /* 0x000000000008781c */ /* 0x000fca0003f0f008 */
[----:B------:R-:W-:Y:S01]  /*0df0*/  @!UP0 UMOV UR6, UR12 ;  /* 0x0000000c00068c82 */ /* 0x000fe20008000000 */
[----:B------:R-:W-:Y:S01]  /*0e00*/  @!UP0 UMOV UR7, UR13 ;  /* 0x0000000d00078c82 */ /* 0x000fe20008000000 */
[----:B------:R-:W-:Y:S02]  /*0e10*/  IMAD.U32 R4, RZ, RZ, UR6 ;  /* 0x00000006ff047e24 */ /* 0x000fe4000f8e00ff */
[----:B------:R-:W-:Y:S01]  /*0e20*/  IMAD.U32 R5, RZ, RZ, UR7 ;  /* 0x00000007ff057e24 */ /* 0x000fe2000f8e00ff */
[----:B------:R-:W-:-:S04]  /*0e30*/  @!UP0 ULEA UR6, UR4, UR22, 0x3 ;  /* 0x0000001604068291 */ /* 0x000fc8000f8e18ff */
[----:B------:R0:W2:Y:S01]  /*0e40*/  @!P0 LDG.E.U16.CONSTANT R4, desc[UR16][R4.64] ;  /* 0x0000001004048981 */ /* 0x0000a2000c1e9500 */
[----:B------:R-:W-:-:S04]  /*0e50*/  UMOV UR14, UR19 ;  /* 0x00000013000e7c82 */ /* 0x000fc80008000000 */
[----:B------:R-:W3:Y:S01]  /*0e60*/  @!P0 LDL.64 R6, [UR6+0x8] ;  /* 0x00000806ff068983 */ /* 0x000ee20008100a00 */
[----:B------:R-:W-:-:S04]  /*0e70*/  IMAD.U32 R3, RZ, RZ, UR14 ;  /* 0x0000000eff037e24 */ /* 0x000fc8000f8e00ff */
[----:B------:R-:W-:Y:S02]  /*0e80*/  IMAD.WIDE R2, R3, 0x4, R16 ;  /* 0x0000000403027825 */ /* 0x000fe400078e0210 */
[----:B------:R-:W5:Y:S01]  /*0e90*/  LDG.E.128.CONSTANT R16, desc[UR16][R16.64] ;  /* 0x0000001010107981 */ /* 0x000f62000c1e9d00 */
[----:B------:R-:W1:Y:S01]  /*0ea0*/  S2UR UR23, SR_CTAID.Y ;  /* 0x00000000001779c3 */ /* 0x000e620000002600 */
[----:B------:R-:W-:Y:S01]  /*0eb0*/  UIADD3 UR12, UP1, UPT, UR12, 0x80, URZ ;  /* 0x000000800c0c7890 */ /* 0x000fe2000ff3e0ff */
[----:B------:R-:W-:Y:S01]  /*0ec0*/  UMOV UR15, UR18 ;  /* 0x00000012000f7c82 */ /* 0x000fe20008000000 */
[----:B0-----:R-:W-:Y:S02]  /*0ed0*/  IMAD.U32 R5, RZ, RZ, UR14 ;  /* 0x0000000eff057e24 */ /* 0x001fe4000f8e00ff */
[----:B------:R-:W-:Y:S01]  /*0ee0*/  UIADD3.X UR13, UPT, UPT, URZ, UR13, URZ, UP1, !UPT ;  /* 0x0000000dff0d7290 */ /* 0x000fe20008ffe4ff */
[----:B------:R0:W5:Y:S01]  /*0ef0*/  LDG.E.128.CONSTANT R8, desc[UR16][R2.64] ;  /* 0x0000001002087981 */ /* 0x000162000c1e9d00 */
[----:B------:R-:W-:-:S02]  /*0f00*/  @!UP0 UIADD3 UR6, UPT, UPT, UR4, 0x1, URZ ;  /* 0x0000000104068890 */ /* 0x000fc4000fffe0ff */
[----:B-1----:R-:W-:Y:S01]  /*0f10*/  UISETP.GE.AND UP1, UPT, UR23, UR15, UPT ;  /* 0x0000000f1700728c */ /* 0x002fe2000bf26270 */
        /* <DEDUP_REMOVED lines=12> */
[----:B------:R-:W-:Y:S01]  /*0fe0*/  IMAD.MOV.U32 R23, RZ, RZ, 0x3000 ;  /* 0x00003000ff177424 */ /* 0x000fe200078e00ff */
[----:B-----5:R-:W-:Y:S01]  /*0ff0*/  SHF.R.U32.HI R24, RZ, 0xf, R17 ;  /* 0x0000000fff187819 */ /* 0x020fe20000011611 */
[----:B------:R-:W-:Y:S01]  /*1000*/  IMAD.MOV.U32 R25, RZ, RZ, 0x2400 ;  /* 0x00002400ff197424 */ /* 0x000fe200078e00ff */
[----:B------:R-:W0:Y:S01]  /*1010*/  LDS.128 R12, [UR10+-0x20] ;  /* 0xffffe00aff0c7984 */ /* 0x000e220008000c00 */
[----:B------:R-:W-:Y:S02]  /*1020*/  SHF.R.U32.HI R38, RZ, 0xf, R19 ;  /* 0x0000000fff267819 */ /* 0x000fe40000011613 */
[----:B------:R-:W-:Y:S02]  /*1030*/  SHF.R.U32.HI R36, RZ, 0xf, R16 ;  /* 0x0000000fff247819 */ /* 0x000fe40000011610 */
[----:B------:R-:W-:Y:S02]  /*1040*/  PRMT R23, R25, 0x5410, R23 ;  /* 0x0000541019177816 */ /* 0x000fe40000000017 */
[----:B------:R-:W-:-:S02]  /*1050*/  SHF.R.U32.HI R39, RZ, 0xe, R9 ;  /* 0x0000000eff277819 */ /* 0x000fc40000011609 */
[----:B------:R-:W-:Y:S02]  /*1060*/  LOP3.LUT R24, R24, 0x10001, RZ, 0xc0, !PT ;  /* 0x0001000118187812 */ /* 0x000fe400078ec0ff */
[----:B------:R-:W-:Y:S02]  /*1070*/  SHF.R.U32.HI R25, RZ, 0xe, R11 ;  /* 0x0000000eff197819 */ /* 0x000fe4000001160b */
[----:B------:R-:W-:Y:S02]  /*1080*/  LOP3.LUT R38, R38, 0x10001, RZ, 0xc0, !PT ;  /* 0x0001000126267812 */ /* 0x000fe400078ec0ff */
[----:B------:R-:W-:Y:S02]  /*1090*/  SHF.R.U32.HI R37, RZ, 0xe, R8 ;  /* 0x0000000eff257819 */ /* 0x000fe40000011608 */
[----:B------:R-:W-:Y:S02]  /*10a0*/  LOP3.LUT R36, R36, 0x10001, RZ, 0xc0, !PT ;  /* 0x0001000124247812 */ /* 0x000fe400078ec0ff */
[----:B------:R-:W-:-:S02]  /*10b0*/  LOP3.LUT R24, R24, 0x20002, R39, 0xf8, !PT ;  /* 0x0002000218187812 */ /* 0x000fc400078ef827 */
[----:B------:R-:W-:Y:S02]  /*10c0*/  SHF.R.U32.HI R27, RZ, 0xf, R18 ;  /* 0x0000000fff1b7819 */ /* 0x000fe40000011612 */
[----:B------:R-:W-:Y:S02]  /*10d0*/  LOP3.LUT R39, R38, 0x20002, R25, 0xf8, !PT ;  /* 0x0002000226277812 */ /* 0x000fe400078ef819 */
[----:B------:R-:W-:Y:S02]  /*10e0*/  LOP3.LUT R37, R36, 0x20002, R37, 0xf8, !PT ;  /* 0x0002000224257812 */ /* 0x000fe400078ef825 */
[C---:B------:R-:W-:Y:S02]  /*10f0*/  LOP3.LUT R28, R17.reuse, 0x380038, RZ, 0xc0, !PT ;  /* 0x00380038111c7812 */ /* 0x040fe400078ec0ff */
        /* <DEDUP_REMOVED lines=9> */
[----:B------:R-:W-:Y:S02]  /*1190*/  SHF.R.U32.HI R32, RZ, 0x6, R16 ;  /* 0x00000006ff207819 */ /* 0x000fe40000011610 */
[----:B------:R-:W-:Y:S02]  /*11a0*/  LOP3.LUT R26, R27, 0x20002, R26, 0xf8, !PT ;  /* 0x000200021b1a7812 */ /* 0x000fe400078ef81a */
[C---:B------:R-:W-:Y:S02]  /*11b0*/  LOP3.LUT R16, R18.reuse, 0x380038, RZ, 0xc0, !PT ;  /* 0x0038003812107812 */ /* 0x040fe400078ec0ff */
[----:B------:R-:W-:Y:S02]  /*11c0*/  SHF.R.U32.HI R31, RZ, 0x6, R18 ;  /* 0x00000006ff1f7819 */ /* 0x000fe40000011612 */
[----:B------:R-:W-:-:S02]  /*11d0*/  LOP3.LUT R18, R18, 0x70007, RZ, 0xc0, !PT ;  /* 0x0007000712127812 */ /* 0x000fc400078ec0ff */
[----:B------:R-:W-:Y:S02]  /*11e0*/  LOP3.LUT R19, R19, 0x64006400, RZ, 0xfc, !PT ;  /* 0x6400640013137812 */ /* 0x000fe400078efcff */
[----:B------:R-:W-:Y:S02]  /*11f0*/  LOP3.LUT R28, R28, 0x64006400, RZ, 0xfc, !PT ;  /* 0x640064001c1c7812 */ /* 0x000fe400078efcff */
[----:B------:R-:W-:-:S03]  /*1200*/  LOP3.LUT R18, R18, 0x64006400, RZ, 0xfc, !PT ;  /* 0x6400640012127812 */ /* 0x000fc600078efcff */
[----:B------:R-:W-:Y:S01]  /*1210*/  HFMA2 R28, R28, R23.H1_H1, -132, -132 ;  /* 0xd820d8201c1c7431 */ /* 0x000fe20000060017 */
[----:B--2---:R-:W-:Y:S02]  /*1220*/  SHF.R.U32.HI R25, RZ, 0xd, R5 ;  /* 0x0000000dff197819 */ /* 0x004fe40000011605 */
[----:B------:R-:W-:Y:S02]  /*1230*/  SHF.R.U32.HI R36, RZ, 0xd, R4 ;  /* 0x0000000dff247819 */ /* 0x000fe40000011604 */
[----:B------:R-:W-:Y:S02]  /*1240*/  LOP3.LUT R24, R24, 0x40004, R25, 0xf8, !PT ;  /* 0x0004000418187812 */ /* 0x000fe400078ef819 */
[----:B------:R-:W-:Y:S02]  /*1250*/  LOP3.LUT R25, R37, 0x40004, R36, 0xf8, !PT ;  /* 0x0004000425197812 */ /* 0x000fe400078ef824 */
[----:B------:R-:W-:Y:S02]  /*1260*/  LOP3.LUT R37, R17, 0x64006400, RZ, 0xfc, !PT ;  /* 0x6400640011257812 */ /* 0x000fe400078efcff */
[----:B------:R-:W-:-:S02]  /*1270*/  SHF.R.U32.HI R27, RZ, 0xd, R6 ;  /* 0x0000000dff1b7819 */ /* 0x000fc40000011606 */
[----:B------:R-:W-:Y:S01]  /*1280*/  SHF.R.U32.HI R38, RZ, 0xd, R7 ;  /* 0x0000000dff267819 */ /* 0x000fe20000011607 */
[----:B------:R-:W-:Y:S01]  /*1290*/  HADD2 R37, R37, -1028, -1028 ;  /* 0xe404e40425257430 */ /* 0x000fe20000000000 */
[----:B------:R-:W-:Y:S02]  /*12a0*/  LOP3.LUT R17, R34, 0x64006400, RZ, 0xfc, !PT ;  /* 0x6400640022117812 */ /* 0x000fe400078efcff */
[----:B------:R-:W-:Y:S02]  /*12b0*/  LOP3.LUT R27, R26, 0x40004, R27, 0xf8, !PT ;  /* 0x000400041a1b7812 */ /* 0x000fe400078ef81b */
[----:B------:R-:W-:Y:S01]  /*12c0*/  LOP3.LUT R36, R29, 0x64006400, RZ, 0xfc, !PT ;  /* 0x640064001d247812 */ /* 0x000fe200078efcff */
[----:B------:R-:W-:Y:S01]  /*12d0*/  HADD2 R17, R17, -1028, -1028 ;  /* 0xe404e40411117430 */ /* 0x000fe20000000000 */
[----:B------:R-:W-:Y:S01]  /*12e0*/  LOP3.LUT R26, R39, 0x40004, R38, 0xf8, !PT ;  /* 0x00040004271a7812 */ /* 0x000fe200078ef826 */
[----:B------:R-:W-:Y:S02]  /*12f0*/  HADD2 R39, R19, -1028, -1028 ;  /* 0xe404e40413277430 */ /* 0x000fe40000000000 */
[----:B0-----:R-:W-:-:S02]  /*1300*/  HFMA2 R19, R37, R12, RZ ;  /* 0x0000000c25137231 */ /* 0x001fc400000000ff */
[----:B------:R-:W-:Y:S01]  /*1310*/  HFMA2 R34, R36, R23.H1_H1, -132, -132 ;  /* 0xd820d82024227431 */ /* 0x000fe20000060017 */
[----:B------:R-:W-:Y:S01]  /*1320*/  LOP3.LUT R36, R16, 0x64006400, RZ, 0xfc, !PT ;  /* 0x6400640010247812 */ /* 0x000fe200078efcff */
[----:B------:R-:W-:Y:S02]  /*1330*/  HADD2 R29, R18, -1028, -1028 ;  /* 0xe404e404121d7430 */ /* 0x000fe40000000000 */
[-C--:B------:R-:W-:Y:S02]  /*1340*/  HFMA2 R28, R28, R13.reuse, R19 ;  /* 0x0000000d1c1c7231 */ /* 0x080fe40000000013 */
[-C--:B------:R-:W-:Y:S01]  /*1350*/  HFMA2 R18, R17, R12.reuse, RZ.H0_H0 ;  /* 0x0000000c11127231 */ /* 0x080fe200000400ff */
[----:B------:R-:W-:Y:S01]  /*1360*/  LOP3.LUT R38, R35, 0x64006400, RZ, 0xfc, !PT ;  /* 0x6400640023267812 */ /* 0x000fe200078efcff */
[-C--:B------:R-:W-:Y:S01]  /*1370*/  HFMA2 R17, R29, R12.reuse, RZ ;  /* 0x0000000c1d117231 */ /* 0x080fe200000000ff */
[----:B------:R-:W-:Y:S01]  /*1380*/  LOP3.LUT R19, R31, 0x70007, RZ, 0xc0, !PT ;  /* 0x000700071f137812 */ /* 0x000fe200078ec0ff */
[----:B------:R-:W-:Y:S01]  /*1390*/  HFMA2 R34, R34, R13, R18 ;  /* 0x0000000d22227231 */ /* 0x000fe20000000012 */
[----:B------:R-:W-:Y:S01]  /*13a0*/  LOP3.LUT R18, R30, 0x70007, RZ, 0xc0, !PT ;  /* 0x000700071e127812 */ /* 0x000fe200078ec0ff */
[-C--:B------:R-:W-:Y:S01]  /*13b0*/  HFMA2 R36, R36, R23.reuse.H1_H1, -132, -132 ;  /* 0xd820d82024247431 */ /* 0x080fe20000060017 */
[----:B------:R-:W-:Y:S01]  /*13c0*/  LOP3.LUT R16, R32, 0x70007, RZ, 0xc0, !PT ;  /* 0x0007000720107812 */ /* 0x000fe200078ec0ff */
[----:B------:R-:W-:Y:S01]  /*13d0*/  HFMA2 R12, R39, R12, RZ.H0_H0 ;  /* 0x0000000c270c7231 */ /* 0x000fe200000400ff */
[----:B------:R-:W-:Y:S01]  /*13e0*/  LOP3.LUT R19, R19, 0x64006400, RZ, 0xfc, !PT ;  /* 0x6400640013137812 */ /* 0x000fe200078efcff */
[----:B------:R-:W-:-:S02]  /*13f0*/  HFMA2 R37, R38, R23.H1_H1, -132, -132 ;  /* 0xd820d82026257431 */ /* 0x000fc40000060017 */
        /* <DEDUP_REMOVED lines=12> */
[----:B------:R-:W0:Y:S01]  /*14c0*/  LDS.128 R16, [UR10+-0x10] ;  /* 0xfffff00aff107984 */ /* 0x000e220008000c00 */
[-C--:B------:R-:W-:Y:S01]  /*14d0*/  HFMA2 R34, R29, R14.reuse, R34 ;  /* 0x0000000e1d227231 */ /* 0x080fe20000000022 */
[----:B------:R-:W-:Y:S01]  /*14e0*/  LOP3.LUT R29, R33, 0x70007, RZ, 0xc0, !PT ;  /* 0x00070007211d7812 */ /* 0x000fe200078ec0ff */
[----:B------:R-:W-:Y:S01]  /*14f0*/  HFMA2 R28, R35, R14, R28 ;  /* 0x0000000e231c7231 */ /* 0x000fe2000000001c */
[----:B------:R-:W-:Y:S01]  /*1500*/  LOP3.LUT R35, R31, 0x380038, RZ, 0xc0, !PT ;  /* 0x003800381f237812 */ /* 0x000fe200078ec0ff */
[----:B------:R-:W-:Y:S01]  /*1510*/  HFMA2 R42, R42, R23.H1_H1, -132, -132 ;  /* 0xd820d8202a2a7431 */ /* 0x000fe20000060017 */
[----:B------:R-:W-:Y:S02]  /*1520*/  LOP3.LUT R37, R29, 0x64006400, RZ, 0xfc, !PT ;  /* 0x640064001d257812 */ /* 0x000fe400078efcff */
[----:B------:R-:W-:-:S02]  /*1530*/  LOP3.LUT R29, R32, 0x380038, RZ, 0xc0, !PT ;  /* 0x00380038201d7812 */ /* 0x000fc400078ec0ff */
[----:B------:R-:W-:Y:S01]  /*1540*/  LOP3.LUT R40, R35, 0x64006400, RZ, 0xfc, !PT ;  /* 0x6400640023287812 */ /* 0x000fe200078efcff */
[----:B------:R-:W-:Y:S01]  /*1550*/  HADD2 R44, R37, -1028, -1028 ;  /* 0xe404e404252c7430 */ /* 0x000fe20000000000 */
[----:B------:R-:W-:Y:S02]  /*1560*/  LOP3.LUT R38, R29, 0x64006400, RZ, 0xfc, !PT ;  /* 0x640064001d267812 */ /* 0x000fe400078efcff */
[----:B------:R-:W-:Y:S01]  /*1570*/  LOP3.LUT R32, R32, 0x1c001c0, RZ, 0xc0, !PT ;  /* 0x01c001c020207812 */ /* 0x000fe200078ec0ff */
[-C--:B------:R-:W-:Y:S01]  /*1580*/  HFMA2 R37, R40, R23.reuse.H1_H1, -132, -132 ;  /* 0xd820d82028257431 */ /* 0x080fe20000060017 */
[----:B------:R-:W-:Y:S01]  /*1590*/  LOP3.LUT R40, R30, 0x1c001c0, RZ, 0xc0, !PT ;  /* 0x01c001c01e287812 */ /* 0x000fe200078ec0ff */
[----:B------:R-:W-:Y:S01]  /*15a0*/  HFMA2 R35, R44, R14, R13 ;  /* 0x0000000e2c237231 */ /* 0x000fe2000000000d */
[----:B------:R-:W-:Y:S01]  /*15b0*/  LOP3.LUT R31, R31, 0x1c001c0, RZ, 0xc0, !PT ;  /* 0x01c001c01f1f7812 */ /* 0x000fe200078ec0ff */
[-C--:B------:R-:W-:Y:S01]  /*15c0*/  HFMA2 R13, R36, R23.reuse.H1_H1, -132, -132 ;  /* 0xd820d820240d7431 */ /* 0x080fe20000060017 */
[----:B------:R-:W-:Y:S01]  /*15d0*/  LOP3.LUT R30, R32, 0x64006400, RZ, 0xfc, !PT ;  /* 0x64006400201e7812 */ /* 0x000fe200078efcff */
[----:B------:R-:W-:Y:S01]  /*15e0*/  HFMA2 R29, R38, R23.H1_H1, -132, -132 ;  /* 0xd820d820261d7431 */ /* 0x000fe20000060017 */
[----:B------:R-:W-:Y:S01]  /*15f0*/  LOP3.LUT R33, R33, 0x1c001c0, RZ, 0xc0, !PT ;  /* 0x01c001c021217812 */ /* 0x000fe200078ec0ff */
[-C--:B------:R-:W-:Y:S01]  /*1600*/  HFMA2 R13, R13, R15.reuse, R28 ;  /* 0x0000000f0d0d7231 */ /* 0x080fe2000000001c */
[----:B------:R-:W-:Y:S01]  /*1610*/  LOP3.LUT R32, R31, 0x64006400, RZ, 0xfc, !PT ;  /* 0x640064001f207812 */ /* 0x000fe200078efcff */
[----:B------:R-:W-:Y:S01]  /*1620*/  HFMA2 R34, R29, R15, R34 ;  /* 0x0000000f1d227231 */ /* 0x000fe20000000022 */
[C---:B------:R-:W-:Y:S01]  /*1630*/  LOP3.LUT R38, R8.reuse, 0x380038, RZ, 0xc0, !PT ;  /* 0x0038003808267812 */ /* 0x040fe200078ec0ff */
[----:B------:R-:W-:Y:S01]  /*1640*/  HFMA2 R31, R30, R23.H0_H0, -20, -20 ;  /* 0xcd00cd001e1f7431 */ /* 0x000fe20000040017 */
[----:B------:R-:W-:Y:S01]  /*1650*/  SHF.R.U32.HI R28, RZ, 0x6, R8 ;  /* 0x00000006ff1c7819 */ /* 0x000fe20000011608 */
[-C--:B------:R-:W-:Y:S01]  /*1660*/  HFMA2 R14, R37, R15.reuse, R12 ;  /* 0x0000000f250e7231 */ /* 0x080fe2000000000c */
[----:B------:R-:W-:Y:S01]  /*1670*/  LOP3.LUT R39, R8, 0x70007, RZ, 0xc0, !PT ;  /* 0x0007000708277812 */ /* 0x000fe200078ec0ff */
[----:B------:R-:W-:Y:S01]  /*1680*/  HFMA2 R35, R42, R15, R35 ;  /* 0x0000000f2a237231 */ /* 0x000fe20000000023 */
[----:B------:R-:W-:-:S02]  /*1690*/  LOP3.LUT R30, R33, 0x64006400, RZ, 0xfc, !PT ;  /* 0x64006400211e7812 */ /* 0x000fc400078efcff */
[C---:B------:R-:W-:Y:S02]  /*16a0*/  LOP3.LUT R8, R9.reuse, 0x380038, RZ, 0xc0, !PT ;  /* 0x0038003809087812 */ /* 0x040fe400078ec0ff */
[----:B------:R-:W-:Y:S02]  /*16b0*/  SHF.R.U32.HI R29, RZ, 0x6, R9 ;  /* 0x00000006ff1d7819 */ /* 0x000fe40000011609 */
[----:B------:R-:W-:Y:S02]  /*16c0*/  LOP3.LUT R9, R9, 0x70007, RZ, 0xc0, !PT ;  /* 0x0007000709097812 */ /* 0x000fe400078ec0ff */
[----:B------:R-:W-:Y:S01]  /*16d0*/  LOP3.LUT R40, R40, 0x64006400, RZ, 0xfc, !PT ;  /* 0x6400640028287812 */ /* 0x000fe200078efcff */
[-C--:B0-----:R-:W-:Y:S02]  /*16e0*/  HFMA2 R34, R31, R16.reuse, R34 ;  /* 0x000000101f227231 */ /* 0x081fe40000000022 */
[-C--:B------:R-:W-:Y:S01]  /*16f0*/  HFMA2 R31, R32, R23.reuse.H0_H0, -20, -20 ;  /* 0xcd00cd00201f7431 */ /* 0x080fe20000040017 */
[C---:B------:R-:W-:Y:S01]  /*1700*/  LOP3.LUT R12, R10.reuse, 0x380038, RZ, 0xc0, !PT ;  /* 0x003800380a0c7812 */ /* 0x040fe200078ec0ff */
[-C--:B------:R-:W-:Y:S01]  /*1710*/  HFMA2 R32, R30, R23.reuse.H0_H0, -20, -20 ;  /* 0xcd00cd001e207431 */ /* 0x080fe20000040017 */
[----:B------:R-:W-:Y:S01]  /*1720*/  SHF.R.U32.HI R36, RZ, 0x6, R10 ;  /* 0x00000006ff247819 */ /* 0x000fe2000001160a */
[----:B------:R-:W-:Y:S01]  /*1730*/  HFMA2 R40, R40, R23.H0_H0, -20, -20 ;  /* 0xcd00cd0028287431 */ /* 0x000fe20000040017 */
[----:B------:R-:W-:Y:S01]  /*1740*/  LOP3.LUT R15, R11, 0x380038, RZ, 0xc0, !PT ;  /* 0x003800380b0f7812 */ /* 0x000fe200078ec0ff */
[-C--:B------:R-:W-:Y:S01]  /*1750*/  HFMA2 R14, R31, R16.reuse, R14 ;  /* 0x000000101f0e7231 */ /* 0x080fe2000000000e */
        /* <DEDUP_REMOVED lines=16> */
[----:B------:R-:W-:Y:S02]  /*1860*/  HFMA2 R9, R39, R17, R34 ;  /* 0x0000001127097231 */ /* 0x000fe40000000022 */
[----:B------:R-:W-:Y:S02]  /*1870*/  HFMA2 R10, R38, R23.H1_H1, -132, -132 ;  /* 0xd820d820260a7431 */ /* 0x000fe40000060017 */
[----:B------:R-:W-:Y:S02]  /*1880*/  HFMA2 R13, R13, R17, R14 ;  /* 0x000000110d0d7231 */ /* 0x000fe4000000000e */
[----:B------:R-:W-:Y:S01]  /*1890*/  HFMA2 R11, R8, R23.H1_H1, -132, -132 ;  /* 0xd820d820080b7431 */ /* 0x000fe20000060017 */
[----:B------:R-:W-:Y:S01]  /*18a0*/  LOP3.LUT R30, R15, 0x64006400, RZ, 0xfc, !PT ;  /* 0x640064000f1e7812 */ /* 0x000fe200078efcff */
[-C--:B------:R-:W-:Y:S02]  /*18b0*/  HFMA2 R39, R10, R18.reuse, R9 ;  /* 0x000000120a277231 */ /* 0x080fe40000000009 */
[----:B------:R-:W-:Y:S01]  /*18c0*/  HFMA2 R38, R16, R17, R35 ;  /* 0x0000001110267231 */ /* 0x000fe20000000023 */
[----:B------:R-:W-:Y:S01]  /*18d0*/  LOP3.LUT R16, R12, 0x64006400, RZ, 0xfc, !PT ;  /* 0x640064000c107812 */ /* 0x000fe200078efcff */
[-C--:B------:R-:W-:Y:S01]  /*18e0*/  HFMA2 R40, R11, R18.reuse, R40 ;  /* 0x000000120b287231 */ /* 0x080fe20000000028 */
[----:B------:R-:W-:Y:S01]  /*18f0*/  LOP3.LUT R12, R28, 0x70007, RZ, 0xc0, !PT ;  /* 0x000700071c0c7812 */ /* 0x000fe200078ec0ff */
[----:B------:R-:W0:Y:S01]  /*1900*/  LDS.128 R8, [UR10] ;  /* 0x0000000aff087984 */ /* 0x000e220008000c00 */
        /* <DEDUP_REMOVED lines=12> */
[C---:B------:R-:W-:Y:S01]  /*19d0*/  LOP3.LUT R32, R4.reuse, 0x380038, RZ, 0xc0, !PT ;  /* 0x0038003804207812 */ /* 0x040fe200078ec0ff */
[----:B------:R-:W-:Y:S01]  /*19e0*/  HADD2 R14, R15, -1028, -1028 ;  /* 0xe404e4040f0e7430 */ /* 0x000fe20000000000 */
[----:B------:R-:W-:Y:S01]  /*19f0*/  LOP3.LUT R30, R4, 0x70007, RZ, 0xc0, !PT ;  /* 0x00070007041e7812 */ /* 0x000fe200078ec0ff */
[-C--:B------:R-:W-:Y:S01]  /*1a00*/  HFMA2 R39, R12, R19.reuse, R39 ;  /* 0x000000130c277231 */ /* 0x080fe20000000027 */
[----:B------:R-:W-:Y:S01]  /*1a10*/  SHF.R.U32.HI R12, RZ, 0x6, R4 ;  /* 0x00000006ff0c7819 */ /* 0x000fe20000011604 */
[----:B------:R-:W-:-:S02]  /*1a20*/  HFMA2 R18, R14, R19, R13 ;  /* 0x000000130e127231 */ /* 0x000fc4000000000d */
[----:B------:R-:W-:Y:S01]  /*1a30*/  HFMA2 R40, R17, R19, R40 ;  /* 0x0000001311287231 */ /* 0x000fe20000000028 */
[C---:B------:R-:W-:Y:S02]  /*1a40*/  LOP3.LUT R34, R5.reuse, 0x380038, RZ, 0xc0, !PT ;  /* 0x0038003805227812 */ /* 0x040fe400078ec0ff */
[----:B------:R-:W-:Y:S02]  /*1a50*/  SHF.R.U32.HI R13, RZ, 0x6, R5 ;  /* 0x00000006ff0d7819 */ /* 0x000fe40000011605 */
[----:B------:R-:W-:Y:S02]  /*1a60*/  LOP3.LUT R35, R5, 0x70007, RZ, 0xc0, !PT ;  /* 0x0007000705237812 */ /* 0x000fe400078ec0ff */
[----:B------:R-:W-:Y:S02]  /*1a70*/  LOP3.LUT R4, R28, 0x380038, RZ, 0xc0, !PT ;  /* 0x003800381c047812 */ /* 0x000fe400078ec0ff */
[----:B------:R-:W-:Y:S02]  /*1a80*/  LOP3.LUT R5, R29, 0x380038, RZ, 0xc0, !PT ;  /* 0x003800381d057812 */ /* 0x000fe400078ec0ff */
[----:B------:R-:W-:-:S02]  /*1a90*/  LOP3.LUT R17, R16, 0x64006400, RZ, 0xfc, !PT ;  /* 0x6400640010117812 */ /* 0x000fc400078efcff */
[C---:B------:R-:W-:Y:S02]  /*1aa0*/  LOP3.LUT R31, R6.reuse, 0x380038, RZ, 0xc0, !PT ;  /* 0x00380038061f7812 */ /* 0x040fe400078ec0ff */
[----:B------:R-:W-:Y:S02]  /*1ab0*/  SHF.R.U32.HI R14, RZ, 0x6, R6 ;  /* 0x00000006ff0e7819 */ /* 0x000fe40000011606 */
[----:B------:R-:W-:Y:S02]  /*1ac0*/  LOP3.LUT R15, R6, 0x70007, RZ, 0xc0, !PT ;  /* 0x00070007060f7812 */ /* 0x000fe400078ec0ff */
[----:B------:R-:W-:Y:S02]  /*1ad0*/  LOP3.LUT R4, R4, 0x64006400, RZ, 0xfc, !PT ;  /* 0x6400640004047812 */ /* 0x000fe400078efcff */
[----:B------:R-:W-:Y:S01]  /*1ae0*/  LOP3.LUT R6, R5, 0x64006400, RZ, 0xfc, !PT ;  /* 0x6400640005067812 */ /* 0x000fe200078efcff */
[----:B------:R-:W-:Y:S01]  /*1af0*/  HADD2 R5, R17, -1028, -1028 ;  /* 0xe404e40411057430 */ /* 0x000fe20000000000 */
[C---:B------:R-:W-:Y:S01]  /*1b00*/  LOP3.LUT R33, R7.reuse, 0x380038, RZ, 0xc0, !PT ;  /* 0x0038003807217812 */ /* 0x040fe200078ec0ff */
[----:B------:R-:W-:Y:S01]  /*1b10*/  HFMA2 R42, R4, R23.H1_H1, -132, -132 ;  /* 0xd820d820042a7431 */ /* 0x000fe20000060017 */
[----:B------:R-:W-:Y:S01]  /*1b20*/  SHF.R.U32.HI R16, RZ, 0x6, R7 ;  /* 0x00000006ff107819 */ /* 0x000fe20000011607 */
[----:B------:R-:W-:Y:S01]  /*1b30*/  HFMA2 R4, R5, R19, R38 ;  /* 0x0000001305047231 */ /* 0x000fe20000000026 */
[----:B------:R-:W-:Y:S01]  /*1b40*/  LOP3.LUT R5, R36, 0x380038, RZ, 0xc0, !PT ;  /* 0x0038003824057812 */ /* 0x000fe200078ec0ff */
[----:B0-----:R-:W-:Y:S01]  /*1b50*/  HFMA2 R39, R42, R8, R39 ;  /* 0x000000082a277231 */ /* 0x001fe20000000027 */
[----:B------:R-:W-:Y:S01]  /*1b60*/  LOP3.LUT R17, R7, 0x70007, RZ, 0xc0, !PT ;  /* 0x0007000707117812 */ /* 0x000fe200078ec0ff */
[----:B------:R-:W-:Y:S01]  /*1b70*/  HFMA2 R7, R6, R23.H1_H1, -132, -132 ;  /* 0xd820d82006077431 */ /* 0x000fe20000060017 */
[----:B------:R-:W-:-:S02]  /*1b80*/  LOP3.LUT R6, R5, 0x64006400, RZ, 0xfc, !PT ;  /* 0x6400640005067812 */ /* 0x000fc400078efcff */
[----:B------:R-:W-:Y:S01]  /*1b90*/  LOP3.LUT R29, R29, 0x1c001c0, RZ, 0xc0, !PT ;  /* 0x01c001c01d1d7812 */ /* 0x000fe200078ec0ff */
[-C--:B------:R-:W-:Y:S01]  /*1ba0*/  HFMA2 R19, R7, R8.reuse, R40 ;  /* 0x0000000807137231 */ /* 0x080fe20000000028 */
[----:B------:R-:W-:Y:S01]  /*1bb0*/  LOP3.LUT R36, R36, 0x1c001c0, RZ, 0xc0, !PT ;  /* 0x01c001c024247812 */ /* 0x000fe200078ec0ff */
[-C--:B------:R-:W-:Y:S01]  /*1bc0*/  HFMA2 R5, R6, R23.reuse.H1_H1, -132, -132 ;  /* 0xd820d82006057431 */ /* 0x080fe20000060017 */
[----:B------:R-:W-:Y:S02]  /*1bd0*/  LOP3.LUT R7, R37, 0x380038, RZ, 0xc0, !PT ;  /* 0x0038003825077812 */ /* 0x000fe400078ec0ff */
[----:B------:R-:W-:Y:S01]  /*1be0*/  LOP3.LUT R6, R29, 0x64006400, RZ, 0xfc, !PT ;  /* 0x640064001d067812 */ /* 0x000fe200078efcff */
[----:B------:R-:W-:Y:S01]  /*1bf0*/  HFMA2 R18, R5, R8, R18 ;  /* 0x0000000805127231 */ /* 0x000fe20000000012 */
[----:B------:R-:W-:Y:S02]  /*1c00*/  LOP3.LUT R36, R36, 0x64006400, RZ, 0xfc, !PT ;  /* 0x6400640024247812 */ /* 0x000fe400078efcff */
[----:B------:R-:W-:Y:S01]  /*1c10*/  LOP3.LUT R38, R7, 0x64006400, RZ, 0xfc, !PT ;  /* 0x6400640007267812 */ /* 0x000fe200078efcff */
[-C--:B------:R-:W-:Y:S01]  /*1c20*/  HFMA2 R6, R6, R23.reuse.H0_H0, -20, -20 ;  /* 0xcd00cd0006067431 */ /* 0x080fe20000040017 */
[----:B------:R-:W-:Y:S01]  /*1c30*/  LOP3.LUT R28, R28, 0x1c001c0, RZ, 0xc0, !PT ;  /* 0x01c001c01c1c7812 */ /* 0x000fe200078ec0ff */
[-C--:B------:R-:W-:Y:S01]  /*1c40*/  HFMA2 R5, R36, R23.reuse.H0_H0, -20, -20 ;  /* 0xcd00cd0024057431 */ /* 0x080fe20000040017 */
[----:B------:R-:W-:Y:S01]  /*1c50*/  LOP3.LUT R30, R30, 0x64006400, RZ, 0xfc, !PT ;  /* 0x640064001e1e7812 */ /* 0x000fe200078efcff */
[----:B------:R-:W-:Y:S01]  /*1c60*/  HFMA2 R29, R38, R23.H1_H1, -132, -132 ;  /* 0xd820d820261d7431 */ /* 0x000fe20000060017 */
[----:B------:R-:W-:Y:S01]  /*1c70*/  LOP3.LUT R28, R28, 0x64006400, RZ, 0xfc, !PT ;  /* 0x640064001c1c7812 */ /* 0x000fe200078efcff */
[----:B------:R-:W-:-:S02]  /*1c80*/  HFMA2 R19, R6, R9, R19 ;  /* 0x0000000906137231 */ /* 0x000fc40000000013 */
[----:B------:R-:W-:Y:S01]  /*1c90*/  HFMA2 R18, R5, R9, R18 ;  /* 0x0000000905127231 */ /* 0x000fe20000000012 */
[----:B------:R-:W-:Y:S01]  /*1ca0*/  LOP3.LUT R35, R35, 0x64006400, RZ, 0xfc, !PT ;  /* 0x6400640023237812 */ /* 0x000fe200078efcff */
[----:B------:R-:W-:Y:S02]  /*1cb0*/  HFMA2 R29, R29, R8, R4 ;  /* 0x000000081d1d7231 */ /* 0x000fe40000000004 */
[----:B------:R-:W-:Y:S01]  /*1cc0*/  HFMA2 R28, R28, R23.H0_H0, -20, -20 ;  /* 0xcd00cd001c1c7431 */ /* 0x000fe20000040017 */
[----:B------:R-:W0:Y:S01]  /*1cd0*/  LDS.128 R4, [UR10+0x10] ;  /* 0x0000100aff047984 */ /* 0x000e220008000c00 */
[----:B------:R-:W-:Y:S02]  /*1ce0*/  LOP3.LUT R40, R33, 0x64006400, RZ, 0xfc, !PT ;  /* 0x6400640021287812 */ /* 0x000fe400078efcff */
[----:B------:R-:W-:Y:S01]  /*1cf0*/  HFMA2 R8, R28, R9, R39 ;  /* 0x000000091c087231 */ /* 0x000fe20000000027 */
[----:B------:R-:W-:Y:S01]  /*1d00*/  LOP3.LUT R28, R37, 0x1c001c0, RZ, 0xc0, !PT ;  /* 0x01c001c0251c7812 */ /* 0x000fe200078ec0ff */
[----:B------:R-:W-:Y:S01]  /*1d10*/  HADD2 R39, R30, -1028, -1028 ;  /* 0xe404e4041e277430 */ /* 0x000fe20000000000 */
[----:B------:R-:W-:Y:S01]  /*1d20*/  LOP3.LUT R37, R14, 0x380038, RZ, 0xc0, !PT ;  /* 0x003800380e257812 */ /* 0x000fe200078ec0ff */
[----:B------:R-:W-:Y:S01]  /*1d30*/  HADD2 R30, R35, -1028, -1028 ;  /* 0xe404e404231e7430 */ /* 0x000fe20000000000 */
[----:B------:R-:W-:Y:S01]  /*1d40*/  LOP3.LUT R28, R28, 0x64006400, RZ, 0xfc, !PT ;  /* 0x640064001c1c7812 */ /* 0x000fe200078efcff */
[-C--:B------:R-:W-:Y:S01]  /*1d50*/  HFMA2 R40, R40, R23.reuse.H1_H1, -132, -132 ;  /* 0xd820d82028287431 */ /* 0x080fe20000060017 */
[----:B------:R-:W-:Y:S01]  /*1d60*/  LOP3.LUT R33, R13, 0x380038, RZ, 0xc0, !PT ;  /* 0x003800380d217812 */ /* 0x000fe200078ec0ff */
[-C--:B------:R-:W-:Y:S01]  /*1d70*/  HFMA2 R19, R30, R10.reuse, R19 ;  /* 0x0000000a1e137231 */ /* 0x080fe20000000013 */
[----:B------:R-:W-:Y:S01]  /*1d80*/  LOP3.LUT R15, R15, 0x64006400, RZ, 0xfc, !PT ;  /* 0x640064000f0f7812 */ /* 0x000fe200078efcff */
[----:B------:R-:W-:Y:S01]  /*1d90*/  HFMA2 R28, R28, R23.H0_H0, -20, -20 ;  /* 0xcd00cd001c1c7431 */ /* 0x000fe20000040017 */
[----:B------:R-:W-:Y:S01]  /*1da0*/  LOP3.LUT R17, R17, 0x64006400, RZ, 0xfc, !PT ;  /* 0x6400640011117812 */ /* 0x000fe200078efcff */
[----:B------:R-:W-:Y:S01]  /*1db0*/  HFMA2 R8, R39, R10, R8 ;  /* 0x0000000a27087231 */ /* 0x000fe20000000008 */
[----:B------:R-:W-:Y:S01]  /*1dc0*/  LOP3.LUT R35, R16, 0x1c001c0, RZ, 0xc0, !PT ;  /* 0x01c001c010237812 */ /* 0x000fe200078ec0ff */
[----:B------:R-:W-:Y:S01]  /*1dd0*/  HFMA2 R29, R28, R9, R29 ;  /* 0x000000091c1d7231 */ /* 0x000fe2000000001d */
[----:B------:R-:W-:-:S02]  /*1de0*/  LOP3.LUT R44, R37, 0x64006400, RZ, 0xfc, !PT ;  /* 0x64006400252c7812 */ /* 0x000fc400078efcff */
[----:B------:R-:W-:Y:S02]  /*1df0*/  LOP3.LUT R32, R32, 0x64006400, RZ, 0xfc, !PT ;  /* 0x6400640020207812 */ /* 0x000fe400078efcff */
[----:B------:R-:W-:Y:S01]  /*1e00*/  LOP3.LUT R34, R34, 0x64006400, RZ, 0xfc, !PT ;  /* 0x6400640022227812 */ /* 0x000fe200078efcff */
[-C--:B------:R-:W-:Y:S01]  /*1e10*/  HFMA2 R44, R44, R23.reuse.H1_H1, -132, -132 ;  /* 0xd820d8202c2c7431 */ /* 0x080fe20000060017 */
[----:B------:R-:W-:Y:S01]  /*1e20*/  LOP3.LUT R36, R31, 0x64006400, RZ, 0xfc, !PT ;  /* 0x640064001f247812 */ /* 0x000fe200078efcff */
[-C--:B------:R-:W-:Y:S01]  /*1e30*/  HFMA2 R32, R32, R23.reuse.H1_H1, -132, -132 ;  /* 0xd820d82020207431 */ /* 0x080fe20000060017 */
[C---:B------:R-:W-:Y:S01]  /*1e40*/  LOP3.LUT R38, R12.reuse, 0x380038, RZ, 0xc0, !PT ;  /* 0x003800380c267812 */ /* 0x040fe200078ec0ff */
[-C--:B------:R-:W-:Y:S01]  /*1e50*/  HFMA2 R34, R34, R23.reuse.H1_H1, -132, -132 ;  /* 0xd820d82022227431 */ /* 0x080fe20000060017 */
[----:B------:R-:W-:Y:S01]  /*1e60*/  LOP3.LUT R42, R33, 0x64006400, RZ, 0xfc, !PT ;  /* 0x64006400212a7812 */ /* 0x000fe200078efcff */
[----:B------:R-:W-:Y:S01]  /*1e70*/  HADD2 R33, R15, -1028, -1028 ;  /* 0xe404e4040f217430 */ /* 0x000fe20000000000 */
[C---:B------:R-:W-:Y:S01]  /*1e80*/  LOP3.LUT R30, R12.reuse, 0x1c001c0, RZ, 0xc0, !PT ;  /* 0x01c001c00c1e7812 */ /* 0x040fe200078ec0ff */
[----:B------:R-:W-:Y:S01]  /*1e90*/  HFMA2 R36, R36, R23.H1_H1, -132, -132 ;  /* 0xd820d82024247431 */ /* 0x000fe20000060017 */
        /* <DEDUP_REMOVED lines=14> */
[C---:B------:R-:W-:Y:S01]  /*1f80*/  LOP3.LUT R9, R14.reuse, 0x1c001c0, RZ, 0xc0, !PT ;  /* 0x01c001c00e097812 */ /* 0x040fe200078ec0ff */
[----:B------:R-:W-:Y:S01]  /*1f90*/  HADD2 R11, R12, -1028, -1028 ;  /* 0xe404e4040c0b7430 */ /* 0x000fe20000000000 */
[----:B------:R-:W-:Y:S01]  /*1fa0*/  LOP3.LUT R14, R14, 0x70007, RZ, 0xc0, !PT ;  /* 0x000700070e0e7812 */ /* 0x000fe200078ec0ff */
[----:B------:R-:W-:Y:S01]  /*1fb0*/  HADD2 R10, R13, -1028, -1028 ;  /* 0xe404e4040d0a7430 */ /* 0x000fe20000000000 */
[----:B------:R-:W-:Y:S01]  /*1fc0*/  LOP3.LUT R16, R16, 0x70007, RZ, 0xc0, !PT ;  /* 0x0007000710107812 */ /* 0x000fe200078ec0ff */
[-C--:B------:R-:W-:Y:S01]  /*1fd0*/  HFMA2 R42, R42, R23.reuse.H1_H1, -132, -132 ;  /* 0xd820d8202a2a7431 */ /* 0x080fe20000060017 */
[----:B------:R-:W-:Y:S01]  /*1fe0*/  LOP3.LUT R38, R38, 0x64006400, RZ, 0xfc, !PT ;  /* 0x6400640026267812 */ /* 0x000fe200078efcff */
[-C--:B0-----:R-:W-:Y:S01]  /*1ff0*/  HFMA2 R8, R11, R4.reuse, R8 ;  /* 0x000000040b087231 */ /* 0x081fe20000000008 */
[----:B------:R-:W-:Y:S01]  /*2000*/  LOP3.LUT R14, R14, 0x64006400, RZ, 0xfc, !PT ;  /* 0x640064000e0e7812 */ /* 0x000fe200078efcff */
[----:B------:R-:W-:Y:S01]  /*2010*/  HFMA2 R19, R10, R4, R19 ;  /* 0x000000040a137231 */ /* 0x000fe20000000013 */
[----:B------:R-:W-:Y:S01]  /*2020*/  LOP3.LUT R16, R16, 0x64006400, RZ, 0xfc, !PT ;  /* 0x6400640010107812 */ /* 0x000fe200078efcff */
[----:B------:R-:W-:Y:S01]  /*2030*/  HFMA2 R38, R38, R23.H1_H1, -132, -132 ;  /* 0xd820d82026267431 */ /* 0x000fe20000060017 */
[----:B------:R-:W-:Y:S01]  /*2040*/  LOP3.LUT R30, R30, 0x64006400, RZ, 0xfc, !PT ;  /* 0x640064001e1e7812 */ /* 0x000fe200078efcff */
[----:B------:R-:W-:Y:S01]  /*2050*/  HADD2 R13, R14, -1028, -1028 ;  /* 0xe404e4040e0d7430 */ /* 0x000fe20000000000 */
[----:B------:R-:W-:Y:S01]  /*2060*/  LOP3.LUT R28, R28, 0x64006400, RZ, 0xfc, !PT ;  /* 0x640064001c1c7812 */ /* 0x000fe200078efcff */
[----:B------:R-:W-:Y:S01]  /*2070*/  HADD2 R16, R16, -1028, -1028 ;  /* 0xe404e40410107430 */ /* 0x000fe20000000000 */
[----:B------:R-:W-:Y:S01]  /*2080*/  LOP3.LUT R31, R31, 0x64006400, RZ, 0xfc, !PT ;  /* 0x640064001f1f7812 */ /* 0x000fe200078efcff */
[----:B------:R-:W-:Y:S01]  /*2090*/  HFMA2 R8, R38, R5, R8 ;  /* 0x0000000526087231 */ /* 0x000fe20000000008 */
[----:B------:R-:W-:Y:S01]  /*20a0*/  LOP3.LUT R15, R9, 0x64006400, RZ, 0xfc, !PT ;  /* 0x64006400090f7812 */ /* 0x000fe200078efcff */
[-C--:B------:R-:W-:Y:S01]  /*20b0*/  HFMA2 R9, R30, R23.reuse.H0_H0, -20, -20 ;  /* 0xcd00cd001e097431 */ /* 0x080fe20000040017 */
[----:B------:R-:W-:Y:S01]  /*20c0*/  LOP3.LUT R25, R25, 0x64006400, RZ, 0xfc, !PT ;  /* 0x6400640019197812 */ /* 0x000fe200078efcff */
[----:B------:R-:W-:Y:S01]  /*20d0*/  HFMA2 R17, R28, R23.H0_H0, -20, -20 ;  /* 0xcd00cd001c117431 */ /* 0x000fe20000040017 */
[----:B------:R-:W-:Y:S01]  /*20e0*/  LOP3.LUT R24, R24, 0x64006400, RZ, 0xfc, !PT ;  /* 0x6400640018187812 */ /* 0x000fe200078efcff */
[----:B------:R-:W-:-:S02]  /*20f0*/  HFMA2 R19, R42, R5, R19 ;  /* 0x000000052a137231 */ /* 0x000fc40000000013 */
[----:B------:R-:W-:Y:S02]  /*2100*/  HFMA2 R36, R13, R4, R36 ;  /* 0x000000040d247231 */ /* 0x000fe40000000024 */
[----:B------:R-:W-:Y:S02]  /*2110*/  HFMA2 R31, R31, R23.H1_H1, -132, -132 ;  /* 0xd820d8201f1f7431 */ /* 0x000fe40000060017 */
[----:B------:R-:W-:Y:S02]  /*2120*/  HFMA2 R8, R9, R6, R8 ;  /* 0x0000000609087231 */ /* 0x000fe40000000008 */
[----:B------:R-:W-:Y:S01]  /*2130*/  HFMA2 R29, R16, R4, R29 ;  /* 0x00000004101d7231 */ /* 0x000fe2000000001d */
[----:B------:R-:W-:Y:S01]  /*2140*/  LOP3.LUT R27, R27, 0x64006400, RZ, 0xfc, !PT ;  /* 0x640064001b1b7812 */ /* 0x000fe200078efcff */
[----:B------:R-:W-:Y:S01]  /*2150*/  HFMA2 R19, R17, R6, R19 ;  /* 0x0000000611137231 */ /* 0x000fe20000000013 */
[----:B------:R-:W-:Y:S01]  /*2160*/  LOP3.LUT R26, R26, 0x64006400, RZ, 0xfc, !PT ;  /* 0x640064001a1a7812 */ /* 0x000fe200078efcff */
[----:B------:R-:W-:-:S02]  /*2170*/  HADD2 R25, R25, -1028, -1028 ;  /* 0xe404e40419197430 */ /* 0x000fc40000000000 */
[----:B------:R-:W-:Y:S02]  /*2180*/  HFMA2 R36, R44, R5, R36 ;  /* 0x000000052c247231 */ /* 0x000fe40000000024 */
[----:B------:R-:W-:Y:S02]  /*2190*/  HADD2 R24, R24, -1028, -1028 ;  /* 0xe404e40418187430 */ /* 0x000fe40000000000 */
[----:B------:R-:W-:Y:S02]  /*21a0*/  HFMA2 R15, R15, R23.H0_H0, -20, -20 ;  /* 0xcd00cd000f0f7431 */ /* 0x000fe40000040017 */
[----:B------:R-:W-:Y:S02]  /*21b0*/  HFMA2 R8, R25, R7, R8 ;  /* 0x0000000719087231 */ /* 0x000fe40000000008 */
[----:B------:R-:W-:Y:S02]  /*21c0*/  HFMA2 R23, R37, R23.H0_H0, -20, -20 ;  /* 0xcd00cd0025177431 */ /* 0x000fe40000040017 */
[----:B------:R-:W-:-:S02]  /*21d0*/  HFMA2 R29, R31, R5, R29 ;  /* 0x000000051f1d7231 */ /* 0x000fc4000000001d */
[-C--:B------:R-:W-:Y:S02]  /*21e0*/  HFMA2 R36, R15, R6.reuse, R36 ;  /* 0x000000060f247231 */ /* 0x080fe40000000024 */
[----:B------:R-:W-:Y:S01]  /*21f0*/  HFMA2 R19, R24, R7, R19 ;  /* 0x0000000718137231 */ /* 0x000fe20000000013 */
[----:B------:R-:W-:Y:S01]  /*2200*/  PRMT R5, R0, 0x7610, R20 ;  /* 0x0000761000057816 */ /* 0x000fe20000000014 */
[----:B------:R-:W-:Y:S02]  /*2210*/  HFMA2 R29, R23, R6, R29 ;  /* 0x00000006171d7231 */ /* 0x000fe4000000001d */
[----:B------:R-:W-:Y:S02]  /*2220*/  HADD2 R27, R27, -1028, -1028 ;  /* 0xe404e4041b1b7430 */ /* 0x000fe40000000000 */
[----:B------:R-:W-:Y:S02]  /*2230*/  HADD2 R26, R26, -1028, -1028 ;  /* 0xe404e4041a1a7430 */ /* 0x000fe40000000000 */
[----:B------:R-:W-:-:S02]  /*2240*/  HADD2 R8, R8.H0_H0, R8.H1_H1 ;  /* 0x3000000808087230 */ /* 0x000fc40000000800 */
[-C--:B------:R-:W-:Y:S02]  /*2250*/  HFMA2 R36, R27, R7.reuse, R36 ;  /* 0x000000071b247231 */ /* 0x080fe40000000024 */
[----:B------:R-:W-:Y:S02]  /*2260*/  HADD2 R4, R19.H0_H0, R19.H1_H1 ;  /* 0x3000001313047230 */ /* 0x000fe40000000800 */
[----:B------:R-:W-:Y:S02]  /*2270*/  HFMA2 R29, R26, R7, R29 ;  /* 0x000000071a1d7231 */ /* 0x000fe4000000001d */
[----:B------:R-:W-:Y:S01]  /*2280*/  HADD2 R36, R36.H0_H0, R36.H1_H1 ;  /* 0x3000002424247230 */ /* 0x000fe20000000800 */
[----:B------:R-:W-:Y:S01]  /*2290*/  PRMT R8, R8, 0x5410, R4 ;  /* 0x0000541008087816 */ /* 0x000fe20000000004 */
[----:B------:R-:W-:-:S04]  /*22a0*/  HADD2 R18, R29.H0_H0, R29.H1_H1 ;  /* 0x3000001d1d127230 */ /* 0x000fc80000000800 */
[----:B------:R-:W-:Y:S01]  /*22b0*/  HFMA2 R22, R8, R5, R22 ;  /* 0x0000000508167231 */ /* 0x000fe20000000016 */
[----:B------:R-:W-:Y:S02]  /*22c0*/  PRMT R36, R36, 0x5410, R18 ;  /* 0x0000541024247816 */ /* 0x000fe40000000012 */
[----:B------:R-:W-:-:S05]  /*22d0*/  PRMT R5, R20, 0x7610, R0 ;  /* 0x0000761014057816 */ /* 0x000fca0000000000 */
[----:B------:R-:W-:-:S07]  /*22e0*/  HFMA2 R21, R36, R5, R21 ;  /* 0x0000000524157231 */ /* 0x000fce0000000015 */
.L_x_3310:
[----:B------:R-:W-:Y:S01]  /*22f0*/  UISETP.GE.AND UP1, UPT, UR9, UR5, UPT ;  /* 0x000000050900728c */ /* 0x000fe2000bf26270 */
[----:B-----5:R-:W-:Y:S01]  /*2300*/  IMAD.MOV.U32 R16, RZ, RZ, R2 ;  /* 0x000000ffff107224 */ /* 0x020fe200078e0002 */
[----:B------:R-:W-:Y:S01]  /*2310*/  UIADD3 UR10, UPT, UPT, UR10, 0x40, URZ ;  /* 0x000000400a0a7890 */ /* 0x000fe2000fffe0ff */
[----:B------:R-:W-:Y:S01]  /*2320*/  IMAD.MOV.U32 R17, RZ, RZ, R3 ;  /* 0x000000ffff117224 */ /* 0x000fe200078e0003 */
[----:B------:R-:W-:-:S05]  /*2330*/  @!UP0 UMOV UR4, UR6 ;  /* 0x0000000600048c82 */ /* 0x000fca0008000000 */
[----:B------:R-:W-:Y:S05]  /*2340*/  BRA.U !UP1, `(.L_x_3311) ;  /* 0xffffffe909a07547 */ /* 0x000fea000b83ffff */
.L_x_3309:
        /* <DEDUP_REMOVED lines=18> */
.L_x_3315:
[----:B------:R-:W0:Y:S02]  /*2470*/  LDS R2, [R0] ;  /* 0x0000000000027984 */ /* 0x000e240000000800 */
[----:B0-----:R-:W-:-:S05]  /*2480*/  HADD2 R3, R2, R22 ;  /* 0x0000001602037230 */ /* 0x001fca0000000000 */
[----:B------:R-:W0:Y:S02]  /*2490*/  ATOMS.CAST.SPIN P0, [R0], R2, R3 ;  /* 0x000000020000758d */ /* 0x000e240001800003 */
[----:B0-----:R-:W-:Y:S05]  /*24a0*/  @!P0 BRA `(.L_x_3315) ;  /* 0xfffffffc00f08947 */ /* 0x001fea000383ffff */
[----:B------:R-:W-:Y:S05]  /*24b0*/  BRA `(.L_x_3313) ;  /* 0x00000000000c7947 */ /* 0x000fea0003800000 */
.L_x_3314:
[----:B------:R-:W2:Y:S02]  /*24c0*/  LD.E R0, desc[UR16][R4.64] ;  /* 0x0000001004007980 */ /* 0x000ea4000c101900 */
[----:B--2---:R-:W-:-:S05]  /*24d0*/  IMAD.IADD R3, R22, 0x1, R0 ;  /* 0x0000000116037824 */ /* 0x004fca00078e0200 */
[----:B------:R0:W-:Y:S02]  /*24e0*/  ST.E desc[UR16][R4.64], R3 ;  /* 0x0000000304007985 */ /* 0x0001e4000c101910 */
.L_x_3313:
[----:B------:R-:W-:Y:S05]  /*24f0*/  BSYNC.RECONVERGENT B0 ;  /* 0x0000000000007941 */ /* 0x000fea0003800200 */
.L_x_3312:
[----:B------:R1:W-:Y:S02]  /*2500*/  ATOM.E.ADD.F16x2.RN.STRONG.GPU P0, RZ, desc[UR16][R4.64+0x4], R21 ;  /* 0x8000041504ff79a2 */ /* 0x0003e4000c10e110 */
[----:B-1----:R-:W-:Y:S05]  /*2510*/  @P0 EXIT ;  /* 0x000000000000094d */ /* 0x002fea0003800000 */
[----:B------:R-:W1:Y:S02]  /*2520*/  QSPC.E.S P0, RZ, [R4+0x4] ;  /* 0x0000040004ff73aa */ /* 0x000e640000000500 */
[----:B-1----:R-:W-:Y:S05]  /*2530*/  @!P0 BRA `(.L_x_3316) ;  /* 0x00000000001c8947 */ /* 0x002fea0003800000 */
[----:B------:R-:W-:-:S05]  /*2540*/  IMAD.MOV.U32 R2, RZ, RZ, R4 ;  /* 0x000000ffff027224 */ /* 0x000fca00078e0004 */
[----:B------:R-:W-:-:S07]  /*2550*/  MOV R0, R2 ;  /* 0x0000000200007202 */ /* 0x000fce0000000f00 */
.L_x_3317:
[----:B------:R-:W0:Y:S02]  /*2560*/  LDS R2, [R0+0x4] ;  /* 0x0000040000027984 */ /* 0x000e240000000800 */
[----:B0-----:R-:W-:-:S05]  /*2570*/  HFMA2 R3, R2, 1, 1, R21 ;  /* 0x3c003c0002037831 */ /* 0x001fca0000000015 */
[----:B------:R-:W0:Y:S02]  /*2580*/  ATOMS.CAST.SPIN P0, [R0+0x4], R2, R3 ;  /* 0x000004020000758d */ /* 0x000e240001800003 */
[----:B0-----:R-:W-:Y:S05]  /*2590*/  @!P0 BRA `(.L_x_3317) ;  /* 0xfffffffc00f08947 */ /* 0x001fea000383ffff */
[----:B------:R-:W-:Y:S05]  /*25a0*/  EXIT ;  /* 0x000000000000794d */ /* 0x000fea0003800000 */
.L_x_3316:
[----:B------:R-:W0:Y:S02]  /*25b0*/  LD.E R0, desc[UR16][R4.64+0x4] ;  /* 0x0000041004007980 */ /* 0x000e24000c101900 */
[----:B0-----:R-:W-:-:S05]  /*25c0*/  IMAD.IADD R3, R21, 0x1, R0 ;  /* 0x0000000115037824 */ /* 0x001fca00078e0200 */
[----:B------:R-:W-:Y:S01]  /*25d0*/  ST.E desc[UR16][R4.64+0x4], R3 ;  /* 0x0000040304007985 */ /* 0x000fe2000c101910 */
[----:B------:R-:W-:Y:S05]  /*25e0*/  EXIT ;  /* 0x000000000000794d */ /* 0x000fea0003800000 */
.L_x_3318:
        /* <DEDUP_REMOVED lines=9> */
.L_x_3631:


//--------------------- .text._Z23gemm_half_q_half_kernelILi1ELi6ELb0ELb0ELi64EEvPK6__halfPKjS4_S2_PS0_iiiiPKtS7_iiiiiibS2_i --------------------------
	.section	.text._Z23gemm_half_q_half_kernelILi1ELi6ELb0ELb0ELi64EEvPK6__halfPKjS4_S2_PS0_iiiiPKtS7_iiiiiibS2_i,"ax",@progbits
	.align	128
        .global         _Z23gemm_half_q_half_kernelILi1ELi6ELb0ELb0ELi64EEvPK6__halfPKjS4_S2_PS0_iiiiPKtS7_iiiiiibS2_i
        .type           _Z23gemm_half_q_half_kernelILi1ELi6ELb0ELb0ELi64EEvPK6__halfPKjS4_S2_PS0_iiiiPKtS7_iiiiiibS2_i,@function
        .size           _Z23gemm_half_q_half_kernelILi1ELi6ELb0ELb0ELi64EEvPK6__halfPKjS4_S2_PS0_iiiiPKtS7_iiiiiibS2_i,(.L_x_3632 - _Z23gemm_half_q_half_kernelILi1ELi6ELb0ELb0ELi64EEvPK6__halfPKjS4_S2_PS0_iiiiPKtS7_iiiiiibS2_i)
        .other          _Z23gemm_half_q_half_kernelILi1ELi6ELb0ELb0ELi64EEvPK6__halfPKjS4_S2_PS0_iiiiPKtS7_iiiiiibS2_i,@"STO_CUDA_ENTRY STV_DEFAULT"
_Z23gemm_half_q_half_kernelILi1ELi6ELb0ELb0ELi64EEvPK6__halfPKjS4_S2_PS0_iiiiPKtS7_iiiiiibS2_i:
.text._Z23gemm_half_q_half_kernelILi1ELi6ELb0ELb0ELi64EEvPK6__halfPKjS4_S2_PS0_iiiiPKtS7_iiiiiibS2_i:
        /* <DEDUP_REMOVED lines=35> */
.L_x_3320:
[----:B------:R-:W-:Y:S05]  /*0230*/  BSYNC.RECONVERGENT B0 ;  /* 0x0000000000007941 */ /* 0x000fea0003800200 */
.L_x_3319:
[----:B------:R-:W0:Y:S01]  /*0240*/  LDCU UR4, c[0x0][0x3ac] ;  /* 0x00007580ff0477ac */ /* 0x000e220008000800 */
[----:B------:R-:W-:-:S04]  /*0250*/  IMAD R8, R13, 0x40, R12 ;  /* 0x000000400d087824 */ /* 0x000fc800078e020c */
[----:B------:R-:W-:Y:S02]  /*0260*/  IMAD.SHL.U32 R8, R8, 0x4, RZ ;  /* 0x0000000408087824 */ /* 0x000fe400078e00ff */
[----:B0-----:R-:W-:-:S05]  /*0270*/  IMAD.U32 R3, RZ, RZ, UR4 ;  /* 0x00000004ff037e24 */ /* 0x001fca000f8e00ff */
[----:B------:R-:W-:-:S13]  /*0280*/  ISETP.GE.AND P0, PT, R8, R3, PT ;  /* 0x000000030800720c */ /* 0x000fda0003f06270 */
[----:B------:R-:W-:Y:S05]  /*0290*/  @P0 EXIT ;  /* 0x000000000000094d */ /* 0x000fea0003800000 */
[----:B------:R-:W0:Y:S01]  /*02a0*/  LDC.64 R4, c[0x0][0x3b8] ;  /* 0x0000ee00ff047b82 */ /* 0x000e220000000a00 */
[----:B------:R-:W-:-:S07]  /*02b0*/  IMAD.SHL.U32 R15, R7, 0x80, RZ ;  /* 0x00000080070f7824 */ /* 0x000fce00078e00ff */
        /* <DEDUP_REMOVED lines=15> */
[----:B------:R-:W-:Y:S01]  /*03b0*/  SHF.R.S32.HI R9, RZ, 0x1f, R8 ;  /* 0x0000001fff097819 */ /* 0x000fe20000011408 */
[----:B0-----:R-:W-:Y:S02]  /*03c0*/  IMAD.SHL.U32 R10, R12, 0x10, RZ ;  /* 0x000000100c0a7824 */ /* 0x001fe400078e00ff */
[----:B------:R-:W-:Y:S01]  /*03d0*/  IMAD.MOV.U32 R11, RZ, RZ, R25 ;  /* 0x000000ffff0b7224 */ /* 0x000fe200078e0019 */
[----:B------:R-:W-:Y:S01]  /*03e0*/  LEA.HI R12, R9, R8, RZ, 0x3 ;  /* 0x00000008090c7211 */ /* 0x000fe200078f18ff */
[----:B------:R-:W-:Y:S01]  /*03f0*/  IMAD.MOV.U32 R9, RZ, RZ, RZ ;  /* 0x000000ffff097224 */ /* 0x000fe200078e00ff */
[----:B------:R-:W-:Y:S02]  /*0400*/  LOP3.LUT R10, R10, 0x10, RZ, 0xc0, !PT ;  /* 0x000000100a0a7812 */ /* 0x000fe400078ec0ff */
[----:B------:R-:W-:-:S07]  /*0410*/  SHF.R.S32.HI R12, RZ, 0x3, R12 ;  /* 0x00000003ff0c7819 */ /* 0x000fce000001140c */
.L_x_3322:
[----:B-1----:R-:W0:Y:S01]  /*0420*/  LDC.64 R14, c[0x0][0x390] ;  /* 0x0000e400ff0e7b82 */ /* 0x002e220000000a00 */
        /* <DEDUP_REMOVED lines=33> */
[----:B------:R-:W-:Y:S01]  /*0640*/  IMAD R13, R9, 0x8, R1 ;  /* 0x00000008090d7824 */ /* 0x000fe200078e0201 */
[----:B0-----:R-:W-:-:S02]  /*0650*/  PRMT R16, R23, 0x5410, R16 ;  /* 0x0000541017107816 */ /* 0x001fc40000000010 */
[----:B-1----:R-:W-:-:S03]  /*0660*/  PRMT R14, R15, 0x5410, R14 ;  /* 0x000054100f0e7816 */ /* 0x002fc6000000000e */
[-C--:B----4-:R-:W-:Y:S02]  /*0670*/  HMUL2 R20, R16, R17.reuse.H0_H0 ;  /* 0x2000001110147232 */ /* 0x090fe40000000000 */
[----:B------:R-:W-:Y:S02]  /*0680*/  HMUL2 R21, R14, R17.H0_H0 ;  /* 0x200000110e157232 */ /* 0x000fe40000000000 */
[----:B---3--:R-:W-:-:S03]  /*0690*/  IMAD.IADD R11, R18, 0x1, R11 ;  /* 0x00000001120b7824 */ /* 0x008fc600078e020b */
[----:B------:R2:W-:Y:S02]  /*06a0*/  STL.64 [R13], R20 ;  /* 0x000000140d007387 */ /* 0x0005e40000100a00 */
[----:B------:R-:W-:Y:S01]  /*06b0*/  ISETP.GE.AND P0, PT, R11, R34, PT ;  /* 0x000000220b00720c */ /* 0x000fe20003f06270 */
[----:B------:R-:W-:-:S12]  /*06c0*/  VIADD R9, R9, 0x1 ;  /* 0x0000000109097836 */ /* 0x000fd80000000000 */
[----:B--2---:R-:W-:Y:S05]  /*06d0*/  @!P0 BRA `(.L_x_3322) ;  /* 0xfffffffc00508947 */ /* 0x004fea000383ffff */
.L_x_3321:
[----:B0-----:R0:W5:Y:S01]  /*06e0*/  LDL.64 R10, [R1] ;  /* 0x00000000010a7983 */ /* 0x0011620000100a00 */
[----:B------:R-:W1:Y:S01]  /*06f0*/  LDCU UR4, c[0x0][0x3c8] ;  /* 0x00007900ff0477ac */ /* 0x000e620008000800 */
[----:B------:R-:W-:Y:S01]  /*0700*/  IMAD.MOV.U32 R0, RZ, RZ, RZ ;  /* 0x000000ffff007224 */ /* 0x000fe200078e00ff */
[----:B-1----:R-:W-:-:S13]  /*0710*/  ISETP.GT.AND P0, PT, R25, UR4, PT ;  /* 0x0000000419007c0c */ /* 0x002fda000bf04270 */
        /* <DEDUP_REMOVED lines=8> */
.L_x_3323:
        /* <DEDUP_REMOVED lines=11> */
.L_x_3324:
        /* <DEDUP_REMOVED lines=11> */
.L_x_3325:
        /* <DEDUP_REMOVED lines=11> */
.L_x_3326:
        /* <DEDUP_REMOVED lines=11> */
.L_x_3327:
[----:B------:R-:W-:Y:S01]  /*0a60*/  VIMNMX R15, PT, PT, R25, UR4, PT ;  /* 0x00000004190f7c48 */ /* 0x000fe2000bfe0100 */
[----:B------:R-:W0:Y:S01]  /*0a70*/  S2UR UR5, SR_CgaCtaId ;  /* 0x00000000000579c3 */ /* 0x000e220000008800 */
[----:B------:R-:W1:Y:S01]  /*0a80*/  LDCU.64 UR10, c[0x0][0x388] ;  /* 0x00007100ff0a77ac */ /* 0x000e620008000a00 */
[----:B------:R-:W-:Y:S01]  /*0a90*/  VIMNMX R6, PT, PT, R6, UR9, PT ;  /* 0x0000000906067c48 */ /* 0x000fe2000bfe0100 */
[----:B------:R-:W-:Y:S01]  /*0aa0*/  IMAD.MOV.U32 R26, RZ, RZ, RZ ;  /* 0x000000ffff1a7224 */ /* 0x000fe200078e00ff */
[----:B------:R-:W-:Y:S01]  /*0ab0*/  SHF.R.S32.HI R16, RZ, 0x1f, R15 ;  /* 0x0000001fff107819 */ /* 0x000fe2000001140f */
[----:B------:R-:W-:Y:S01]  /*0ac0*/  UMOV UR4, 0x400 ;  /* 0x0000040000047882 */ /* 0x000fe20000000000 */
[----:B-----5:R-:W-:Y:S01]  /*0ad0*/  PRMT R24, R11, 0x7610, R11 ;  /* 0x000076100b187816 */ /* 0x020fe2000000000b */
[----:B------:R-:W-:Y:S01]  /*0ae0*/  IMAD.IADD R28, R25, 0x1, R28 ;  /* 0x00000001191c7824 */ /* 0x000fe200078e021c */
[----:B------:R-:W-:Y:S02]  /*0af0*/  LEA.HI R16, R16, R15, RZ, 0x5 ;  /* 0x0000000f10107211 */ /* 0x000fe400078f28ff */
[----:B------:R-:W-:-:S02]  /*0b00*/  PRMT R29, RZ, 0x5410, RZ ;  /* 0x00005410ff1d7816 */ /* 0x000fc400000000ff */
[----:B------:R-:W-:Y:S02]  /*0b10*/  SHF.R.S32.HI R15, RZ, 0x5, R16 ;  /* 0x00000005ff0f7819 */ /* 0x000fe40000011410 */
[----:B------:R-:W-:-:S03]  /*0b20*/  PRMT R27, RZ, 0x5410, RZ ;  /* 0x00005410ff1b7816 */ /* 0x000fc600000000ff */
[----:B------:R-:W-:-:S05]  /*0b30*/  IMAD R0, R15, 0x8, R0 ;  /* 0x000000080f007824 */ /* 0x000fca00078e0200 */
[----:B------:R-:W-:Y:S01]  /*0b40*/  IADD3 R0, PT, PT, R12, R0, R9 ;  /* 0x000000000c007210 */ /* 0x000fe20007ffe009 */
[----:B0-----:R-:W-:-:S03]  /*0b50*/  ULEA UR4, UR5, UR4, 0x18 ;  /* 0x0000000405047291 */ /* 0x001fc6000f8ec0ff */
[----:B------:R-:W-:-:S05]  /*0b60*/  IADD3 R0, PT, PT, R14, R0, R13 ;  /* 0x000000000e007210 */ /* 0x000fca0007ffe00d */
[----:B------:R-:W-:Y:S01]  /*0b70*/  IMAD R9, R0, R3, RZ ;  /* 0x0000000300097224 */ /* 0x000fe200078e02ff */
[----:B------:R-:W-:-:S04]  /*0b80*/  SHF.R.S32.HI R0, RZ, 0x1f, R8 ;  /* 0x0000001fff007819 */ /* 0x000fc80000011408 */
[----:B------:R-:W-:-:S04]  /*0b90*/  IADD3 R8, P0, PT, R8, R9, RZ ;  /* 0x0000000908087210 */ /* 0x000fc80007f1e0ff */
[----:B------:R-:W-:Y:S02]  /*0ba0*/  LEA.HI.X.SX32 R9, R9, R0, 0x1, P0 ;  /* 0x0000000009097211 */ /* 0x000fe400000f0eff */
[----:B------:R-:W-:Y:S01]  /*0bb0*/  ISETP.GT.AND P0, PT, R6, R25, PT ;  /* 0x000000190600720c */ /* 0x000fe20003f04270 */
[C---:B------:R-:W-:Y:S01]  /*0bc0*/  IMAD.SHL.U32 R6, R8.reuse, 0x4, RZ ;  /* 0x0000000408067824 */ /* 0x040fe200078e00ff */
[----:B------:R-:W-:Y:S02]  /*0bd0*/  SHF.L.U64.HI R9, R8, 0x2, R9 ;  /* 0x0000000208097819 */ /* 0x000fe40000010209 */
[----:B------:R-:W-:Y:S02]  /*0be0*/  PRMT R0, R10, 0x7610, R10 ;  /* 0x000076100a007816 */ /* 0x000fe4000000000a */
[----:B-1----:R-:W-:-:S04]  /*0bf0*/  IADD3 R32, P1, PT, R6, UR10, RZ ;  /* 0x0000000a06207c10 */ /* 0x002fc8000ff3e0ff */
[----:B------:R-:W-:Y:S01]  /*0c00*/  IADD3.X R33, PT, PT, R9, UR11, RZ, P1, !PT ;  /* 0x0000000b09217c10 */ /* 0x000fe20008ffe4ff */
[----:B------:R-:W-:-:S04]  /*0c10*/  IMAD.MOV.U32 R30, RZ, RZ, R32 ;  /* 0x000000ffff1e7224 */ /* 0x000fc800078e0020 */
[----:B------:R-:W-:Y:S01]  /*0c20*/  IMAD.MOV.U32 R31, RZ, RZ, R33 ;  /* 0x000000ffff1f7224 */ /* 0x000fe200078e0021 */
[----:B------:R-:W-:Y:S06]  /*0c30*/  @!P0 BRA `(.L_x_3328) ;  /* 0x0000001400508947 */ /* 0x000fec0003800000 */
[----:B------:R-:W-:Y:S01]  /*0c40*/  IMAD.WIDE.U32 R4, R7, 0x100, R4 ;  /* 0x0000010007047825 */ /* 0x000fe200078e0004 */
[----:B------:R-:W-:Y:S02]  /*0c50*/  VIMNMX R40, PT, PT, R34, UR9, PT ;  /* 0x0000000922287c48 */ /* 0x000fe4000bfe0100 */
[----:B------:R-:W-:Y:S01]  /*0c60*/  PRMT R27, RZ, 0x5410, RZ ;  /* 0x00005410ff1b7816 */ /* 0x000fe200000000ff */
[----:B------:R-:W-:Y:S01]  /*0c70*/  IMAD.MOV.U32 R26, RZ, RZ, RZ ;  /* 0x000000ffff1a7224 */ /* 0x000fe200078e00ff */
[----:B------:R-:W-:Y:S02]  /*0c80*/  IADD3 R38, P0, PT, R4, 0x2, RZ ;  /* 0x0000000204267810 */ /* 0x000fe40007f1e0ff */
[----:B------:R-:W-:-:S03]  /*0c90*/  PRMT R29, RZ, 0x5410, RZ ;  /* 0x00005410ff1d7816 */ /* 0x000fc600000000ff */
[----:B------:R-:W-:-:S08]  /*0ca0*/  IMAD.X R39, RZ, RZ, R5, P0 ;  /* 0x000000ffff277224 */ /* 0x000fd000000e0605 */
.L_x_3330:
[----:B------:R-:W0:Y:S01]  /*0cb0*/  LDC.64 R2, c[0x0][0x3a8] ;  /* 0x0000ea00ff027b82 */ /* 0x000e220000000a00 */
[----:B------:R-:W-:Y:S01]  /*0cc0*/  ISETP.NE.AND P0, PT, R25, R28, PT ;  /* 0x0000001c1900720c */ /* 0x000fe20003f05270 */
[----:B------:R-:W-:Y:S02]  /*0cd0*/  IMAD.MOV.U32 R30, RZ, RZ, R32 ;  /* 0x000000ffff1e7224 */ /* 0x000fe400078e0020 */
[----:B------:R-:W-:-:S05]  /*0ce0*/  IMAD.MOV.U32 R31, RZ, RZ, R33 ;  /* 0x000000ffff1f7224 */ /* 0x000fca00078e0021 */
[----:B-----5:R1:W5:Y:S05]  /*0cf0*/  LDG.E.128.CONSTANT R16, desc[UR6][R30.64] ;  /* 0x000000061e107981 */ /* 0x02036a000c1e9d00 */
[----:B------:R-:W-:Y:S01]  /*0d00*/  @!P0 IMAD R6, R26, 0x8, R1 ;  /* 0x000000081a068824 */ /* 0x000fe200078e0201 */
[----:B------:R-:W2:Y:S05]  /*0d10*/  @!P0 LDG.E.U16.CONSTANT R12, desc[UR6][R38.64] ;  /* 0x00000006260c8981 */ /* 0x000eaa000c1e9500 */
[----:B------:R-:W3:Y:S01]  /*0d20*/  @!P0 LDL.64 R6, [R6+0x8] ;  /* 0x0000080006068983 */ /* 0x000ee20000100a00 */
[----:B0-----:R-:W-:-:S05]  /*0d30*/  IMAD.WIDE R4, R3, 0x4, R30 ;  /* 0x0000000403047825 */ /* 0x001fca00078e021e */
[----:B------:R1:W5:Y:S01]  /*0d40*/  LDG.E.128.CONSTANT R8, desc[UR6][R4.64] ;  /* 0x0000000604087981 */ /* 0x000362000c1e9d00 */
[----:B------:R-:W0:Y:S01]  /*0d50*/  S2UR UR8, SR_CTAID.Y ;  /* 0x00000000000879c3 */ /* 0x000e220000002600 */
[----:B------:R-:W-:Y:S02]  /*0d60*/  @!P0 VIADD R36, R26, 0x1 ;  /* 0x000000011a248836 */ /* 0x000fe40000000000 */
[----:B------:R-:W-:Y:S01]  /*0d70*/  IMAD.WIDE R32, R3, 0x4, R4 ;  /* 0x0000000403207825 */ /* 0x000fe200078e0204 */
[----:B0-----:R-:W-:-:S03]  /*0d80*/  ISETP.LE.AND P1, PT, R2, UR8, PT ;  /* 0x0000000802007c0c */ /* 0x001fc6000bf23270 */
[----:B--2---:R-:W-:Y:S01]  /*0d90*/  @!P0 IMAD.IADD R28, R12, 0x1, R25 ;  /* 0x000000010c1c8824 */ /* 0x004fe200078e0219 */
[----:B---3--:R-:W-:Y:S02]  /*0da0*/  @!P0 PRMT R0, R6, 0x7610, R0 ;  /* 0x0000761006008816 */ /* 0x008fe40000000000 */
[----:B------:R-:W-:Y:S01]  /*0db0*/  @!P0 PRMT R24, R7, 0x7610, R24 ;  /* 0x0000761007188816 */ /* 0x000fe20000000018 */
[----:B------:R-:W-:Y:S01]  /*0dc0*/  VIADD R25, R25, 0x20 ;  /* 0x0000002019197836 */ /* 0x000fe20000000000 */
[----:B------:R-:W-:Y:S02]  /*0dd0*/  @!P0 PRMT R0, R0, 0x7610, R6 ;  /* 0x0000761000008816 */ /* 0x000fe40000000006 */
[----:B------:R-:W-:-:S03]  /*0de0*/  @!P0 PRMT R24, R24, 0x7610, R7 ;  /* 0x0000761018188816 */ /* 0x000fc60000000007 */
[----:B-1----:R-:W-:Y:S05]  /*0df0*/  @P1 BRA `(.L_x_3329) ;  /* 0x0000001000c01947 */ /* 0x002fea0003800000 */
[----:B------:R-:W2:Y:S01]  /*0e00*/  LDG.E.128.CONSTANT R4, desc[UR6][R32.64] ;  /* 0x0000000620047981 */ /* 0x000ea2000c1e9d00 */
[----:B------:R-:W-:Y:S01]  /*0e10*/  IMAD.MOV.U32 R35, RZ, RZ, 0x3000 ;  /* 0x00003000ff237424 */ /* 0x000fe200078e00ff */
[C---:B-----5:R-:W-:Y:S01]  /*0e20*/  LOP3.LUT R15, R17.reuse, 0x380038, RZ, 0xc0, !PT ;  /* 0x00380038110f7812 */ /* 0x060fe200078ec0ff */
[----:B------:R-:W-:Y:S01]  /*0e30*/  IMAD.MOV.U32 R12, RZ, RZ, 0x2400 ;  /* 0x00002400ff0c7424 */ /* 0x000fe200078e00ff */
[----:B------:R-:W0:Y:S01]  /*0e40*/  LDS.128 R20, [UR4] ;  /* 0x00000004ff147984 */ /* 0x000e220008000c00 */
[----:B------:R-:W-:Y:S02]  /*0e50*/  LOP3.LUT R37, R18, 0x70007, RZ, 0xc0, !PT ;  /* 0x0007000712257812 */ /* 0x000fe400078ec0ff */
[----:B------:R-:W-:Y:S02]  /*0e60*/  LOP3.LUT R14, R17, 0x70007, RZ, 0xc0, !PT ;  /* 0x00070007110e7812 */ /* 0x000fe400078ec0ff */
[----:B------:R-:W-:Y:S02]  /*0e70*/  LOP3.LUT R13, R16, 0x380038, RZ, 0xc0, !PT ;  /* 0x00380038100d7812 */ /* 0x000fe400078ec0ff */
[----:B------:R-:W-:-:S02]  /*0e80*/  LOP3.LUT R41, R18, 0x380038, RZ, 0xc0, !PT ;  /* 0x0038003812297812 */ /* 0x000fc400078ec0ff */
[----:B------:R-:W-:Y:S02]  /*0e90*/  LOP3.LUT R44, R15, 0x64006400, RZ, 0xfc, !PT ;  /* 0x640064000f2c7812 */ /* 0x000fe400078efcff */
[----:B------:R-:W-:Y:S02]  /*0ea0*/  LOP3.LUT R37, R37, 0x64006400, RZ, 0xfc, !PT ;  /* 0x6400640025257812 */ /* 0x000fe400078efcff */
[----:B------:R-:W-:Y:S02]  /*0eb0*/  PRMT R35, R35, 0x5410, R12 ;  /* 0x0000541023237816 */ /* 0x000fe4000000000c */
        /* <DEDUP_REMOVED lines=8> */
[----:B------:R-:W-:Y:S01]  /*0f40*/  LOP3.LUT R13, R12, 0x64006400, RZ, 0xfc, !PT ;  /* 0x640064000c0d7812 */ /* 0x000fe200078efcff */
[-C--:B------:R-:W-:Y:S01]  /*0f50*/  HFMA2 R12, R14, R35.reuse.H0_H0, -132, -132 ;  /* 0xd820d8200e0c7431 */ /* 0x080fe20000040023 */
[----:B------:R-:W-:Y:S01]  /*0f60*/  LOP3.LUT R43, R43, 0x64006400, RZ, 0xfc, !PT ;  /* 0x640064002b2b7812 */ /* 0x000fe200078efcff */
[----:B------:R-:W-:Y:S01]  /*0f70*/  HFMA2 R14, R42, R35.H0_H0, -132, -132 ;  /* 0xd820d8202a0e7431 */ /* 0x000fe20000040023 */
[----:B------:R-:W-:Y:S01]  /*0f80*/  SHF.R.U32.HI R41, RZ, 0x6, R17 ;  /* 0x00000006ff297819 */ /* 0x000fe20000011611 */
[----:B------:R-:W-:Y:S01]  /*0f90*/  HADD2 R13, R13, -1028, -1028 ;  /* 0xe404e4040d0d7430 */ /* 0x000fe20000000000 */
[----:B------:R-:W-:Y:S01]  /*0fa0*/  SHF.R.U32.HI R42, RZ, 0x6, R18 ;  /* 0x00000006ff2a7819 */ /* 0x000fe20000011612 */
[----:B------:R-:W-:Y:S01]  /*0fb0*/  HADD2 R43, R43, -1028, -1028 ;  /* 0xe404e4042b2b7430 */ /* 0x000fe20000000000 */
[----:B------:R-:W-:-:S02]  /*0fc0*/  SHF.R.U32.HI R48, RZ, 0xe, R8 ;  /* 0x0000000eff307819 */ /* 0x000fc40000011608 */
[----:B------:R-:W-:Y:S01]  /*0fd0*/  LOP3.LUT R45, R42, 0x70007, RZ, 0xc0, !PT ;  /* 0x000700072a2d7812 */ /* 0x000fe200078ec0ff */
[-C--:B0-----:R-:W-:Y:S02]  /*0fe0*/  HFMA2 R37, R37, R20.reuse, RZ ;  /* 0x0000001425257231 */ /* 0x081fe400000000ff */
[-C--:B------:R-:W-:Y:S02]  /*0ff0*/  HFMA2 R13, R13, R20.reuse, RZ.H0_H0 ;  /* 0x000000140d0d7231 */ /* 0x080fe400000400ff */
[-C--:B------:R-:W-:Y:S02]  /*1000*/  HFMA2 R15, R15, R20.reuse, RZ ;  /* 0x000000140f0f7231 */ /* 0x080fe400000000ff */
[----:B------:R-:W-:Y:S02]  /*1010*/  HFMA2 R43, R43, R20, RZ.H0_H0 ;  /* 0x000000142b2b7231 */ /* 0x000fe400000400ff */
[-C--:B------:R-:W-:Y:S01]  /*1020*/  HFMA2 R37, R14, R21.reuse, R37 ;  /* 0x000000150e257231 */ /* 0x080fe20000000025 */
        /* <DEDUP_REMOVED lines=8> */
[----:B------:R-:W-:Y:S01]  /*10b0*/  LOP3.LUT R13, R17, 0x70007, RZ, 0xc0, !PT ;  /* 0x00070007110d7812 */ /* 0x000fe200078ec0ff */
[----:B------:R-:W-:Y:S01]  /*10c0*/  HADD2 R47, R14, -1028, -1028 ;  /* 0xe404e4040e2f7430 */ /* 0x000fe20000000000 */
[----:B------:R-:W-:Y:S01]  /*10d0*/  LOP3.LUT R14, R45, 0x64006400, RZ, 0xfc, !PT ;  /* 0x640064002d0e7812 */ /* 0x000fe200078efcff */
[----:B------:R-:W-:Y:S01]  /*10e0*/  HFMA2 R46, R46, R35.H0_H0, -132, -132 ;  /* 0xd820d8202e2e7431 */ /* 0x000fe20000040023 */
[----:B------:R-:W-:Y:S01]  /*10f0*/  LOP3.LUT R13, R13, 0x64006400, RZ, 0xfc, !PT ;  /* 0x640064000d0d7812 */ /* 0x000fe200078efcff */
[----:B------:R-:W-:Y:S01]  /*1100*/  HFMA2 R44, R47, R22, R44 ;  /* 0x000000162f2c7231 */ /* 0x000fe2000000002c */
[----:B------:R-:W-:Y:S01]  /*1110*/  LOP3.LUT R20, R20, 0x10001, RZ, 0xc0, !PT ;  /* 0x0001000114147812 */ /* 0x000fe200078ec0ff */
[----:B------:R-:W-:-:S02]  /*1120*/  HFMA2 R43, R46, R21, R43 ;  /* 0x000000152e2b7231 */ /* 0x000fc4000000002b */
[----:B------:R-:W-:Y:S01]  /*1130*/  HADD2 R14, R14, -1028, -1028 ;  /* 0xe404e4040e0e7430 */ /* 0x000fe20000000000 */
[----:B------:R-:W-:Y:S01]  /*1140*/  SHF.R.U32.HI R21, RZ, 0xf, R16 ;  /* 0x0000000fff157819 */ /* 0x000fe20000011610 */
[----:B------:R-:W-:Y:S01]  /*1150*/  HADD2 R13, R13, -1028, -1028 ;  /* 0xe404e4040d0d7430 */ /* 0x000fe20000000000 */
[----:B------:R-:W-:Y:S01]  /*1160*/  SHF.R.U32.HI R16, RZ, 0x6, R19 ;  /* 0x00000006ff107819 */ /* 0x000fe20000011613 */
[-C--:B------:R-:W-:Y:S01]  /*1170*/  HFMA2 R37, R14, R22.reuse, R37 ;  /* 0x000000160e257231 */ /* 0x080fe20000000025 */
[----:B------:R-:W-:Y:S01]  /*1180*/  SHF.R.U32.HI R15, RZ, 0xe, R9 ;  /* 0x0000000eff0f7819 */ /* 0x000fe20000011609 */
[----:B------:R-:W-:Y:S01]  /*1190*/  HFMA2 R12, R13, R22, R12 ;  /* 0x000000160d0c7231 */ /* 0x000fe2000000000c */
[----:B------:R-:W-:Y:S02]  /*11a0*/  LOP3.LUT R45, R16, 0x70007, RZ, 0xc0, !PT ;  /* 0x00070007102d7812 */ /* 0x000fe400078ec0ff */
[----:B------:R-:W-:Y:S02]  /*11b0*/  LOP3.LUT R14, R41, 0x380038, RZ, 0xc0, !PT ;  /* 0x00380038290e7812 */ /* 0x000fe400078ec0ff */
[----:B------:R-:W-:-:S02]  /*11c0*/  LOP3.LUT R13, R17, 0x380038, RZ, 0xc0, !PT ;  /* 0x00380038110d7812 */ /* 0x000fc400078ec0ff */
[----:B------:R-:W-:Y:S02]  /*11d0*/  LOP3.LUT R20, R20, 0x20002, R15, 0xf8, !PT ;  /* 0x0002000214147812 */ /* 0x000fe400078ef80f */
        /* <DEDUP_REMOVED lines=8> */
[----:B------:R-:W-:Y:S01]  /*1260*/  LOP3.LUT R14, R15, 0x64006400, RZ, 0xfc, !PT ;  /* 0x640064000f0e7812 */ /* 0x000fe200078efcff */
[----:B------:R-:W-:Y:S01]  /*1270*/  HFMA2 R45, R46, R35.H0_H0, -132, -132 ;  /* 0xd820d8202e2d7431 */ /* 0x000fe20000040023 */
[----:B------:R-:W-:Y:S01]  /*1280*/  LOP3.LUT R21, R21, 0x20002, R48, 0xf8, !PT ;  /* 0x0002000215157812 */ /* 0x000fe200078ef830 */
[-C--:B------:R-:W-:Y:S01]  /*1290*/  HFMA2 R44, R13, R23.reuse, R44 ;  /* 0x000000170d2c7231 */ /* 0x080fe2000000002c */
[----:B------:R-:W-:Y:S01]  /*12a0*/  SHF.R.U32.HI R46, RZ, 0xf, R19 ;  /* 0x0000000fff2e7819 */ /* 0x000fe20000011613 */
[----:B------:R-:W-:-:S02]  /*12b0*/  HFMA2 R45, R45, R23, R12 ;  /* 0x000000172d2d7231 */ /* 0x000fc4000000000c */
[----:B------:R-:W-:Y:S01]  /*12c0*/  HFMA2 R48, R14, R35.H0_H0, -132, -132 ;  /* 0xd820d8200e307431 */ /* 0x000fe20000040023 */
[----:B------:R-:W-:Y:S01]  /*12d0*/  SHF.R.U32.HI R22, RZ, 0xf, R18 ;  /* 0x0000000fff167819 */ /* 0x000fe20000011612 */
[----:B------:R-:W0:Y:S01]  /*12e0*/  LDS.128 R12, [UR4+0x10] ;  /* 0x00001004ff0c7984 */ /* 0x000e220008000c00 */
[----:B------:R-:W-:Y:S01]  /*12f0*/  SHF.R.U32.HI R19, RZ, 0xe, R10 ;  /* 0x0000000eff137819 */ /* 0x000fe2000001160a */
[----:B------:R-:W-:Y:S01]  /*1300*/  HFMA2 R18, R48, R23, R37 ;  /* 0x0000001730127231 */ /* 0x000fe20000000025 */
[----:B------:R-:W-:Y:S02]  /*1310*/  LOP3.LUT R37, R46, 0x10001, RZ, 0xc0, !PT ;  /* 0x000100012e257812 */ /* 0x000fe400078ec0ff */
[----:B------:R-:W-:Y:S02]  /*1320*/  SHF.R.U32.HI R46, RZ, 0xe, R11 ;  /* 0x0000000eff2e7819 */ /* 0x000fe4000001160b */
[----:B------:R-:W-:Y:S02]  /*1330*/  LOP3.LUT R22, R22, 0x10001, RZ, 0xc0, !PT ;  /* 0x0001000116167812 */ /* 0x000fe400078ec0ff */
        /* <DEDUP_REMOVED lines=8> */
[----:B------:R-:W-:Y:S02]  /*13c0*/  LOP3.LUT R46, R47, 0x64006400, RZ, 0xfc, !PT ;  /* 0x640064002f2e7812 */ /* 0x000fe400078efcff */
[----:B------:R-:W-:Y:S02]  /*13d0*/  LOP3.LUT R20, R20, 0x40004, R19, 0xf8, !PT ;  /* 0x0004000414147812 */ /* 0x000fe400078ef813 */
[----:B------:R-:W-:Y:S01]  /*13e0*/  SHF.R.U32.HI R19, RZ, 0xd, R6 ;  /* 0x0000000dff137819 */ /* 0x000fe20000011606 */
[----:B------:R-:W-:Y:S01]  /*13f0*/  HFMA2 R46, R46, R35.H0_H0, -132, -132 ;  /* 0xd820d8202e2e7431 */ /* 0x000fe20000040023 */
[----:B------:R-:W-:Y:S02]  /*1400*/  SHF.R.U32.HI R48, RZ, 0xd, R7 ;  /* 0x0000000dff307819 */ /* 0x000fe40000011607 */
[----:B------:R-:W-:Y:S01]  /*1410*/  LOP3.LUT R22, R22, 0x40004, R19, 0xf8, !PT ;  /* 0x0004000416167812 */ /* 0x000fe200078ef813 */
[----:B------:R-:W-:Y:S01]  /*1420*/  HFMA2 R43, R46, R23, R43 ;  /* 0x000000172e2b7231 */ /* 0x000fe2000000002b */
[----:B------:R-:W-:-:S02]  /*1430*/  LOP3.LUT R19, R42, 0x1c001c0, RZ, 0xc0, !PT ;  /* 0x01c001c02a137812 */ /* 0x000fc400078ec0ff */
[----:B------:R-:W-:Y:S02]  /*1440*/  LOP3.LUT R42, R17, 0x64006400, RZ, 0xfc, !PT ;  /* 0x64006400112a7812 */ /* 0x000fe400078efcff */
[----:B------:R-:W-:Y:S02]  /*1450*/  LOP3.LUT R23, R16, 0x1c001c0, RZ, 0xc0, !PT ;  /* 0x01c001c010177812 */ /* 0x000fe400078ec0ff */
[----:B------:R-:W-:Y:S01]  /*1460*/  LOP3.LUT R37, R37, 0x40004, R48, 0xf8, !PT ;  /* 0x0004000425257812 */ /* 0x000fe200078ef830 */
[-C--:B------:R-:W-:Y:S01]  /*1470*/  HFMA2 R48, R42, R35.reuse.H1_H1, -20, -20 ;  /* 0xcd00cd002a307431 */ /* 0x080fe20000060023 */
[----:B------:R-:W-:Y:S02]  /*1480*/  LOP3.LUT R46, R19, 0x64006400, RZ, 0xfc, !PT ;  /* 0x64006400132e7812 */ /* 0x000fe400078efcff */
[----:B------:R-:W-:Y:S02]  /*1490*/  LOP3.LUT R17, R8, 0x70007, RZ, 0xc0, !PT ;  /* 0x0007000708117812 */ /* 0x000fe400078ec0ff */
        /* <DEDUP_REMOVED lines=9> */
[----:B------:R-:W-:-:S02]  /*1530*/  HFMA2 R18, R41, R12, R18 ;  /* 0x0000000c29127231 */ /* 0x000fc40000000012 */
[-C--:B------:R-:W-:Y:S02]  /*1540*/  HFMA2 R44, R19, R12.reuse, R44 ;  /* 0x0000000c132c7231 */ /* 0x080fe4000000002c */
[----:B------:R-:W-:Y:S02]  /*1550*/  HADD2 R16, R17, -1028, -1028 ;  /* 0xe404e40411107430 */ /* 0x000fe40000000000 */
[----:B------:R-:W-:Y:S01]  /*1560*/  HFMA2 R41, R42, R12, R43 ;  /* 0x0000000c2a297231 */ /* 0x000fe2000000002b */
        /* <DEDUP_REMOVED lines=109> */
[----:B------:R-:W-:-:S02]  /*1c40*/  HFMA2 R42, R42, R35.H0_H0, -132, -132 ;  /* 0xd820d8202a2a7431 */ /* 0x000fc40000040023 */
        /* <DEDUP_REMOVED lines=75> */
.L_x_3329:
        /* <DEDUP_REMOVED lines=8> */
.L_x_3328:
        /* <DEDUP_REMOVED lines=9> */
.L_x_3333:
[----:B------:R-:W-:Y:S01]  /*2210*/  ISETP.NE.AND P0, PT, R25, R28, PT ;  /* 0x0000001c1900720c */ /* 0x000fe20003f05270 */
[----:B------:R-:W0:Y:S08]  /*2220*/  LDC R2, c[0x0][0x3a8] ;  /* 0x0000ea00ff027b82 */ /* 0x000e300000000800 */
[----:B------:R-:W1:Y:S04]  /*2230*/  LDC R3, c[0x0][0x3ac] ;  /* 0x0000eb00ff037b82 */ /* 0x000e680000000800 */
[C---:B------:R-:W-:Y:S01]  /*2240*/  @!P0 IMAD R6, R26.reuse, 0x8, R1 ;  /* 0x000000081a068824 */ /* 0x040fe200078e0201 */
[----:B------:R2:W3:Y:S05]  /*2250*/  @!P0 LDG.E.U16.CONSTANT R4, desc[UR6][R14.64] ;  /* 0x000000060e048981 */ /* 0x0004ea000c1e9500 */
[----:B------:R-:W4:Y:S01]  /*2260*/  @!P0 LDL.64 R6, [R6+0x8] ;  /* 0x0000080006068983 */ /* 0x000f220000100a00 */
[----:B------:R-:W-:Y:S01]  /*2270*/  @!P0 VIADD R13, R26, 0x1 ;  /* 0x000000011a0d8836 */ /* 0x000fe20000000000 */
[----:B--2---:R-:W-:-:S02]  /*2280*/  IADD3 R14, P2, PT, R14, 0x40, RZ ;  /* 0x000000400e0e7810 */ /* 0x004fc40007f5e0ff */
[----:B0-----:R-:W-:Y:S01]  /*2290*/  ISETP.LE.AND P3, PT, R2, UR8, PT ;  /* 0x0000000802007c0c */ /* 0x001fe2000bf63270 */
[----:B---3--:R-:W-:Y:S02]  /*22a0*/  @!P0 IMAD.IADD R28, R4, 0x1, R25 ;  /* 0x00000001041c8824 */ /* 0x008fe400078e0219 */
[----:B------:R-:W-:Y:S01]  /*22b0*/  VIADD R25, R25, 0x10 ;  /* 0x0000001019197836 */ /* 0x000fe20000000000 */
[----:B----4-:R-:W-:Y:S02]  /*22c0*/  @!P0 PRMT R0, R6, 0x7610, R0 ;  /* 0x0000761006008816 */ /* 0x010fe40000000000 */
[----:B------:R-:W-:Y:S02]  /*22d0*/  @!P0 PRMT R24, R7, 0x7610, R24 ;  /* 0x0000761007188816 */ /* 0x000fe40000000018 */
[----:B------:R-:W-:Y:S02]  /*22e0*/  ISETP.GE.AND P1, PT, R25, R34, PT ;  /* 0x000000221900720c */ /* 0x000fe40003f26270 */
[----:B------:R-:W-:-:S02]  /*22f0*/  @!P0 PRMT R0, R0, 0x7610, R6 ;  /* 0x0000761000008816 */ /* 0x000fc40000000006 */
[----:B------:R-:W-:Y:S01]  /*2300*/  @!P0 PRMT R24, R24, 0x7610, R7 ;  /* 0x0000761018188816 */ /* 0x000fe20000000007 */
[----:B-1----:R-:W-:Y:S08]  /*2310*/  @P3 BRA `(.L_x_3332) ;  /* 0x00000008004c3947 */ /* 0x002ff00003800000 */
[----:B-----5:R-:W2:Y:S01]  /*2320*/  LDG.E.128.CONSTANT R8, desc[UR6][R30.64] ;  /* 0x000000061e087981 */ /* 0x020ea2000c1e9d00 */
[----:B------:R-:W-:Y:S02]  /*2330*/  IMAD.MOV.U32 R12, RZ, RZ, 0x2c00 ;  /* 0x00002c00ff0c7424 */ /* 0x000fe400078e00ff */
[----:B------:R-:W-:Y:S02]  /*2340*/  IMAD.MOV.U32 R4, RZ, RZ, 0x2400 ;  /* 0x00002400ff047424 */ /* 0x000fe400078e00ff */
[----:B------:R-:W-:-:S03]  /*2350*/  IMAD.MOV.U32 R40, RZ, RZ, 0x3400 ;  /* 0x00003400ff287424 */ /* 0x000fc600078e00ff */
[----:B------:R-:W-:Y:S02]  /*2360*/  PRMT R12, R4, 0x5410, R12 ;  /* 0x00005410040c7816 */ /* 0x000fe4000000000c */
[----:B------:R-:W0:Y:S01]  /*2370*/  LDS.128 R4, [UR4+-0x10] ;  /* 0xfffff004ff047984 */ /* 0x000e220008000c00 */
[C---:B--2---:R-:W-:Y:S02]  /*2380*/  LOP3.LUT R49, R8.reuse, 0xc000c, RZ, 0xc0, !PT ;  /* 0x000c000c08317812 */ /* 0x044fe400078ec0ff */
[C---:B------:R-:W-:Y:S02]  /*2390*/  LOP3.LUT R33, R8.reuse, 0x300030, RZ, 0xc0, !PT ;  /* 0x0030003008217812 */ /* 0x040fe400078ec0ff */
[C---:B------:R-:W-:Y:S02]  /*23a0*/  LOP3.LUT R32, R8.reuse, 0x30003, RZ, 0xc0, !PT ;  /* 0x0003000308207812 */ /* 0x040fe400078ec0ff */
[----:B------:R-:W-:Y:S02]  /*23b0*/  LOP3.LUT R16, R8, 0xc000c0, RZ, 0xc0, !PT ;  /* 0x00c000c008107812 */ /* 0x000fe400078ec0ff */
[----:B------:R-:W-:-:S02]  /*23c0*/  SHF.R.U32.HI R17, RZ, 0x8, R8 ;  /* 0x00000008ff117819 */ /* 0x000fc40000011608 */
[C---:B------:R-:W-:Y:S02]  /*23d0*/  LOP3.LUT R51, R9.reuse, 0xc000c, RZ, 0xc0, !PT ;  /* 0x000c000c09337812 */ /* 0x040fe400078ec0ff */
[----:B------:R-:W-:Y:S02]  /*23e0*/  LOP3.LUT R8, R9, 0x30003, RZ, 0xc0, !PT ;  /* 0x0003000309087812 */ /* 0x000fe400078ec0ff */
[----:B------:R-:W-:Y:S02]  /*23f0*/  LOP3.LUT R47, R10, 0xc000c, RZ, 0xc0, !PT ;  /* 0x000c000c0a2f7812 */ /* 0x000fe400078ec0ff */
[----:B------:R-:W-:Y:S02]  /*2400*/  SHF.R.U32.HI R21, RZ, 0x8, R10 ;  /* 0x00000008ff157819 */ /* 0x000fe4000001160a */
[C---:B------:R-:W-:Y:S02]  /*2410*/  LOP3.LUT R45, R11.reuse, 0xc000c, RZ, 0xc0, !PT ;  /* 0x000c000c0b2d7812 */ /* 0x040fe400078ec0ff */
[----:B------:R-:W-:-:S02]  /*2420*/  LOP3.LUT R39, R11, 0x300030, RZ, 0xc0, !PT ;  /* 0x003000300b277812 */ /* 0x000fc400078ec0ff */
[C---:B------:R-:W-:Y:S02]  /*2430*/  LOP3.LUT R22, R11.reuse, 0xc000c0, RZ, 0xc0, !PT ;  /* 0x00c000c00b167812 */ /* 0x040fe400078ec0ff */
[----:B------:R-:W-:Y:S02]  /*2440*/  SHF.R.U32.HI R23, RZ, 0x8, R11 ;  /* 0x00000008ff177819 */ /* 0x000fe4000001160b */
[----:B------:R-:W-:Y:S02]  /*2450*/  LOP3.LUT R43, R11, 0x30003, RZ, 0xc0, !PT ;  /* 0x000300030b2b7812 */ /* 0x000fe400078ec0ff */
[----:B------:R-:W-:Y:S02]  /*2460*/  LOP3.LUT R51, R51, 0x64006400, RZ, 0xfc, !PT ;  /* 0x6400640033337812 */ /* 0x000fe400078efcff */
[----:B------:R-:W-:Y:S02]  /*2470*/  LOP3.LUT R11, R8, 0x64006400, RZ, 0xfc, !PT ;  /* 0x64006400080b7812 */ /* 0x000fe400078efcff */
[----:B------:R-:W-:Y:S01]  /*2480*/  LOP3.LUT R47, R47, 0x64006400, RZ, 0xfc, !PT ;  /* 0x640064002f2f7812 */ /* 0x000fe200078efcff */
[----:B------:R-:W-:Y:S01]  /*2490*/  HFMA2 R44, R51, R40.H0_H0, -258, -258 ;  /* 0xdc08dc08332c7431 */ /* 0x000fe20000040028 */
[----:B------:R-:W-:Y:S01]  /*24a0*/  LOP3.LUT R8, R17, 0xc000c, RZ, 0xc0, !PT ;  /* 0x000c000c11087812 */ /* 0x000fe200078ec0ff */
[----:B------:R-:W-:Y:S01]  /*24b0*/  HADD2 R11, R11, -1026, -1026 ;  /* 0xe402e4020b0b7430 */ /* 0x000fe20000000000 */
[----:B------:R-:W-:-:S02]  /*24c0*/  LOP3.LUT R37, R10, 0x300030, RZ, 0xc0, !PT ;  /* 0x003000300a257812 */ /* 0x000fc400078ec0ff */
[C---:B------:R-:W-:Y:S02]  /*24d0*/  LOP3.LUT R20, R10.reuse, 0xc000c0, RZ, 0xc0, !PT ;  /* 0x00c000c00a147812 */ /* 0x040fe400078ec0ff */
[----:B------:R-:W-:Y:S02]  /*24e0*/  LOP3.LUT R41, R10, 0x30003, RZ, 0xc0, !PT ;  /* 0x000300030a297812 */ /* 0x000fe400078ec0ff */
[----:B------:R-:W-:Y:S02]  /*24f0*/  LOP3.LUT R10, R21, 0xc000c, RZ, 0xc0, !PT ;  /* 0x000c000c150a7812 */ /* 0x000fe400078ec0ff */
[----:B------:R-:W-:Y:S01]  /*2500*/  LOP3.LUT R51, R8, 0x64006400, RZ, 0xfc, !PT ;  /* 0x6400640008337812 */ /* 0x000fe200078efcff */
[----:B------:R-:W-:Y:S01]  /*2510*/  HFMA2 R8, R47, R40.H0_H0, -258, -258 ;  /* 0xdc08dc082f087431 */ /* 0x000fe20000040028 */
[C---:B------:R-:W-:Y:S02]  /*2520*/  LOP3.LUT R35, R9.reuse, 0x300030, RZ, 0xc0, !PT ;  /* 0x0030003009237812 */ /* 0x040fe400078ec0ff */
[----:B------:R-:W-:-:S02]  /*2530*/  LOP3.LUT R18, R9, 0xc000c0, RZ, 0xc0, !PT ;  /* 0x00c000c009127812 */ /* 0x000fc400078ec0ff */
[----:B------:R-:W-:Y:S02]  /*2540*/  SHF.R.U32.HI R19, RZ, 0x8, R9 ;  /* 0x00000008ff137819 */ /* 0x000fe40000011609 */
        /* <DEDUP_REMOVED lines=112> */
.L_x_3332:
[----:B------:R-:W-:Y:S01]  /*2c50*/  UIADD3 UR4, UPT, UPT, UR4, 0x20, URZ ;  /* 0x0000002004047890 */ /* 0x000fe2000fffe0ff */
[----:B------:R-:W-:Y:S02]  /*2c60*/  @!P0 IMAD.MOV.U32 R26, RZ, RZ, R13 ;  /* 0x000000ffff1a8224 */ /* 0x000fe400078e000d */
[----:B------:R-:W-:Y:S02]  /*2c70*/  IMAD.X R15, RZ, RZ, R15, P2 ;  /* 0x000000ffff0f7224 */ /* 0x000fe400010e060f */
[----:B------:R-:W-:Y:S01]  /*2c80*/  IMAD.WIDE R30, R3, 0x4, R30 ;  /* 0x00000004031e7825 */ /* 0x000fe200078e021e */
[----:B------:R-:W-:Y:S06]  /*2c90*/  @!P1 BRA `(.L_x_3333) ;  /* 0xfffffff4005c9947 */ /* 0x000fec000383ffff */
.L_x_3331:
[----:B------:R-:W-:-:S13]  /*2ca0*/  ISETP.LE.AND P0, PT, R2, UR8, PT ;  /* 0x0000000802007c0c */ /* 0x000fda000bf03270 */
[----:B------:R-:W-:Y:S05]  /*2cb0*/  @P0 EXIT ;  /* 0x000000000000094d */ /* 0x000fea0003800000 */
        /* <DEDUP_REMOVED lines=14> */
.L_x_3337:
[----:B------:R-:W0:Y:S02]  /*2da0*/  LDS R2, [R0] ;  /* 0x0000000000027984 */ /* 0x000e240000000800 */
[----:B0-----:R-:W-:-:S05]  /*2db0*/  HADD2 R3, R2, R29 ;  /* 0x0000001d02037230 */ /* 0x001fca0000000000 */
[----:B------:R-:W0:Y:S02]  /*2dc0*/  ATOMS.CAST.SPIN P0, [R0], R2, R3 ;  /* 0x000000020000758d */ /* 0x000e240001800003 */
[----:B0-----:R-:W-:Y:S05]  /*2dd0*/  @!P0 BRA `(.L_x_3337) ;  /* 0xfffffffc00f08947 */ /* 0x001fea000383ffff */
[----:B------:R-:W-:Y:S05]  /*2de0*/  BRA `(.L_x_3335) ;  /* 0x00000000000c7947 */ /* 0x000fea0003800000 */
.L_x_3336:
[----:B------:R-:W2:Y:S02]  /*2df0*/  LD.E R0, desc[UR6][R4.64] ;  /* 0x0000000604007980 */ /* 0x000ea4000c101900 */
[----:B--2---:R-:W-:-:S05]  /*2e00*/  IMAD.IADD R3, R29, 0x1, R0 ;  /* 0x000000011d037824 */ /* 0x004fca00078e0200 */
[----:B------:R0:W-:Y:S02]  /*2e10*/  ST.E desc[UR6][R4.64], R3 ;  /* 0x0000000304007985 */ /* 0x0001e4000c101906 */
.L_x_3335:
[----:B------:R-:W-:Y:S05]  /*2e20*/  BSYNC.RECONVERGENT B0 ;  /* 0x0000000000007941 */ /* 0x000fea0003800200 */
.L_x_3334:
[----:B------:R1:W-:Y:S02]  /*2e30*/  ATOM.E.ADD.F16x2.RN.STRONG.GPU P0, RZ, desc[UR6][R4.64+0x4], R27 ;  /* 0x8000041b04ff79a2 */ /* 0x0003e4000c10e106 */
[----:B-1----:R-:W-:Y:S05]  /*2e40*/  @P0 EXIT ;  /* 0x000000000000094d */ /* 0x002fea0003800000 */
[----:B------:R-:W1:Y:S02]  /*2e50*/  QSPC.E.S P0, RZ, [R4+0x4] ;  /* 0x0000040004ff73aa */ /* 0x000e640000000500 */
[----:B-1----:R-:W-:Y:S05]  /*2e60*/  @!P0 BRA `(.L_x_3338) ;  /* 0x00000000001c8947 */ /* 0x002fea0003800000 */
[----:B------:R-:W-:-:S05]  /*2e70*/  IMAD.MOV.U32 R2, RZ, RZ, R4 ;  /* 0x000000ffff027224 */ /* 0x000fca00078e0004 */
[----:B------:R-:W-:-:S07]  /*2e80*/  MOV R0, R2 ;  /* 0x0000000200007202 */ /* 0x000fce0000000f00 */
.L_x_3339:
[----:B------:R-:W0:Y:S02]  /*2e90*/  LDS R2, [R0+0x4] ;  /* 0x0000040000027984 */ /* 0x000e240000000800 */
[----:B0-----:R-:W-:-:S05]  /*2ea0*/  HFMA2 R3, R2, 1, 1, R27 ;  /* 0x3c003c0002037831 */ /* 0x001fca000000001b */
[----:B------:R-:W0:Y:S02]  /*2eb0*/  ATOMS.CAST.SPIN P0, [R0+0x4], R2, R3 ;  /* 0x000004020000758d */ /* 0x000e240001800003 */
[----:B0-----:R-:W-:Y:S05]  /*2ec0*/  @!P0 BRA `(.L_x_3339) ;  /* 0xfffffffc00f08947 */ /* 0x001fea000383ffff */
[----:B------:R-:W-:Y:S05]  /*2ed0*/  EXIT ;  /* 0x000000000000794d */ /* 0x000fea0003800000 */
.L_x_3338:
[----:B------:R-:W0:Y:S02]  /*2ee0*/  LD.E R0, desc[UR6][R4.64+0x4] ;  /* 0x0000040604007980 */ /* 0x000e24000c101900 */
[----:B0-----:R-:W-:-:S05]  /*2ef0*/  IMAD.IADD R3, R27, 0x1, R0 ;  /* 0x000000011b037824 */ /* 0x001fca00078e0200 */
[----:B------:R-:W-:Y:S01]  /*2f00*/  ST.E desc[UR6][R4.64+0x4], R3 ;  /* 0x0000040304007985 */ /* 0x000fe2000c101906 */
[----:B------:R-:W-:Y:S05]  /*2f10*/  EXIT ;  /* 0x000000000000794d */ /* 0x000fea0003800000 */
.L_x_3340:
        /* <DEDUP_REMOVED lines=14> */
.L_x_3632:


//--------------------- .text._Z23gemm_half_q_half_kernelILi1ELi2ELb0ELb0ELi64EEvPK6__halfPKjS4_S2_PS0_iiiiPKtS7_iiiiiibS2_i --------------------------
	.section	.text._Z23gemm_half_q_half_kernelILi1ELi2ELb0ELb0ELi64EEvPK6__halfPKjS4_S2_PS0_iiiiPKtS7_iiiiiibS2_i,"ax",@progbits
	.align	128
        .global         _Z23gemm_half_q_half_kernelILi1ELi2ELb0ELb0ELi64EEvPK6__halfPKjS4_S2_PS0_iiiiPKtS7_iiiiiibS2_i
        .type           _Z23gemm_half_q_half_kernelILi1ELi2ELb0ELb0ELi64EEvPK6__halfPKjS4_S2_PS0_iiiiPKtS7_iiiiiibS2_i,@function
        .size           _Z23gemm_half_q_half_kernelILi1ELi2ELb0ELb0ELi64EEvPK6__halfPKjS4_S2_PS0_iiiiPKtS7_iiiiiibS2_i,(.L_x_3633 - _Z23gemm_half_q_half_kernelILi1ELi2ELb0ELb0ELi64EEvPK6__halfPKjS4_S2_PS0_iiiiPKtS7_iiiiiibS2_i)
        .other          _Z23gemm_half_q_half_kernelILi1ELi2ELb0ELb0ELi64EEvPK6__halfPKjS4_S2_PS0_iiiiPKtS7_iiiiiibS2_i,@"STO_CUDA_ENTRY STV_DEFAULT"
_Z23gemm_half_q_half_kernelILi1ELi2ELb0ELb0ELi64EEvPK6__halfPKjS4_S2_PS0_iiiiPKtS7_iiiiiibS2_i:
.text._Z23gemm_half_q_half_kernelILi1ELi2ELb0ELb0ELi64EEvPK6__halfPKjS4_S2_PS0_iiiiPKtS7_iiiiiibS2_i:
[----:B------:R-:W0:Y:S08]  /*0000*/  LDC R1, c[0x0][0x37c] ;  /* 0x0000df00ff017b82 */ /* 0x000e300000000800 */
[----:B------:R-:W1:Y:S01]  /*0010*/  S2UR UR19, SR_CTAID.Z ;  /* 0x00000000001379c3 */ /* 0x000e620000002700 */
[----:B------:R-:W2:Y:S01]  /*0020*/  S2R R2, SR_TID.X ;  /* 0x0000000000027919 */ /* 0x000ea20000002100 */
[----:B------:R-:W3:Y:S01]  /*0030*/  LDCU UR13, c[0x0][0x3a8] ;  /* 0x00007500ff0d77ac */ /* 0x000ee20008000800 */
[----:B------:R-:W-:Y:S01]  /*0040*/  BSSY.RECONVERGENT B0, `(.L_x_3341) ;  /* 0x0000021000007945 */ /* 0x000fe20003800200 */
[----:B0-----:R-:W-:Y:S01]  /*0050*/  VIADD R1, R1, 0xfffffff0 ;  /* 0xfffffff001017836 */ /* 0x001fe20000000000 */
[----:B------:R-:W0:Y:S01]  /*0060*/  S2R R11, SR_CTAID.X ;  /* 0x00000000000b7919 */ /* 0x000e220000002500 */
[----:B------:R-:W4:Y:S02]  /*0070*/  LDCU.64 UR14, c[0x0][0x358] ;  /* 0x00006b00ff0e77ac */ /* 0x000f240008000a00 */
[----:B------:R-:W5:Y:S08]  /*0080*/  LDC R0, c[0x0][0x3b0] ;  /* 0x0000ec00ff007b82 */ /* 0x000f700000000800 */
[----:B------:R-:W3:Y:S01]  /*0090*/  S2UR UR18, SR_CTAID.Y ;  /* 0x00000000001279c3 */ /* 0x000ee20000002600 */
[----:B-1----:R-:W-:-:S06]  /*00a0*/  USHF.L.U32 UR12, UR19, 0x6, URZ ;  /* 0x00000006130c7899 */ /* 0x002fcc00080006ff */
[----:B------:R-:W-:-:S05]  /*00b0*/  IMAD.U32 R3, RZ, RZ, UR12 ;  /* 0x0000000cff037e24 */ /* 0x000fca000f8e00ff */
[----:B-----5:R-:W-:-:S04]  /*00c0*/  VIADDMNMX R3, R3, 0x40, R0, PT ;  /* 0x0000004003037846 */ /* 0x020fc80003800100 */
[----:B------:R-:W-:Y:S01]  /*00d0*/  R2UR UR17, R3 ;  /* 0x00000000031172ca */ /* 0x000fe200000e0000 */
[----:B---3--:R-:W-:Y:S01]  /*00e0*/  UISETP.GE.AND UP0, UPT, UR18, UR13, UPT ;  /* 0x0000000d1200728c */ /* 0x008fe2000bf06270 */
[----:B--2---:R-:W-:-:S05]  /*00f0*/  VIADD R3, R2, UR12 ;  /* 0x0000000c02037c36 */ /* 0x004fca0008000000 */
[----:B------:R-:W-:-:S06]  /*0100*/  PLOP3.LUT P0, PT, PT, PT, UP0, 0x80, 0x8 ;  /* 0x000000000008781c */ /* 0x000fcc0003f0f008 */
[----:B------:R-:W-:-:S13]  /*0110*/  ISETP.GE.OR P0, PT, R3, UR17, P0 ;  /* 0x0000001103007c0c */ /* 0x000fda0008706670 */
[----:B0---4-:R-:W-:Y:S05]  /*0120*/  @P0 BRA `(.L_x_3342) ;  /* 0x0000000000480947 */ /* 0x011fea0003800000 */
        /* <DEDUP_REMOVED lines=18> */
.L_x_3342:
[----:B------:R-:W-:Y:S05]  /*0250*/  BSYNC.RECONVERGENT B0 ;  /* 0x0000000000007941 */ /* 0x000fea0003800200 */
.L_x_3341:
[----:B------:R-:W1:Y:S01]  /*0260*/  LDCU UR4, c[0x0][0x3ac] ;  /* 0x00007580ff0477ac */ /* 0x000e620008000800 */
[----:B------:R-:W-:Y:S01]  /*0270*/  IMAD R4, R11, 0x40, R2 ;  /* 0x000000400b047824 */ /* 0x000fe200078e0202 */
[----:B------:R-:W-:-:S03]  /*0280*/  R2UR UR22, R1 ;  /* 0x00000000011672ca */ /* 0x000fc600000e0000 */
[----:B------:R-:W-:Y:S02]  /*0290*/  IMAD.SHL.U32 R4, R4, 0x4, RZ ;  /* 0x0000000404047824 */ /* 0x000fe400078e00ff */
[----:B-1----:R-:W-:-:S05]  /*02a0*/  IMAD.U32 R5, RZ, RZ, UR4 ;  /* 0x00000004ff057e24 */ /* 0x002fca000f8e00ff */
[----:B------:R-:W-:-:S13]  /*02b0*/  ISETP.GE.AND P0, PT, R4, R5, PT ;  /* 0x000000050400720c */ /* 0x000fda0003f06270 */
[----:B------:R-:W-:Y:S05]  /*02c0*/  @P0 EXIT ;  /* 0x000000000000094d */ /* 0x000fea0003800000 */
[----:B------:R-:W1:Y:S01]  /*02d0*/  LDCU.U8 UR4, c[0x0][0x3e0] ;  /* 0x00007c00ff0477ac */ /* 0x000e620008000000 */
        /* <DEDUP_REMOVED lines=29> */
.L_x_3344:
[----:B-----5:R-:W-:-:S04]  /*04b0*/  VIADD R16, R3, UR4 ;  /* 0x0000000403107c36 */ /* 0x020fc80008000000 */
[----:B------:R-:W-:-:S05]  /*04c0*/  IMAD R11, R16, R5, RZ ;  /* 0x00000005100b7224 */ /* 0x000fca00078e02ff */
        /* <DEDUP_REMOVED lines=9> */
[----:B------:R-:W-:Y:S02]  /*0560*/  IMAD.U32 R12, RZ, RZ, UR8 ;  /* 0x00000008ff0c7e24 */ /* 0x000fe4000f8e00ff */
[----:B------:R-:W-:-:S05]  /*0570*/  IMAD.U32 R13, RZ, RZ, UR9 ;  /* 0x00000009ff0d7e24 */ /* 0x000fca000f8e00ff */
        /* <DEDUP_REMOVED lines=31> */
[----:B-1----:R-:W-:Y:S05]  /*0770*/  BRA.U !UP0, `(.L_x_3344) ;  /* 0xfffffffd084c7547 */ /* 0x002fea000b83ffff */
.L_x_3343:
        /* <DEDUP_REMOVED lines=12> */
.L_x_3345:
[----:B------:R-:W1:Y:S01]  /*0840*/  LDCU UR5, c[0x0][0x3cc] ;  /* 0x00007980ff0577ac */ /* 0x000e620008000800 */
[----:B------:R-:W-:Y:S01]  /*0850*/  IMAD.MOV.U32 R2, RZ, RZ, RZ ;  /* 0x000000ffff027224 */ /* 0x000fe200078e00ff */
[----:B-1----:R-:W-:-:S09]  /*0860*/  UISETP.GT.AND UP0, UPT, UR12, UR5, UPT ;  /* 0x000000050c00728c */ /* 0x002fd2000bf04270 */
[----:B------:R-:W-:Y:S05]  /*0870*/  BRA.U !UP0, `(.L_x_3346) ;  /* 0x00000001081c7547 */ /* 0x000fea000b800000 */
[----:B------:R-:W1:Y:S02]  /*0880*/  LDC R2, c[0x0][0x3d0] ;  /* 0x0000f400ff027b82 */ /* 0x000e640000000800 */
[----:B-1----:R-:W-:-:S05]  /*0890*/  VIMNMX R2, PT, PT, R2, UR12, PT ;  /* 0x0000000c02027c48 */ /* 0x002fca000bfe0100 */
[----:B------:R-:W-:-:S05]  /*08a0*/  VIADD R2, R2, -UR5 ;  /* 0x8000000502027c36 */ /* 0x000fca0008000000 */
[----:B------:R-:W-:-:S04]  /*08b0*/  SHF.R.S32.HI R3, RZ, 0x1f, R2 ;  /* 0x0000001fff037819 */ /* 0x000fc80000011402 */
[----:B------:R-:W-:-:S04]  /*08c0*/  LEA.HI R3, R3, R2, RZ, 0x5 ;  /* 0x0000000203037211 */ /* 0x000fc800078f28ff */
[----:B------:R-:W-:-:S05]  /*08d0*/  SHF.R.S32.HI R3, RZ, 0x5, R3 ;  /* 0x00000005ff037819 */ /* 0x000fca0000011403 */
[----:B------:R-:W-:-:S07]  /*08e0*/  IMAD R2, R3, 0x5, RZ ;  /* 0x0000000503027824 */ /* 0x000fce00078e02ff */
.L_x_3346:
[----:B------:R-:W1:Y:S01]  /*08f0*/  LDCU UR5, c[0x0][0x3d0] ;  /* 0x00007a00ff0577ac */ /* 0x000e620008000800 */
[----:B------:R-:W-:Y:S01]  /*0900*/  IMAD.MOV.U32 R3, RZ, RZ, RZ ;  /* 0x000000ffff037224 */ /* 0x000fe200078e00ff */
[----:B-1----:R-:W-:-:S09]  /*0910*/  UISETP.GT.AND UP0, UPT, UR12, UR5, UPT ;  /* 0x000000050c00728c */ /* 0x002fd2000bf04270 */
[----:B------:R-:W-:Y:S05]  /*0920*/  BRA.U !UP0, `(.L_x_3347) ;  /* 0x00000001081c7547 */ /* 0x000fea000b800000 */
[----:B------:R-:W1:Y:S02]  /*0930*/  LDC R3, c[0x0][0x3d4] ;  /* 0x0000f500ff037b82 */ /* 0x000e640000000800 */
[----:B-1----:R-:W-:-:S05]  /*0940*/  VIMNMX R3, PT, PT, R3, UR12, PT ;  /* 0x0000000c03037c48 */ /* 0x002fca000bfe0100 */
[----:B------:R-:W-:-:S05]  /*0950*/  VIADD R3, R3, -UR5 ;  /* 0x8000000503037c36 */ /* 0x000fca0008000000 */
[----:B0-----:R-:W-:-:S04]  /*0960*/  SHF.R.S32.HI R6, RZ, 0x1f, R3 ;  /* 0x0000001fff067819 */ /* 0x001fc80000011403 */
[----:B------:R-:W-:-:S04]  /*0970*/  LEA.HI R6, R6, R3, RZ, 0x5 ;  /* 0x0000000306067211 */ /* 0x000fc800078f28ff */
[----:B------:R-:W-:-:S05]  /*0980*/  SHF.R.S32.HI R6, RZ, 0x5, R6 ;  /* 0x00000005ff067819 */ /* 0x000fca0000011406 */
[----:B------:R-:W-:-:S07]  /*0990*/  IMAD.SHL.U32 R3, R6, 0x4, RZ ;  /* 0x0000000406037824 */ /* 0x000fce00078e00ff */
.L_x_3347:
[----:B------:R-:W1:Y:S01]  /*09a0*/  LDCU UR5, c[0x0][0x3d4] ;  /* 0x00007a80ff0577ac */ /* 0x000e620008000800 */
[----:B0-----:R-:W-:Y:S01]  /*09b0*/  IMAD.MOV.U32 R6, RZ, RZ, RZ ;  /* 0x000000ffff067224 */ /* 0x001fe200078e00ff */
[----:B-1----:R-:W-:-:S09]  /*09c0*/  UISETP.GT.AND UP0, UPT, UR12, UR5, UPT ;  /* 0x000000050c00728c */ /* 0x002fd2000bf04270 */
        /* <DEDUP_REMOVED lines=8> */
.L_x_3348:
[----:B------:R-:W0:Y:S01]  /*0a50*/  LDCU UR5, c[0x0][0x3d8] ;  /* 0x00007b00ff0577ac */ /* 0x000e220008000800 */
[----:B------:R-:W-:Y:S01]  /*0a60*/  IMAD.MOV.U32 R7, RZ, RZ, RZ ;  /* 0x000000ffff077224 */ /* 0x000fe200078e00ff */
[----:B0-----:R-:W-:-:S09]  /*0a70*/  UISETP.GT.AND UP0, UPT, UR12, UR5, UPT ;  /* 0x000000050c00728c */ /* 0x001fd2000bf04270 */
        /* <DEDUP_REMOVED lines=8> */
.L_x_3349:
[----:B------:R-:W0:Y:S01]  /*0b00*/  LDCU UR9, c[0x0][0x3dc] ;  /* 0x00007b80ff0977ac */ /* 0x000e220008000800 */
[----:B------:R-:W-:Y:S02]  /*0b10*/  PRMT R20, RZ, 0x5410, RZ ;  /* 0x00005410ff147816 */ /* 0x000fe400000000ff */
[----:B------:R-:W-:Y:S01]  /*0b20*/  PRMT R19, RZ, 0x5410, RZ ;  /* 0x00005410ff137816 */ /* 0x000fe200000000ff */
[----:B------:R-:W-:-:S04]  /*0b30*/  UISETP.LT.AND UP0, UPT, UR12, UR8, UPT ;  /* 0x000000080c00728c */ /* 0x000fc8000bf01270 */
[----:B------:R-:W-:-:S04]  /*0b40*/  USEL UR5, UR12, UR8, UP0 ;  /* 0x000000080c057287 */ /* 0x000fc80008000000 */
[----:B------:R-:W-:-:S04]  /*0b50*/  USHF.R.S32.HI UR8, URZ, 0x1f, UR5 ;  /* 0x0000001fff087899 */ /* 0x000fc80008011405 */
[----:B------:R-:W-:Y:S01]  /*0b60*/  ULEA.HI UR8, UR8, UR5, URZ, 0x5 ;  /* 0x0000000508087291 */ /* 0x000fe2000f8f28ff */
[----:B0-----:R-:W-:-:S03]  /*0b70*/  VIMNMX R0, PT, PT, R0, UR9, PT ;  /* 0x0000000900007c48 */ /* 0x001fc6000bfe0100 */
[----:B------:R-:W-:Y:S01]  /*0b80*/  USHF.R.S32.HI UR8, URZ, 0x5, UR8 ;  /* 0x00000005ff087899 */ /* 0x000fe20008011408 */
[----:B------:R-:W-:-:S03]  /*0b90*/  ISETP.GT.AND P0, PT, R0, UR12, PT ;  /* 0x0000000c00007c0c */ /* 0x000fc6000bf04270 */
[----:B------:R-:W-:-:S06]  /*0ba0*/  ULEA UR4, UR8, UR4, 0x3 ;  /* 0x0000000408047291 */ /* 0x000fcc000f8e18ff */
[----:B------:R-:W-:-:S04]  /*0bb0*/  IADD3 R2, PT, PT, R3, UR4, R2 ;  /* 0x0000000403027c10 */ /* 0x000fc8000fffe002 */
[----:B------:R-:W-:-:S05]  /*0bc0*/  IADD3 R2, PT, PT, R7, R2, R6 ;  /* 0x0000000207027210 */ /* 0x000fca0007ffe006 */
[----:B------:R-:W-:Y:S01]  /*0bd0*/  IMAD R3, R2, R5, RZ ;  /* 0x0000000502037224 */ /* 0x000fe200078e02ff */
        /* <DEDUP_REMOVED lines=9> */
[----:B------:R-:W-:-:S02]  /*0c70*/  UISETP.LT.AND UP0, UPT, UR17, UR9, UPT ;  /* 0x000000091100728c */ /* 0x000fc4000bf01270 */
[----:B------:R-:W-:Y:S01]  /*0c80*/  UIMAD.WIDE.U32 UR4, UR19, 0x100, UR10 ;  /* 0x00000100130478a5 */ /* 0x000fe2000f8e000a */
[----:B------:R-:W-:Y:S01]  /*0c90*/  LEA.HI.X.SX32 R3, R4, R0, 0x1, P0 ;  /* 0x0000000004037211 */ /* 0x000fe200000f0eff */
[----:B------:R-:W-:Y:S01]  /*0ca0*/  UMOV UR7, 0x400 ;  /* 0x0000040000077882 */ /* 0x000fe20000000000 */
[----:B------:R-:W-:Y:S02]  /*0cb0*/  USEL UR8, UR17, UR9, UP0 ;  /* 0x0000000911087287 */ /* 0x000fe40008000000 */
[----:B------:R-:W-:Y:S01]  /*0cc0*/  UIADD3 UR10, UP0, UPT, UR4, 0x2, URZ ;  /* 0x00000002040a7890 */ /* 0x000fe2000ff1e0ff */
[----:B------:R-:W-:Y:S01]  /*0cd0*/  PRMT R19, RZ, 0x5410, RZ ;  /* 0x00005410ff137816 */ /* 0x000fe200000000ff */
[----:B------:R-:W4:Y:S01]  /*0ce0*/  LDCU UR16, c[0x0][0x3a8] ;  /* 0x00007500ff1077ac */ /* 0x000f220008000800 */
[----:B------:R-:W-:Y:S01]  /*0cf0*/  PRMT R20, RZ, 0x5410, RZ ;  /* 0x00005410ff147816 */ /* 0x000fe200000000ff */
[----:B------:R-:W-:Y:S02]  /*0d00*/  UIADD3.X UR11, UPT, UPT, URZ, UR5, URZ, UP0, !UPT ;  /* 0x00000005ff0b7290 */ /* 0x000fe400087fe4ff */
[----:B0-----:R-:W-:Y:S01]  /*0d10*/  ULEA UR7, UR13, UR7, 0x18 ;  /* 0x000000070d077291 */ /* 0x001fe2000f8ec0ff */
[----:B------:R-:W-:-:S03]  /*0d20*/  UMOV UR4, URZ ;  /* 0x000000ff00047c82 */ /* 0x000fc60008000000 */
[----:B------:R-:W-:Y:S01]  /*0d30*/  UIADD3 UR9, UPT, UPT, UR7, 0x10, URZ ;  /* 0x0000001007097890 */ /* 0x000fe2000fffe0ff */
[----:B---3--:R-:W-:Y:S02]  /*0d40*/  R2UR UR6, R6 ;  /* 0x00000000060672ca */ /* 0x008fe400000e0000 */
[----:B-1----:R-:W-:Y:S02]  /*0d50*/  LEA R6, P0, R2, UR20, 0x2 ;  /* 0x0000001402067c11 */ /* 0x002fe4000f8010ff */
[----:B--2---:R-:W-:Y:S02]  /*0d60*/  PRMT R0, R16, 0x7610, R17 ;  /* 0x0000761010007816 */ /* 0x004fe40000000011 */
[----:B------:R-:W-:Y:S02]  /*0d70*/  LEA.HI.X R7, R2, UR21, R3, 0x2, P0 ;  /* 0x0000001502077c11 */ /* 0x000fe400080f1403 */
[----:B------:R-:W-:-:S05]  /*0d80*/  PRMT R16, R17, 0x7610, R16 ;  /* 0x0000761011107816 */ /* 0x000fca0000000010 */
[----:B----4-:R-:W-:-:S12]  /*0d90*/  UIADD3 UR5, UPT, UPT, UR12, UR6, URZ ;  /* 0x000000060c057290 */ /* 0x010fd8000fffe0ff */
.L_x_3352:
        /* <DEDUP_REMOVED lines=9> */
[----:B------:R-:W-:Y:S02]  /*0e30*/  UMOV UR13, UR16 ;  /* 0x00000010000d7c82 */ /* 0x000fe40008000000 */
[----:B------:R-:W-:Y:S01]  /*0e40*/  UISETP.GE.AND UP1, UPT, UR18, UR13, UPT ;  /* 0x0000000d1200728c */ /* 0x000fe2000bf26270 */
[----:B0-----:R-:W-:Y:S01]  /*0e50*/  IMAD.MOV.U32 R3, RZ, RZ, R7 ;  /* 0x000000ffff037224 */ /* 0x001fe200078e0007 */
[----:B--2---:R-:W-:Y:S01]  /*0e60*/  @!P0 R2UR UR7, R2 ;  /* 0x00000000020782ca */ /* 0x004fe200000e0000 */
[----:B------:R-:W-:Y:S01]  /*0e70*/  IMAD.MOV.U32 R2, RZ, RZ, R6 ;  /* 0x000000ffff027224 */ /* 0x000fe200078e0006 */
[----:B---3--:R-:W-:-:S02]  /*0e80*/  @!P0 PRMT R0, R4, 0x7610, R0 ;  /* 0x0000761004008816 */ /* 0x008fc40000000000 */
[----:B------:R-:W-:Y:S02]  /*0e90*/  @!P0 PRMT R16, R16, 0x7610, R4 ;  /* 0x0000761010108816 */ /* 0x000fe40000000004 */
[----:B------:R-:W-:Y:S02]  /*0ea0*/  @!P0 PRMT R0, R0, 0x7610, R5 ;  /* 0x0000761000008816 */ /* 0x000fe40000000005 */
[----:B------:R-:W-:Y:S01]  /*0eb0*/  @!P0 PRMT R16, R5, 0x7610, R16 ;  /* 0x0000761005108816 */ /* 0x000fe20000000010 */
[----:B------:R-:W-:Y:S06]  /*0ec0*/  BRA.U UP1, `(.L_x_3351) ;  /* 0x0000000901547547 */ /* 0x000fec000b800000 */
[----:B------:R-:W2:Y:S01]  /*0ed0*/  LDG.E.128.CONSTANT R4, desc[UR14][R2.64] ;  /* 0x0000000e02047981 */ /* 0x000ea2000c1e9d00 */
[----:B------:R-:W-:Y:S02]  /*0ee0*/  IMAD.MOV.U32 R17, RZ, RZ, 0x3400 ;  /* 0x00003400ff117424 */ /* 0x000fe400078e00ff */
[----:B------:R-:W-:Y:S01]  /*0ef0*/  IMAD.MOV.U32 R12, RZ, RZ, 0x2400 ;  /* 0x00002400ff0c7424 */ /* 0x000fe200078e00ff */
[----:B------:R-:W0:Y:S01]  /*0f00*/  LDS.128 R8, [UR9+-0x10] ;  /* 0xfffff009ff087984 */ /* 0x000e220008000c00 */
[----:B------:R-:W-:-:S03]  /*0f10*/  IMAD.MOV.U32 R18, RZ, RZ, 0x2c00 ;  /* 0x00002c00ff127424 */ /* 0x000fc600078e00ff */
[----:B------:R-:W-:Y:S02]  /*0f20*/  PRMT R17, R17, 0x5410, R12 ;  /* 0x0000541011117816 */ /* 0x000fe4000000000c */
[C---:B--2---:R-:W-:Y:S02]  /*0f30*/  LOP3.LUT R12, R4.reuse, 0x30003, RZ, 0xc0, !PT ;  /* 0x00030003040c7812 */ /* 0x044fe400078ec0ff */
        /* <DEDUP_REMOVED lines=14> */
[----:B------:R-:W-:Y:S01]  /*1020*/  HFMA2 R22, R22, R17.H0_H0, -258, -258 ;  /* 0xdc08dc0816167431 */ /* 0x000fe20000040011 */
[----:B------:R-:W-:Y:S01]  /*1030*/  LOP3.LUT R24, R24, 0x64006400, RZ, 0xfc, !PT ;  /* 0x6400640018187812 */ /* 0x000fe200078efcff */
[----:B------:R-:W-:Y:S01]  /*1040*/  HADD2 R15, R15, -1026, -1026 ;  /* 0xe402e4020f0f7430 */ /* 0x000fe20000000000 */
[----:B------:R-:W-:Y:S01]  /*1050*/  LOP3.LUT R13, R5, 0x300030, RZ, 0xc0, !PT ;  /* 0x00300030050d7812 */ /* 0x000fe200078ec0ff */
[-C--:B------:R-:W-:Y:S02]  /*1060*/  HFMA2 R14, R23, R8.reuse, RZ.H0_H0 ;  /* 0x00000008170e7231 */ /* 0x080fe400000400ff */
[----:B------:R-:W-:Y:S02]  /*1070*/  HFMA2 R21, R22, R9, R21 ;  /* 0x0000000916157231 */ /* 0x000fe40000000015 */
[----:B------:R-:W-:-:S02]  /*1080*/  HFMA2 R23, R25, R8, RZ.H0_H0 ;  /* 0x0000000819177231 */ /* 0x000fc400000400ff */
[----:B------:R-:W-:Y:S01]  /*1090*/  HFMA2 R12, R15, R8, RZ ;  /* 0x000000080f0c7231 */ /* 0x000fe200000000ff */
[----:B------:R-:W-:Y:S01]  /*10a0*/  LOP3.LUT R8, R6, 0xc000c, RZ, 0xc0, !PT ;  /* 0x000c000c06087812 */ /* 0x000fe200078ec0ff */
[----:B------:R-:W-:Y:S01]  /*10b0*/  HFMA2 R25, R24, R17.H0_H0, -258, -258 ;  /* 0xdc08dc0818197431 */ /* 0x000fe20000040011 */
[----:B------:R-:W-:Y:S02]  /*10c0*/  LOP3.LUT R22, R7, 0xc000c, RZ, 0xc0, !PT ;  /* 0x000c000c07167812 */ /* 0x000fe400078ec0ff */
[----:B------:R-:W-:Y:S01]  /*10d0*/  LOP3.LUT R8, R8, 0x64006400, RZ, 0xfc, !PT ;  /* 0x6400640008087812 */ /* 0x000fe200078efcff */
[----:B------:R-:W-:Y:S01]  /*10e0*/  HFMA2 R14, R25, R9, R14 ;  /* 0x00000009190e7231 */ /* 0x000fe2000000000e */
        /* <DEDUP_REMOVED lines=16> */
[----:B------:R-:W0:Y:S01]  /*11f0*/  LDS.128 R12, [UR9] ;  /* 0x00000009ff0c7984 */ /* 0x000e220008000c00 */
[----:B------:R-:W-:Y:S01]  /*1200*/  LOP3.LUT R22, R22, 0x64006400, RZ, 0xfc, !PT ;  /* 0x6400640016167812 */ /* 0x000fe200078efcff */
[----:B------:R-:W-:-:S02]  /*1210*/  HFMA2 R21, R24, R10, R21 ;  /* 0x0000000a18157231 */ /* 0x000fc40000000015 */
[-C--:B------:R-:W-:Y:S01]  /*1220*/  HFMA2 R25, R25, R18.reuse.H0_H0, -66, -66 ;  /* 0xd420d42019197431 */ /* 0x080fe20000040012 */
[----:B------:R-:W-:Y:S01]  /*1230*/  LOP3.LUT R26, R6, 0xc000c0, RZ, 0xc0, !PT ;  /* 0x00c000c0061a7812 */ /* 0x000fe200078ec0ff */
[----:B------:R-:W-:Y:S01]  /*1240*/  HFMA2 R24, R27, R18.H0_H0, -66, -66 ;  /* 0xd420d4201b187431 */ /* 0x000fe20000040012 */
[----:B------:R-:W-:Y:S01]  /*1250*/  SHF.R.U32.HI R4, RZ, 0x8, R4 ;  /* 0x00000008ff047819 */ /* 0x000fe20000011604 */
[----:B------:R-:W-:Y:S02]  /*1260*/  HFMA2 R22, R22, R17.H1_H1, -18, -18 ;  /* 0xcc80cc8016167431 */ /* 0x000fe40000060011 */
[-C--:B------:R-:W-:Y:S02]  /*1270*/  HFMA2 R8, R25, R10.reuse, R8 ;  /* 0x0000000a19087231 */ /* 0x080fe40000000008 */
[----:B------:R-:W-:Y:S01]  /*1280*/  HFMA2 R10, R24, R10, R23 ;  /* 0x0000000a180a7231 */ /* 0x000fe20000000017 */
[----:B------:R-:W-:Y:S01]  /*1290*/  LOP3.LUT R24, R5, 0xc000c0, RZ, 0xc0, !PT ;  /* 0x00c000c005187812 */ /* 0x000fe200078ec0ff */
[----:B------:R-:W-:Y:S01]  /*12a0*/  HFMA2 R21, R22, R11, R21 ;  /* 0x0000000b16157231 */ /* 0x000fe20000000015 */
[----:B------:R-:W-:-:S02]  /*12b0*/  LOP3.LUT R22, R7, 0xc000c0, RZ, 0xc0, !PT ;  /* 0x00c000c007167812 */ /* 0x000fc400078ec0ff */
[----:B------:R-:W-:Y:S02]  /*12c0*/  LOP3.LUT R24, R24, 0x64006400, RZ, 0xfc, !PT ;  /* 0x6400640018187812 */ /* 0x000fe400078efcff */
[----:B------:R-:W-:Y:S02]  /*12d0*/  LOP3.LUT R26, R26, 0x64006400, RZ, 0xfc, !PT ;  /* 0x640064001a1a7812 */ /* 0x000fe400078efcff */
[----:B------:R-:W-:Y:S01]  /*12e0*/  LOP3.LUT R22, R22, 0x64006400, RZ, 0xfc, !PT ;  /* 0x6400640016167812 */ /* 0x000fe200078efcff */
[-C--:B------:R-:W-:Y:S01]  /*12f0*/  HFMA2 R24, R24, R17.reuse.H1_H1, -18, -18 ;  /* 0xcc80cc8018187431 */ /* 0x080fe20000060011 */
[----:B------:R-:W-:Y:S01]  /*1300*/  SHF.R.U32.HI R5, RZ, 0x8, R5 ;  /* 0x00000008ff057819 */ /* 0x000fe20000011605 */
[-C--:B------:R-:W-:Y:S01]  /*1310*/  HFMA2 R23, R26, R17.reuse.H1_H1, -18, -18 ;  /* 0xcc80cc801a177431 */ /* 0x080fe20000060011 */
[----:B------:R-:W-:Y:S01]  /*1320*/  SHF.R.U32.HI R6, RZ, 0x8, R6 ;  /* 0x00000008ff067819 */ /* 0x000fe20000011606 */
[----:B------:R-:W-:Y:S01]  /*1330*/  HFMA2 R25, R22, R17.H1_H1, -18, -18 ;  /* 0xcc80cc8016197431 */ /* 0x000fe20000060011 */
[----:B------:R-:W-:Y:S01]  /*1340*/  SHF.R.U32.HI R7, RZ, 0x8, R7 ;  /* 0x00000008ff077819 */ /* 0x000fe20000011607 */
[-C--:B------:R-:W-:Y:S01]  /*1350*/  HFMA2 R9, R24, R11.reuse, R9 ;  /* 0x0000000b18097231 */ /* 0x080fe20000000009 */
[----:B------:R-:W-:Y:S01]  /*1360*/  LOP3.LUT R24, R4, 0x30003, RZ, 0xc0, !PT ;  /* 0x0003000304187812 */ /* 0x000fe200078ec0ff */
[----:B------:R-:W-:-:S02]  /*1370*/  HFMA2 R8, R23, R11, R8 ;  /* 0x0000000b17087231 */ /* 0x000fc40000000008 */
[----:B------:R-:W-:Y:S01]  /*1380*/  HFMA2 R10, R25, R11, R10 ;  /* 0x0000000b190a7231 */ /* 0x000fe2000000000a */
        /* <DEDUP_REMOVED lines=15> */
[----:B------:R-:W-:Y:S01]  /*1480*/  LOP3.LUT R24, R4, 0xc000c, RZ, 0xc0, !PT ;  /* 0x000c000c04187812 */ /* 0x000fe200078ec0ff */
[-C--:B------:R-:W-:Y:S02]  /*1490*/  HFMA2 R8, R11, R12.reuse, R8 ;  /* 0x0000000c0b087231 */ /* 0x080fe40000000008 */
[----:B------:R-:W-:Y:S01]  /*14a0*/  HFMA2 R10, R23, R12, R10 ;  /* 0x0000000c170a7231 */ /* 0x000fe2000000000a */
        /* <DEDUP_REMOVED lines=32> */
[-C--:B------:R-:W-:Y:S01]  /*16b0*/  HFMA2 R5, R4, R17.reuse.H1_H1, -18, -18 ;  /* 0xcc80cc8004057431 */ /* 0x080fe20000060011 */
[----:B------:R-:W-:Y:S01]  /*16c0*/  LOP3.LUT R4, R11, 0x64006400, RZ, 0xfc, !PT ;  /* 0x640064000b047812 */ /* 0x000fe200078efcff */
[----:B------:R-:W-:Y:S01]  /*16d0*/  HFMA2 R6, R6, R17.H1_H1, -18, -18 ;  /* 0xcc80cc8006067431 */ /* 0x000fe20000060011 */
[----:B------:R-:W-:Y:S01]  /*16e0*/  LOP3.LUT R18, R7, 0x64006400, RZ, 0xfc, !PT ;  /* 0x6400640007127812 */ /* 0x000fe200078efcff */
[----:B------:R-:W-:-:S02]  /*16f0*/  HFMA2 R7, R23, R13, R10 ;  /* 0x0000000d17077231 */ /* 0x000fc4000000000a */
[-C--:B------:R-:W-:Y:S02]  /*1700*/  HFMA2 R12, R5, R15.reuse, R12 ;  /* 0x0000000f050c7231 */ /* 0x080fe4000000000c */
[----:B------:R-:W-:Y:S02]  /*1710*/  HFMA2 R9, R6, R15, R9 ;  /* 0x0000000f06097231 */ /* 0x000fe40000000009 */
[-C--:B------:R-:W-:Y:S02]  /*1720*/  HFMA2 R5, R4, R17.reuse.H1_H1, -18, -18 ;  /* 0xcc80cc8004057431 */ /* 0x080fe40000060011 */
[-C--:B------:R-:W-:Y:S02]  /*1730*/  HFMA2 R8, R25, R14.reuse, R8 ;  /* 0x0000000e19087231 */ /* 0x080fe40000000008 */
[----:B------:R-:W-:Y:S02]  /*1740*/  HFMA2 R18, R18, R17.H1_H1, -18, -18 ;  /* 0xcc80cc8012127431 */ /* 0x000fe40000060011 */
[----:B------:R-:W-:-:S02]  /*1750*/  HFMA2 R7, R21, R14, R7 ;  /* 0x0000000e15077231 */ /* 0x000fc40000000007 */
[----:B------:R-:W-:Y:S02]  /*1760*/  HADD2 R12, R12.H0_H0, R12.H1_H1 ;  /* 0x3000000c0c0c7230 */ /* 0x000fe40000000800 */
[----:B------:R-:W-:Y:S02]  /*1770*/  HADD2 R6, R9.H0_H0, R9.H1_H1 ;  /* 0x3000000909067230 */ /* 0x000fe40000000800 */
[-C--:B------:R-:W-:Y:S02]  /*1780*/  HFMA2 R7, R18, R15.reuse, R7 ;  /* 0x0000000f12077231 */ /* 0x080fe40000000007 */
[----:B------:R-:W-:Y:S01]  /*1790*/  HFMA2 R8, R5, R15, R8 ;  /* 0x0000000f05087231 */ /* 0x000fe20000000008 */
[----:B------:R-:W-:Y:S02]  /*17a0*/  PRMT R5, R0, 0x7610, R16 ;  /* 0x0000761000057816 */ /* 0x000fe40000000010 */
[----:B------:R-:W-:Y:S01]  /*17b0*/  PRMT R12, R12, 0x5410, R6 ;  /* 0x000054100c0c7816 */ /* 0x000fe20000000006 */
[----:B------:R-:W-:-:S02]  /*17c0*/  HADD2 R8, R8.H0_H0, R8.H1_H1 ;  /* 0x3000000808087230 */ /* 0x000fc40000000800 */
[----:B------:R-:W-:Y:S02]  /*17d0*/  HADD2 R4, R7.H0_H0, R7.H1_H1 ;  /* 0x3000000707047230 */ /* 0x000fe40000000800 */
[----:B------:R-:W-:Y:S01]  /*17e0*/  HFMA2 R20, R12, R5, R20 ;  /* 0x000000050c147231 */ /* 0x000fe20000000014 */
[----:B------:R-:W-:Y:S02]  /*17f0*/  PRMT R5, R16, 0x7610, R0 ;  /* 0x0000761010057816 */ /* 0x000fe40000000000 */
[----:B------:R-:W-:-:S05]  /*1800*/  PRMT R8, R8, 0x5410, R4 ;  /* 0x0000541008087816 */ /* 0x000fca0000000004 */
[----:B------:R-:W-:-:S07]  /*1810*/  HFMA2 R19, R8, R5, R19 ;  /* 0x0000000508137231 */ /* 0x000fce0000000013 */
.L_x_3351:
[----:B------:R-:W0:Y:S01]  /*1820*/  LDC R5, c[0x0][0x3ac] ;  /* 0x0000eb00ff057b82 */ /* 0x000e220000000800 */
[----:B------:R-:W-:Y:S02]  /*1830*/  UIADD3 UR10, UP1, UPT, UR10, 0x40, URZ ;  /* 0x000000400a0a7890 */ /* 0x000fe4000ff3e0ff */
[----:B------:R-:W-:Y:S02]  /*1840*/  @!UP0 UIADD3 UR5, UPT, UPT, UR7, UR12, URZ ;  /* 0x0000000c07058290 */ /* 0x000fe4000fffe0ff */
[----:B------:R-:W-:Y:S02]  /*1850*/  UIADD3 UR12, UPT, UPT, UR12, 0x10, URZ ;  /* 0x000000100c0c7890 */ /* 0x000fe4000fffe0ff */
[----:B------:R-:W-:Y:S02]  /*1860*/  UIADD3.X UR11, UPT, UPT, URZ, UR11, URZ, UP1, !UPT ;  /* 0x0000000bff0b7290 */ /* 0x000fe40008ffe4ff */
[----:B------:R-:W-:Y:S02]  /*1870*/  UISETP.GE.AND UP1, UPT, UR12, UR8, UPT ;  /* 0x000000080c00728c */ /* 0x000fe4000bf26270 */
[----:B------:R-:W-:-:S02]  /*1880*/  @!UP0 UIADD3 UR6, UPT, UPT, UR4, 0x1, URZ ;  /* 0x0000000104068890 */ /* 0x000fc4000fffe0ff */
[----:B------:R-:W-:-:S05]  /*1890*/  UIADD3 UR9, UPT, UPT, UR9, 0x20, URZ ;  /* 0x0000002009097890 */ /* 0x000fca000fffe0ff */
[----:B------:R-:W-:Y:S01]  /*18a0*/  @!UP0 UMOV UR4, UR6 ;  /* 0x0000000600048c82 */ /* 0x000fe20008000000 */
[----:B0-----:R-:W-:-:S04]  /*18b0*/  IMAD.WIDE R2, R5, 0x4, R2 ;  /* 0x0000000405027825 */ /* 0x001fc800078e0202 */
[----:B------:R-:W-:Y:S02]  /*18c0*/  IMAD.MOV.U32 R6, RZ, RZ, R2 ;  /* 0x000000ffff067224 */ /* 0x000fe400078e0002 */
[----:B------:R-:W-:Y:S01]  /*18d0*/  IMAD.MOV.U32 R7, RZ, RZ, R3 ;  /* 0x000000ffff077224 */ /* 0x000fe200078e0003 */
[----:B------:R-:W-:Y:S06]  /*18e0*/  BRA.U !UP1, `(.L_x_3352) ;  /* 0xfffffff5092c7547 */ /* 0x000fec000b83ffff */
.L_x_3350:
[----:B------:R-:W-:-:S06]  /*18f0*/  UISETP.GE.AND UP0, UPT, UR18, UR13, UPT ;  /* 0x0000000d1200728c */ /* 0x000fcc000bf06270 */
[----:B------:R-:W-:-:S13]  /*1900*/  PLOP3.LUT P0, PT, PT, PT, UP0, 0x80, 0x8 ;  /* 0x000000000008781c */ /* 0x000fda0003f0f008 */
        /* <DEDUP_REMOVED lines=15> */
.L_x_3356:
[----:B------:R-:W0:Y:S02]  /*1a00*/  LDS R2, [R0] ;  /* 0x0000000000027984 */ /* 0x000e240000000800 */
[----:B0-----:R-:W-:-:S05]  /*1a10*/  HADD2 R3, R2, R20 ;  /* 0x0000001402037230 */ /* 0x001fca0000000000 */
[----:B------:R-:W0:Y:S02]  /*1a20*/  ATOMS.CAST.SPIN P0, [R0], R2, R3 ;  /* 0x000000020000758d */ /* 0x000e240001800003 */
[----:B0-----:R-:W-:Y:S05]  /*1a30*/  @!P0 BRA `(.L_x_3356) ;  /* 0xfffffffc00f08947 */ /* 0x001fea000383ffff */
[----:B------:R-:W-:Y:S05]  /*1a40*/  BRA `(.L_x_3354) ;  /* 0x00000000000c7947 */ /* 0x000fea0003800000 */
.L_x_3355:
[----:B------:R-:W2:Y:S02]  /*1a50*/  LD.E R0, desc[UR14][R4.64] ;  /* 0x0000000e04007980 */ /* 0x000ea4000c101900 */
[----:B--2---:R-:W-:-:S05]  /*1a60*/  IMAD.IADD R3, R20, 0x1, R0 ;  /* 0x0000000114037824 */ /* 0x004fca00078e0200 */
[----:B------:R0:W-:Y:S02]  /*1a70*/  ST.E desc[UR14][R4.64], R3 ;  /* 0x0000000304007985 */ /* 0x0001e4000c10190e */
.L_x_3354:
[----:B------:R-:W-:Y:S05]  /*1a80*/  BSYNC.RECONVERGENT B0 ;  /* 0x0000000000007941 */ /* 0x000fea0003800200 */
.L_x_3353:
[----:B------:R1:W-:Y:S02]  /*1a90*/  ATOM.E.ADD.F16x2.RN.STRONG.GPU P0, RZ, desc[UR14][R4.64+0x4], R19 ;  /* 0x8000041304ff79a2 */ /* 0x0003e4000c10e10e */
[----:B-1----:R-:W-:Y:S05]  /*1aa0*/  @P0 EXIT ;  /* 0x000000000000094d */ /* 0x002fea0003800000 */
[----:B------:R-:W1:Y:S02]  /*1ab0*/  QSPC.E.S P0, RZ, [R4+0x4] ;  /* 0x0000040004ff73aa */ /* 0x000e640000000500 */
[----:B-1----:R-:W-:Y:S05]  /*1ac0*/  @!P0 BRA `(.L_x_3357) ;  /* 0x00000000001c8947 */ /* 0x002fea0003800000 */
[----:B------:R-:W-:-:S05]  /*1ad0*/  IMAD.MOV.U32 R2, RZ, RZ, R4 ;  /* 0x000000ffff027224 */ /* 0x000fca00078e0004 */
[----:B------:R-:W-:-:S07]  /*1ae0*/  MOV R0, R2 ;  /* 0x0000000200007202 */ /* 0x000fce0000000f00 */
.L_x_3358:
[----:B------:R-:W0:Y:S02]  /*1af0*/  LDS R2, [R0+0x4] ;  /* 0x0000040000027984 */ /* 0x000e240000000800 */
[----:B0-----:R-:W-:-:S05]  /*1b00*/  HFMA2 R3, R2, 1, 1, R19 ;  /* 0x3c003c0002037831 */ /* 0x001fca0000000013 */
[----:B------:R-:W0:Y:S02]  /*1b10*/  ATOMS.CAST.SPIN P0, [R0+0x4], R2, R3 ;  /* 0x000004020000758d */ /* 0x000e240001800003 */
[----:B0-----:R-:W-:Y:S05]  /*1b20*/  @!P0 BRA `(.L_x_3358) ;  /* 0xfffffffc00f08947 */ /* 0x001fea000383ffff */
[----:B------:R-:W-:Y:S05]  /*1b30*/  EXIT ;  /* 0x000000000000794d */ /* 0x000fea0003800000 */
.L_x_3357:
[----:B------:R-:W0:Y:S02]  /*1b40*/  LD.E R0, desc[UR14][R4.64+0x4] ;  /* 0x0000040e04007980 */ /* 0x000e24000c101900 */
[----:B0-----:R-:W-:-:S05]  /*1b50*/  IMAD.IADD R3, R19, 0x1, R0 ;  /* 0x0000000113037824 */ /* 0x001fca00078e0200 */
[----:B------:R-:W-:Y:S01]  /*1b60*/  ST.E desc[UR14][R4.64+0x4], R3 ;  /* 0x0000040304007985 */ /* 0x000fe2000c10190e */
[----:B------:R-:W-:Y:S05]  /*1b70*/  EXIT ;  /* 0x000000000000794d */ /* 0x000fea0003800000 */
.L_x_3359:
        /* <DEDUP_REMOVED lines=16> */
.L_x_3633:


//--------------------- .text._Z23gemm_half_q_half_kernelILi1ELi32ELb0ELb0ELi32EEvPK6__halfPKjS4_S2_PS0_iiiiPKtS7_iiiiiibS2_i --------------------------
	.section	.text._Z23gemm_half_q_half_kernelILi1ELi32ELb0ELb0ELi32EEvPK6__halfPKjS4_S2_PS0_iiiiPKtS7_iiiiiibS2_i,"ax",@progbits
	.align	128
        .global         _Z23gemm_half_q_half_kernelILi1ELi32ELb0ELb0ELi32EEvPK6__halfPKjS4_S2_PS0_iiiiPKtS7_iiiiiibS2_i
        .type           _Z23gemm_half_q_half_kernelILi1ELi32ELb0ELb0ELi32EEvPK6__halfPKjS4_S2_PS0_iiiiPKtS7_iiiiiibS2_i,@function
        .size           _Z23gemm_half_q_half_kernelILi1ELi32ELb0ELb0ELi32EEvPK6__halfPKjS4_S2_PS0_iiiiPKtS7_iiiiiibS2_i,(.L_x_3634 - _Z23gemm_half_q_half_kernelILi1ELi32ELb0ELb0ELi32EEvPK6__halfPKjS4_S2_PS0_iiiiPKtS7_iiiiiibS2_i)
        .other          _Z23gemm_half_q_half_kernelILi1ELi32ELb0ELb0ELi32EEvPK6__halfPKjS4_S2_PS0_iiiiPKtS7_iiiiiibS2_i,@"STO_CUDA_ENTRY STV_DEFAULT"
_Z23gemm_half_q_half_kernelILi1ELi32ELb0ELb0ELi32EEvPK6__halfPKjS4_S2_PS0_iiiiPKtS7_iiiiiibS2_i:
.text._Z23gemm_half_q_half_kernelILi1ELi32ELb0ELb0ELi32EEvPK6__halfPKjS4_S2_PS0_iiiiPKtS7_iiiiiibS2_i:
[----:B------:R-:W-:Y:S01]  /*0000*/  LDC R1, c[0x0][0x37c] ;  /* 0x0000df00ff017b82 */ /* 0x000fe20000000800 */
[----:B------:R-:W0:Y:S07]  /*0010*/  S2R R17, SR_CTAID.Z ;  /* 0x0000000000117919 */ /* 0x000e2e0000002700 */
[----:B------:R-:W1:Y:S01]  /*0020*/  S2UR UR8, SR_CTAID.Y ;  /* 0x00000000000879c3 */ /* 0x000e620000002600 */
[----:B------:R-:W2:Y:S01]  /*0030*/  LDCU.64 UR6, c[0x0][0x358] ;  /* 0x00006b00ff0677ac */ /* 0x000ea20008000a00 */
[----:B------:R-:W-:Y:S01]  /*0040*/  BSSY.RECONVERGENT B0, `(.L_x_3360) ;  /* 0x0000021000007945 */ /* 0x000fe20003800200 */
[----:B------:R-:W3:Y:S01]  /*0050*/  S2R R3, SR_TID.X ;  /* 0x0000000000037919 */ /* 0x000ee20000002100 */
[----:B------:R-:W4:Y:S04]  /*0060*/  S2R R0, SR_CTAID.X ;  /* 0x0000000000007919 */ /* 0x000f280000002500 */
[----:B------:R-:W1:Y:S08]  /*0070*/  LDC R24, c[0x0][0x3a8] ;  /* 0x0000ea00ff187b82 */ /* 0x000e700000000800 */
[----:B------:R-:W5:Y:S08]  /*0080*/  LDC R5, c[0x0][0x3b0] ;  /* 0x0000ec00ff057b82 */ /* 0x000f700000000800 */
[----:B------:R-:W2:Y:S01]  /*0090*/  LDC R7, c[0x0][0x3ac] ;  /* 0x0000eb00ff077b82 */ /* 0x000ea20000000800 */
[----:B0-----:R-:W-:Y:S01]  /*00a0*/  IMAD.SHL.U32 R6, R17, 0x20, RZ ;  /* 0x0000002011067824 */ /* 0x001fe200078e00ff */
[----:B-1----:R-:W-:-:S03]  /*00b0*/  ISETP.LE.AND P1, PT, R24, UR8, PT ;  /* 0x0000000818007c0c */ /* 0x002fc6000bf23270 */
[--C-:B---3--:R-:W-:Y:S02]  /*00c0*/  IMAD.IADD R11, R6, 0x1, R3.reuse ;  /* 0x00000001060b7824 */ /* 0x108fe400078e0203 */
[----:B----4-:R-:W-:Y:S01]  /*00d0*/  IMAD R0, R0, 0x20, R3 ;  /* 0x0000002000007824 */ /* 0x010fe200078e0203 */
[----:B-----5:R-:W-:-:S03]  /*00e0*/  VIADDMNMX R10, R6, 0x20, R5, PT ;  /* 0x00000020060a7846 */ /* 0x020fc60003800105 */
[----:B------:R-:W-:Y:S01]  /*00f0*/  IMAD.SHL.U32 R26, R0, 0x4, RZ ;  /* 0x00000004001a7824 */ /* 0x000fe200078e00ff */
[----:B------:R-:W-:-:S04]  /*0100*/  ISETP.GE.OR P0, PT, R11, R10, P1 ;  /* 0x0000000a0b00720c */ /* 0x000fc80000f06670 */
[----:B--2---:R-:W-:-:S09]  /*0110*/  ISETP.GE.AND P2, PT, R26, R7, PT ;  /* 0x000000071a00720c */ /* 0x004fd20003f46270 */
        /* <DEDUP_REMOVED lines=19> */
.L_x_3361:
[----:B------:R-:W-:Y:S05]  /*0250*/  BSYNC.RECONVERGENT B0 ;  /* 0x0000000000007941 */ /* 0x000fea0003800200 */
.L_x_3360:
[----:B------:R-:W-:Y:S05]  /*0260*/  @P2 EXIT ;  /* 0x000000000000294d */ /* 0x000fea0003800000 */
[----:B0-----:R-:W0:Y:S01]  /*0270*/  LDC.U8 R0, c[0x0][0x3e0] ;  /* 0x0000f800ff007b82 */ /* 0x001e220000000000 */
        /* <DEDUP_REMOVED lines=11> */
[----:B0-----:R-:W0:Y:S01]  /*0330*/  LDC.64 R8, c[0x0][0x3b8] ;  /* 0x0000ee00ff087b82 */ /* 0x001e220000000a00 */
[----:B------:R-:W-:-:S04]  /*0340*/  IMAD.SHL.U32 R17, R17, 0x40, RZ ;  /* 0x0000004011117824 */ /* 0x000fc800078e00ff */
        /* <DEDUP_REMOVED lines=9> */
.L_x_3363:
[----:B------:R-:W1:Y:S01]  /*03e0*/  LDC.64 R2, c[0x0][0x390] ;  /* 0x0000e400ff027b82 */ /* 0x000e620000000a00 */
[----:B-----5:R-:W-:-:S04]  /*03f0*/  VIADD R4, R11, UR4 ;  /* 0x000000040b047c36 */ /* 0x020fc80008000000 */
[----:B------:R-:W-:-:S03]  /*0400*/  IMAD R0, R4, R7, RZ ;  /* 0x0000000704007224 */ /* 0x000fc600078e02ff */
[----:B0-----:R-:W0:Y:S02]  /*0410*/  LDC.64 R16, c[0x0][0x398] ;  /* 0x0000e600ff107b82 */ /* 0x001e240000000a00 */
[----:B------:R-:W-:-:S04]  /*0420*/  SHF.R.S32.HI R15, RZ, 0x1f, R0 ;  /* 0x0000001fff0f7819 */ /* 0x000fc80000011400 */
[----:B------:R-:W-:-:S04]  /*0430*/  LEA.HI R15, R15, R0, RZ, 0x3 ;  /* 0x000000000f0f7211 */ /* 0x000fc800078f18ff */
[----:B------:R-:W-:-:S05]  /*0440*/  LEA.HI.SX32 R15, R15, R14, 0x1d ;  /* 0x0000000e0f0f7211 */ /* 0x000fca00078feaff */
[----:B-1----:R-:W-:-:S06]  /*0450*/  IMAD.WIDE R2, R15, 0x4, R2 ;  /* 0x000000040f027825 */ /* 0x002fcc00078e0202 */
[----:B------:R-:W2:Y:S01]  /*0460*/  LDG.E.CONSTANT R3, desc[UR6][R2.64] ;  /* 0x0000000602037981 */ /* 0x000ea2000c1e9900 */
[----:B------:R-:W-:-:S04]  /*0470*/  IMAD.SHL.U32 R19, R13, 0x2, RZ ;  /* 0x000000020d137824 */ /* 0x000fc800078e00ff */
[----:B------:R-:W-:-:S05]  /*0480*/  IMAD.WIDE.U32 R18, R19, 0x2, R8 ;  /* 0x0000000213127825 */ /* 0x000fca00078e0008 */
[----:B------:R-:W3:Y:S01]  /*0490*/  LDG.E.U16.CONSTANT R0, desc[UR6][R18.64+0x2] ;  /* 0x0000020612007981 */ /* 0x000ee2000c1e9500 */
[----:B0-----:R-:W-:-:S05]  /*04a0*/  IMAD.WIDE.U32 R16, R4, 0x2, R16 ;  /* 0x0000000204107825 */ /* 0x001fca00078e0010 */
        /* <DEDUP_REMOVED lines=14> */
[----:B------:R-:W-:Y:S01]  /*0590*/  IMAD R20, R21, R21, R21 ;  /* 0x0000001515147224 */ /* 0x000fe200078e0215 */
[----:B0-----:R-:W-:Y:S01]  /*05a0*/  IADD3 R16, PT, PT, R2, 0x1, R3 ;  /* 0x0000000102107810 */ /* 0x001fe20007ffe003 */
[C---:B------:R-:W-:Y:S01]  /*05b0*/  IMAD R3, R4.reuse, R4, R4 ;  /* 0x0000000404037224 */ /* 0x040fe200078e0204 */
[----:B------:R-:W4:Y:S01]  /*05c0*/  I2F.F16 R18, R23 ;  /* 0x0000001700127306 */ /* 0x000f220000200c00 */
[----:B------:R-:W-:Y:S02]  /*05d0*/  ISETP.GE.AND P0, PT, R13, R10, PT ;  /* 0x0000000a0d00720c */ /* 0x000fe40003f06270 */
[----:B------:R-:W-:Y:S02]  /*05e0*/  IADD3 R20, PT, PT, R21, 0x1, R20 ;  /* 0x0000000115147810 */ /* 0x000fe40007ffe014 */
[----:B------:R-:W-:-:S03]  /*05f0*/  IADD3 R17, PT, PT, R4, 0x1, R3 ;  /* 0x0000000104117810 */ /* 0x000fc60007ffe003 */
        /* <DEDUP_REMOVED lines=8> */
.L_x_3362:
[----:B------:R-:W1:Y:S01]  /*0680*/  LDCU UR4, c[0x0][0x3c8] ;  /* 0x00007900ff0477ac */ /* 0x000e620008000800 */
[----:B0-----:R-:W-:Y:S01]  /*0690*/  IMAD.MOV.U32 R8, RZ, RZ, RZ ;  /* 0x000000ffff087224 */ /* 0x001fe200078e00ff */
[----:B-1----:R-:W-:-:S13]  /*06a0*/  ISETP.GT.AND P0, PT, R6, UR4, PT ;  /* 0x0000000406007c0c */ /* 0x002fda000bf04270 */
        /* <DEDUP_REMOVED lines=8> */
.L_x_3364:
        /* <DEDUP_REMOVED lines=11> */
.L_x_3365:
        /* <DEDUP_REMOVED lines=11> */
.L_x_3366:
        /* <DEDUP_REMOVED lines=11> */
.L_x_3367:
        /* <DEDUP_REMOVED lines=11> */
.L_x_3368:
[----:B------:R-:W-:Y:S01]  /*09f0*/  VIMNMX R13, PT, PT, R6, UR4, PT ;  /* 0x00000004060d7c48 */ /* 0x000fe2000bfe0100 */
[----:B------:R-:W0:Y:S01]  /*0a00*/  LDCU.64 UR4, c[0x0][0x388] ;  /* 0x00007100ff0477ac */ /* 0x000e220008000a00 */
[----:B------:R-:W-:Y:S02]  /*0a10*/  VIMNMX R5, PT, PT, R5, UR9, PT ;  /* 0x0000000905057c48 */ /* 0x000fe4000bfe0100 */
[----:B------:R-:W-:-:S04]  /*0a20*/  SHF.R.S32.HI R14, RZ, 0x1f, R13 ;  /* 0x0000001fff0e7819 */ /* 0x000fc8000001140d */
[----:B------:R-:W-:-:S04]  /*0a30*/  LEA.HI R14, R14, R13, RZ, 0x5 ;  /* 0x0000000d0e0e7211 */ /* 0x000fc800078f28ff */
[----:B------:R-:W-:-:S05]  /*0a40*/  SHF.R.S32.HI R13, RZ, 0x5, R14 ;  /* 0x00000005ff0d7819 */ /* 0x000fca000001140e */
[----:B------:R-:W-:-:S05]  /*0a50*/  IMAD R8, R13, 0x8, R8 ;  /* 0x000000080d087824 */ /* 0x000fca00078e0208 */
        /* <DEDUP_REMOVED lines=16> */
[----:B------:R-:W4:Y:S01]  /*0b60*/  LDG.E.128.CONSTANT R12, desc[UR6][R34.64] ;  /* 0x00000006220c7981 */ /* 0x000f22000c1e9d00 */
[----:B------:R-:W-:-:S02]  /*0b70*/  ISETP.LE.AND P0, PT, R24, UR8, PT ;  /* 0x0000000818007c0c */ /* 0x000fc4000bf03270 */
[----:B------:R-:W-:Y:S02]  /*0b80*/  PRMT R6, RZ, 0x7610, R6 ;  /* 0x00007610ff067816 */ /* 0x000fe40000000006 */
        /* <DEDUP_REMOVED lines=10> */
[----:B------:R-:W-:Y:S02]  /*0c30*/  SHF.R.U32.HI R27, RZ, 0x8, R13 ;  /* 0x00000008ff1b7819 */ /* 0x000fe4000001160d */
[----:B------:R-:W-:Y:S02]  /*0c40*/  LOP3.LUT R21, R20, 0xf000f, RZ, 0xc0, !PT ;  /* 0x000f000f14157812 */ /* 0x000fe400078ec0ff */
[----:B------:R-:W-:-:S02]  /*0c50*/  SHF.R.U32.HI R29, RZ, 0x8, R15 ;  /* 0x00000008ff1d7819 */ /* 0x000fc4000001160f */
[----:B------:R-:W-:Y:S02]  /*0c60*/  LOP3.LUT R27, R22, 0x300030, R27, 0xf8, !PT ;  /* 0x00300030161b7812 */ /* 0x000fe400078ef81b */
[----:B------:R-:W-:Y:S02]  /*0c70*/  LOP3.LUT R30, R21, 0x300030, R30, 0xf8, !PT ;  /* 0x00300030151e7812 */ /* 0x000fe400078ef81e */
[----:B------:R-:W-:Y:S02]  /*0c80*/  SHF.R.U32.HI R23, RZ, 0xc, R10 ;  /* 0x0000000cff177819 */ /* 0x000fe4000001160a */
[----:B------:R-:W-:Y:S02]  /*0c90*/  SHF.R.U32.HI R20, RZ, 0xc, R17 ;  /* 0x0000000cff147819 */ /* 0x000fe40000011611 */
[----:B------:R-:W-:Y:S02]  /*0ca0*/  SHF.R.U32.HI R21, RZ, 0xc, R18 ;  /* 0x0000000cff157819 */ /* 0x000fe40000011612 */
[----:B------:R-:W-:-:S02]  /*0cb0*/  SHF.R.U32.HI R22, RZ, 0xc, R19 ;  /* 0x0000000cff167819 */ /* 0x000fc40000011613 */
[----:B------:R-:W-:Y:S02]  /*0cc0*/  LOP3.LUT R29, R32, 0x300030, R29, 0xf8, !PT ;  /* 0x00300030201d7812 */ /* 0x000fe400078ef81d */
[----:B------:R-:W-:Y:S02]  /*0cd0*/  LOP3.LUT R23, R23, 0xf000f, RZ, 0xc0, !PT ;  /* 0x000f000f17177812 */ /* 0x000fe400078ec0ff */
[--C-:B------:R-:W-:Y:S02]  /*0ce0*/  SHF.R.U32.HI R28, RZ, 0x8, R14.reuse ;  /* 0x00000008ff1c7819 */ /* 0x100fe4000001160e */
[----:B------:R-:W-:Y:S02]  /*0cf0*/  SHF.R.U32.HI R31, RZ, 0xa, R13 ;  /* 0x0000000aff1f7819 */ /* 0x000fe4000001160d */
[----:B------:R-:W-:Y:S02]  /*0d00*/  SHF.R.U32.HI R32, RZ, 0xa, R14 ;  /* 0x0000000aff207819 */ /* 0x000fe4000001160e */
[----:B------:R-:W-:-:S02]  /*0d10*/  LOP3.LUT R20, R20, 0xf000f, RZ, 0xc0, !PT ;  /* 0x000f000f14147812 */ /* 0x000fc400078ec0ff */
[----:B------:R-:W-:Y:S02]  /*0d20*/  LOP3.LUT R21, R21, 0xf000f, RZ, 0xc0, !PT ;  /* 0x000f000f15157812 */ /* 0x000fe400078ec0ff */
[----:B------:R-:W-:Y:S02]  /*0d30*/  LOP3.LUT R22, R22, 0xf000f, RZ, 0xc0, !PT ;  /* 0x000f000f16167812 */ /* 0x000fe400078ec0ff */
[----:B------:R-:W-:Y:S02]  /*0d40*/  SHF.R.U32.HI R33, RZ, 0xa, R15 ;  /* 0x0000000aff217819 */ /* 0x000fe4000001160f */
[----:B------:R-:W-:Y:S02]  /*0d50*/  LOP3.LUT R28, R23, 0x300030, R28, 0xf8, !PT ;  /* 0x00300030171c7812 */ /* 0x000fe400078ef81c */
[----:B------:R-:W-:Y:S02]  /*0d60*/  LOP3.LUT R31, R20, 0x300030, R31, 0xf8, !PT ;  /* 0x00300030141f7812 */ /* 0x000fe400078ef81f */
[----:B------:R-:W-:-:S02]  /*0d70*/  LOP3.LUT R32, R21, 0x300030, R32, 0xf8, !PT ;  /* 0x0030003015207812 */ /* 0x000fc400078ef820 */
[----:B------:R-:W-:Y:S01]  /*0d80*/  LOP3.LUT R33, R22, 0x300030, R33, 0xf8, !PT ;  /* 0x0030003016217812 */ /* 0x000fe200078ef821 */
[----:B------:R-:W-:Y:S06]  /*0d90*/  @P0 BRA `(.L_x_3370) ;  /* 0x00000008004c0947 */ /* 0x000fec0003800000 */
[----:B------:R-:W0:Y:S01]  /*0da0*/  S2UR UR5, SR_CgaCtaId ;  /* 0x00000000000579c3 */ /* 0x000e220000008800 */
[----:B------:R-:W-:Y:S01]  /*0db0*/  UMOV UR4, 0x400 ;  /* 0x0000040000047882 */ /* 0x000fe20000000000 */
[----:B------:R-:W-:Y:S02]  /*0dc0*/  LOP3.LUT R5, R8, 0x3f003f, RZ, 0xc0, !PT ;  /* 0x003f003f08057812 */ /* 0x000fe400078ec0ff */
[----:B------:R-:W-:Y:S02]  /*0dd0*/  SHF.R.U32.HI R8, RZ, 0x6, R8 ;  /* 0x00000006ff087819 */ /* 0x000fe40000011608 */
[----:B------:R-:W-:Y:S02]  /*0de0*/  LOP3.LUT R37, R9, 0x3f003f, RZ, 0xc0, !PT ;  /* 0x003f003f09257812 */ /* 0x000fe400078ec0ff */
[----:B------:R-:W-:Y:S02]  /*0df0*/  SHF.R.U32.HI R36, RZ, 0x6, R9 ;  /* 0x00000006ff247819 */ /* 0x000fe40000011609 */
[----:B------:R-:W-:-:S02]  /*0e00*/  LOP3.LUT R9, R5, 0x64006400, RZ, 0xfc, !PT ;  /* 0x6400640005097812 */ /* 0x000fc400078efcff */
[----:B------:R-:W-:Y:S02]  /*0e10*/  LOP3.LUT R8, R8, 0x3f003f, RZ, 0xc0, !PT ;  /* 0x003f003f08087812 */ /* 0x000fe400078ec0ff */
[----:B------:R-:W-:Y:S01]  /*0e20*/  LOP3.LUT R5, R10, 0x3f003f, RZ, 0xc0, !PT ;  /* 0x003f003f0a057812 */ /* 0x000fe200078ec0ff */
[----:B------:R-:W-:Y:S01]  /*0e30*/  HADD2 R9, R9, -1056, -1056 ;  /* 0xe420e42009097430 */ /* 0x000fe20000000000 */
[----:B------:R-:W-:Y:S02]  /*0e40*/  LOP3.LUT R8, R8, 0x64006400, RZ, 0xfc, !PT ;  /* 0x6400640008087812 */ /* 0x000fe400078efcff */
[----:B------:R-:W-:Y:S02]  /*0e50*/  LOP3.LUT R6, R11, 0x3f003f, RZ, 0xc0, !PT ;  /* 0x003f003f0b067812 */ /* 0x000fe400078ec0ff */
[----:B------:R-:W-:Y:S01]  /*0e60*/  SHF.R.U32.HI R10, RZ, 0x6, R10 ;  /* 0x00000006ff0a7819 */ /* 0x000fe2000001160a */
[----:B------:R-:W-:Y:S01]  /*0e70*/  HADD2 R8, R8, -1056, -1056 ;  /* 0xe420e42008087430 */ /* 0x000fe20000000000 */
[----:B------:R-:W-:Y:S01]  /*0e80*/  LOP3.LUT R37, R37, 0x64006400, RZ, 0xfc, !PT ;  /* 0x6400640025257812 */ /* 0x000fe200078efcff */
[----:B0-----:R-:W-:Y:S01]  /*0e90*/  ULEA UR4, UR5, UR4, 0x18 ;  /* 0x0000000405047291 */ /* 0x001fe2000f8ec0ff */
[----:B------:R-:W-:-:S02]  /*0ea0*/  LOP3.LUT R5, R5, 0x64006400, RZ, 0xfc, !PT ;  /* 0x6400640005057812 */ /* 0x000fc400078efcff */
[----:B------:R-:W-:Y:S01]  /*0eb0*/  LOP3.LUT R6, R6, 0x64006400, RZ, 0xfc, !PT ;  /* 0x6400640006067812 */ /* 0x000fe200078efcff */
[----:B------:R-:W-:Y:S01]  /*0ec0*/  HADD2 R37, R37, -1056, -1056 ;  /* 0xe420e42025257430 */ /* 0x000fe20000000000 */
[----:B------:R-:W-:Y:S01]  /*0ed0*/  SHF.R.U32.HI R11, RZ, 0x6, R11 ;  /* 0x00000006ff0b7819 */ /* 0x000fe2000001160b */
[----:B------:R-:W-:Y:S01]  /*0ee0*/  HADD2 R5, R5, -1056, -1056 ;  /* 0xe420e42005057430 */ /* 0x000fe20000000000 */
[----:B------:R-:W-:Y:S01]  /*0ef0*/  LOP3.LUT R10, R10, 0x3f003f, RZ, 0xc0, !PT ;  /* 0x003f003f0a0a7812 */ /* 0x000fe200078ec0ff */
[----:B------:R-:W-:Y:S01]  /*0f00*/  HADD2 R6, R6, -1056, -1056 ;  /* 0xe420e42006067430 */ /* 0x000fe20000000000 */
[----:B------:R-:W0:Y:S01]  /*0f10*/  LDS.128 R20, [UR4] ;  /* 0x00000004ff147984 */ /* 0x000e220008000c00 */
        /* <DEDUP_REMOVED lines=15> */
[----:B------:R-:W-:-:S02]  /*1010*/  PRMT R4, R4, 0x5410, R3 ;  /* 0x0000541004047816 */ /* 0x000fc40000000003 */
[----:B------:R-:W-:Y:S01]  /*1020*/  PRMT R2, R2, 0x5410, R0 ;  /* 0x0000541002027816 */ /* 0x000fe20000000000 */
[----:B------:R-:W-:Y:S02]  /*1030*/  HADD2 R33, R33, -1056, -1056 ;  /* 0xe420e42021217430 */ /* 0x000fe40000000000 */
[-C--:B0-----:R-:W-:Y:S02]  /*1040*/  HFMA2 R9, R9, R20.reuse, RZ ;  /* 0x0000001409097231 */ /* 0x081fe400000000ff */
[-C--:B------:R-:W-:Y:S02]  /*1050*/  HFMA2 R37, R37, R20.reuse, RZ.H0_H0 ;  /* 0x0000001425257231 */ /* 0x080fe400000400ff */
[-C--:B------:R-:W-:Y:S02]  /*1060*/  HFMA2 R5, R5, R20.reuse, RZ ;  /* 0x0000001405057231 */ /* 0x080fe400000000ff */
[----:B------:R-:W-:Y:S02]  /*1070*/  HFMA2 R6, R6, R20, RZ.H0_H0 ;  /* 0x0000001406067231 */ /* 0x000fe400000400ff */
        /* <DEDUP_REMOVED lines=8> */
[----:B------:R-:W-:Y:S01]  /*1100*/  SHF.R.U32.HI R16, RZ, 0x6, R16 ;  /* 0x00000006ff107819 */ /* 0x000fe20000011610 */
        /* <DEDUP_REMOVED lines=16> */
[----:B------:R-:W-:Y:S02]  /*1210*/  HADD2 R10, R9, -1056, -1056 ;  /* 0xe420e420090a7430 */ /* 0x000fe40000000000 */
[----:B------:R-:W-:-:S02]  /*1220*/  HFMA2 R6, R6, R22, R37 ;  /* 0x0000001606067231 */ /* 0x000fc40000000025 */
[-C--:B------:R-:W-:Y:S02]  /*1230*/  HFMA2 R20, R8, R22.reuse, R11 ;  /* 0x0000001608147231 */ /* 0x080fe4000000000b */
[----:B------:R-:W-:Y:S01]  /*1240*/  HFMA2 R22, R10, R22, R21 ;  /* 0x000000160a167231 */ /* 0x000fe20000000015 */
[----:B------:R-:W-:Y:S01]  /*1250*/  SHF.R.U32.HI R21, RZ, 0x6, R18 ;  /* 0x00000006ff157819 */ /* 0x000fe20000011612 */
        /* <DEDUP_REMOVED lines=14> */
[----:B------:R-:W-:-:S02]  /*1340*/  SHF.R.U32.HI R13, RZ, 0x6, R13 ;  /* 0x00000006ff0d7819 */ /* 0x000fc4000001160d */
[----:B------:R-:W-:Y:S01]  /*1350*/  LOP3.LUT R16, R16, 0x64006400, RZ, 0xfc, !PT ;  /* 0x6400640010107812 */ /* 0x000fe200078efcff */
[----:B------:R-:W-:Y:S01]  /*1360*/  HFMA2 R22, R19, R23, R22 ;  /* 0x0000001713167231 */ /* 0x000fe20000000016 */
[----:B------:R-:W-:Y:S02]  /*1370*/  LOP3.LUT R18, R17, 0x64006400, RZ, 0xfc, !PT ;  /* 0x6400640011127812 */ /* 0x000fe400078efcff */
[----:B------:R-:W-:Y:S01]  /*1380*/  LOP3.LUT R19, R14, 0x3f003f, RZ, 0xc0, !PT ;  /* 0x003f003f0e137812 */ /* 0x000fe200078ec0ff */
[----:B------:R-:W-:Y:S01]  /*1390*/  HADD2 R36, R16, -1056, -1056 ;  /* 0xe420e42010247430 */ /* 0x000fe20000000000 */
[----:B------:R-:W-:Y:S02]  /*13a0*/  LOP3.LUT R17, R15, 0x3f003f, RZ, 0xc0, !PT ;  /* 0x003f003f0f117812 */ /* 0x000fe400078ec0ff */
[----:B------:R-:W-:Y:S02]  /*13b0*/  LOP3.LUT R13, R13, 0x3f003f, RZ, 0xc0, !PT ;  /* 0x003f003f0d0d7812 */ /* 0x000fe400078ec0ff */
[----:B------:R-:W-:-:S02]  /*13c0*/  LOP3.LUT R21, R21, 0x64006400, RZ, 0xfc, !PT ;  /* 0x6400640015157812 */ /* 0x000fc400078efcff */
[----:B------:R-:W-:Y:S02]  /*13d0*/  SHF.R.U32.HI R12, RZ, 0x6, R12 ;  /* 0x00000006ff0c7819 */ /* 0x000fe4000001160c */
[----:B------:R-:W-:Y:S01]  /*13e0*/  SHF.R.U32.HI R14, RZ, 0x6, R14 ;  /* 0x00000006ff0e7819 */ /* 0x000fe2000001160e */
[----:B------:R-:W-:Y:S01]  /*13f0*/  HADD2 R21, R21, -1056, -1056 ;  /* 0xe420e42015157430 */ /* 0x000fe20000000000 */
[----:B------:R-:W-:Y:S02]  /*1400*/  SHF.R.U32.HI R15, RZ, 0x6, R15 ;  /* 0x00000006ff0f7819 */ /* 0x000fe4000001160f */
[----:B------:R-:W-:Y:S01]  /*1410*/  LOP3.LUT R16, R19, 0x64006400, RZ, 0xfc, !PT ;  /* 0x6400640013107812 */ /* 0x000fe200078efcff */
[----:B------:R-:W-:Y:S01]  /*1420*/  HADD2 R19, R18, -1056, -1056 ;  /* 0xe420e42012137430 */ /* 0x000fe20000000000 */
[----:B------:R-:W-:Y:S01]  /*1430*/  LOP3.LUT R13, R13, 0x64006400, RZ, 0xfc, !PT ;  /* 0x640064000d0d7812 */ /* 0x000fe200078efcff */
[----:B------:R-:W-:Y:S01]  /*1440*/  HFMA2 R20, R21, R23, R20 ;  /* 0x0000001715147231 */ /* 0x000fe20000000014 */
[----:B------:R-:W-:Y:S01]  /*1450*/  LOP3.LUT R17, R17, 0x64006400, RZ, 0xfc, !PT ;  /* 0x6400640011117812 */ /* 0x000fe200078efcff */
[-C--:B0-----:R-:W-:Y:S01]  /*1460*/  HFMA2 R6, R19, R8.reuse, R6 ;  /* 0x0000000813067231 */ /* 0x081fe20000000006 */
        /* <DEDUP_REMOVED lines=9> */
[-C--:B------:R-:W-:Y:S01]  /*1500*/  HFMA2 R5, R36, R8.reuse, R5 ;  /* 0x0000000824057231 */ /* 0x080fe20000000005 */
[----:B------:R-:W-:Y:S01]  /*1510*/  LOP3.LUT R15, R15, 0x64006400, RZ, 0xfc, !PT ;  /* 0x640064000f0f7812 */ /* 0x000fe200078efcff */
[----:B------:R-:W-:-:S02]  /*1520*/  HFMA2 R20, R19, R8, R20 ;  /* 0x0000000813147231 */ /* 0x000fc40000000014 */
[----:B------:R-:W-:Y:S02]  /*1530*/  HFMA2 R22, R17, R8, R22 ;  /* 0x0000000811167231 */ /* 0x000fe40000000016 */
[----:B------:R-:W-:Y:S02]  /*1540*/  HADD2 R12, R12, -1056, -1056 ;  /* 0xe420e4200c0c7430 */ /* 0x000fe40000000000 */
[----:B------:R-:W-:Y:S02]  /*1550*/  HADD2 R13, R14, -1056, -1056 ;  /* 0xe420e4200e0d7430 */ /* 0x000fe40000000000 */
[----:B------:R-:W-:Y:S02]  /*1560*/  HADD2 R15, R15, -1056, -1056 ;  /* 0xe420e4200f0f7430 */ /* 0x000fe40000000000 */
[----:B------:R-:W-:Y:S02]  /*1570*/  HFMA2 R5, R12, R9, R5 ;  /* 0x000000090c057231 */ /* 0x000fe40000000005 */
[----:B------:R-:W-:-:S02]  /*1580*/  HADD2 R8, R25, -1056, -1056 ;  /* 0xe420e42019087430 */ /* 0x000fc40000000000 */
[-C--:B------:R-:W-:Y:S02]  /*1590*/  HFMA2 R20, R13, R9.reuse, R20 ;  /* 0x000000090d147231 */ /* 0x080fe40000000014 */
[----:B------:R-:W-:Y:S02]  /*15a0*/  HFMA2 R22, R15, R9, R22 ;  /* 0x000000090f167231 */ /* 0x000fe40000000016 */
[----:B------:R-:W-:Y:S02]  /*15b0*/  HADD2 R9, R28, -1056, -1056 ;  /* 0xe420e4201c097430 */ /* 0x000fe40000000000 */
[-C--:B------:R-:W-:Y:S02]  /*15c0*/  HFMA2 R5, R8, R10.reuse, R5 ;  /* 0x0000000a08057231 */ /* 0x080fe40000000005 */
        /* <DEDUP_REMOVED lines=16> */
.L_x_3370:
[----:B------:R-:W-:Y:S01]  /*16d0*/  IMAD.WIDE R34, R7, 0x4, R34 ;  /* 0x0000000407227825 */ /* 0x000fe200078e0222 */
[----:B------:R-:W-:Y:S06]  /*16e0*/  @P1 BRA `(.L_x_3369) ;  /* 0x0000000800e01947 */ /* 0x000fec0003800000 */
[----:B------:R-:W2:Y:S01]  /*16f0*/  LDG.E.128.CONSTANT R8, desc[UR6][R34.64] ;  /* 0x0000000622087981 */ /* 0x000ea2000c1e9d00 */
[----:B------:R-:W-:-:S05]  /*1700*/  IMAD.WIDE R28, R7, 0x4, R34 ;  /* 0x00000004071c7825 */ /* 0x000fca00078e0222 */
[----:B------:R0:W3:Y:S01]  /*1710*/  LDG.E.128.CONSTANT R12, desc[UR6][R28.64] ;  /* 0x000000061c0c7981 */ /* 0x0000e2000c1e9d00 */
[----:B------:R-:W-:-:S06]  /*1720*/  IMAD.WIDE R16, R7, 0x4, R28 ;  /* 0x0000000407107825 */ /* 0x000fcc00078e021c */
[----:B------:R-:W4:Y:S01]  /*1730*/  LDG.E.128.CONSTANT R16, desc[UR6][R16.64] ;  /* 0x0000000610107981 */ /* 0x000f22000c1e9d00 */
[----:B------:R-:W1:Y:S01]  /*1740*/  S2UR UR5, SR_CgaCtaId ;  /* 0x00000000000579c3 */ /* 0x000e620000008800 */
[----:B------:R-:W-:Y:S01]  /*1750*/  UMOV UR4, 0x400 ;  /* 0x0000040000047882 */ /* 0x000fe20000000000 */
[----:B------:R-:W-:Y:S02]  /*1760*/  PRMT R4, R4, 0x5410, R3 ;  /* 0x0000541004047816 */ /* 0x000fe40000000003 */
[----:B------:R-:W-:Y:S01]  /*1770*/  PRMT R2, R2, 0x5410, R0 ;  /* 0x0000541002027816 */ /* 0x000fe20000000000 */
[----:B-1----:R-:W-:-:S09]  /*1780*/  ULEA UR4, UR5, UR4, 0x18 ;  /* 0x0000000405047291 */ /* 0x002fd2000f8ec0ff */
[----:B------:R-:W1:Y:S01]  /*1790*/  LDS.128 R20, [UR4+0x20] ;  /* 0x00002004ff147984 */ /* 0x000e620008000c00 */
[----:B--2---:R-:W-:Y:S02]  /*17a0*/  LOP3.LUT R31, R9, 0x3f003f, RZ, 0xc0, !PT ;  /* 0x003f003f091f7812 */ /* 0x004fe400078ec0ff */
[--C-:B------:R-:W-:Y:S02]  /*17b0*/  SHF.R.U32.HI R27, RZ, 0xc, R9.reuse ;  /* 0x0000000cff1b7819 */ /* 0x100fe40000011609 */
        /* <DEDUP_REMOVED lines=12> */
[----:B------:R-:W-:Y:S01]  /*1880*/  SHF.R.U32.HI R25, RZ, 0xc, R8 ;  /* 0x0000000cff197819 */ /* 0x000fe20000011608 */
[----:B------:R-:W-:Y:S01]  /*1890*/  HADD2 R33, R32, -1056, -1056 ;  /* 0xe420e42020217430 */ /* 0x000fe20000000000 */
[----:B------:R-:W-:Y:S01]  /*18a0*/  LOP3.LUT R8, R10, 0x3f003f, RZ, 0xc0, !PT ;  /* 0x003f003f0a087812 */ /* 0x000fe200078ec0ff */
[----:B------:R-:W-:Y:S01]  /*18b0*/  HADD2 R32, R34, -1056, -1056 ;  /* 0xe420e42022207430 */ /* 0x000fe20000000000 */
[--C-:B0-----:R-:W-:Y:S01]  /*18c0*/  SHF.R.U32.HI R28, RZ, 0xc, R10.reuse ;  /* 0x0000000cff1c7819 */ /* 0x101fe2000001160a */
[-C--:B-1----:R-:W-:Y:S01]  /*18d0*/  HFMA2 R34, R31, R20.reuse, RZ.H0_H0 ;  /* 0x000000141f227231 */ /* 0x082fe200000400ff */
[----:B------:R-:W-:Y:S01]  /*18e0*/  LOP3.LUT R30, R30, 0x64006400, RZ, 0xfc, !PT ;  /* 0x640064001e1e7812 */ /* 0x000fe200078efcff */
[----:B------:R-:W-:Y:S01]  /*18f0*/  HFMA2 R9, R9, R20, RZ ;  /* 0x0000001409097231 */ /* 0x000fe200000000ff */
[----:B------:R-:W-:Y:S02]  /*1900*/  SHF.R.U32.HI R10, RZ, 0x6, R10 ;  /* 0x00000006ff0a7819 */ /* 0x000fe4000001160a */
[--C-:B------:R-:W-:Y:S01]  /*1910*/  SHF.R.U32.HI R29, RZ, 0xc, R11.reuse ;  /* 0x0000000cff1d7819 */ /* 0x100fe2000001160b */
[----:B------:R-:W-:Y:S01]  /*1920*/  HADD2 R30, R30, -1056, -1056 ;  /* 0xe420e4201e1e7430 */ /* 0x000fe20000000000 */
[----:B------:R-:W-:-:S02]  /*1930*/  SHF.R.U32.HI R11, RZ, 0x6, R11 ;  /* 0x00000006ff0b7819 */ /* 0x000fc4000001160b */
[----:B------:R-:W-:Y:S01]  /*1940*/  LOP3.LUT R31, R10, 0x3f003f, RZ, 0xc0, !PT ;  /* 0x003f003f0a1f7812 */ /* 0x000fe200078ec0ff */
[-C--:B------:R-:W-:Y:S01]  /*1950*/  HFMA2 R10, R32, R21.reuse, R34 ;  /* 0x00000015200a7231 */ /* 0x080fe20000000022 */
[----:B------:R-:W-:Y:S01]  /*1960*/  LOP3.LUT R8, R8, 0x64006400, RZ, 0xfc, !PT ;  /* 0x6400640008087812 */ /* 0x000fe200078efcff */
[----:B------:R-:W-:Y:S01]  /*1970*/  HFMA2 R9, R30, R21, R9 ;  /* 0x000000151e097231 */ /* 0x000fe20000000009 */
[----:B------:R-:W-:Y:S02]  /*1980*/  LOP3.LUT R11, R11, 0x3f003f, RZ, 0xc0, !PT ;  /* 0x003f003f0b0b7812 */ /* 0x000fe400078ec0ff */
[----:B------:R-:W-:Y:S01]  /*1990*/  LOP3.LUT R32, R31, 0x64006400, RZ, 0xfc, !PT ;  /* 0x640064001f207812 */ /* 0x000fe200078efcff */
[----:B------:R-:W-:Y:S01]  /*19a0*/  HADD2 R35, R8, -1056, -1056 ;  /* 0xe420e42008237430 */ /* 0x000fe20000000000 */
[----:B---3--:R-:W-:Y:S02]  /*19b0*/  LOP3.LUT R30, R12, 0x3f003f, RZ, 0xc0, !PT ;  /* 0x003f003f0c1e7812 */ /* 0x008fe400078ec0ff */
[----:B------:R-:W-:Y:S01]  /*19c0*/  LOP3.LUT R31, R13, 0x3f003f, RZ, 0xc0, !PT ;  /* 0x003f003f0d1f7812 */ /* 0x000fe200078ec0ff */
        /* <DEDUP_REMOVED lines=11> */
[----:B------:R-:W-:Y:S01]  /*1a80*/  SHF.R.U32.HI R32, RZ, 0x6, R15 ;  /* 0x00000006ff207819 */ /* 0x000fe2000001160f */
[----:B------:R-:W-:Y:S02]  /*1a90*/  HFMA2 R11, R11, R21, R20 ;  /* 0x000000150b0b7231 */ /* 0x000fe40000000014 */
[-C--:B------:R-:W-:Y:S02]  /*1aa0*/  HFMA2 R9, R30, R22.reuse, R9 ;  /* 0x000000161e097231 */ /* 0x080fe40000000009 */
[----:B------:R-:W-:Y:S01]  /*1ab0*/  HFMA2 R10, R31, R22, R10 ;  /* 0x000000161f0a7231 */ /* 0x000fe2000000000a */
[----:B------:R-:W-:Y:S02]  /*1ac0*/  SHF.R.U32.HI R20, RZ, 0x6, R12 ;  /* 0x00000006ff147819 */ /* 0x000fe4000001160c */
[----:B------:R-:W-:-:S02]  /*1ad0*/  LOP3.LUT R31, R15, 0x3f003f, RZ, 0xc0, !PT ;  /* 0x003f003f0f1f7812 */ /* 0x000fc400078ec0ff */
        /* <DEDUP_REMOVED lines=23> */
[-C--:B------:R-:W-:Y:S02]  /*1c50*/  HFMA2 R20, R31, R23.reuse, R10 ;  /* 0x000000171f147231 */ /* 0x080fe4000000000a */
[-C--:B------:R-:W-:Y:S02]  /*1c60*/  HFMA2 R22, R33, R23.reuse, R8 ;  /* 0x0000001721167231 */ /* 0x080fe40000000008 */
[----:B------:R-:W-:Y:S01]  /*1c70*/  HFMA2 R23, R32, R23, R11 ;  /* 0x0000001720177231 */ /* 0x000fe2000000000b */
[----:B------:R-:W-:Y:S01]  /*1c80*/  SHF.R.U32.HI R31, RZ, 0xc, R13 ;  /* 0x0000000cff1f7819 */ /* 0x000fe2000001160d */
[----:B------:R-:W0:Y:S01]  /*1c90*/  LDS.128 R8, [UR4+0x30] ;  /* 0x00003004ff087984 */ /* 0x000e220008000c00 */
[----:B------:R-:W-:-:S02]  /*1ca0*/  SHF.R.U32.HI R32, RZ, 0xc, R14 ;  /* 0x0000000cff207819 */ /* 0x000fc4000001160e */
[----:B------:R-:W-:Y:S02]  /*1cb0*/  SHF.R.U32.HI R33, RZ, 0xc, R15 ;  /* 0x0000000cff217819 */ /* 0x000fe4000001160f */
[----:B------:R-:W-:Y:S02]  /*1cc0*/  LOP3.LUT R14, R27, 0xf000f, RZ, 0xc0, !PT ;  /* 0x000f000f1b0e7812 */ /* 0x000fe400078ec0ff */
[----:B----4-:R-:W-:Y:S02]  /*1cd0*/  SHF.R.U32.HI R13, RZ, 0x8, R17 ;  /* 0x00000008ff0d7819 */ /* 0x010fe40000011611 */
[----:B------:R-:W-:Y:S02]  /*1ce0*/  LOP3.LUT R28, R28, 0xf000f, RZ, 0xc0, !PT ;  /* 0x000f000f1c1c7812 */ /* 0x000fe400078ec0ff */
[----:B------:R-:W-:Y:S02]  /*1cf0*/  SHF.R.U32.HI R12, RZ, 0x8, R16 ;  /* 0x00000008ff0c7819 */ /* 0x000fe40000011610 */
[----:B------:R-:W-:-:S02]  /*1d00*/  SHF.R.U32.HI R15, RZ, 0x8, R18 ;  /* 0x00000008ff0f7819 */ /* 0x000fc40000011612 */
[----:B------:R-:W-:Y:S02]  /*1d10*/  LOP3.LUT R34, R29, 0xf000f, RZ, 0xc0, !PT ;  /* 0x000f000f1d227812 */ /* 0x000fe400078ec0ff */
[----:B------:R-:W-:Y:S02]  /*1d20*/  SHF.R.U32.HI R27, RZ, 0x8, R19 ;  /* 0x00000008ff1b7819 */ /* 0x000fe40000011613 */
[----:B------:R-:W-:Y:S02]  /*1d30*/  LOP3.LUT R13, R14, 0x300030, R13, 0xf8, !PT ;  /* 0x003000300e0d7812 */ /* 0x000fe400078ef80d */
[----:B------:R-:W-:Y:S02]  /*1d40*/  LOP3.LUT R12, R25, 0x300030, R12, 0xf8, !PT ;  /* 0x00300030190c7812 */ /* 0x000fe400078ef80c */
[----:B------:R-:W-:Y:S02]  /*1d50*/  LOP3.LUT R14, R28, 0x300030, R15, 0xf8, !PT ;  /* 0x003000301c0e7812 */ /* 0x000fe400078ef80f */
[----:B------:R-:W-:-:S02]  /*1d60*/  LOP3.LUT R15, R34, 0x300030, R27, 0xf8, !PT ;  /* 0x00300030220f7812 */ /* 0x000fc400078ef81b */
[----:B------:R-:W-:Y:S02]  /*1d70*/  LOP3.LUT R30, R30, 0xf000f, RZ, 0xc0, !PT ;  /* 0x000f000f1e1e7812 */ /* 0x000fe400078ec0ff */
[----:B------:R-:W-:Y:S02]  /*1d80*/  LOP3.LUT R28, R31, 0xf000f, RZ, 0xc0, !PT ;  /* 0x000f000f1f1c7812 */ /* 0x000fe400078ec0ff */
[----:B------:R-:W-:Y:S02]  /*1d90*/  SHF.R.U32.HI R25, RZ, 0xa, R16 ;  /* 0x0000000aff197819 */ /* 0x000fe40000011610 */
[----:B------:R-:W-:Y:S02]  /*1da0*/  SHF.R.U32.HI R29, RZ, 0xa, R17 ;  /* 0x0000000aff1d7819 */ /* 0x000fe40000011611 */
[----:B------:R-:W-:Y:S02]  /*1db0*/  LOP3.LUT R32, R32, 0xf000f, RZ, 0xc0, !PT ;  /* 0x000f000f20207812 */ /* 0x000fe400078ec0ff */
[----:B------:R-:W-:-:S02]  /*1dc0*/  SHF.R.U32.HI R27, RZ, 0xa, R18 ;  /* 0x0000000aff1b7819 */ /* 0x000fc40000011612 */
[----:B------:R-:W-:Y:S02]  /*1dd0*/  LOP3.LUT R34, R33, 0xf000f, RZ, 0xc0, !PT ;  /* 0x000f000f21227812 */ /* 0x000fe400078ec0ff */
[----:B------:R-:W-:Y:S02]  /*1de0*/  SHF.R.U32.HI R31, RZ, 0xa, R19 ;  /* 0x0000000aff1f7819 */ /* 0x000fe40000011613 */
[----:B------:R-:W-:Y:S02]  /*1df0*/  LOP3.LUT R25, R30, 0x300030, R25, 0xf8, !PT ;  /* 0x003000301e197812 */ /* 0x000fe400078ef819 */
[----:B------:R-:W-:Y:S02]  /*1e00*/  LOP3.LUT R29, R28, 0x300030, R29, 0xf8, !PT ;  /* 0x003000301c1d7812 */ /* 0x000fe400078ef81d */
[----:B------:R-:W-:Y:S02]  /*1e10*/  LOP3.LUT R28, R32, 0x300030, R27, 0xf8, !PT ;  /* 0x00300030201c7812 */ /* 0x000fe400078ef81b */
[----:B------:R-:W-:-:S02]  /*1e20*/  LOP3.LUT R30, R16, 0x3f003f, RZ, 0xc0, !PT ;  /* 0x003f003f101e7812 */ /* 0x000fc400078ec0ff */
[----:B------:R-:W-:Y:S02]  /*1e30*/  LOP3.LUT R27, R34, 0x300030, R31, 0xf8, !PT ;  /* 0x00300030221b7812 */ /* 0x000fe400078ef81f */
[----:B------:R-:W-:Y:S02]  /*1e40*/  LOP3.LUT R31, R17, 0x3f003f, RZ, 0xc0, !PT ;  /* 0x003f003f111f7812 */ /* 0x000fe400078ec0ff */
[----:B------:R-:W-:Y:S02]  /*1e50*/  LOP3.LUT R30, R30, 0x64006400, RZ, 0xfc, !PT ;  /* 0x640064001e1e7812 */ /* 0x000fe400078efcff */
[----:B------:R-:W-:Y:S02]  /*1e60*/  SHF.R.U32.HI R17, RZ, 0x6, R17 ;  /* 0x00000006ff117819 */ /* 0x000fe40000011611 */
[----:B------:R-:W-:Y:S01]  /*1e70*/  LOP3.LUT R33, R18, 0x3f003f, RZ, 0xc0, !PT ;  /* 0x003f003f12217812 */ /* 0x000fe200078ec0ff */
[----:B------:R-:W-:Y:S01]  /*1e80*/  HADD2 R34, R30, -1056, -1056 ;  /* 0xe420e4201e227430 */ /* 0x000fe20000000000 */
[----:B------:R-:W-:-:S02]  /*1e90*/  LOP3.LUT R32, R31, 0x64006400, RZ, 0xfc, !PT ;  /* 0x640064001f207812 */ /* 0x000fc400078efcff */
[----:B------:R-:W-:Y:S01]  /*1ea0*/  LOP3.LUT R31, R19, 0x3f003f, RZ, 0xc0, !PT ;  /* 0x003f003f131f7812 */ /* 0x000fe200078ec0ff */
[-C--:B0-----:R-:W-:Y:S01]  /*1eb0*/  HFMA2 R21, R34, R8.reuse, R21 ;  /* 0x0000000822157231 */ /* 0x081fe20000000015 */
[----:B------:R-:W-:Y:S02]  /*1ec0*/  SHF.R.U32.HI R19, RZ, 0x6, R19 ;  /* 0x00000006ff137819 */ /* 0x000fe40000011613 */
[----:B------:R-:W-:Y:S01]  /*1ed0*/  LOP3.LUT R30, R33, 0x64006400, RZ, 0xfc, !PT ;  /* 0x64006400211e7812 */ /* 0x000fe200078efcff */
[----:B------:R-:W-:Y:S01]  /*1ee0*/  HADD2 R33, R32, -1056, -1056 ;  /* 0xe420e42020217430 */ /* 0x000fe20000000000 */
[----:B------:R-:W-:Y:S02]  /*1ef0*/  LOP3.LUT R17, R17, 0x3f003f, RZ, 0xc0, !PT ;  /* 0x003f003f11117812 */ /* 0x000fe400078ec0ff */
[----:B------:R-:W-:Y:S01]  /*1f00*/  SHF.R.U32.HI R16, RZ, 0x6, R16 ;  /* 0x00000006ff107819 */ /* 0x000fe20000011610 */
[----:B------:R-:W-:Y:S01]  /*1f10*/  HFMA2 R20, R33, R8, R20 ;  /* 0x0000000821147231 */ /* 0x000fe20000000014 */
[----:B------:R-:W-:Y:S01]  /*1f20*/  SHF.R.U32.HI R18, RZ, 0x6, R18 ;  /* 0x00000006ff127819 */ /* 0x000fe20000011612 */
[----:B------:R-:W-:Y:S01]  /*1f30*/  HADD2 R33, R30, -1056, -1056 ;  /* 0xe420e4201e217430 */ /* 0x000fe20000000000 */
[----:B------:R-:W-:-:S02]  /*1f40*/  LOP3.LUT R31, R31, 0x64006400, RZ, 0xfc, !PT ;  /* 0x640064001f1f7812 */ /* 0x000fc400078efcff */
        /* <DEDUP_REMOVED lines=30> */
[-C--:B------:R-:W-:Y:S02]  /*2130*/  HFMA2 R21, R12, R10.reuse, R21 ;  /* 0x0000000a0c157231 */ /* 0x080fe40000000015 */
[-C--:B------:R-:W-:Y:S02]  /*2140*/  HFMA2 R23, R8, R10.reuse, R23 ;  /* 0x0000000a08177231 */ /* 0x080fe40000000017 */
        /* <DEDUP_REMOVED lines=18> */
.L_x_3369:
[----:B------:R-:W-:-:S13]  /*2270*/  ISETP.LE.AND P0, PT, R24, UR8, PT ;  /* 0x0000000818007c0c */ /* 0x000fda000bf03270 */
[----:B------:R-:W-:Y:S05]  /*2280*/  @P0 EXIT ;  /* 0x000000000000094d */ /* 0x000fea0003800000 */
        /* <DEDUP_REMOVED lines=8> */
[----:B------:R-:W-:-:S05]  /*2310*/  IMAD.MOV.U32 R2, RZ, RZ, R8 ;  /* 0x000000ffff027224 */ /* 0x000fca00078e0008 */
[----:B------:R-:W-:Y:S01]  /*2320*/  MOV R2, R2 ;  /* 0x0000000200027202 */ /* 0x000fe20000000f00 */
[----:B------:R-:W-:-:S07]  /*2330*/  IMAD.MOV.U32 R3, RZ, RZ, R6 ;  /* 0x000000ffff037224 */ /* 0x000fce00078e0006 */
.L_x_3374:
[----:B------:R-:W0:Y:S02]  /*2340*/  LDS R6, [R2] ;  /* 0x0000000002067984 */ /* 0x000e240000000800 */
[----:B0-----:R-:W-:-:S05]  /*2350*/  HADD2 R7, R6, R3 ;  /* 0x0000000306077230 */ /* 0x001fca0000000000 */
[----:B------:R-:W0:Y:S02]  /*2360*/  ATOMS.CAST.SPIN P0, [R2], R6, R7 ;  /* 0x000000060200758d */ /* 0x000e240001800007 */
[----:B0-----:R-:W-:Y:S05]  /*2370*/  @!P0 BRA `(.L_x_3374) ;  /* 0xfffffffc00f08947 */ /* 0x001fea000383ffff */
[----:B------:R-:W-:Y:S05]  /*2380*/  BRA `(.L_x_3372) ;  /* 0x00000000000c7947 */ /* 0x000fea0003800000 */
.L_x_3373:
[----:B------:R-:W2:Y:S02]  /*2390*/  LD.E R0, desc[UR6][R8.64] ;  /* 0x0000000608007980 */ /* 0x000ea4000c101900 */
[----:B--2---:R-:W-:-:S05]  /*23a0*/  IMAD.IADD R3, R6, 0x1, R0 ;  /* 0x0000000106037824 */ /* 0x004fca00078e0200 */
[----:B------:R0:W-:Y:S02]  /*23b0*/  ST.E desc[UR6][R8.64], R3 ;  /* 0x0000000308007985 */ /* 0x0001e4000c101906 */
.L_x_3372:
[----:B------:R-:W-:Y:S05]  /*23c0*/  BSYNC.RECONVERGENT B0 ;  /* 0x0000000000007941 */ /* 0x000fea0003800200 */
.L_x_3371:
[----:B------:R1:W-:Y:S02]  /*23d0*/  ATOM.E.ADD.F16x2.RN.STRONG.GPU P0, RZ, desc[UR6][R8.64+0x4], R5 ;  /* 0x8000040508ff79a2 */ /* 0x0003e4000c10e106 */
[----:B-1----:R-:W-:Y:S05]  /*23e0*/  @P0 EXIT ;  /* 0x000000000000094d */ /* 0x002fea0003800000 */
[----:B------:R-:W1:Y:S02]  /*23f0*/  QSPC.E.S P0, RZ, [R8+0x4] ;  /* 0x0000040008ff73aa */ /* 0x000e640000000500 */
[----:B-1----:R-:W-:Y:S05]  /*2400*/  @!P0 BRA `(.L_x_3375) ;  /* 0x0000000000208947 */ /* 0x002fea0003800000 */
[----:B------:R-:W-:-:S05]  /*2410*/  IMAD.MOV.U32 R2, RZ, RZ, R8 ;  /* 0x000000ffff027224 */ /* 0x000fca00078e0008 */
[----:B------:R-:W-:Y:S01]  /*2420*/  MOV R2, R2 ;  /* 0x0000000200027202 */ /* 0x000fe20000000f00 */
[----:B0-----:R-:W-:-:S07]  /*2430*/  IMAD.MOV.U32 R3, RZ, RZ, R5 ;  /* 0x000000ffff037224 */ /* 0x001fce00078e0005 */
.L_x_3376:
[----:B------:R-:W0:Y:S02]  /*2440*/  LDS R4, [R2+0x4] ;  /* 0x0000040002047984 */ /* 0x000e240000000800 */
[----:B0-----:R-:W-:-:S05]  /*2450*/  HFMA2 R5, R4, 1, 1, R3 ;  /* 0x3c003c0004057831 */ /* 0x001fca0000000003 */
[----:B------:R-:W0:Y:S02]  /*2460*/  ATOMS.CAST.SPIN P0, [R2+0x4], R4, R5 ;  /* 0x000004040200758d */ /* 0x000e240001800005 */
[----:B0-----:R-:W-:Y:S05]  /*2470*/  @!P0 BRA `(.L_x_3376) ;  /* 0xfffffffc00f08947 */ /* 0x001fea000383ffff */
[----:B------:R-:W-:Y:S05]  /*2480*/  EXIT ;  /* 0x000000000000794d */ /* 0x000fea0003800000 */
.L_x_3375:
[----:B------:R-:W0:Y:S02]  /*2490*/  LD.E R0, desc[UR6][R8.64+0x4] ;  /* 0x0000040608007980 */ /* 0x000e24000c101900 */
[----:B0-----:R-:W-:-:S05]  /*24a0*/  IMAD.IADD R3, R5, 0x1, R0 ;  /* 0x0000000105037824 */ /* 0x001fca00078e0200 */
[----:B------:R-:W-:Y:S01]  /*24b0*/  ST.E desc[UR6][R8.64+0x4], R3 ;  /* 0x0000040308007985 */ /* 0x000fe2000c101906 */
[----:B------:R-:W-:Y:S05]  /*24c0*/  EXIT ;  /* 0x000000000000794d */ /* 0x000fea0003800000 */
.L_x_3377:
        /* <DEDUP_REMOVED lines=11> */
.L_x_3634:


//--------------------- .text._Z23gemm_half_q_half_kernelILi1ELi48ELb0ELb0ELi32EEvPK6__halfPKjS4_S2_PS0_iiiiPKtS7_iiiiiibS2_i --------------------------
	.section	.text._Z23gemm_half_q_half_kernelILi1ELi48ELb0ELb0ELi32EEvPK6__halfPKjS4_S2_PS0_iiiiPKtS7_iiiiiibS2_i,"ax",@progbits
	.align	128
        .global         _Z23gemm_half_q_half_kernelILi1ELi48ELb0ELb0ELi32EEvPK6__halfPKjS4_S2_PS0_iiiiPKtS7_iiiiiibS2_i
        .type           _Z23gemm_half_q_half_kernelILi1ELi48ELb0ELb0ELi32EEvPK6__halfPKjS4_S2_PS0_iiiiPKtS7_iiiiiibS2_i,@function
        .size           _Z23gemm_half_q_half_kernelILi1ELi48ELb0ELb0ELi32EEvPK6__halfPKjS4_S2_PS0_iiiiPKtS7_iiiiiibS2_i,(.L_x_3635 - _Z23gemm_half_q_half_kernelILi1ELi48ELb0ELb0ELi32EEvPK6__halfPKjS4_S2_PS0_iiiiPKtS7_iiiiiibS2_i)
        .other          _Z23gemm_half_q_half_kernelILi1ELi48ELb0ELb0ELi32EEvPK6__halfPKjS4_S2_PS0_iiiiPKtS7_iiiiiibS2_i,@"STO_CUDA_ENTRY STV_DEFAULT"
_Z23gemm_half_q_half_kernelILi1ELi48ELb0ELb0ELi32EEvPK6__halfPKjS4_S2_PS0_iiiiPKtS7_iiiiiibS2_i:
.text._Z23gemm_half_q_half_kernelILi1ELi48ELb0ELb0ELi32EEvPK6__halfPKjS4_S2_PS0_iiiiPKtS7_iiiiiibS2_i:
[----:B------:R-:W-:Y:S01]  /*0000*/  LDC R1, c[0x0][0x37c] ;  /* 0x0000df00ff017b82 */ /* 0x000fe20000000800 */
[----:B------:R-:W0:Y:S07]  /*0010*/  S2R R10, SR_CTAID.Z ;  /* 0x00000000000a7919 */ /* 0x000e2e0000002700 */
[----:B------:R-:W1:Y:S01]  /*0020*/  S2UR UR8, SR_CTAID.Y ;  /* 0x00000000000879c3 */ /* 0x000e620000002600 */
[----:B------:R-:W2:Y:S01]  /*0030*/  LDCU UR4, c[0x0][0x3a8] ;  /* 0x00007500ff0477ac */ /* 0x000ea20008000800 */
[----:B------:R-:W-:Y:S01]  /*0040*/  BSSY.RECONVERGENT B0, `(.L_x_3378) ;  /* 0x000001f000007945 */ /* 0x000fe20003800200 */
[----:B------:R-:W3:Y:S01]  /*0050*/  S2R R12, SR_TID.X ;  /* 0x00000000000c7919 */ /* 0x000ee20000002100 */
[----:B------:R-:W4:Y:S01]  /*0060*/  LDCU.64 UR6, c[0x0][0x358] ;  /* 0x00006b00ff0677ac */ /* 0x000f220008000a00 */
[----:B------:R-:W4:Y:S03]  /*0070*/  S2R R11, SR_CTAID.X ;  /* 0x00000000000b7919 */ /* 0x000f260000002500 */
[----:B------:R-:W5:Y:S01]  /*0080*/  LDC R0, c[0x0][0x3b0] ;  /* 0x0000ec00ff007b82 */ /* 0x000f620000000800 */
[----:B--2---:R-:W-:-:S05]  /*0090*/  IMAD.U32 R34, RZ, RZ, UR4 ;  /* 0x00000004ff227e24 */ /* 0x004fca000f8e00ff */
[----:B-1----:R-:W-:Y:S01]  /*00a0*/  ISETP.LE.AND P1, PT, R34, UR8, PT ;  /* 0x0000000822007c0c */ /* 0x002fe2000bf23270 */
[----:B0-----:R-:W-:-:S04]  /*00b0*/  IMAD.SHL.U32 R33, R10, 0x20, RZ ;  /* 0x000000200a217824 */ /* 0x001fc800078e00ff */
[C---:B------:R-:W-:Y:S02]  /*00c0*/  VIADD R26, R33.reuse, 0x20 ;  /* 0x00000020211a7836 */ /* 0x040fe40000000000 */
[----:B---3--:R-:W-:-:S03]  /*00d0*/  IMAD.IADD R9, R33, 0x1, R12 ;  /* 0x0000000121097824 */ /* 0x008fc600078e020c */
[----:B-----5:R-:W-:-:S04]  /*00e0*/  VIMNMX R36, PT, PT, R26, R0, PT ;  /* 0x000000001a247248 */ /* 0x020fc80003fe0100 */
[----:B------:R-:W-:-:S13]  /*00f0*/  ISETP.GE.OR P0, PT, R9, R36, P1 ;  /* 0x000000240900720c */ /* 0x000fda0000f06670 */
[----:B----4-:R-:W-:Y:S05]  /*0100*/  @P0 BRA `(.L_x_3379) ;  /* 0x0000000000480947 */ /* 0x010fea0003800000 */
        /* <DEDUP_REMOVED lines=18> */
.L_x_3379:
[----:B------:R-:W-:Y:S05]  /*0230*/  BSYNC.RECONVERGENT B0 ;  /* 0x0000000000007941 */ /* 0x000fea0003800200 */
.L_x_3378:
[----:B------:R-:W1:Y:S01]  /*0240*/  LDCU UR4, c[0x0][0x3ac] ;  /* 0x00007580ff0477ac */ /* 0x000e620008000800 */
[----:B------:R-:W-:-:S04]  /*0250*/  IMAD R4, R11, 0x20, R12 ;  /* 0x000000200b047824 */ /* 0x000fc800078e020c */
[----:B------:R-:W-:Y:S02]  /*0260*/  IMAD.SHL.U32 R4, R4, 0x4, RZ ;  /* 0x0000000404047824 */ /* 0x000fe400078e00ff */
[----:B-1----:R-:W-:-:S05]  /*0270*/  IMAD.U32 R35, RZ, RZ, UR4 ;  /* 0x00000004ff237e24 */ /* 0x002fca000f8e00ff */
[----:B------:R-:W-:-:S13]  /*0280*/  ISETP.GE.AND P0, PT, R4, R35, PT ;  /* 0x000000230400720c */ /* 0x000fda0003f06270 */
[----:B------:R-:W-:Y:S05]  /*0290*/  @P0 EXIT ;  /* 0x000000000000094d */ /* 0x000fea0003800000 */
[----:B------:R-:W1:Y:S01]  /*02a0*/  LDC.U8 R2, c[0x0][0x3e0] ;  /* 0x0000f800ff027b82 */ /* 0x000e620000000000 */
[----:B------:R-:W-:Y:S02]  /*02b0*/  ISETP.GE.AND P2, PT, R33, R0, PT ;  /* 0x000000002100720c */ /* 0x000fe40003f46270 */
[----:B-1----:R-:W-:-:S04]  /*02c0*/  PRMT R2, R2, 0x8880, RZ ;  /* 0x0000888002027816 */ /* 0x002fc800000000ff */
[----:B------:R-:W-:-:S04]  /*02d0*/  ISETP.NE.AND P0, PT, R2, RZ, PT ;  /* 0x000000ff0200720c */ /* 0x000fc80003f05270 */
[----:B------:R-:W-:-:S04]  /*02e0*/  ISETP.NE.OR P0, PT, R10, RZ, !P0 ;  /* 0x000000ff0a00720c */ /* 0x000fc80004705670 */
[----:B------:R-:W-:-:S13]  /*02f0*/  ISETP.LE.OR P0, PT, R34, UR8, P0 ;  /* 0x0000000822007c0c */ /* 0x000fda0008703670 */
[----:B------:R-:W1:Y:S01]  /*0300*/  @!P0 LDC.64 R2, c[0x0][0x3a0] ;  /* 0x0000e800ff028b82 */ /* 0x000e620000000a00 */
[----:B0-----:R-:W-:-:S04]  /*0310*/  @!P0 IMAD R5, R35, UR8, R4 ;  /* 0x0000000823058c24 */ /* 0x001fc8000f8e0204 */
[----:B-1----:R-:W-:-:S05]  /*0320*/  @!P0 IMAD.WIDE R2, R5, 0x2, R2 ;  /* 0x0000000205028825 */ /* 0x002fca00078e0202 */
        /* <DEDUP_REMOVED lines=14> */
.L_x_3381:
        /* <DEDUP_REMOVED lines=28> */
[----:B------:R-:W-:Y:S01]  /*05d0*/  IADD3 R11, PT, PT, R10, 0x1, R11 ;  /* 0x000000010a0b7810 */ /* 0x000fe20007ffe00b */
        /* <DEDUP_REMOVED lines=13> */
.L_x_3380:
        /* <DEDUP_REMOVED lines=11> */
.L_x_3382:
        /* <DEDUP_REMOVED lines=11> */
.L_x_3383:
        /* <DEDUP_REMOVED lines=11> */
.L_x_3384:
        /* <DEDUP_REMOVED lines=11> */
.L_x_3385:
        /* <DEDUP_REMOVED lines=11> */
.L_x_3386:
[----:B------:R-:W-:Y:S01]  /*0a20*/  VIMNMX R7, PT, PT, R33, UR4, PT ;  /* 0x0000000421077c48 */ /* 0x000fe2000bfe0100 */
[----:B------:R-:W0:Y:S01]  /*0a30*/  S2UR UR5, SR_CgaCtaId ;  /* 0x00000000000579c3 */ /* 0x000e220000008800 */
[----:B------:R-:W1:Y:S01]  /*0a40*/  LDCU.64 UR10, c[0x0][0x388] ;  /* 0x00007100ff0a77ac */ /* 0x000e620008000a00 */
[----:B------:R-:W-:Y:S02]  /*0a50*/  VIMNMX R0, PT, PT, R0, UR9, PT ;  /* 0x0000000900007c48 */ /* 0x000fe4000bfe0100 */
[----:B------:R-:W-:Y:S01]  /*0a60*/  SHF.R.S32.HI R10, RZ, 0x1f, R7 ;  /* 0x0000001fff0a7819 */ /* 0x000fe20000011407 */
[----:B------:R-:W-:Y:S01]  /*0a70*/  UMOV UR4, 0x400 ;  /* 0x0000040000047882 */ /* 0x000fe20000000000 */
[----:B------:R-:W-:Y:S02]  /*0a80*/  PRMT R28, RZ, 0x5410, RZ ;  /* 0x00005410ff1c7816 */ /* 0x000fe400000000ff */
[----:B------:R-:W-:-:S04]  /*0a90*/  LEA.HI R10, R10, R7, RZ, 0x5 ;  /* 0x000000070a0a7211 */ /* 0x000fc800078f28ff */
[----:B------:R-:W-:-:S05]  /*0aa0*/  SHF.R.S32.HI R7, RZ, 0x5, R10 ;  /* 0x00000005ff077819 */ /* 0x000fca000001140a */
[----:B------:R-:W-:-:S05]  /*0ab0*/  IMAD R2, R7, 0x8, R2 ;  /* 0x0000000807027824 */ /* 0x000fca00078e0202 */
[----:B------:R-:W-:Y:S01]  /*0ac0*/  IADD3 R2, PT, PT, R6, R2, R3 ;  /* 0x0000000206027210 */ /* 0x000fe20007ffe003 */
[----:B0-----:R-:W-:-:S03]  /*0ad0*/  ULEA UR5, UR5, UR4, 0x18 ;  /* 0x0000000405057291 */ /* 0x001fc6000f8ec0ff */
[----:B------:R-:W-:-:S05]  /*0ae0*/  IADD3 R2, PT, PT, R8, R2, R5 ;  /* 0x0000000208027210 */ /* 0x000fca0007ffe005 */
[----:B------:R-:W-:Y:S01]  /*0af0*/  IMAD R3, R2, R35, RZ ;  /* 0x0000002302037224 */ /* 0x000fe200078e02ff */
[----:B------:R-:W-:Y:S01]  /*0b00*/  SHF.R.S32.HI R2, RZ, 0x1f, R4 ;  /* 0x0000001fff027819 */ /* 0x000fe20000011404 */
[----:B------:R-:W-:-:S03]  /*0b10*/  UMOV UR4, UR5 ;  /* 0x0000000500047c82 */ /* 0x000fc60008000000 */
[----:B------:R-:W-:-:S04]  /*0b20*/  IADD3 R4, P0, PT, R4, R3, RZ ;  /* 0x0000000304047210 */ /* 0x000fc80007f1e0ff */
[----:B------:R-:W-:Y:S02]  /*0b30*/  LEA.HI.X.SX32 R3, R3, R2, 0x1, P0 ;  /* 0x0000000203037211 */ /* 0x000fe400000f0eff */
[----:B------:R-:W-:Y:S02]  /*0b40*/  ISETP.GT.AND P0, PT, R0, R33, PT ;  /* 0x000000210000720c */ /* 0x000fe40003f04270 */
[C---:B-1----:R-:W-:Y:S02]  /*0b50*/  LEA R24, P2, R4.reuse, UR10, 0x2 ;  /* 0x0000000a04187c11 */ /* 0x042fe4000f8410ff */
[----:B------:R-:W-:Y:S02]  /*0b60*/  PRMT R0, RZ, 0x5410, RZ ;  /* 0x00005410ff007816 */ /* 0x000fe400000000ff */
[----:B------:R-:W-:-:S07]  /*0b70*/  LEA.HI.X R25, R4, UR11, R3, 0x2, P2 ;  /* 0x0000000b04197c11 */ /* 0x000fce00090f1403 */
[----:B------:R-:W-:Y:S05]  /*0b80*/  @!P0 BRA `(.L_x_3387) ;  /* 0x0000001400c88947 */ /* 0x000fea0003800000 */
[C---:B------:R-:W-:Y:S01]  /*0b90*/  IMAD.WIDE R16, R35.reuse, 0x4, R24 ;  /* 0x0000000423107825 */ /* 0x040fe200078e0218 */
[----:B------:R-:W2:Y:S03]  /*0ba0*/  LDG.E.128.CONSTANT R8, desc[UR6][R24.64] ;  /* 0x0000000618087981 */ /* 0x000ea6000c1e9d00 */
[C---:B------:R-:W-:Y:S02]  /*0bb0*/  IMAD.WIDE R20, R35.reuse, 0x4, R16 ;  /* 0x0000000423147825 */ /* 0x040fe400078e0210 */
[----:B------:R-:W3:Y:S04]  /*0bc0*/  LDG.E.128.CONSTANT R16, desc[UR6][R16.64] ;  /* 0x0000000610107981 */ /* 0x000ee8000c1e9d00 */
[----:B------:R0:W4:Y:S01]  /*0bd0*/  LDG.E.128.CONSTANT R12, desc[UR6][R20.64] ;  /* 0x00000006140c7981 */ /* 0x000122000c1e9d00 */
[----:B------:R-:W-:Y:S01]  /*0be0*/  IMAD.WIDE R2, R35, 0x4, R20 ;  /* 0x0000000423027825 */ /* 0x000fe200078e0214 */
[----:B------:R-:W-:-:S04]  /*0bf0*/  ISETP.LE.AND P0, PT, R34, UR8, PT ;  /* 0x0000000822007c0c */ /* 0x000fc8000bf03270 */
[----:B------:R1:W5:Y:S01]  /*0c00*/  LDG.E.128.CONSTANT R4, desc[UR6][R2.64] ;  /* 0x0000000602047981 */ /* 0x000362000c1e9d00 */
[----:B------:R-:W-:Y:S02]  /*0c10*/  PRMT R28, RZ, 0x7610, R28 ;  /* 0x00007610ff1c7816 */ /* 0x000fe4000000001c */
[----:B--2---:R-:W-:Y:S02]  /*0c20*/  SHF.R.U32.HI R33, RZ, 0xc, R11 ;  /* 0x0000000cff217819 */ /* 0x004fe4000001160b */
[----:B------:R-:W-:Y:S02]  /*0c30*/  SHF.R.U32.HI R22, RZ, 0xc, R8 ;  /* 0x0000000cff167819 */ /* 0x000fe40000011608 */
[----:B------:R-:W-:Y:S02]  /*0c40*/  SHF.R.U32.HI R23, RZ, 0xc, R9 ;  /* 0x0000000cff177819 */ /* 0x000fe40000011609 */
[----:B------:R-:W-:Y:S02]  /*0c50*/  SHF.R.U32.HI R27, RZ, 0xc, R10 ;  /* 0x0000000cff1b7819 */ /* 0x000fe4000001160a */
[----:B0-----:R-:W-:-:S02]  /*0c60*/  LOP3.LUT R21, R33, 0xf000f, RZ, 0xc0, !PT ;  /* 0x000f000f21157812 */ /* 0x001fc400078ec0ff */
[----:B------:R-:W-:Y:S02]  /*0c70*/  LOP3.LUT R22, R22, 0xf000f, RZ, 0xc0, !PT ;  /* 0x000f000f16167812 */ /* 0x000fe400078ec0ff */
[----:B----4-:R-:W-:Y:S02]  /*0c80*/  SHF.R.U32.HI R33, RZ, 0x8, R12 ;  /* 0x00000008ff217819 */ /* 0x010fe4000001160c */
[----:B------:R-:W-:Y:S02]  /*0c90*/  SHF.R.U32.HI R40, RZ, 0x8, R15 ;  /* 0x00000008ff287819 */ /* 0x000fe4000001160f */
[----:B------:R-:W-:Y:S02]  /*0ca0*/  LOP3.LUT R23, R23, 0xf000f, RZ, 0xc0, !PT ;  /* 0x000f000f17177812 */ /* 0x000fe400078ec0ff */
        /* <DEDUP_REMOVED lines=10> */
[----:B------:R-:W-:Y:S01]  /*0d50*/  LOP3.LUT R41, R24, 0x300030, R41, 0xf8, !PT ;  /* 0x0030003018297812 */ /* 0x000fe200078ef829 */
[----:B------:R-:W-:Y:S01]  /*0d60*/  IMAD.WIDE R24, R35, 0x4, R2 ;  /* 0x0000000423187825 */ /* 0x000fe200078e0202 */
[----:B------:R-:W-:Y:S02]  /*0d70*/  SHF.R.U32.HI R39, RZ, 0xa, R13 ;  /* 0x0000000aff277819 */ /* 0x000fe4000001160d */
[----:B------:R-:W-:Y:S02]  /*0d80*/  SHF.R.U32.HI R38, RZ, 0xa, R14 ;  /* 0x0000000aff267819 */ /* 0x000fe4000001160e */
[----:B-1----:R-:W-:-:S02]  /*0d90*/  LOP3.LUT R2, R21, 0xf000f, RZ, 0xc0, !PT ;  /* 0x000f000f15027812 */ /* 0x002fc400078ec0ff */
[----:B------:R-:W-:Y:S02]  /*0da0*/  LOP3.LUT R3, R22, 0xf000f, RZ, 0xc0, !PT ;  /* 0x000f000f16037812 */ /* 0x000fe400078ec0ff */
[----:B------:R-:W-:Y:S02]  /*0db0*/  SHF.R.U32.HI R27, RZ, 0xa, R12 ;  /* 0x0000000aff1b7819 */ /* 0x000fe4000001160c */
[----:B------:R-:W-:Y:S02]  /*0dc0*/  SHF.R.U32.HI R37, RZ, 0xa, R15 ;  /* 0x0000000aff257819 */ /* 0x000fe4000001160f */
[----:B------:R-:W-:Y:S02]  /*0dd0*/  LOP3.LUT R20, R20, 0xf000f, RZ, 0xc0, !PT ;  /* 0x000f000f14147812 */ /* 0x000fe400078ec0ff */
[----:B------:R-:W-:Y:S02]  /*0de0*/  LOP3.LUT R22, R23, 0xf000f, RZ, 0xc0, !PT ;  /* 0x000f000f17167812 */ /* 0x000fe400078ec0ff */
[----:B------:R-:W-:-:S02]  /*0df0*/  LOP3.LUT R39, R2, 0x300030, R39, 0xf8, !PT ;  /* 0x0030003002277812 */ /* 0x000fc400078ef827 */
[----:B------:R-:W-:Y:S01]  /*0e00*/  LOP3.LUT R38, R3, 0x300030, R38, 0xf8, !PT ;  /* 0x0030003003267812 */ /* 0x000fe200078ef826 */
[----:B------:R-:W-:Y:S01]  /*0e10*/  IMAD.WIDE R2, R35, 0x4, R24 ;  /* 0x0000000423027825 */ /* 0x000fe200078e0218 */
[----:B------:R-:W-:Y:S02]  /*0e20*/  LOP3.LUT R27, R20, 0x300030, R27, 0xf8, !PT ;  /* 0x00300030141b7812 */ /* 0x000fe400078ef81b */
[----:B------:R-:W-:Y:S01]  /*0e30*/  LOP3.LUT R37, R22, 0x300030, R37, 0xf8, !PT ;  /* 0x0030003016257812 */ /* 0x000fe200078ef825 */
[----:B------:R-:W-:Y:S06]  /*0e40*/  @P0 BRA `(.L_x_3388) ;  /* 0x0000000800400947 */ /* 0x000fec0003800000 */
[----:B------:R-:W0:Y:S01]  /*0e50*/  LDS.128 R20, [UR5] ;  /* 0x00000005ff147984 */ /* 0x000e220008000c00 */
[----:B------:R-:W-:Y:S02]  /*0e60*/  LOP3.LUT R0, R8, 0x3f003f, RZ, 0xc0, !PT ;  /* 0x003f003f08007812 */ /* 0x000fe400078ec0ff */
[----:B------:R-:W-:Y:S02]  /*0e70*/  LOP3.LUT R28, R9, 0x3f003f, RZ, 0xc0, !PT ;  /* 0x003f003f091c7812 */ /* 0x000fe400078ec0ff */
        /* <DEDUP_REMOVED lines=16> */
[----:B------:R-:W-:Y:S01]  /*0f80*/  SHF.R.U32.HI R10, RZ, 0x6, R10 ;  /* 0x00000006ff0a7819 */ /* 0x000fe2000001160a */
[----:B------:R-:W-:Y:S01]  /*0f90*/  HADD2 R8, R8, -1056, -1056 ;  /* 0xe420e42008087430 */ /* 0x000fe20000000000 */
[----:B------:R-:W-:Y:S01]  /*0fa0*/  SHF.R.U32.HI R11, RZ, 0x6, R11 ;  /* 0x00000006ff0b7819 */ /* 0x000fe2000001160b */
[----:B------:R-:W-:Y:S01]  /*0fb0*/  HADD2 R9, R9, -1056, -1056 ;  /* 0xe420e42009097430 */ /* 0x000fe20000000000 */
[----:B------:R-:W-:Y:S02]  /*0fc0*/  LOP3.LUT R10, R10, 0x3f003f, RZ, 0xc0, !PT ;  /* 0x003f003f0a0a7812 */ /* 0x000fe400078ec0ff */
[----:B------:R-:W-:-:S02]  /*0fd0*/  LOP3.LUT R11, R11, 0x3f003f, RZ, 0xc0, !PT ;  /* 0x003f003f0b0b7812 */ /* 0x000fc400078ec0ff */
[----:B------:R-:W-:Y:S02]  /*0fe0*/  LOP3.LUT R10, R10, 0x64006400, RZ, 0xfc, !PT ;  /* 0x640064000a0a7812 */ /* 0x000fe400078efcff */
[----:B------:R-:W-:Y:S01]  /*0ff0*/  LOP3.LUT R48, R11, 0x64006400, RZ, 0xfc, !PT ;  /* 0x640064000b307812 */ /* 0x000fe200078efcff */
[-C--:B0-----:R-:W-:Y:S02]  /*1000*/  HFMA2 R43, R45, R20.reuse, RZ ;  /* 0x000000142d2b7231 */ /* 0x081fe400000000ff */
[-C--:B------:R-:W-:Y:S02]  /*1010*/  HFMA2 R44, R47, R20.reuse, RZ.H0_H0 ;  /* 0x000000142f2c7231 */ /* 0x080fe400000400ff */
[----:B------:R-:W-:Y:S02]  /*1020*/  HFMA2 R0, R49, R20, RZ ;  /* 0x0000001431007231 */ /* 0x000fe400000000ff */
[----:B------:R-:W-:Y:S02]  /*1030*/  HADD2 R51, R10, -1056, -1056 ;  /* 0xe420e4200a337430 */ /* 0x000fe40000000000 */
[----:B------:R-:W-:-:S02]  /*1040*/  HFMA2 R43, R8, R21, R43 ;  /* 0x00000015082b7231 */ /* 0x000fc4000000002b */
[-C--:B------:R-:W-:Y:S01]  /*1050*/  HFMA2 R44, R9, R21.reuse, R44 ;  /* 0x00000015092c7231 */ /* 0x080fe2000000002c */
[----:B------:R-:W-:Y:S01]  /*1060*/  LOP3.LUT R8, R16, 0x3f003f, RZ, 0xc0, !PT ;  /* 0x003f003f10087812 */ /* 0x000fe200078ec0ff */
[----:B------:R-:W-:Y:S01]  /*1070*/  HFMA2 R45, R53, R20, RZ.H0_H0 ;  /* 0x00000014352d7231 */ /* 0x000fe200000400ff */
[----:B------:R-:W-:Y:S01]  /*1080*/  LOP3.LUT R9, R17, 0x3f003f, RZ, 0xc0, !PT ;  /* 0x003f003f11097812 */ /* 0x000fe200078ec0ff */
[----:B------:R-:W-:Y:S01]  /*1090*/  HADD2 R48, R48, -1056, -1056 ;  /* 0xe420e42030307430 */ /* 0x000fe20000000000 */
[----:B------:R-:W-:Y:S01]  /*10a0*/  LOP3.LUT R46, R8, 0x64006400, RZ, 0xfc, !PT ;  /* 0x64006400082e7812 */ /* 0x000fe200078efcff */
[-C--:B------:R-:W-:Y:S01]  /*10b0*/  HFMA2 R0, R51, R21.reuse, R0 ;  /* 0x0000001533007231 */ /* 0x080fe20000000000 */
[----:B------:R-:W-:Y:S01]  /*10c0*/  LOP3.LUT R47, R9, 0x64006400, RZ, 0xfc, !PT ;  /* 0x64006400092f7812 */ /* 0x000fe200078efcff */
[----:B------:R-:W-:Y:S01]  /*10d0*/  HFMA2 R21, R48, R21, R45 ;  /* 0x0000001530157231 */ /* 0x000fe2000000002d */
[----:B------:R-:W0:Y:S01]  /*10e0*/  LDS.128 R8, [UR5+0x10] ;  /* 0x00001005ff087984 */ /* 0x000e220008000c00 */
[----:B------:R-:W-:Y:S01]  /*10f0*/  SHF.R.U32.HI R17, RZ, 0x6, R17 ;  /* 0x00000006ff117819 */ /* 0x000fe20000011611 */
[----:B------:R-:W-:Y:S01]  /*1100*/  HADD2 R46, R46, -1056, -1056 ;  /* 0xe420e4202e2e7430 */ /* 0x000fe20000000000 */
        /* <DEDUP_REMOVED lines=11> */
[----:B------:R-:W-:Y:S01]  /*11c0*/  SHF.R.U32.HI R46, RZ, 0x6, R12 ;  /* 0x00000006ff2e7819 */ /* 0x000fe2000001160c */
        /* <DEDUP_REMOVED lines=12> */
[----:B------:R-:W-:Y:S01]  /*1290*/  HFMA2 R21, R20, R22, R21 ;  /* 0x0000001614157231 */ /* 0x000fe20000000015 */
[----:B------:R-:W-:Y:S01]  /*12a0*/  SHF.R.U32.HI R28, RZ, 0x6, R14 ;  /* 0x00000006ff1c7819 */ /* 0x000fe2000001160e */
[----:B------:R-:W-:Y:S01]  /*12b0*/  HFMA2 R44, R17, R23, R44 ;  /* 0x00000017112c7231 */ /* 0x000fe2000000002c */
[----:B------:R-:W-:-:S02]  /*12c0*/  LOP3.LUT R16, R16, 0x64006400, RZ, 0xfc, !PT ;  /* 0x6400640010107812 */ /* 0x000fc400078efcff */
        /* <DEDUP_REMOVED lines=72> */
.L_x_3388:
[----:B------:R-:W2:Y:S04]  /*1750*/  LDG.E.128.CONSTANT R8, desc[UR6][R2.64] ;  /* 0x0000000602087981 */ /* 0x000ea8000c1e9d00 */
[----:B------:R0:W3:Y:S01]  /*1760*/  LDG.E.128.CONSTANT R12, desc[UR6][R24.64] ;  /* 0x00000006180c7981 */ /* 0x0000e2000c1e9d00 */
[----:B-----5:R-:W-:Y:S01]  /*1770*/  SHF.R.U32.HI R16, RZ, 0xc, R4 ;  /* 0x0000000cff107819 */ /* 0x020fe20000011604 */
[----:B------:R-:W-:Y:S01]  /*1780*/  UIADD3 UR4, UPT, UPT, UR5, 0x40, URZ ;  /* 0x0000004005047890 */ /* 0x000fe2000fffe0ff */
[----:B------:R-:W-:Y:S01]  /*1790*/  SHF.R.U32.HI R17, RZ, 0xc, R5 ;  /* 0x0000000cff117819 */ /* 0x000fe20000011605 */
[----:B------:R-:W-:Y:S01]  /*17a0*/  IMAD.MOV.U32 R33, RZ, RZ, R26 ;  /* 0x000000ffff217224 */ /* 0x000fe200078e001a */
[----:B------:R-:W-:Y:S02]  /*17b0*/  LOP3.LUT R16, R16, 0xf000f, RZ, 0xc0, !PT ;  /* 0x000f000f10107812 */ /* 0x000fe400078ec0ff */
[----:B------:R-:W-:-:S02]  /*17c0*/  SHF.R.U32.HI R20, RZ, 0xc, R7 ;  /* 0x0000000cff147819 */ /* 0x000fc40000011607 */
[----:B------:R-:W-:Y:S01]  /*17d0*/  SHF.R.U32.HI R19, RZ, 0xc, R6 ;  /* 0x0000000cff137819 */ /* 0x000fe20000011606 */
[----:B0-----:R-:W-:Y:S01]  /*17e0*/  IMAD.WIDE R24, R35, 0x4, R2 ;  /* 0x0000000423187825 */ /* 0x001fe200078e0202 */
[----:B------:R-:W-:Y:S02]  /*17f0*/  LOP3.LUT R18, R17, 0xf000f, RZ, 0xc0, !PT ;  /* 0x000f000f11127812 */ /* 0x000fe400078ec0ff */
[----:B------:R-:W-:Y:S02]  /*1800*/  LOP3.LUT R22, R20, 0xf000f, RZ, 0xc0, !PT ;  /* 0x000f000f14167812 */ /* 0x000fe400078ec0ff */
[----:B------:R-:W-:Y:S02]  /*1810*/  LOP3.LUT R19, R19, 0xf000f, RZ, 0xc0, !PT ;  /* 0x000f000f13137812 */ /* 0x000fe400078ec0ff */
[--C-:B--2---:R-:W-:Y:S02]  /*1820*/  SHF.R.U32.HI R21, RZ, 0x8, R8.reuse ;  /* 0x00000008ff157819 */ /* 0x104fe40000011608 */
[----:B------:R-:W-:-:S02]  /*1830*/  SHF.R.U32.HI R20, RZ, 0xa, R8 ;  /* 0x0000000aff147819 */ /* 0x000fc40000011608 */
[----:B------:R-:W-:Y:S02]  /*1840*/  LOP3.LUT R21, R16, 0x300030, R21, 0xf8, !PT ;  /* 0x0030003010157812 */ /* 0x000fe400078ef815 */
[----:B---3--:R-:W-:Y:S02]  /*1850*/  SHF.R.U32.HI R16, RZ, 0xc, R12 ;  /* 0x0000000cff107819 */ /* 0x008fe4000001160c */
[----:B------:R-:W-:Y:S02]  /*1860*/  SHF.R.U32.HI R38, RZ, 0x8, R10 ;  /* 0x00000008ff267819 */ /* 0x000fe4000001160a */
[----:B------:R-:W-:Y:S02]  /*1870*/  LOP3.LUT R17, R16, 0xf000f, RZ, 0xc0, !PT ;  /* 0x000f000f10117812 */ /* 0x000fe400078ec0ff */
[----:B------:R-:W-:Y:S02]  /*1880*/  SHF.R.U32.HI R39, RZ, 0x8, R9 ;  /* 0x00000008ff277819 */ /* 0x000fe40000011609 */
[----:B------:R-:W-:-:S02]  /*1890*/  SHF.R.U32.HI R37, RZ, 0x8, R11 ;  /* 0x00000008ff257819 */ /* 0x000fc4000001160b */
[----:B------:R-:W-:Y:S02]  /*18a0*/  LOP3.LUT R38, R19, 0x300030, R38, 0xf8, !PT ;  /* 0x0030003013267812 */ /* 0x000fe400078ef826 */
[----:B------:R-:W-:Y:S02]  /*18b0*/  LOP3.LUT R20, R17, 0x300030, R20, 0xf8, !PT ;  /* 0x0030003011147812 */ /* 0x000fe400078ef814 */
[----:B------:R-:W-:Y:S02]  /*18c0*/  SHF.R.U32.HI R16, RZ, 0xc, R13 ;  /* 0x0000000cff107819 */ /* 0x000fe4000001160d */
[----:B------:R-:W-:Y:S02]  /*18d0*/  SHF.R.U32.HI R17, RZ, 0xc, R14 ;  /* 0x0000000cff117819 */ /* 0x000fe4000001160e */
[----:B------:R-:W-:Y:S02]  /*18e0*/  SHF.R.U32.HI R19, RZ, 0xc, R15 ;  /* 0x0000000cff137819 */ /* 0x000fe4000001160f */
[----:B------:R-:W-:-:S02]  /*18f0*/  LOP3.LUT R39, R18, 0x300030, R39, 0xf8, !PT ;  /* 0x0030003012277812 */ /* 0x000fc400078ef827 */
[----:B------:R-:W-:Y:S02]  /*1900*/  LOP3.LUT R37, R22, 0x300030, R37, 0xf8, !PT ;  /* 0x0030003016257812 */ /* 0x000fe400078ef825 */
        /* <DEDUP_REMOVED lines=8> */
[----:B------:R-:W-:Y:S01]  /*1990*/  LOP3.LUT R22, R19, 0x300030, R22, 0xf8, !PT ;  /* 0x0030003013167812 */ /* 0x000fe200078ef816 */
[----:B------:R-:W-:Y:S06]  /*19a0*/  @P1 BRA `(.L_x_3387) ;  /* 0x0000000800401947 */ /* 0x000fec0003800000 */
[----:B------:R-:W0:Y:S01]  /*19b0*/  LDS.128 R16, [UR5+0x20] ;  /* 0x00002005ff107984 */ /* 0x000e220008000c00 */
[----:B------:R-:W-:Y:S02]  /*19c0*/  LOP3.LUT R41, R4, 0x3f003f, RZ, 0xc0, !PT ;  /* 0x003f003f04297812 */ /* 0x000fe400078ec0ff */
[----:B------:R-:W-:Y:S02]  /*19d0*/  SHF.R.U32.HI R42, RZ, 0x6, R4 ;  /* 0x00000006ff2a7819 */ /* 0x000fe40000011604 */
[----:B------:R-:W-:Y:S02]  /*19e0*/  SHF.R.U32.HI R44, RZ, 0x6, R5 ;  /* 0x00000006ff2c7819 */ /* 0x000fe40000011605 */
[----:B------:R-:W-:Y:S02]  /*19f0*/  LOP3.LUT R4, R6, 0x3f003f, RZ, 0xc0, !PT ;  /* 0x003f003f06047812 */ /* 0x000fe400078ec0ff */
        /* <DEDUP_REMOVED lines=23> */
[----:B0-----:R-:W-:-:S02]  /*1b70*/  HFMA2 R4, R47, R16, RZ ;  /* 0x000000102f047231 */ /* 0x001fc400000000ff */
[-C--:B------:R-:W-:Y:S02]  /*1b80*/  HFMA2 R42, R43, R16.reuse, RZ.H0_H0 ;  /* 0x000000102b2a7231 */ /* 0x080fe400000400ff */
[-C--:B------:R-:W-:Y:S02]  /*1b90*/  HFMA2 R44, R41, R16.reuse, RZ ;  /* 0x00000010292c7231 */ /* 0x080fe400000000ff */
[----:B------:R-:W-:Y:S02]  /*1ba0*/  HFMA2 R46, R51, R16, RZ.H0_H0 ;  /* 0x00000010332e7231 */ /* 0x000fe400000400ff */
[-C--:B------:R-:W-:Y:S01]  /*1bb0*/  HFMA2 R16, R49, R17.reuse, R4 ;  /* 0x0000001131107231 */ /* 0x080fe20000000004 */
[----:B------:R-:W-:Y:S01]  /*1bc0*/  LOP3.LUT R47, R7, 0x3f003f, RZ, 0xc0, !PT ;  /* 0x003f003f072f7812 */ /* 0x000fe200078ec0ff */
[-C--:B------:R-:W-:Y:S01]  /*1bd0*/  HFMA2 R44, R5, R17.reuse, R44 ;  /* 0x00000011052c7231 */ /* 0x080fe2000000002c */
[----:B------:R-:W-:Y:S01]  /*1be0*/  SHF.R.U32.HI R12, RZ, 0x6, R12 ;  /* 0x00000006ff0c7819 */ /* 0x000fe2000001160c */
[----:B------:R-:W0:Y:S01]  /*1bf0*/  LDS.128 R4, [UR5+0x30] ;  /* 0x00003005ff047984 */ /* 0x000e220008000c00 */
        /* <DEDUP_REMOVED lines=21> */
[----:B------:R-:W-:Y:S01]  /*1d50*/  SHF.R.U32.HI R15, RZ, 0x6, R15 ;  /* 0x00000006ff0f7819 */ /* 0x000fe2000001160f */
[----:B------:R-:W-:Y:S01]  /*1d60*/  HADD2 R49, R26, -1056, -1056 ;  /* 0xe420e4201a317430 */ /* 0x000fe20000000000 */
[----:B------:R-:W-:Y:S02]  /*1d70*/  LOP3.LUT R41, R8, 0x3f003f, RZ, 0xc0, !PT ;  /* 0x003f003f08297812 */ /* 0x000fe400078ec0ff */
[----:B------:R-:W-:Y:S01]  /*1d80*/  SHF.R.U32.HI R43, RZ, 0x6, R8 ;  /* 0x00000006ff2b7819 */ /* 0x000fe20000011608 */
[----:B------:R-:W-:Y:S01]  /*1d90*/  HFMA2 R42, R49, R18, R42 ;  /* 0x00000012312a7231 */ /* 0x000fe2000000002a */
[----:B------:R-:W-:-:S02]  /*1da0*/  LOP3.LUT R14, R14, 0x64006400, RZ, 0xfc, !PT ;  /* 0x640064000e0e7812 */ /* 0x000fc400078efcff */
[----:B------:R-:W-:Y:S02]  /*1db0*/  LOP3.LUT R8, R9, 0x3f003f, RZ, 0xc0, !PT ;  /* 0x003f003f09087812 */ /* 0x000fe400078ec0ff */
[----:B------:R-:W-:Y:S01]  /*1dc0*/  LOP3.LUT R13, R13, 0x64006400, RZ, 0xfc, !PT ;  /* 0x640064000d0d7812 */ /* 0x000fe200078efcff */
[----:B------:R-:W-:Y:S01]  /*1dd0*/  HADD2 R3, R14, -1056, -1056 ;  /* 0xe420e4200e037430 */ /* 0x000fe20000000000 */
[----:B------:R-:W-:Y:S02]  /*1de0*/  SHF.R.U32.HI R9, RZ, 0x6, R9 ;  /* 0x00000006ff097819 */ /* 0x000fe40000011609 */
        /* <DEDUP_REMOVED lines=11> */
[----:B------:R-:W-:Y:S01]  /*1ea0*/  HFMA2 R46, R17, R18, R46 ;  /* 0x00000012112e7231 */ /* 0x000fe2000000002e */
[----:B------:R-:W-:Y:S01]  /*1eb0*/  LOP3.LUT R9, R9, 0x3f003f, RZ, 0xc0, !PT ;  /* 0x003f003f09097812 */ /* 0x000fe200078ec0ff */
[----:B0-----:R-:W-:Y:S01]  /*1ec0*/  HFMA2 R42, R3, R4, R42 ;  /* 0x00000004032a7231 */ /* 0x001fe2000000002a */
[----:B------:R-:W-:Y:S01]  /*1ed0*/  SHF.R.U32.HI R10, RZ, 0x6, R10 ;  /* 0x00000006ff0a7819 */ /* 0x000fe2000001160a */
[----:B------:R-:W-:Y:S01]  /*1ee0*/  HADD2 R15, R15, -1056, -1056 ;  /* 0xe420e4200f0f7430 */ /* 0x000fe20000000000 */
[----:B------:R-:W-:-:S02]  /*1ef0*/  SHF.R.U32.HI R11, RZ, 0x6, R11 ;  /* 0x00000006ff0b7819 */ /* 0x000fc4000001160b */
        /* <DEDUP_REMOVED lines=59> */
.L_x_3387:
[----:B------:R-:W-:-:S04]  /*22b0*/  VIMNMX R2, PT, PT, R36, UR12, PT ;  /* 0x0000000c24027c48 */ /* 0x000fc8000bfe0100 */
[----:B------:R-:W-:-:S13]  /*22c0*/  ISETP.GT.AND P0, PT, R2, R33, PT ;  /* 0x000000210200720c */ /* 0x000fda0003f04270 */
[----:B------:R-:W-:Y:S05]  /*22d0*/  @!P0 BRA `(.L_x_3389) ;  /* 0x00000014006c8947 */ /* 0x000fea0003800000 */
[----:B------:R-:W-:Y:S01]  /*22e0*/  VIMNMX.U32 R36, PT, PT, R36, UR12, PT ;  /* 0x0000000c24247c48 */ /* 0x000fe2000bfe0000 */
[----:B------:R-:W-:-:S12]  /*22f0*/  UIADD3 UR4, UPT, UPT, UR4, 0x20, URZ ;  /* 0x0000002004047890 */ /* 0x000fd8000fffe0ff */
.L_x_3391:
        /* <DEDUP_REMOVED lines=8> */
[----:B------:R-:W-:Y:S01]  /*2380*/  ISETP.LE.AND P1, PT, R34, UR8, PT ;  /* 0x0000000822007c0c */ /* 0x000fe2000bf23270 */
[----:B------:R-:W-:Y:S02]  /*2390*/  VIADD R33, R33, 0x20 ;  /* 0x0000002021217836 */ /* 0x000fe40000000000 */
[----:B------:R-:W-:-:S03]  /*23a0*/  IMAD.WIDE R2, R35, 0x4, R4 ;  /* 0x0000000423027825 */ /* 0x000fc600078e0204 */
[----:B------:R-:W-:-:S07]  /*23b0*/  ISETP.GE.AND P0, PT, R33, R36, PT ;  /* 0x000000242100720c */ /* 0x000fce0003f06270 */
[----:B0-----:R-:W-:Y:S06]  /*23c0*/  @P1 BRA `(.L_x_3390) ;  /* 0x0000001400241947 */ /* 0x001fec0003800000 */
[----:B------:R-:W2:Y:S01]  /*23d0*/  LDG.E.128.CONSTANT R4, desc[UR6][R2.64] ;  /* 0x0000000602047981 */ /* 0x000ea2000c1e9d00 */
[----:B-----5:R-:W-:Y:S01]  /*23e0*/  SHF.R.U32.HI R37, RZ, 0xf, R24 ;  /* 0x0000000fff257819 */ /* 0x020fe20000011618 */
[----:B------:R-:W-:Y:S01]  /*23f0*/  IMAD.MOV.U32 R39, RZ, RZ, 0x2800 ;  /* 0x00002800ff277424 */ /* 0x000fe200078e00ff */
[----:B------:R-:W-:Y:S01]  /*2400*/  SHF.R.U32.HI R38, RZ, 0xe, R16 ;  /* 0x0000000eff267819 */ /* 0x000fe20000011610 */
[----:B------:R-:W0:Y:S01]  /*2410*/  LDS.128 R20, [UR4+-0x20] ;  /* 0xffffe004ff147984 */ /* 0x000e220008000c00 */
[----:B------:R-:W-:Y:S02]  /*2420*/  LOP3.LUT R37, R37, 0x10001, RZ, 0xc0, !PT ;  /* 0x0001000125257812 */ /* 0x000fe400078ec0ff */
[----:B------:R-:W-:Y:S02]  /*2430*/  PRMT R29, R29, 0x5410, R39 ;  /* 0x000054101d1d7816 */ /* 0x000fe40000000027 */
[----:B------:R-:W-:Y:S02]  /*2440*/  SHF.R.U32.HI R39, RZ, 0xf, R26 ;  /* 0x0000000fff277819 */ /* 0x000fe4000001161a */
[----:B------:R-:W-:-:S02]  /*2450*/  LOP3.LUT R42, R37, 0x20002, R38, 0xf8, !PT ;  /* 0x00020002252a7812 */ /* 0x000fc400078ef826 */
[----:B------:R-:W-:Y:S02]  /*2460*/  SHF.R.U32.HI R37, RZ, 0xf, R25 ;  /* 0x0000000fff257819 */ /* 0x000fe40000011619 */
[----:B------:R-:W-:Y:S02]  /*2470*/  SHF.R.U32.HI R43, RZ, 0xf, R27 ;  /* 0x0000000fff2b7819 */ /* 0x000fe4000001161b */
[----:B------:R-:W-:Y:S02]  /*2480*/  SHF.R.U32.HI R41, RZ, 0xe, R18 ;  /* 0x0000000eff297819 */ /* 0x000fe40000011612 */
[----:B------:R-:W-:Y:S02]  /*2490*/  LOP3.LUT R40, R39, 0x10001, RZ, 0xc0, !PT ;  /* 0x0001000127287812 */ /* 0x000fe400078ec0ff */
[----:B------:R-:W-:Y:S02]  /*24a0*/  SHF.R.U32.HI R38, RZ, 0xe, R17 ;  /* 0x0000000eff267819 */ /* 0x000fe40000011611 */
[----:B------:R-:W-:-:S02]  /*24b0*/  LOP3.LUT R37, R37, 0x10001, RZ, 0xc0, !PT ;  /* 0x0001000125257812 */ /* 0x000fc400078ec0ff */
[----:B------:R-:W-:Y:S02]  /*24c0*/  SHF.R.U32.HI R39, RZ, 0xd, R8 ;  /* 0x0000000dff277819 */ /* 0x000fe40000011608 */
[----:B------:R-:W-:Y:S02]  /*24d0*/  SHF.R.U32.HI R44, RZ, 0xe, R19 ;  /* 0x0000000eff2c7819 */ /* 0x000fe40000011613 */
[----:B------:R-:W-:Y:S02]  /*24e0*/  LOP3.LUT R43, R43, 0x10001, RZ, 0xc0, !PT ;  /* 0x000100012b2b7812 */ /* 0x000fe400078ec0ff */
[----:B------:R-:W-:Y:S02]  /*24f0*/  LOP3.LUT R40, R40, 0x20002, R41, 0xf8, !PT ;  /* 0x0002000228287812 */ /* 0x000fe400078ef829 */
[----:B------:R-:W-:Y:S02]  /*2500*/  LOP3.LUT R41, R24, 0x1f001f, RZ, 0xc0, !PT ;  /* 0x001f001f18297812 */ /* 0x000fe400078ec0ff */
[----:B------:R-:W-:-:S02]  /*2510*/  LOP3.LUT R38, R37, 0x20002, R38, 0xf8, !PT ;  /* 0x0002000225267812 */ /* 0x000fc400078ef826 */
[----:B------:R-:W-:Y:S02]  /*2520*/  LOP3.LUT R39, R42, 0x40004, R39, 0xf8, !PT ;  /* 0x000400042a277812 */ /* 0x000fe400078ef827 */
[----:B------:R-:W-:Y:S02]  /*2530*/  LOP3.LUT R37, R43, 0x20002, R44, 0xf8, !PT ;  /* 0x000200022b257812 */ /* 0x000fe400078ef82c */
[----:B------:R-:W-:Y:S02]  /*2540*/  LOP3.LUT R42, R25, 0x1f001f, RZ, 0xc0, !PT ;  /* 0x001f001f192a7812 */ /* 0x000fe400078ec0ff */
[----:B------:R-:W-:Y:S02]  /*2550*/  LOP3.LUT R44, R26, 0x1f001f, RZ, 0xc0, !PT ;  /* 0x001f001f1a2c7812 */ /* 0x000fe400078ec0ff */
[----:B------:R-:W-:Y:S02]  /*2560*/  LOP3.LUT R45, R27, 0x1f001f, RZ, 0xc0, !PT ;  /* 0x001f001f1b2d7812 */ /* 0x000fe400078ec0ff */
[----:B------:R-:W-:-:S02]  /*2570*/  LOP3.LUT R41, R41, 0x64006400, RZ, 0xfc, !PT ;  /* 0x6400640029297812 */ /* 0x000fc400078efcff */
[----:B------:R-:W-:Y:S02]  /*2580*/  SHF.R.U32.HI R43, RZ, 0xd, R9 ;  /* 0x0000000dff2b7819 */ /* 0x000fe40000011609 */
[----:B------:R-:W-:Y:S01]  /*2590*/  LOP3.LUT R42, R42, 0x64006400, RZ, 0xfc, !PT ;  /* 0x640064002a2a7812 */ /* 0x000fe200078efcff */
[----:B------:R-:W-:Y:S01]  /*25a0*/  HADD2 R41, R41, -1040, -1040 ;  /* 0xe410e41029297430 */ /* 0x000fe20000000000 */
[----:B------:R-:W-:Y:S02]  /*25b0*/  LOP3.LUT R44, R44, 0x64006400, RZ, 0xfc, !PT ;  /* 0x640064002c2c7812 */ /* 0x000fe400078efcff */
[----:B------:R-:W-:Y:S02]  /*25c0*/  LOP3.LUT R45, R45, 0x64006400, RZ, 0xfc, !PT ;  /* 0x640064002d2d7812 */ /* 0x000fe400078efcff */
[----:B------:R-:W-:Y:S01]  /*25d0*/  LOP3.LUT R38, R38, 0x40004, R43, 0xf8, !PT ;  /* 0x0004000426267812 */ /* 0x000fe200078ef82b */
[----:B------:R-:W-:Y:S01]  /*25e0*/  HADD2 R43, R42, -1040, -1040 ;  /* 0xe410e4102a2b7430 */ /* 0x000fe20000000000 */
[----:B------:R-:W-:Y:S01]  /*25f0*/  SHF.R.U32.HI R46, RZ, 0xa, R24 ;  /* 0x0000000aff2e7819 */ /* 0x000fe20000011618 */
[----:B------:R-:W-:Y:S01]  /*2600*/  HADD2 R47, R44, -1040, -1040 ;  /* 0xe410e4102c2f7430 */ /* 0x000fe20000000000 */
[----:B------:R-:W-:Y:S01]  /*2610*/  SHF.R.U32.HI R51, RZ, 0xd, R10 ;  /* 0x0000000dff337819 */ /* 0x000fe2000001160a */
[----:B------:R-:W-:-:S02]  /*2620*/  HADD2 R49, R45, -1040, -1040 ;  /* 0xe410e4102d317430 */ /* 0x000fc40000000000 */
[-C--:B0-----:R-:W-:Y:S01]  /*2630*/  HFMA2 R45, R41, R20.reuse, RZ ;  /* 0x00000014292d7231 */ /* 0x081fe200000000ff */
[----:B------:R-:W-:Y:S01]  /*2640*/  LOP3.LUT R41, R24, 0x3e003e0, RZ, 0xc0, !PT ;  /* 0x03e003e018297812 */ /* 0x000fe200078ec0ff */
[-C--:B------:R-:W-:Y:S02]  /*2650*/  HFMA2 R44, R43, R20.reuse, RZ.H0_H0 ;  /* 0x000000142b2c7231 */ /* 0x080fe400000400ff */
[-C--:B------:R-:W-:Y:S02]  /*2660*/  HFMA2 R43, R47, R20.reuse, RZ ;  /* 0x000000142f2b7231 */ /* 0x080fe400000000ff */
[----:B------:R-:W-:Y:S01]  /*2670*/  HFMA2 R42, R49, R20, RZ.H0_H0 ;  /* 0x00000014312a7231 */ /* 0x000fe200000400ff */
        /* <DEDUP_REMOVED lines=8> */
[-C--:B------:R-:W-:Y:S01]  /*2700*/  HFMA2 R26, R26, R29.reuse.H1_H1, -48, -48 ;  /* 0xd200d2001a1a7431 */ /* 0x080fe2000006001d */
[----:B------:R-:W-:Y:S01]  /*2710*/  LOP3.LUT R50, R49, 0x64006400, RZ, 0xfc, !PT ;  /* 0x6400640031327812 */ /* 0x000fe200078efcff */
[----:B------:R-:W-:Y:S01]  /*2720*/  HFMA2 R47, R24, R29.H1_H1, -48, -48 ;  /* 0xd200d200182f7431 */ /* 0x000fe2000006001d */
[----:B------:R-:W-:Y:S01]  /*2730*/  LOP3.LUT R46, R46, 0x64006400, RZ, 0xfc, !PT ;  /* 0x640064002e2e7812 */ /* 0x000fe200078efcff */
[----:B------:R-:W-:Y:S01]  /*2740*/  HFMA2 R45, R26, R21, R45 ;  /* 0x000000151a2d7231 */ /* 0x000fe2000000002d */
[----:B------:R-:W-:Y:S01]  /*2750*/  SHF.R.U32.HI R41, RZ, 0xa, R27 ;  /* 0x0000000aff297819 */ /* 0x000fe2000001161b */
[-C--:B------:R-:W-:Y:S01]  /*2760*/  HFMA2 R27, R48, R29.reuse.H1_H1, -48, -48 ;  /* 0xd200d200301b7431 */ /* 0x080fe2000006001d */
[----:B------:R-:W-:Y:S01]  /*2770*/  SHF.R.U32.HI R25, RZ, 0xa, R25 ;  /* 0x0000000aff197819 */ /* 0x000fe20000011619 */
[----:B------:R-:W-:-:S02]  /*2780*/  HFMA2 R50, R50, R29.H1_H1, -48, -48 ;  /* 0xd200d20032327431 */ /* 0x000fc4000006001d */
[-C--:B------:R-:W-:Y:S02]  /*2790*/  HFMA2 R42, R47, R21.reuse, R42 ;  /* 0x000000152f2a7231 */ /* 0x080fe4000000002a */
[----:B------:R-:W-:Y:S02]  /*27a0*/  HADD2 R24, R46, -1040, -1040 ;  /* 0xe410e4102e187430 */ /* 0x000fe40000000000 */
[-C--:B------:R-:W-:Y:S02]  /*27b0*/  HFMA2 R44, R27, R21.reuse, R44 ;  /* 0x000000151b2c7231 */ /* 0x080fe4000000002c */
[----:B------:R-:W-:Y:S01]  /*27c0*/  HFMA2 R43, R50, R21, R43 ;  /* 0x00000015322b7231 */ /* 0x000fe2000000002b */
[----:B------:R-:W-:Y:S01]  /*27d0*/  LOP3.LUT R46, R25, 0x1f001f, RZ, 0xc0, !PT ;  /* 0x001f001f192e7812 */ /* 0x000fe200078ec0ff */
[----:B------:R-:W-:Y:S01]  /*27e0*/  HFMA2 R21, R24, R22, R45 ;  /* 0x0000001618157231 */ /* 0x000fe2000000002d */
[----:B------:R-:W-:Y:S01]  /*27f0*/  LOP3.LUT R47, R41, 0x1f001f, RZ, 0xc0, !PT ;  /* 0x001f001f292f7812 */ /* 0x000fe200078ec0ff */
        /* <DEDUP_REMOVED lines=29> */
[----:B------:R-:W-:Y:S02]  /*29d0*/  LOP3.LUT R47, R47, 0x64006400, RZ, 0xfc, !PT ;  /* 0x640064002f2f7812 */ /* 0x000fe400078efcff */
[----:B------:R-:W-:Y:S02]  /*29e0*/  SHF.R.U32.HI R16, RZ, 0xa, R16 ;  /* 0x0000000aff107819 */ /* 0x000fe40000011610 */
[----:B------:R-:W-:Y:S01]  /*29f0*/  SHF.R.U32.HI R19, RZ, 0xa, R19 ;  /* 0x0000000aff137819 */ /* 0x000fe20000011613 */
[----:B------:R-:W-:Y:S01]  /*2a00*/  HADD2 R50, R47, -1040, -1040 ;  /* 0xe410e4102f327430 */ /* 0x000fe20000000000 */
[----:B------:R-:W-:-:S02]  /*2a10*/  SHF.R.U32.HI R17, RZ, 0xa, R17 ;  /* 0x0000000aff117819 */ /* 0x000fc40000011611 */
[----:B------:R-:W-:Y:S01]  /*2a20*/  LOP3.LUT R46, R45, 0x64006400, RZ, 0xfc, !PT ;  /* 0x640064002d2e7812 */ /* 0x000fe200078efcff */
[----:B------:R-:W-:Y:S01]  /*2a30*/  HFMA2 R41, R50, R23, R41 ;  /* 0x0000001732297231 */ /* 0x000fe20000000029 */
[----:B------:R-:W-:Y:S02]  /*2a40*/  LOP3.LUT R44, R44, 0x64006400, RZ, 0xfc, !PT ;  /* 0x640064002c2c7812 */ /* 0x000fe400078efcff */
[----:B------:R-:W-:Y:S01]  /*2a50*/  LOP3.LUT R48, R43, 0x64006400, RZ, 0xfc, !PT ;  /* 0x640064002b307812 */ /* 0x000fe200078efcff */
[-C--:B------:R-:W-:Y:S01]  /*2a60*/  HFMA2 R43, R46, R29.reuse.H1_H1, -48, -48 ;  /* 0xd200d2002e2b7431 */ /* 0x080fe2000006001d */
[----:B------:R-:W-:Y:S01]  /*2a70*/  LOP3.LUT R42, R42, 0x64006400, RZ, 0xfc, !PT ;  /* 0x640064002a2a7812 */ /* 0x000fe200078efcff */
[-C--:B------:R-:W-:Y:S01]  /*2a80*/  HFMA2 R44, R44, R29.reuse.H1_H1, -48, -48 ;  /* 0xd200d2002c2c7431 */ /* 0x080fe2000006001d */
[----:B------:R-:W-:Y:S01]  /*2a90*/  SHF.R.U32.HI R18, RZ, 0xa, R18 ;  /* 0x0000000aff127819 */ /* 0x000fe20000011612 */
[-C--:B------:R-:W-:Y:S01]  /*2aa0*/  HFMA2 R45, R48, R29.reuse.H1_H1, -48, -48 ;  /* 0xd200d200302d7431 */ /* 0x080fe2000006001d */
[----:B------:R-:W-:Y:S01]  /*2ab0*/  LOP3.LUT R16, R16, 0x1f001f, RZ, 0xc0, !PT ;  /* 0x001f001f10107812 */ /* 0x000fe200078ec0ff */
[----:B------:R-:W-:Y:S01]  /*2ac0*/  HFMA2 R42, R42, R29.H1_H1, -48, -48 ;  /* 0xd200d2002a2a7431 */ /* 0x000fe2000006001d */
        /* <DEDUP_REMOVED lines=29> */
[-C--:B------:R-:W-:Y:S01]  /*2ca0*/  HFMA2 R25, R50, R29.reuse.H1_H1, -48, -48 ;  /* 0xd200d20032197431 */ /* 0x080fe2000006001d */
[----:B------:R-:W-:Y:S02]  /*2cb0*/  LOP3.LUT R19, R40, 0x40004, R51, 0xf8, !PT ;  /* 0x0004000428137812 */ /* 0x000fe400078ef833 */
[----:B------:R-:W-:Y:S01]  /*2cc0*/  LOP3.LUT R46, R46, 0x64006400, RZ, 0xfc, !PT ;  /* 0x640064002e2e7812 */ /* 0x000fe200078efcff */
[-C--:B------:R-:W-:Y:S01]  /*2cd0*/  HFMA2 R41, R44, R29.reuse.H1_H1, -48, -48 ;  /* 0xd200d2002c297431 */ /* 0x080fe2000006001d */
[----:B------:R-:W-:Y:S02]  /*2ce0*/  SHF.R.U32.HI R40, RZ, 0xd, R11 ;  /* 0x0000000dff287819 */ /* 0x000fe4000001160b */
[----:B------:R-:W-:Y:S01]  /*2cf0*/  LOP3.LUT R52, R52, 0x64006400, RZ, 0xfc, !PT ;  /* 0x6400640034347812 */ /* 0x000fe200078efcff */
[-C--:B------:R-:W-:Y:S01]  /*2d00*/  HFMA2 R44, R46, R29.reuse.H1_H1, -48, -48 ;  /* 0xd200d2002e2c7431 */ /* 0x080fe2000006001d */
[----:B------:R-:W-:Y:S01]  /*2d10*/  LOP3.LUT R37, R37, 0x40004, R40, 0xf8, !PT ;  /* 0x0004000425257812 */ /* 0x000fe200078ef828 */
[----:B------:R-:W-:Y:S01]  /*2d20*/  HFMA2 R40, R49, R26, R18 ;  /* 0x0000001a31287231 */ /* 0x000fe20000000012 */
[----:B------:R-:W-:Y:S01]  /*2d30*/  LOP3.LUT R16, R8, 0x3e003e0, RZ, 0xc0, !PT ;  /* 0x03e003e008107812 */ /* 0x000fe200078ec0ff */
[----:B------:R-:W-:Y:S01]  /*2d40*/  HFMA2 R46, R52, R29.H1_H1, -48, -48 ;  /* 0xd200d200342e7431 */ /* 0x000fe2000006001d */
[----:B------:R-:W-:Y:S01]  /*2d50*/  LOP3.LUT R18, R10, 0x1f001f, RZ, 0xc0, !PT ;  /* 0x001f001f0a127812 */ /* 0x000fe200078ec0ff */
[----:B------:R-:W-:Y:S01]  /*2d60*/  HFMA2 R40, R44, R27, R40 ;  /* 0x0000001b2c287231 */ /* 0x000fe20000000028 */
[----:B------:R-:W-:-:S02]  /*2d70*/  LOP3.LUT R16, R16, 0x64006400, RZ, 0xfc, !PT ;  /* 0x6400640010107812 */ /* 0x000fc400078efcff */
[----:B------:R-:W-:Y:S02]  /*2d80*/  LOP3.LUT R18, R18, 0x64006400, RZ, 0xfc, !PT ;  /* 0x6400640012127812 */ /* 0x000fe400078efcff */
[----:B------:R-:W-:Y:S01]  /*2d90*/  SHF.R.U32.HI R49, RZ, 0xc, R13 ;  /* 0x0000000cff317819 */ /* 0x000fe2000001160d */
[----:B------:R-:W-:Y:S01]  /*2da0*/  HFMA2 R16, R16, R29.H1_H1, -48, -48 ;  /* 0xd200d20010107431 */ /* 0x000fe2000006001d */
[----:B------:R-:W-:Y:S01]  /*2db0*/  LOP3.LUT R48, R11, 0x3e003e0, RZ, 0xc0, !PT ;  /* 0x03e003e00b307812 */ /* 0x000fe200078ec0ff */
[----:B------:R-:W-:Y:S01]  /*2dc0*/  HADD2 R18, R18, -1040, -1040 ;  /* 0xe410e41012127430 */ /* 0x000fe20000000000 */
[----:B------:R-:W-:Y:S02]  /*2dd0*/  LOP3.LUT R49, R38, 0x80008, R49, 0xf8, !PT ;  /* 0x0008000826317812 */ /* 0x000fe400078ef831 */
[----:B------:R-:W-:Y:S01]  /*2de0*/  SHF.R.U32.HI R38, RZ, 0xc, R14 ;  /* 0x0000000cff267819 */ /* 0x000fe2000001160e */
[----:B------:R-:W-:Y:S01]  /*2df0*/  HFMA2 R43, R18, R26, R43 ;  /* 0x0000001a122b7231 */ /* 0x000fe2000000002b */
[----:B------:R-:W-:-:S02]  /*2e00*/  LOP3.LUT R48, R48, 0x64006400, RZ, 0xfc, !PT ;  /* 0x6400640030307812 */ /* 0x000fc400078efcff */
[----:B------:R-:W-:Y:S01]  /*2e10*/  LOP3.LUT R38, R19, 0x80008, R38, 0xf8, !PT ;  /* 0x0008000813267812 */ /* 0x000fe200078ef826 */
[----:B------:R-:W-:Y:S01]  /*2e20*/  HFMA2 R43, R46, R27, R43 ;  /* 0x0000001b2e2b7231 */ /* 0x000fe2000000002b */
[----:B------:R-:W-:Y:S01]  /*2e30*/  SHF.R.U32.HI R8, RZ, 0xa, R8 ;  /* 0x0000000aff087819 */ /* 0x000fe20000011608 */
[----:B------:R-:W-:Y:S01]  /*2e40*/  HFMA2 R48, R48, R29.H1_H1, -48, -48 ;  /* 0xd200d20030307431 */ /* 0x000fe2000006001d */
[----:B------:R-:W-:Y:S02]  /*2e50*/  SHF.R.U32.HI R9, RZ, 0xa, R9 ;  /* 0x0000000aff097819 */ /* 0x000fe40000011609 */
[----:B------:R-:W-:Y:S02]  /*2e60*/  SHF.R.U32.HI R10, RZ, 0xa, R10 ;  /* 0x0000000aff0a7819 */ /* 0x000fe4000001160a */
        /* <DEDUP_REMOVED lines=8> */
[----:B------:R-:W-:-:S02]  /*2ef0*/  SHF.R.U32.HI R13, RZ, 0xa, R13 ;  /* 0x0000000aff0d7819 */ /* 0x000fc4000001160d */
[----:B------:R-:W-:Y:S01]  /*2f00*/  LOP3.LUT R23, R14, 0x3e003e0, RZ, 0xc0, !PT ;  /* 0x03e003e00e177812 */ /* 0x000fe200078ec0ff */
[----:B------:R-:W-:Y:S01]  /*2f10*/  HADD2 R44, R44, -1040, -1040 ;  /* 0xe410e4102c2c7430 */ /* 0x000fe20000000000 */
[----:B------:R-:W-:Y:S02]  /*2f20*/  LOP3.LUT R20, R20, 0x64006400, RZ, 0xfc, !PT ;  /* 0x6400640014147812 */ /* 0x000fe400078efcff */
[----:B------:R-:W-:Y:S02]  /*2f30*/  LOP3.LUT R13, R13, 0x1f001f, RZ, 0xc0, !PT ;  /* 0x001f001f0d0d7812 */ /* 0x000fe400078ec0ff */
[----:B------:R-:W-:Y:S02]  /*2f40*/  LOP3.LUT R23, R23, 0x64006400, RZ, 0xfc, !PT ;  /* 0x6400640017177812 */ /* 0x000fe400078efcff */
[----:B------:R-:W-:Y:S02]  /*2f50*/  LOP3.LUT R13, R13, 0x64006400, RZ, 0xfc, !PT ;  /* 0x640064000d0d7812 */ /* 0x000fe400078efcff */
[----:B------:R-:W-:Y:S01]  /*2f60*/  PRMT R32, R32, 0x5410, R31 ;  /* 0x0000541020207816 */ /* 0x000fe2000000001f */
[----:B------:R-:W-:Y:S01]  /*2f70*/  HFMA2 R23, R23, R29.H1_H1, -48, -48 ;  /* 0xd200d20017177431 */ /* 0x000fe2000006001d */
[----:B------:R-:W-:Y:S01]  /*2f80*/  PRMT R30, R30, 0x5410, R29 ;  /* 0x000054101e1e7816 */ /* 0x000fe2000000001d */
[----:B------:R-:W-:Y:S01]  /*2f90*/  HADD2 R13, R13, -1040, -1040 ;  /* 0xe410e4100d0d7430 */ /* 0x000fe20000000000 */
[----:B--2---:R-:W-:-:S02]  /*2fa0*/  LOP3.LUT R21, R4, 0x3e003e0, RZ, 0xc0, !PT ;  /* 0x03e003e004157812 */ /* 0x004fc400078ec0ff */
[----:B------:R-:W-:Y:S02]  /*2fb0*/  LOP3.LUT R24, R6, 0x3e003e0, RZ, 0xc0, !PT ;  /* 0x03e003e006187812 */ /* 0x000fe400078ec0ff */
        /* <DEDUP_REMOVED lines=9> */
[----:B------:R-:W-:Y:S01]  /*3050*/  SHF.R.U32.HI R11, RZ, 0xa, R11 ;  /* 0x0000000aff0b7819 */ /* 0x000fe2000001160b */
[----:B------:R-:W-:Y:S01]  /*3060*/  HFMA2 R17, R50, R26, R17 ;  /* 0x0000001a32117231 */ /* 0x000fe20000000011 */
[----:B------:R-:W-:-:S02]  /*3070*/  SHF.R.U32.HI R50, RZ, 0xc, R12 ;  /* 0x0000000cff327819 */ /* 0x000fc4000001160c */
[----:B------:R-:W-:Y:S02]  /*3080*/  LOP3.LUT R47, R47, 0x64006400, RZ, 0xfc, !PT ;  /* 0x640064002f2f7812 */ /* 0x000fe400078efcff */
[----:B------:R-:W-:Y:S02]  /*3090*/  LOP3.LUT R39, R39, 0x80008, R50, 0xf8, !PT ;  /* 0x0008000827277812 */ /* 0x000fe400078ef832 */
[----:B------:R-:W-:Y:S01]  /*30a0*/  LOP3.LUT R11, R11, 0x1f001f, RZ, 0xc0, !PT ;  /* 0x001f001f0b0b7812 */ /* 0x000fe200078ec0ff */
[----:B------:R-:W-:Y:S02]  /*30b0*/  HADD2 R50, R47, -1040, -1040 ;  /* 0xe410e4102f327430 */ /* 0x000fe40000000000 */
[----:B------:R-:W-:Y:S01]  /*30c0*/  HFMA2 R47, R16, R27, R17 ;  /* 0x0000001b102f7231 */ /* 0x000fe20000000011 */
[----:B------:R-:W-:Y:S01]  /*30d0*/  SHF.R.U32.HI R12, RZ, 0xa, R12 ;  /* 0x0000000aff0c7819 */ /* 0x000fe2000001160c */
[----:B------:R-:W0:Y:S01]  /*30e0*/  LDS.128 R16, [UR4] ;  /* 0x00000004ff107984 */ /* 0x000e220008000c00 */
[----:B------:R-:W-:Y:S01]  /*30f0*/  HFMA2 R45, R50, R26, R45 ;  /* 0x0000001a322d7231 */ /* 0x000fe2000000002d */
[----:B------:R-:W-:-:S02]  /*3100*/  SHF.R.U32.HI R26, RZ, 0xc, R15 ;  /* 0x0000000cff1a7819 */ /* 0x000fc4000001160f */
[----:B------:R-:W-:Y:S01]  /*3110*/  SHF.R.U32.HI R50, RZ, 0xb, R5 ;  /* 0x0000000bff327819 */ /* 0x000fe20000011605 */
[----:B------:R-:W-:Y:S01]  /*3120*/  HFMA2 R45, R48, R27, R45 ;  /* 0x0000001b302d7231 */ /* 0x000fe2000000002d */
[----:B------:R-:W-:Y:S02]  /*3130*/  LOP3.LUT R37, R37, 0x80008, R26, 0xf8, !PT ;  /* 0x0008000825257812 */ /* 0x000fe400078ef81a */
[----:B------:R-:W-:Y:S02]  /*3140*/  SHF.R.U32.HI R26, RZ, 0xb, R4 ;  /* 0x0000000bff1a7819 */ /* 0x000fe40000011604 */
[----:B------:R-:W-:Y:S02]  /*3150*/  LOP3.LUT R27, R8, 0x1f001f, RZ, 0xc0, !PT ;  /* 0x001f001f081b7812 */ /* 0x000fe400078ec0ff */
[----:B------:R-:W-:Y:S02]  /*3160*/  LOP3.LUT R48, R9, 0x1f001f, RZ, 0xc0, !PT ;  /* 0x001f001f09307812 */ /* 0x000fe400078ec0ff */
[----:B------:R-:W-:-:S02]  /*3170*/  LOP3.LUT R39, R39, 0x100010, R26, 0xf8, !PT ;  /* 0x0010001027277812 */ /* 0x000fc400078ef81a */
[----:B------:R-:W-:Y:S02]  /*3180*/  LOP3.LUT R26, R49, 0x100010, R50, 0xf8, !PT ;  /* 0x00100010311a7812 */ /* 0x000fe400078ef832 */
[----:B------:R-:W-:Y:S02]  /*3190*/  SHF.R.U32.HI R50, RZ, 0xb, R7 ;  /* 0x0000000bff327819 */ /* 0x000fe40000011607 */
[----:B------:R-:W-:Y:S02]  /*31a0*/  LOP3.LUT R9, R27, 0x64006400, RZ, 0xfc, !PT ;  /* 0x640064001b097812 */ /* 0x000fe400078efcff */
[----:B------:R-:W-:Y:S02]  /*31b0*/  LOP3.LUT R48, R48, 0x64006400, RZ, 0xfc, !PT ;  /* 0x6400640030307812 */ /* 0x000fe400078efcff */
[----:B------:R-:W-:Y:S01]  /*31c0*/  LOP3.LUT R37, R37, 0x100010, R50, 0xf8, !PT ;  /* 0x0010001025257812 */ /* 0x000fe200078ef832 */
        /* <DEDUP_REMOVED lines=8> */
[----:B------:R-:W-:Y:S02]  /*3250*/  SHF.R.U32.HI R15, RZ, 0xa, R15 ;  /* 0x0000000aff0f7819 */ /* 0x000fe4000001160f */
[----:B------:R-:W-:Y:S01]  /*3260*/  SHF.R.U32.HI R14, RZ, 0xa, R14 ;  /* 0x0000000aff0e7819 */ /* 0x000fe2000001160e */
[-C--:B0-----:R-:W-:Y:S02]  /*3270*/  HFMA2 R40, R9, R16.reuse, R40 ;  /* 0x0000001009287231 */ /* 0x081fe40000000028 */
[----:B------:R-:W-:-:S02]  /*3280*/  HFMA2 R9, R10, R16, R43 ;  /* 0x000000100a097231 */ /* 0x000fc4000000002b */
[----:B------:R-:W-:Y:S02]  /*3290*/  HADD2 R10, R11, -1040, -1040 ;  /* 0xe410e4100b0a7430 */ /* 0x000fe40000000000 */
[-C--:B------:R-:W-:Y:S02]  /*32a0*/  HFMA2 R47, R50, R16.reuse, R47 ;  /* 0x00000010322f7231 */ /* 0x080fe4000000002f */
[----:B------:R-:W-:Y:S01]  /*32b0*/  HADD2 R11, R46, -1040, -1040 ;  /* 0xe410e4102e0b7430 */ /* 0x000fe20000000000 */
[----:B------:R-:W-:Y:S01]  /*32c0*/  LOP3.LUT R12, R12, 0x64006400, RZ, 0xfc, !PT ;  /* 0x640064000c0c7812 */ /* 0x000fe200078efcff */
[----:B------:R-:W-:Y:S02]  /*32d0*/  HFMA2 R45, R10, R16, R45 ;  /* 0x000000100a2d7231 */ /* 0x000fe4000000002d */
[-C--:B------:R-:W-:Y:S02]  /*32e0*/  HFMA2 R16, R8, R17.reuse, R9 ;  /* 0x0000001108107231 */ /* 0x080fe40000000009 */
[----:B------:R-:W-:-:S02]  /*32f0*/  HFMA2 R40, R11, R17, R40 ;  /* 0x000000110b287231 */ /* 0x000fc40000000028 */
[----:B------:R-:W-:Y:S01]  /*3300*/  HFMA2 R43, R44, R17, R47 ;  /* 0x000000112c2b7231 */ /* 0x000fe2000000002f */
[----:B------:R-:W0:Y:S01]  /*3310*/  LDS.128 R8, [UR4+0x10] ;  /* 0x00001004ff087984 */ /* 0x000e220008000c00 */
        /* <DEDUP_REMOVED lines=18> */
[----:B------:R-:W-:Y:S01]  /*3440*/  SHF.R.U32.HI R4, RZ, 0xa, R4 ;  /* 0x0000000aff047819 */ /* 0x000fe20000011604 */
[-C--:B------:R-:W-:Y:S01]  /*3450*/  HFMA2 R40, R13, R19.reuse, R40 ;  /* 0x000000130d287231 */ /* 0x080fe20000000028 */
[----:B------:R-:W-:Y:S01]  /*3460*/  SHF.R.U32.HI R5, RZ, 0xa, R5 ;  /* 0x0000000aff057819 */ /* 0x000fe20000011605 */
[----:B------:R-:W-:Y:S01]  /*3470*/  HADD2 R17, R14, -1040, -1040 ;  /* 0xe410e4100e117430 */ /* 0x000fe20000000000 */
        /* <DEDUP_REMOVED lines=16> */
[-C--:B------:R-:W-:Y:S01]  /*3580*/  HFMA2 R22, R22, R29.reuse.H1_H1, -48, -48 ;  /* 0xd200d20016167431 */ /* 0x080fe2000006001d */
[----:B------:R-:W-:Y:S01]  /*3590*/  LOP3.LUT R42, R42, 0x64006400, RZ, 0xfc, !PT ;  /* 0x640064002a2a7812 */ /* 0x000fe200078efcff */
[-C--:B0-----:R-:W-:Y:S01]  /*35a0*/  HFMA2 R12, R12, R8.reuse, R43 ;  /* 0x000000080c0c7231 */ /* 0x081fe2000000002b */
[----:B------:R-:W-:Y:S01]  /*35b0*/  LOP3.LUT R7, R7, 0x1f001f, RZ, 0xc0, !PT ;  /* 0x001f001f07077812 */ /* 0x000fe200078ec0ff */
[-C--:B------:R-:W-:Y:S01]  /*35c0*/  HFMA2 R40, R13, R8.reuse, R40 ;  /* 0x000000080d287231 */ /* 0x080fe20000000028 */
[----:B------:R-:W-:Y:S01]  /*35d0*/  LOP3.LUT R6, R6, 0x1f001f, RZ, 0xc0, !PT ;  /* 0x001f001f06067812 */ /* 0x000fe200078ec0ff */
[----:B------:R-:W-:Y:S01]  /*35e0*/  HFMA2 R42, R42, R29.H1_H1, -48, -48 ;  /* 0xd200d2002a2a7431 */ /* 0x000fe2000006001d */
        /* <DEDUP_REMOVED lines=39> */
.L_x_3390:
[----:B------:R-:W-:Y:S01]  /*3860*/  UIADD3 UR4, UPT, UPT, UR4, 0x40, URZ ;  /* 0x0000004004047890 */ /* 0x000fe2000fffe0ff */
[----:B-----5:R-:W-:Y:S01]  /*3870*/  IMAD.WIDE R24, R35, 0x4, R2 ;  /* 0x0000000423187825 */ /* 0x020fe200078e0202 */
[----:B------:R-:W-:Y:S10]  /*3880*/  @!P0 BRA `(.L_x_3391) ;  /* 0xffffffe8009c8947 */ /* 0x000ff4000383ffff */
.L_x_3389:
[----:B------:R-:W0:Y:S02]  /*3890*/  S2UR UR4, SR_CTAID.Y ;  /* 0x00000000000479c3 */ /* 0x000e240000002600 */
[----:B0-----:R-:W-:-:S13]  /*38a0*/  ISETP.LE.AND P0, PT, R34, UR4, PT ;  /* 0x0000000422007c0c */ /* 0x001fda000bf03270 */
        /* <DEDUP_REMOVED lines=9> */
[----:B------:R-:W-:Y:S01]  /*3940*/  BSSY.RECONVERGENT B0, `(.L_x_3392) ;  /* 0x000000f000007945 */ /* 0x000fe20003800200 */
[----:B------:R-:W-:-:S03]  /*3950*/  IMAD.MOV.U32 R7, RZ, RZ, R0 ;  /* 0x000000ffff077224 */ /* 0x000fc600078e0000 */
[----:B0-----:R-:W-:Y:S05]  /*3960*/  @P0 BRA `(.L_x_3393) ;  /* 0x0000000000300947 */ /* 0x001fea0003800000 */
[----:B------:R-:W0:Y:S02]  /*3970*/  QSPC.E.S P0, RZ, [R4] ;  /* 0x0000000004ff73aa */ /* 0x000e240000000500 */
[----:B0-----:R-:W-:Y:S05]  /*3980*/  @!P0 BRA `(.L_x_3394) ;  /* 0x00000000001c8947 */ /* 0x001fea0003800000 */
[----:B------:R-:W-:-:S05]  /*3990*/  IMAD.MOV.U32 R2, RZ, RZ, R4 ;  /* 0x000000ffff027224 */ /* 0x000fca00078e0004 */
[----:B------:R-:W-:-:S07]  /*39a0*/  MOV R6, R2 ;  /* 0x0000000200067202 */ /* 0x000fce0000000f00 */
.L_x_3395:
[----:B------:R-:W0:Y:S02]  /*39b0*/  LDS R2, [R6] ;  /* 0x0000000006027984 */ /* 0x000e240000000800 */
[----:B0-----:R-:W-:-:S05]  /*39c0*/  HADD2 R3, R2, R28 ;  /* 0x0000001c02037230 */ /* 0x001fca0000000000 */
[----:B------:R-:W0:Y:S02]  /*39d0*/  ATOMS.CAST.SPIN P0, [R6], R2, R3 ;  /* 0x000000020600758d */ /* 0x000e240001800003 */
[----:B0-----:R-:W-:Y:S05]  /*39e0*/  @!P0 BRA `(.L_x_3395) ;  /* 0xfffffffc00f08947 */ /* 0x001fea000383ffff */
[----:B------:R-:W-:Y:S05]  /*39f0*/  BRA `(.L_x_3393) ;  /* 0x00000000000c7947 */ /* 0x000fea0003800000 */
.L_x_3394:
[----:B------:R-:W2:Y:S02]  /*3a00*/  LD.E R2, desc[UR6][R4.64] ;  /* 0x0000000604027980 */ /* 0x000ea4000c101900 */
[----:B--2---:R-:W-:-:S05]  /*3a10*/  IMAD.IADD R3, R28, 0x1, R2 ;  /* 0x000000011c037824 */ /* 0x004fca00078e0202 */
[----:B------:R0:W-:Y:S02]  /*3a20*/  ST.E desc[UR6][R4.64], R3 ;  /* 0x0000000304007985 */ /* 0x0001e4000c101906 */
.L_x_3393:
[----:B------:R-:W-:Y:S05]  /*3a30*/  BSYNC.RECONVERGENT B0 ;  /* 0x0000000000007941 */ /* 0x000fea0003800200 */
.L_x_3392:
[----:B------:R1:W-:Y:S02]  /*3a40*/  ATOM.E.ADD.F16x2.RN.STRONG.GPU P0, RZ, desc[UR6][R4.64+0x4], R7 ;  /* 0x8000040704ff79a2 */ /* 0x0003e4000c10e106 */
[----:B-1----:R-:W-:Y:S05]  /*3a50*/  @P0 EXIT ;  /* 0x000000000000094d */ /* 0x002fea0003800000 */
[----:B------:R-:W1:Y:S02]  /*3a60*/  QSPC.E.S P0, RZ, [R4+0x4] ;  /* 0x0000040004ff73aa */ /* 0x000e640000000500 */
[----:B-1----:R-:W-:Y:S05]  /*3a70*/  @!P0 BRA `(.L_x_3396) ;  /* 0x00000000001c8947 */ /* 0x002fea0003800000 */
[----:B------:R-:W-:-:S05]  /*3a80*/  IMAD.MOV.U32 R2, RZ, RZ, R4 ;  /* 0x000000ffff027224 */ /* 0x000fca00078e0004 */
[----:B0-----:R-:W-:-:S07]  /*3a90*/  MOV R4, R2 ;  /* 0x0000000200047202 */ /* 0x001fce0000000f00 */
.L_x_3397:
[----:B------:R-:W0:Y:S02]  /*3aa0*/  LDS R2, [R4+0x4] ;  /* 0x0000040004027984 */ /* 0x000e240000000800 */
[----:B0-----:R-:W-:-:S05]  /*3ab0*/  HFMA2 R3, R2, 1, 1, R0 ;  /* 0x3c003c0002037831 */ /* 0x001fca0000000000 */
[----:B------:R-:W0:Y:S02]  /*3ac0*/  ATOMS.CAST.SPIN P0, [R4+0x4], R2, R3 ;  /* 0x000004020400758d */ /* 0x000e240001800003 */
[----:B0-----:R-:W-:Y:S05]  /*3ad0*/  @!P0 BRA `(.L_x_3397) ;  /* 0xfffffffc00f08947 */ /* 0x001fea000383ffff */
[----:B------:R-:W-:Y:S05]  /*3ae0*/  EXIT ;  /* 0x000000000000794d */ /* 0x000fea0003800000 */
.L_x_3396:
[----:B------:R-:W0:Y:S02]  /*3af0*/  LD.E R0, desc[UR6][R4.64+0x4] ;  /* 0x0000040604007980 */ /* 0x000e24000c101900 */
[----:B0-----:R-:W-:-:S05]  /*3b00*/  IMAD.IADD R3, R7, 0x1, R0 ;  /* 0x0000000107037824 */ /* 0x001fca00078e0200 */
[----:B------:R-:W-:Y:S01]  /*3b10*/  ST.E desc[UR6][R4.64+0x4], R3 ;  /* 0x0000040304007985 */ /* 0x000fe2000c101906 */
[----:B------:R-:W-:Y:S05]  /*3b20*/  EXIT ;  /* 0x000000000000794d */ /* 0x000fea0003800000 */
.L_x_3398:
        /* <DEDUP_REMOVED lines=13> */
.L_x_3635:


//--------------------- .text._Z23gemm_half_q_half_kernelILi1ELi16ELb0ELb0ELi32EEvPK6__halfPKjS4_S2_PS0_iiiiPKtS7_iiiiiibS2_i --------------------------
	.section	.text._Z23gemm_half_q_half_kernelILi1ELi16ELb0ELb0ELi32EEvPK6__halfPKjS4_S2_PS0_iiiiPKtS7_iiiiiibS2_i,"ax",@progbits
	.align	128
        .global         _Z23gemm_half_q_half_kernelILi1ELi16ELb0ELb0ELi32EEvPK6__halfPKjS4_S2_PS0_iiiiPKtS7_iiiiiibS2_i
        .type           _Z23gemm_half_q_half_kernelILi1ELi16ELb0ELb0ELi32EEvPK6__halfPKjS4_S2_PS0_iiiiPKtS7_iiiiiibS2_i,@function
        .size           _Z23gemm_half_q_half_kernelILi1ELi16ELb0ELb0ELi32EEvPK6__halfPKjS4_S2_PS0_iiiiPKtS7_iiiiiibS2_i,(.L_x_3636 - _Z23gemm_half_q_half_kernelILi1ELi16ELb0ELb0ELi32EEvPK6__halfPKjS4_S2_PS0_iiiiPKtS7_iiiiiibS2_i)
        .other          _Z23gemm_half_q_half_kernelILi1ELi16ELb0ELb0ELi32EEvPK6__halfPKjS4_S2_PS0_iiiiPKtS7_iiiiiibS2_i,@"STO_CUDA_ENTRY STV_DEFAULT"
_Z23gemm_half_q_half_kernelILi1ELi16ELb0ELb0ELi32EEvPK6__halfPKjS4_S2_PS0_iiiiPKtS7_iiiiiibS2_i:
.text._Z23gemm_half_q_half_kernelILi1ELi16ELb0ELb0ELi32EEvPK6__halfPKjS4_S2_PS0_iiiiPKtS7_iiiiiibS2_i:
        /* <DEDUP_REMOVED lines=37> */
.L_x_3400:
[----:B------:R-:W-:Y:S05]  /*0250*/  BSYNC.RECONVERGENT B0 ;  /* 0x0000000000007941 */ /* 0x000fea0003800200 */
.L_x_3399:
        /* <DEDUP_REMOVED lines=13> */
[----:B------:R-:W1:Y:S01]  /*0330*/  LDC.64 R4, c[0x0][0x3b8] ;  /* 0x0000ee00ff047b82 */ /* 0x000e620000000a00 */
[----:B0-----:R-:W-:-:S04]  /*0340*/  IMAD.SHL.U32 R3, R13, 0x40, RZ ;  /* 0x000000400d037824 */ /* 0x001fc800078e00ff */
[----:B-1----:R-:W-:-:S05]  /*0350*/  IMAD.WIDE.U32 R2, R3, 0x2, R4 ;  /* 0x0000000203027825 */ /* 0x002fca00078e0004 */
        /* <DEDUP_REMOVED lines=8> */
.L_x_3402:
        /* <DEDUP_REMOVED lines=18> */
[--C-:B------:R-:W-:Y:S02]  /*0500*/  SHF.R.U32.HI R21, RZ, 0x4, R17.reuse ;  /* 0x00000004ff157819 */ /* 0x100fe40000011611 */
        /* <DEDUP_REMOVED lines=10> */
[----:B------:R-:W-:Y:S01]  /*05b0*/  IMAD R2, R17, R17, R17 ;  /* 0x0000001111027224 */ /* 0x000fe200078e0211 */
        /* <DEDUP_REMOVED lines=12> */
.L_x_3401:
[----:B------:R-:W1:Y:S01]  /*0680*/  LDCU UR4, c[0x0][0x3c8] ;  /* 0x00007900ff0477ac */ /* 0x000e620008000800 */
[----:B------:R-:W-:Y:S01]  /*0690*/  IMAD.MOV.U32 R4, RZ, RZ, RZ ;  /* 0x000000ffff047224 */ /* 0x000fe200078e00ff */
[----:B-1----:R-:W-:-:S13]  /*06a0*/  ISETP.GT.AND P0, PT, R7, UR4, PT ;  /* 0x0000000407007c0c */ /* 0x002fda000bf04270 */
        /* <DEDUP_REMOVED lines=8> */
.L_x_3403:
        /* <DEDUP_REMOVED lines=11> */
.L_x_3404:
        /* <DEDUP_REMOVED lines=11> */
.L_x_3405:
        /* <DEDUP_REMOVED lines=11> */
.L_x_3406:
        /* <DEDUP_REMOVED lines=11> */
.L_x_3407:
[----:B------:R-:W-:Y:S01]  /*09f0*/  VIMNMX R11, PT, PT, R7, UR4, PT ;  /* 0x00000004070b7c48 */ /* 0x000fe2000bfe0100 */
[----:B------:R-:W1:Y:S01]  /*0a00*/  LDCU.64 UR4, c[0x0][0x388] ;  /* 0x00007100ff0477ac */ /* 0x000e620008000a00 */
[----:B------:R-:W-:Y:S02]  /*0a10*/  VIMNMX R6, PT, PT, R6, UR9, PT ;  /* 0x0000000906067c48 */ /* 0x000fe4000bfe0100 */
[----:B------:R-:W-:Y:S02]  /*0a20*/  SHF.R.S32.HI R12, RZ, 0x1f, R11 ;  /* 0x0000001fff0c7819 */ /* 0x000fe4000001140b */
[----:B------:R-:W-:Y:S02]  /*0a30*/  ISETP.GT.AND P1, PT, R6, R7, PT ;  /* 0x000000070600720c */ /* 0x000fe40003f24270 */
[----:B------:R-:W-:Y:S02]  /*0a40*/  LEA.HI R12, R12, R11, RZ, 0x5 ;  /* 0x0000000b0c0c7211 */ /* 0x000fe400078f28ff */
[----:B------:R-:W-:-:S02]  /*0a50*/  PRMT R6, RZ, 0x5410, RZ ;  /* 0x00005410ff067816 */ /* 0x000fc400000000ff */
[----:B------:R-:W-:Y:S02]  /*0a60*/  SHF.R.S32.HI R11, RZ, 0x5, R12 ;  /* 0x00000005ff0b7819 */ /* 0x000fe4000001140c */
[----:B------:R-:W-:-:S03]  /*0a70*/  PRMT R7, RZ, 0x5410, RZ ;  /* 0x00005410ff077816 */ /* 0x000fc600000000ff */
[----:B------:R-:W-:-:S05]  /*0a80*/  IMAD R4, R11, 0x8, R4 ;  /* 0x000000080b047824 */ /* 0x000fca00078e0204 */
[----:B------:R-:W-:-:S04]  /*0a90*/  IADD3 R4, PT, PT, R8, R4, R5 ;  /* 0x0000000408047210 */ /* 0x000fc80007ffe005 */
[----:B------:R-:W-:-:S05]  /*0aa0*/  IADD3 R4, PT, PT, R10, R4, R9 ;  /* 0x000000040a047210 */ /* 0x000fca0007ffe009 */
[----:B------:R-:W-:Y:S01]  /*0ab0*/  IMAD R5, R4, R29, RZ ;  /* 0x0000001d04057224 */ /* 0x000fe200078e02ff */
[----:B------:R-:W-:-:S04]  /*0ac0*/  SHF.R.S32.HI R4, RZ, 0x1f, R30 ;  /* 0x0000001fff047819 */ /* 0x000fc8000001141e */
[----:B------:R-:W-:-:S04]  /*0ad0*/  IADD3 R8, P0, PT, R30, R5, RZ ;  /* 0x000000051e087210 */ /* 0x000fc80007f1e0ff */
[----:B------:R-:W-:Y:S02]  /*0ae0*/  LEA.HI.X.SX32 R5, R5, R4, 0x1, P0 ;  /* 0x0000000405057211 */ /* 0x000fe400000f0eff */
[----:B-1----:R-:W-:Y:S02]  /*0af0*/  LEA R34, P2, R8, UR4, 0x2 ;  /* 0x0000000408227c11 */ /* 0x002fe4000f8410ff */
[----:B------:R-:W-:Y:S02]  /*0b00*/  ISETP.LE.AND P0, PT, R16, UR8, PT ;  /* 0x0000000810007c0c */ /* 0x000fe4000bf03270 */
[----:B------:R-:W-:Y:S01]  /*0b10*/  LEA.HI.X R35, R8, UR5, R5, 0x2, P2 ;  /* 0x0000000508237c11 */ /* 0x000fe200090f1405 */
[----:B------:R-:W-:Y:S10]  /*0b20*/  @!P1 BRA `(.L_x_3408) ;  /* 0x0000001400589947 */ /* 0x000ff40003800000 */
[----:B------:R-:W-:-:S13]  /*0b30*/  ISETP.LE.AND P1, PT, R16, UR8, PT ;  /* 0x0000000810007c0c */ /* 0x000fda000bf23270 */
[----:B------:R-:W-:Y:S05]  /*0b40*/  @P1 BRA `(.L_x_3408) ;  /* 0x0000001400501947 */ /* 0x000fea0003800000 */
[----:B------:R-:W2:Y:S01]  /*0b50*/  LDG.E.128.CONSTANT R20, desc[UR6][R34.64] ;  /* 0x0000000622147981 */ /* 0x000ea2000c1e9d00 */
[----:B------:R-:W-:-:S05]  /*0b60*/  IMAD.WIDE R8, R29, 0x4, R34 ;  /* 0x000000041d087825 */ /* 0x000fca00078e0222 */
[----:B------:R1:W3:Y:S01]  /*0b70*/  LDG.E.128.CONSTANT R16, desc[UR6][R8.64] ;  /* 0x0000000608107981 */ /* 0x0002e2000c1e9d00 */
[----:B------:R-:W4:Y:S01]  /*0b80*/  S2UR UR5, SR_CgaCtaId ;  /* 0x00000000000579c3 */ /* 0x000f220000008800 */
[----:B------:R-:W-:-:S05]  /*0b90*/  IMAD.WIDE R32, R29, 0x4, R8 ;  /* 0x000000041d207825 */ /* 0x000fca00078e0208 */
[----:B------:R5:W3:Y:S01]  /*0ba0*/  LDG.E.128.CONSTANT R4, desc[UR6][R32.64] ;  /* 0x0000000620047981 */ /* 0x000ae2000c1e9d00 */
[----:B------:R-:W-:Y:S01]  /*0bb0*/  UMOV UR4, 0x400 ;  /* 0x0000040000047882 */ /* 0x000fe20000000000 */
[----:B------:R-:W-:-:S05]  /*0bc0*/  IMAD.WIDE R10, R29, 0x4, R32 ;  /* 0x000000041d0a7825 */ /* 0x000fca00078e0220 */
[----:B------:R0:W3:Y:S01]  /*0bd0*/  LDG.E.128.CONSTANT R12, desc[UR6][R10.64] ;  /* 0x000000060a0c7981 */ /* 0x0000e2000c1e9d00 */
[----:B----4-:R-:W-:-:S09]  /*0be0*/  ULEA UR4, UR5, UR4, 0x18 ;  /* 0x0000000405047291 */ /* 0x010fd2000f8ec0ff */
[----:B------:R-:W4:Y:S01]  /*0bf0*/  LDS.128 R24, [UR4] ;  /* 0x00000004ff187984 */ /* 0x000f220008000c00 */
[----:B------:R-:W-:-:S05]  /*0c00*/  IMAD.MOV.U32 R36, RZ, RZ, 0x2800 ;  /* 0x00002800ff247424 */ /* 0x000fca00078e00ff */
[----:B------:R-:W-:Y:S02]  /*0c10*/  PRMT R0, R0, 0x5410, R36 ;  /* 0x0000541000007816 */ /* 0x000fe40000000024 */
[----:B--2---:R-:W-:Y:S02]  /*0c20*/  LOP3.LUT R31, R20, 0x1f001f, RZ, 0xc0, !PT ;  /* 0x001f001f141f7812 */ /* 0x004fe400078ec0ff */
[----:B------:R-:W-:Y:S02]  /*0c30*/  LOP3.LUT R34, R21, 0x1f001f, RZ, 0xc0, !PT ;  /* 0x001f001f15227812 */ /* 0x000fe400078ec0ff */
[----:B-1----:R-:W-:Y:S02]  /*0c40*/  LOP3.LUT R8, R22, 0x1f001f, RZ, 0xc0, !PT ;  /* 0x001f001f16087812 */ /* 0x002fe400078ec0ff */
[----:B------:R-:W-:Y:S02]  /*0c50*/  LOP3.LUT R9, R23, 0x1f001f, RZ, 0xc0, !PT ;  /* 0x001f001f17097812 */ /* 0x000fe400078ec0ff */
[----:B------:R-:W-:-:S02]  /*0c60*/  LOP3.LUT R31, R31, 0x64006400, RZ, 0xfc, !PT ;  /* 0x640064001f1f7812 */ /* 0x000fc400078efcff */
[----:B------:R-:W-:Y:S02]  /*0c70*/  LOP3.LUT R34, R34, 0x64006400, RZ, 0xfc, !PT ;  /* 0x6400640022227812 */ /* 0x000fe400078efcff */
[----:B-----5:R-:W-:Y:S02]  /*0c80*/  LOP3.LUT R33, R8, 0x64006400, RZ, 0xfc, !PT ;  /* 0x6400640008217812 */ /* 0x020fe400078efcff */
[----:B------:R-:W-:Y:S01]  /*0c90*/  LOP3.LUT R35, R9, 0x64006400, RZ, 0xfc, !PT ;  /* 0x6400640009237812 */ /* 0x000fe200078efcff */
[----:B------:R-:W-:-:S04]  /*0ca0*/  IMAD.WIDE R8, R29, 0x4, R10 ;  /* 0x000000041d087825 */ /* 0x000fc800078e020a */
[----:B------:R-:W-:Y:S02]  /*0cb0*/  HADD2 R31, R31, -1040, -1040 ;  /* 0xe410e4101f1f7430 */ /* 0x000fe40000000000 */
[----:B0-----:R-:W-:Y:S02]  /*0cc0*/  HADD2 R11, R34, -1040, -1040 ;  /* 0xe410e410220b7430 */ /* 0x001fe40000000000 */
[-C--:B----4-:R-:W-:Y:S02]  /*0cd0*/  HFMA2 R32, R31, R24.reuse, RZ ;  /* 0x000000181f207231 */ /* 0x090fe400000000ff */
[----:B------:R-:W-:Y:S02]  /*0ce0*/  HFMA2 R31, R11, R24, RZ.H0_H0 ;  /* 0x000000180b1f7231 */ /* 0x000fe400000400ff */
[----:B------:R-:W2:Y:S01]  /*0cf0*/  LDG.E.128.CONSTANT R8, desc[UR6][R8.64] ;  /* 0x0000000608087981 */ /* 0x000ea2000c1e9d00 */
[----:B------:R-:W-:Y:S02]  /*0d00*/  HADD2 R35, R35, -1040, -1040 ;  /* 0xe410e41023237430 */ /* 0x000fe40000000000 */
[----:B------:R-:W-:-:S02]  /*0d10*/  HADD2 R33, R33, -1040, -1040 ;  /* 0xe410e41021217430 */ /* 0x000fc40000000000 */
[-C--:B------:R-:W-:Y:S01]  /*0d20*/  HFMA2 R34, R35, R24.reuse, RZ.H0_H0 ;  /* 0x0000001823227231 */ /* 0x080fe200000400ff */
[----:B------:R-:W-:Y:S01]  /*0d30*/  LOP3.LUT R35, R20, 0x3e003e0, RZ, 0xc0, !PT ;  /* 0x03e003e014237812 */ /* 0x000fe200078ec0ff */
[----:B------:R-:W-:Y:S01]  /*0d40*/  HFMA2 R33, R33, R24, RZ ;  /* 0x0000001821217231 */ /* 0x000fe200000000ff */
[----:B------:R-:W-:Y:S02]  /*0d50*/  LOP3.LUT R24, R21, 0x3e003e0, RZ, 0xc0, !PT ;  /* 0x03e003e015187812 */ /* 0x000fe400078ec0ff */
[----:B------:R-:W-:Y:S02]  /*0d60*/  LOP3.LUT R35, R35, 0x64006400, RZ, 0xfc, !PT ;  /* 0x6400640023237812 */ /* 0x000fe400078efcff */
[----:B------:R-:W-:-:S03]  /*0d70*/  LOP3.LUT R37, R24, 0x64006400, RZ, 0xfc, !PT ;  /* 0x6400640018257812 */ /* 0x000fc600078efcff */
[-C--:B------:R-:W-:Y:S02]  /*0d80*/  HFMA2 R35, R35, R0.reuse.H1_H1, -48, -48 ;  /* 0xd200d20023237431 */ /* 0x080fe40000060000 */
[----:B------:R-:W-:Y:S02]  /*0d90*/  HFMA2 R24, R37, R0.H1_H1, -48, -48 ;  /* 0xd200d20025187431 */ /* 0x000fe40000060000 */
[-C--:B------:R-:W-:Y:S02]  /*0da0*/  HFMA2 R35, R35, R25.reuse, R32 ;  /* 0x0000001923237231 */ /* 0x080fe40000000020 */
[----:B------:R-:W-:Y:S01]  /*0db0*/  HFMA2 R32, R24, R25, R31 ;  /* 0x0000001918207231 */ /* 0x000fe2000000001f */
[----:B------:R-:W-:-:S04]  /*0dc0*/  LOP3.LUT R24, R22, 0x3e003e0, RZ, 0xc0, !PT ;  /* 0x03e003e016187812 */ /* 0x000fc800078ec0ff */
[----:B------:R-:W-:-:S05]  /*0dd0*/  LOP3.LUT R31, R24, 0x64006400, RZ, 0xfc, !PT ;  /* 0x64006400181f7812 */ /* 0x000fca00078efcff */
[----:B------:R-:W-:Y:S01]  /*0de0*/  HFMA2 R24, R31, R0.H1_H1, -48, -48 ;  /* 0xd200d2001f187431 */ /* 0x000fe20000060000 */
[----:B------:R-:W-:-:S03]  /*0df0*/  LOP3.LUT R36, R23, 0x3e003e0, RZ, 0xc0, !PT ;  /* 0x03e003e017247812 */ /* 0x000fc600078ec0ff */
[----:B------:R-:W-:Y:S01]  /*0e00*/  HFMA2 R24, R24, R25, R33 ;  /* 0x0000001918187231 */ /* 0x000fe20000000021 */
[----:B------:R-:W-:Y:S02]  /*0e10*/  SHF.R.U32.HI R33, RZ, 0xa, R21 ;  /* 0x0000000aff217819 */ /* 0x000fe40000011615 */
[----:B------:R-:W-:Y:S02]  /*0e20*/  SHF.R.U32.HI R31, RZ, 0xa, R20 ;  /* 0x0000000aff1f7819 */ /* 0x000fe40000011614 */
[----:B------:R-:W-:Y:S02]  /*0e30*/  LOP3.LUT R37, R36, 0x64006400, RZ, 0xfc, !PT ;  /* 0x6400640024257812 */ /* 0x000fe400078efcff */
[----:B------:R-:W-:Y:S02]  /*0e40*/  LOP3.LUT R33, R33, 0x1f001f, RZ, 0xc0, !PT ;  /* 0x001f001f21217812 */ /* 0x000fe400078ec0ff */
[----:B------:R-:W-:Y:S01]  /*0e50*/  LOP3.LUT R31, R31, 0x1f001f, RZ, 0xc0, !PT ;  /* 0x001f001f1f1f7812 */ /* 0x000fe200078ec0ff */
[----:B------:R-:W-:Y:S01]  /*0e60*/  HFMA2 R37, R37, R0.H1_H1, -48, -48 ;  /* 0xd200d20025257431 */ /* 0x000fe20000060000 */
[----:B------:R-:W-:-:S02]  /*0e70*/  LOP3.LUT R33, R33, 0x64006400, RZ, 0xfc, !PT ;  /* 0x6400640021217812 */ /* 0x000fc400078efcff */
[----:B------:R-:W-:Y:S01]  /*0e80*/  LOP3.LUT R31, R31, 0x64006400, RZ, 0xfc, !PT ;  /* 0x640064001f1f7812 */ /* 0x000fe200078efcff */
[----:B------:R-:W-:Y:S02]  /*0e90*/  HFMA2 R25, R37, R25, R34 ;  /* 0x0000001925197231 */ /* 0x000fe40000000022 */
[----:B------:R-:W-:Y:S02]  /*0ea0*/  HADD2 R33, R33, -1040, -1040 ;  /* 0xe410e41021217430 */ /* 0x000fe40000000000 */
[----:B------:R-:W-:Y:S02]  /*0eb0*/  HADD2 R34, R31, -1040, -1040 ;  /* 0xe410e4101f227430 */ /* 0x000fe40000000000 */
        /* <DEDUP_REMOVED lines=8> */
[----:B---3--:R-:W-:Y:S01]  /*0f40*/  LOP3.LUT R33, R16, 0x1f001f, RZ, 0xc0, !PT ;  /* 0x001f001f10217812 */ /* 0x008fe200078ec0ff */
[----:B------:R-:W-:Y:S02]  /*0f50*/  HADD2 R37, R34, -1040, -1040 ;  /* 0xe410e41022257430 */ /* 0x000fe40000000000 */
[----:B------:R-:W-:Y:S01]  /*0f60*/  HADD2 R34, R35, -1040, -1040 ;  /* 0xe410e41023227430 */ /* 0x000fe20000000000 */
[----:B------:R-:W-:Y:S01]  /*0f70*/  LOP3.LUT R33, R33, 0x64006400, RZ, 0xfc, !PT ;  /* 0x6400640021217812 */ /* 0x000fe200078efcff */
[----:B------:R-:W-:-:S02]  /*0f80*/  HFMA2 R24, R37, R26, R24 ;  /* 0x0000001a25187231 */ /* 0x000fc40000000018 */
[----:B------:R-:W-:Y:S01]  /*0f90*/  HFMA2 R25, R34, R26, R25 ;  /* 0x0000001a22197231 */ /* 0x000fe20000000019 */
[----:B------:R-:W-:Y:S01]  /*0fa0*/  LOP3.LUT R26, R17, 0x1f001f, RZ, 0xc0, !PT ;  /* 0x001f001f111a7812 */ /* 0x000fe200078ec0ff */
[----:B------:R-:W-:-:S03]  /*0fb0*/  HADD2 R34, R33, -1040, -1040 ;  /* 0xe410e41021227430 */ /* 0x000fc60000000000 */
[----:B------:R-:W-:Y:S01]  /*0fc0*/  LOP3.LUT R33, R26, 0x64006400, RZ, 0xfc, !PT ;  /* 0x640064001a217812 */ /* 0x000fe200078efcff */
[-C--:B------:R-:W-:Y:S01]  /*0fd0*/  HFMA2 R31, R34, R27.reuse, R31 ;  /* 0x0000001b221f7231 */ /* 0x080fe2000000001f */
[----:B------:R-:W-:Y:S02]  /*0fe0*/  LOP3.LUT R26, R18, 0x1f001f, RZ, 0xc0, !PT ;  /* 0x001f001f121a7812 */ /* 0x000fe400078ec0ff */
[----:B------:R-:W-:Y:S01]  /*0ff0*/  LOP3.LUT R34, R19, 0x1f001f, RZ, 0xc0, !PT ;  /* 0x001f001f13227812 */ /* 0x000fe200078ec0ff */
[----:B------:R-:W-:Y:S01]  /*1000*/  HADD2 R33, R33, -1040, -1040 ;  /* 0xe410e41021217430 */ /* 0x000fe20000000000 */
[----:B------:R-:W-:Y:S02]  /*1010*/  LOP3.LUT R26, R26, 0x64006400, RZ, 0xfc, !PT ;  /* 0x640064001a1a7812 */ /* 0x000fe400078efcff */
[----:B------:R-:W-:Y:S01]  /*1020*/  LOP3.LUT R34, R34, 0x64006400, RZ, 0xfc, !PT ;  /* 0x6400640022227812 */ /* 0x000fe200078efcff */
[----:B------:R-:W-:Y:S02]  /*1030*/  HFMA2 R32, R33, R27, R32 ;  /* 0x0000001b21207231 */ /* 0x000fe40000000020 */
[----:B------:R-:W-:-:S02]  /*1040*/  HADD2 R33, R26, -1040, -1040 ;  /* 0xe410e4101a217430 */ /* 0x000fc40000000000 */
[----:B------:R-:W-:Y:S02]  /*1050*/  HADD2 R34, R34, -1040, -1040 ;  /* 0xe410e41022227430 */ /* 0x000fe40000000000 */
[-C--:B------:R-:W-:Y:S02]  /*1060*/  HFMA2 R33, R33, R27.reuse, R24 ;  /* 0x0000001b21217231 */ /* 0x080fe40000000018 */
[----:B------:R-:W-:Y:S02]  /*1070*/  HFMA2 R34, R34, R27, R25 ;  /* 0x0000001b22227231 */ /* 0x000fe40000000019 */
[----:B------:R-:W0:Y:S01]  /*1080*/  LDS.128 R24, [UR4+0x10] ;  /* 0x00001004ff187984 */ /* 0x000e220008000c00 */
[----:B------:R-:W-:-:S04]  /*1090*/  LOP3.LUT R35, R16, 0x3e003e0, RZ, 0xc0, !PT ;  /* 0x03e003e010237812 */ /* 0x000fc800078ec0ff */
[----:B------:R-:W-:-:S05]  /*10a0*/  LOP3.LUT R35, R35, 0x64006400, RZ, 0xfc, !PT ;  /* 0x6400640023237812 */ /* 0x000fca00078efcff */
[----:B------:R-:W-:Y:S01]  /*10b0*/  HFMA2 R36, R35, R0.H1_H1, -48, -48 ;  /* 0xd200d20023247431 */ /* 0x000fe20000060000 */
[----:B------:R-:W-:-:S04]  /*10c0*/  LOP3.LUT R35, R17, 0x3e003e0, RZ, 0xc0, !PT ;  /* 0x03e003e011237812 */ /* 0x000fc800078ec0ff */
[----:B------:R-:W-:-:S05]  /*10d0*/  LOP3.LUT R35, R35, 0x64006400, RZ, 0xfc, !PT ;  /* 0x6400640023237812 */ /* 0x000fca00078efcff */
[----:B------:R-:W-:-:S04]  /*10e0*/  HFMA2 R35, R35, R0.H1_H1, -48, -48 ;  /* 0xd200d20023237431 */ /* 0x000fc80000060000 */
[----:B0-----:R-:W-:Y:S01]  /*10f0*/  HFMA2 R32, R35, R24, R32 ;  /* 0x0000001823207231 */ /* 0x001fe20000000020 */
[----:B------:R-:W-:-:S04]  /*1100*/  LOP3.LUT R35, R18, 0x3e003e0, RZ, 0xc0, !PT ;  /* 0x03e003e012237812 */ /* 0x000fc800078ec0ff */
[----:B------:R-:W-:Y:S01]  /*1110*/  LOP3.LUT R35, R35, 0x64006400, RZ, 0xfc, !PT ;  /* 0x6400640023237812 */ /* 0x000fe200078efcff */
[----:B------:R-:W-:-:S04]  /*1120*/  HFMA2 R31, R36, R24, R31 ;  /* 0x00000018241f7231 */ /* 0x000fc8000000001f */
[----:B------:R-:W-:Y:S01]  /*1130*/  HFMA2 R36, R35, R0.H1_H1, -48, -48 ;  /* 0xd200d20023247431 */ /* 0x000fe20000060000 */
[----:B------:R-:W-:-:S04]  /*1140*/  LOP3.LUT R35, R19, 0x3e003e0, RZ, 0xc0, !PT ;  /* 0x03e003e013237812 */ /* 0x000fc800078ec0ff */
[----:B------:R-:W-:-:S05]  /*1150*/  LOP3.LUT R35, R35, 0x64006400, RZ, 0xfc, !PT ;  /* 0x6400640023237812 */ /* 0x000fca00078efcff */
[----:B------:R-:W-:-:S04]  /*1160*/  HFMA2 R35, R35, R0.H1_H1, -48, -48 ;  /* 0xd200d20023237431 */ /* 0x000fc80000060000 */
[----:B------:R-:W-:Y:S01]  /*1170*/  HFMA2 R34, R35, R24, R34 ;  /* 0x0000001823227231 */ /* 0x000fe20000000022 */
[--C-:B------:R-:W-:Y:S02]  /*1180*/  SHF.R.U32.HI R35, RZ, 0xe, R16.reuse ;  /* 0x0000000eff237819 */ /* 0x100fe40000011610 */
[----:B------:R-:W-:-:S04]  /*1190*/  SHF.R.U32.HI R16, RZ, 0xa, R16 ;  /* 0x0000000aff107819 */ /* 0x000fc80000011610 */
[----:B------:R-:W-:Y:S02]  /*11a0*/  LOP3.LUT R16, R16, 0x1f001f, RZ, 0xc0, !PT ;  /* 0x001f001f10107812 */ /* 0x000fe400078ec0ff */
[----:B------:R-:W-:Y:S02]  /*11b0*/  SHF.R.U32.HI R21, RZ, 0xf, R21 ;  /* 0x0000000fff157819 */ /* 0x000fe40000011615 */
[----:B------:R-:W-:Y:S01]  /*11c0*/  LOP3.LUT R16, R16, 0x64006400, RZ, 0xfc, !PT ;  /* 0x6400640010107812 */ /* 0x000fe200078efcff */
[----:B------:R-:W-:Y:S01]  /*11d0*/  HFMA2 R33, R36, R24, R33 ;  /* 0x0000001824217231 */ /* 0x000fe20000000021 */
[----:B------:R-:W-:Y:S02]  /*11e0*/  SHF.R.U32.HI R24, RZ, 0xe, R17 ;  /* 0x0000000eff187819 */ /* 0x000fe40000011611 */
[----:B------:R-:W-:Y:S01]  /*11f0*/  SHF.R.U32.HI R20, RZ, 0xf, R20 ;  /* 0x0000000fff147819 */ /* 0x000fe20000011614 */
[----:B------:R-:W-:Y:S01]  /*1200*/  HADD2 R16, R16, -1040, -1040 ;  /* 0xe410e41010107430 */ /* 0x000fe20000000000 */
[----:B------:R-:W-:-:S02]  /*1210*/  LOP3.LUT R21, R21, 0x10001, RZ, 0xc0, !PT ;  /* 0x0001000115157812 */ /* 0x000fc400078ec0ff */
[----:B------:R-:W-:Y:S01]  /*1220*/  SHF.R.U32.HI R17, RZ, 0xa, R17 ;  /* 0x0000000aff117819 */ /* 0x000fe20000011611 */
[----:B------:R-:W-:Y:S01]  /*1230*/  HFMA2 R31, R16, R25, R31 ;  /* 0x00000019101f7231 */ /* 0x000fe2000000001f */
[----:B------:R-:W-:Y:S02]  /*1240*/  LOP3.LUT R20, R20, 0x10001, RZ, 0xc0, !PT ;  /* 0x0001000114147812 */ /* 0x000fe400078ec0ff */
[----:B------:R-:W-:Y:S02]  /*1250*/  LOP3.LUT R21, R21, 0x20002, R24, 0xf8, !PT ;  /* 0x0002000215157812 */ /* 0x000fe400078ef818 */
[----:B------:R-:W-:Y:S02]  /*1260*/  SHF.R.U32.HI R16, RZ, 0xa, R18 ;  /* 0x0000000aff107819 */ /* 0x000fe40000011612 */
[----:B------:R-:W-:Y:S02]  /*1270*/  LOP3.LUT R17, R17, 0x1f001f, RZ, 0xc0, !PT ;  /* 0x001f001f11117812 */ /* 0x000fe400078ec0ff */
[----:B------:R-:W-:-:S02]  /*1280*/  SHF.R.U32.HI R24, RZ, 0xa, R19 ;  /* 0x0000000aff187819 */ /* 0x000fc40000011613 */
[----:B------:R-:W-:Y:S02]  /*1290*/  LOP3.LUT R20, R20, 0x20002, R35, 0xf8, !PT ;  /* 0x0002000214147812 */ /* 0x000fe400078ef823 */
[----:B------:R-:W-:Y:S02]  /*12a0*/  LOP3.LUT R16, R16, 0x1f001f, RZ, 0xc0, !PT ;  /* 0x001f001f10107812 */ /* 0x000fe400078ec0ff */
[----:B------:R-:W-:Y:S02]  /*12b0*/  LOP3.LUT R17, R17, 0x64006400, RZ, 0xfc, !PT ;  /* 0x6400640011117812 */ /* 0x000fe400078efcff */
[----:B------:R-:W-:Y:S02]  /*12c0*/  LOP3.LUT R35, R24, 0x1f001f, RZ, 0xc0, !PT ;  /* 0x001f001f18237812 */ /* 0x000fe400078ec0ff */
[----:B------:R-:W-:Y:S01]  /*12d0*/  LOP3.LUT R24, R16, 0x64006400, RZ, 0xfc, !PT ;  /* 0x6400640010187812 */ /* 0x000fe200078efcff */
[----:B------:R-:W-:Y:S01]  /*12e0*/  HADD2 R17, R17, -1040, -1040 ;  /* 0xe410e41011117430 */ /* 0x000fe20000000000 */
[----:B------:R-:W-:-:S03]  /*12f0*/  LOP3.LUT R16, R35, 0x64006400, RZ, 0xfc, !PT ;  /* 0x6400640023107812 */ /* 0x000fc600078efcff */
[-C--:B------:R-:W-:Y:S02]  /*1300*/  HFMA2 R32, R17, R25.reuse, R32 ;  /* 0x0000001911207231 */ /* 0x080fe40000000020 */
[----:B------:R-:W-:Y:S02]  /*1310*/  HADD2 R24, R24, -1040, -1040 ;  /* 0xe410e41018187430 */ /* 0x000fe40000000000 */
[----:B------:R-:W-:Y:S02]  /*1320*/  HADD2 R17, R16, -1040, -1040 ;  /* 0xe410e41010117430 */ /* 0x000fe40000000000 */
[-C--:B------:R-:W-:Y:S02]  /*1330*/  HFMA2 R33, R24, R25.reuse, R33 ;  /* 0x0000001918217231 */ /* 0x080fe40000000021 */
[----:B------:R-:W-:Y:S01]  /*1340*/  HFMA2 R34, R17, R25, R34 ;  /* 0x0000001911227231 */ /* 0x000fe20000000022 */
[----:B------:R-:W-:Y:S02]  /*1350*/  LOP3.LUT R17, R5, 0x1f001f, RZ, 0xc0, !PT ;  /* 0x001f001f05117812 */ /* 0x000fe400078ec0ff */
        /* <DEDUP_REMOVED lines=8> */
[----:B------:R-:W-:Y:S02]  /*13e0*/  SHF.R.U32.HI R22, RZ, 0xe, R19 ;  /* 0x0000000eff167819 */ /* 0x000fe40000011613 */
[----:B------:R-:W-:Y:S01]  /*13f0*/  LOP3.LUT R19, R16, 0x10001, RZ, 0xc0, !PT ;  /* 0x0001000110137812 */ /* 0x000fe200078ec0ff */
[----:B------:R-:W-:Y:S01]  /*1400*/  HADD2 R16, R25, -1040, -1040 ;  /* 0xe410e41019107430 */ /* 0x000fe20000000000 */
[----:B------:R-:W-:Y:S01]  /*1410*/  LOP3.LUT R17, R17, 0x64006400, RZ, 0xfc, !PT ;  /* 0x6400640011117812 */ /* 0x000fe200078efcff */
[----:B------:R-:W-:Y:S01]  /*1420*/  HADD2 R35, R18, -1040, -1040 ;  /* 0xe410e41012237430 */ /* 0x000fe20000000000 */
[----:B------:R-:W-:Y:S01]  /*1430*/  LOP3.LUT R23, R23, 0x20002, R24, 0xf8, !PT ;  /* 0x0002000217177812 */ /* 0x000fe200078ef818 */
[----:B------:R-:W-:Y:S01]  /*1440*/  HFMA2 R33, R16, R26, R33 ;  /* 0x0000001a10217231 */ /* 0x000fe20000000021 */
[----:B------:R-:W-:Y:S01]  /*1450*/  LOP3.LUT R22, R19, 0x20002, R22, 0xf8, !PT ;  /* 0x0002000213167812 */ /* 0x000fe200078ef816 */
[----:B------:R-:W-:Y:S01]  /*1460*/  HADD2 R24, R17, -1040, -1040 ;  /* 0xe410e41011187430 */ /* 0x000fe20000000000 */
[----:B------:R-:W-:-:S02]  /*1470*/  LOP3.LUT R19, R7, 0x1f001f, RZ, 0xc0, !PT ;  /* 0x001f001f07137812 */ /* 0x000fc400078ec0ff */
[----:B------:R-:W-:Y:S02]  /*1480*/  LOP3.LUT R16, R4, 0x3e003e0, RZ, 0xc0, !PT ;  /* 0x03e003e004107812 */ /* 0x000fe400078ec0ff */
[----:B------:R-:W-:Y:S01]  /*1490*/  LOP3.LUT R18, R5, 0x3e003e0, RZ, 0xc0, !PT ;  /* 0x03e003e005127812 */ /* 0x000fe200078ec0ff */
        /* <DEDUP_REMOVED lines=8> */
[-C--:B------:R-:W-:Y:S01]  /*1520*/  HFMA2 R17, R17, R0.reuse.H1_H1, -48, -48 ;  /* 0xd200d20011117431 */ /* 0x080fe20000060000 */
[----:B------:R-:W-:Y:S01]  /*1530*/  LOP3.LUT R16, R7, 0x3e003e0, RZ, 0xc0, !PT ;  /* 0x03e003e007107812 */ /* 0x000fe200078ec0ff */
[----:B------:R-:W-:-:S02]  /*1540*/  HFMA2 R18, R19, R0.H1_H1, -48, -48 ;  /* 0xd200d20013127431 */ /* 0x000fc40000060000 */
[----:B------:R-:W-:Y:S02]  /*1550*/  HFMA2 R31, R37, R26, R34 ;  /* 0x0000001a251f7231 */ /* 0x000fe40000000022 */
[-C--:B------:R-:W-:Y:S02]  /*1560*/  HFMA2 R26, R35, R0.reuse.H1_H1, -48, -48 ;  /* 0xd200d200231a7431 */ /* 0x080fe40000060000 */
[-C--:B------:R-:W-:Y:S02]  /*1570*/  HFMA2 R24, R17, R27.reuse, R24 ;  /* 0x0000001b11187231 */ /* 0x080fe40000000018 */
[-C--:B------:R-:W-:Y:S01]  /*1580*/  HFMA2 R25, R18, R27.reuse, R25 ;  /* 0x0000001b12197231 */ /* 0x080fe20000000019 */
[----:B------:R-:W-:Y:S02]  /*1590*/  LOP3.LUT R35, R16, 0x64006400, RZ, 0xfc, !PT ;  /* 0x6400640010237812 */ /* 0x000fe400078efcff */
[----:B------:R-:W0:Y:S01]  /*15a0*/  LDS.128 R16, [UR4+0x20] ;  /* 0x00002004ff107984 */ /* 0x000e220008000c00 */
[----:B------:R-:W-:Y:S01]  /*15b0*/  HFMA2 R26, R26, R27, R33 ;  /* 0x0000001b1a1a7231 */ /* 0x000fe20000000021 */
[----:B------:R-:W-:Y:S01]  /*15c0*/  SHF.R.U32.HI R33, RZ, 0xd, R4 ;  /* 0x0000000dff217819 */ /* 0x000fe20000011604 */
[----:B------:R-:W-:Y:S01]  /*15d0*/  HFMA2 R36, R35, R0.H1_H1, -48, -48 ;  /* 0xd200d20023247431 */ /* 0x000fe20000060000 */
[----:B------:R-:W-:-:S02]  /*15e0*/  SHF.R.U32.HI R34, RZ, 0xd, R6 ;  /* 0x0000000dff227819 */ /* 0x000fc40000011606 */
[----:B------:R-:W-:Y:S02]  /*15f0*/  LOP3.LUT R32, R20, 0x40004, R33, 0xf8, !PT ;  /* 0x0004000414207812 */ /* 0x000fe400078ef821 */
[----:B------:R-:W-:Y:S01]  /*1600*/  SHF.R.U32.HI R20, RZ, 0xd, R5 ;  /* 0x0000000dff147819 */ /* 0x000fe20000011605 */
[----:B------:R-:W-:-:S03]  /*1610*/  HFMA2 R27, R36, R27, R31 ;  /* 0x0000001b241b7231 */ /* 0x000fc6000000001f */
[----:B------:R-:W-:Y:S02]  /*1620*/  LOP3.LUT R33, R21, 0x40004, R20, 0xf8, !PT ;  /* 0x0004000415217812 */ /* 0x000fe400078ef814 */
[----:B------:R-:W-:Y:S02]  /*1630*/  LOP3.LUT R20, R23, 0x40004, R34, 0xf8, !PT ;  /* 0x0004000417147812 */ /* 0x000fe400078ef822 */
[----:B------:R-:W-:Y:S02]  /*1640*/  SHF.R.U32.HI R21, RZ, 0xd, R7 ;  /* 0x0000000dff157819 */ /* 0x000fe40000011607 */
[----:B------:R-:W-:Y:S02]  /*1650*/  SHF.R.U32.HI R23, RZ, 0xc, R12 ;  /* 0x0000000cff177819 */ /* 0x000fe4000001160c */
[----:B------:R-:W-:Y:S02]  /*1660*/  SHF.R.U32.HI R4, RZ, 0xa, R4 ;  /* 0x0000000aff047819 */ /* 0x000fe40000011604 */
[----:B------:R-:W-:-:S02]  /*1670*/  SHF.R.U32.HI R31, RZ, 0xc, R14 ;  /* 0x0000000cff1f7819 */ /* 0x000fc4000001160e */
[----:B------:R-:W-:Y:S02]  /*1680*/  SHF.R.U32.HI R5, RZ, 0xa, R5 ;  /* 0x0000000aff057819 */ /* 0x000fe40000011605 */
[----:B------:R-:W-:Y:S02]  /*1690*/  LOP3.LUT R21, R22, 0x40004, R21, 0xf8, !PT ;  /* 0x0004000416157812 */ /* 0x000fe400078ef815 */
[----:B------:R-:W-:Y:S02]  /*16a0*/  LOP3.LUT R22, R32, 0x80008, R23, 0xf8, !PT ;  /* 0x0008000820167812 */ /* 0x000fe400078ef817 */
[----:B------:R-:W-:Y:S02]  /*16b0*/  SHF.R.U32.HI R32, RZ, 0xc, R15 ;  /* 0x0000000cff207819 */ /* 0x000fe4000001160f */
[----:B------:R-:W-:Y:S02]  /*16c0*/  LOP3.LUT R20, R20, 0x80008, R31, 0xf8, !PT ;  /* 0x0008000814147812 */ /* 0x000fe400078ef81f */
[----:B------:R-:W-:-:S02]  /*16d0*/  LOP3.LUT R4, R4, 0x1f001f, RZ, 0xc0, !PT ;  /* 0x001f001f04047812 */ /* 0x000fc400078ec0ff */
[----:B------:R-:W-:Y:S02]  /*16e0*/  SHF.R.U32.HI R6, RZ, 0xa, R6 ;  /* 0x0000000aff067819 */ /* 0x000fe40000011606 */
[----:B------:R-:W-:Y:S02]  /*16f0*/  LOP3.LUT R31, R5, 0x1f001f, RZ, 0xc0, !PT ;  /* 0x001f001f051f7812 */ /* 0x000fe400078ec0ff */
[----:B------:R-:W-:Y:S02]  /*1700*/  LOP3.LUT R21, R21, 0x80008, R32, 0xf8, !PT ;  /* 0x0008000815157812 */ /* 0x000fe400078ef820 */
[----:B------:R-:W-:Y:S02]  /*1710*/  LOP3.LUT R4, R4, 0x64006400, RZ, 0xfc, !PT ;  /* 0x6400640004047812 */ /* 0x000fe400078efcff */
[----:B--2---:R-:W-:Y:S02]  /*1720*/  SHF.R.U32.HI R5, RZ, 0xb, R8 ;  /* 0x0000000bff057819 */ /* 0x004fe40000011608 */
[----:B------:R-:W-:-:S02]  /*1730*/  LOP3.LUT R32, R6, 0x1f001f, RZ, 0xc0, !PT ;  /* 0x001f001f06207812 */ /* 0x000fc400078ec0ff */
[----:B------:R-:W-:Y:S02]  /*1740*/  LOP3.LUT R31, R31, 0x64006400, RZ, 0xfc, !PT ;  /* 0x640064001f1f7812 */ /* 0x000fe400078efcff */
[----:B------:R-:W-:Y:S02]  /*1750*/  SHF.R.U32.HI R7, RZ, 0xa, R7 ;  /* 0x0000000aff077819 */ /* 0x000fe40000011607 */
[----:B------:R-:W-:Y:S01]  /*1760*/  LOP3.LUT R22, R22, 0x100010, R5, 0xf8, !PT ;  /* 0x0010001016167812 */ /* 0x000fe200078ef805 */
[----:B------:R-:W-:Y:S01]  /*1770*/  HADD2 R5, R4, -1040, -1040 ;  /* 0xe410e41004057430 */ /* 0x000fe20000000000 */
[----:B------:R-:W-:Y:S01]  /*1780*/  LOP3.LUT R32, R32, 0x64006400, RZ, 0xfc, !PT ;  /* 0x6400640020207812 */ /* 0x000fe200078efcff */
[----:B------:R-:W-:Y:S01]  /*1790*/  HADD2 R4, R31, -1040, -1040 ;  /* 0xe410e4101f047430 */ /* 0x000fe20000000000 */
[----:B------:R-:W-:Y:S02]  /*17a0*/  SHF.R.U32.HI R34, RZ, 0xc, R13 ;  /* 0x0000000cff227819 */ /* 0x000fe4000001160d */
[----:B------:R-:W-:Y:S01]  /*17b0*/  LOP3.LUT R7, R7, 0x1f001f, RZ, 0xc0, !PT ;  /* 0x001f001f07077812 */ /* 0x000fe200078ec0ff */
[----:B------:R-:W-:-:S02]  /*17c0*/  HADD2 R31, R32, -1040, -1040 ;  /* 0xe410e410201f7430 */ /* 0x000fc40000000000 */
[-C--:B0-----:R-:W-:Y:S02]  /*17d0*/  HFMA2 R4, R4, R16.reuse, R25 ;  /* 0x0000001004047231 */ /* 0x081fe40000000019 */
[-C--:B------:R-:W-:Y:S01]  /*17e0*/  HFMA2 R24, R5, R16.reuse, R24 ;  /* 0x0000001005187231 */ /* 0x080fe20000000018 */
[----:B------:R-:W-:Y:S02]  /*17f0*/  LOP3.LUT R23, R33, 0x80008, R34, 0xf8, !PT ;  /* 0x0008000821177812 */ /* 0x000fe400078ef822 */
[----:B------:R-:W-:Y:S02]  /*1800*/  SHF.R.U32.HI R6, RZ, 0xb, R9 ;  /* 0x0000000bff067819 */ /* 0x000fe40000011609 */
[----:B------:R-:W-:Y:S02]  /*1810*/  LOP3.LUT R5, R12, 0x1f001f, RZ, 0xc0, !PT ;  /* 0x001f001f0c057812 */ /* 0x000fe400078ec0ff */
[----:B------:R-:W-:Y:S02]  /*1820*/  LOP3.LUT R25, R7, 0x64006400, RZ, 0xfc, !PT ;  /* 0x6400640007197812 */ /* 0x000fe400078efcff */
[----:B------:R-:W-:Y:S01]  /*1830*/  LOP3.LUT R7, R14, 0x1f001f, RZ, 0xc0, !PT ;  /* 0x001f001f0e077812 */ /* 0x000fe200078ec0ff */
[----:B------:R-:W-:Y:S01]  /*1840*/  HFMA2 R26, R31, R16, R26 ;  /* 0x000000101f1a7231 */ /* 0x000fe2000000001a */
[----:B------:R-:W-:-:S02]  /*1850*/  LOP3.LUT R23, R23, 0x100010, R6, 0xf8, !PT ;  /* 0x0010001017177812 */ /* 0x000fc400078ef806 */
        /* <DEDUP_REMOVED lines=9> */
[----:B------:R-:W-:Y:S02]  /*18f0*/  HFMA2 R16, R32, R16, R27 ;  /* 0x0000001020107231 */ /* 0x000fe4000000001b */
        /* <DEDUP_REMOVED lines=13> */
[----:B------:R-:W-:Y:S01]  /*19d0*/  HFMA2 R17, R33, R17, R16 ;  /* 0x0000001121117231 */ /* 0x000fe20000000010 */
[----:B------:R-:W-:Y:S01]  /*19e0*/  LOP3.LUT R33, R4, 0x64006400, RZ, 0xfc, !PT ;  /* 0x6400640004217812 */ /* 0x000fe200078efcff */
[-C--:B------:R-:W-:Y:S01]  /*19f0*/  HFMA2 R6, R35, R0.reuse.H1_H1, -48, -48 ;  /* 0xd200d20023067431 */ /* 0x080fe20000060000 */
[----:B------:R-:W-:Y:S01]  /*1a00*/  LOP3.LUT R16, R11, 0x3e003e0, RZ, 0xc0, !PT ;  /* 0x03e003e00b107812 */ /* 0x000fe200078ec0ff */
[----:B------:R-:W-:Y:S01]  /*1a10*/  HFMA2 R4, R37, R0.H1_H1, -48, -48 ;  /* 0xd200d20025047431 */ /* 0x000fe20000060000 */
[----:B------:R-:W-:Y:S01]  /*1a20*/  LOP3.LUT R7, R7, 0x64006400, RZ, 0xfc, !PT ;  /* 0x6400640007077812 */ /* 0x000fe200078efcff */
[----:B------:R-:W-:Y:S01]  /*1a30*/  HFMA2 R27, R6, R18, R27 ;  /* 0x00000012061b7231 */ /* 0x000fe2000000001b */
[----:B------:R-:W-:Y:S01]  /*1a40*/  LOP3.LUT R37, R16, 0x64006400, RZ, 0xfc, !PT ;  /* 0x6400640010257812 */ /* 0x000fe200078efcff */
[----:B------:R-:W-:-:S02]  /*1a50*/  HFMA2 R16, R5, R0.H1_H1, -48, -48 ;  /* 0xd200d20005107431 */ /* 0x000fc40000060000 */
[----:B------:R-:W-:Y:S02]  /*1a60*/  HFMA2 R31, R4, R18, R31 ;  /* 0x00000012041f7231 */ /* 0x000fe4000000001f */
[-C--:B------:R-:W-:Y:S02]  /*1a70*/  HFMA2 R32, R7, R0.reuse.H1_H1, -48, -48 ;  /* 0xd200d20007207431 */ /* 0x080fe40000060000 */
[----:B------:R-:W0:Y:S01]  /*1a80*/  LDS.128 R4, [UR4+0x30] ;  /* 0x00003004ff047984 */ /* 0x000e220008000c00 */
[----:B------:R-:W-:Y:S02]  /*1a90*/  SHF.R.U32.HI R12, RZ, 0xa, R12 ;  /* 0x0000000aff0c7819 */ /* 0x000fe4000001160c */
[----:B------:R-:W-:Y:S02]  /*1aa0*/  SHF.R.U32.HI R14, RZ, 0xa, R14 ;  /* 0x0000000aff0e7819 */ /* 0x000fe4000001160e */
[----:B------:R-:W-:Y:S01]  /*1ab0*/  SHF.R.U32.HI R13, RZ, 0xa, R13 ;  /* 0x0000000aff0d7819 */ /* 0x000fe2000001160d */
[----:B------:R-:W-:Y:S01]  /*1ac0*/  HFMA2 R36, R33, R0.H1_H1, -48, -48 ;  /* 0xd200d20021247431 */ /* 0x000fe20000060000 */
[----:B------:R-:W-:-:S02]  /*1ad0*/  LOP3.LUT R12, R12, 0x1f001f, RZ, 0xc0, !PT ;  /* 0x001f001f0c0c7812 */ /* 0x000fc400078ec0ff */
[----:B------:R-:W-:Y:S02]  /*1ae0*/  LOP3.LUT R14, R14, 0x1f001f, RZ, 0xc0, !PT ;  /* 0x001f001f0e0e7812 */ /* 0x000fe400078ec0ff */
[----:B------:R-:W-:Y:S01]  /*1af0*/  LOP3.LUT R13, R13, 0x1f001f, RZ, 0xc0, !PT ;  /* 0x001f001f0d0d7812 */ /* 0x000fe200078ec0ff */
[-C--:B------:R-:W-:Y:S01]  /*1b00*/  HFMA2 R17, R16, R18.reuse, R17 ;  /* 0x0000001210117231 */ /* 0x080fe20000000011 */
[----:B------:R-:W-:Y:S01]  /*1b10*/  SHF.R.U32.HI R15, RZ, 0xa, R15 ;  /* 0x0000000aff0f7819 */ /* 0x000fe2000001160f */
[----:B------:R-:W-:Y:S01]  /*1b20*/  HFMA2 R25, R36, R18, R25 ;  /* 0x0000001224197231 */ /* 0x000fe20000000019 */
[----:B------:R-:W-:Y:S02]  /*1b30*/  LOP3.LUT R12, R12, 0x64006400, RZ, 0xfc, !PT ;  /* 0x640064000c0c7812 */ /* 0x000fe400078efcff */
[----:B------:R-:W-:Y:S02]  /*1b40*/  LOP3.LUT R16, R14, 0x64006400, RZ, 0xfc, !PT ;  /* 0x640064000e107812 */ /* 0x000fe400078efcff */
[----:B------:R-:W-:-:S02]  /*1b50*/  SHF.R.U32.HI R36, RZ, 0xb, R11 ;  /* 0x0000000bff247819 */ /* 0x000fc4000001160b */
[----:B------:R-:W-:Y:S02]  /*1b60*/  LOP3.LUT R13, R13, 0x64006400, RZ, 0xfc, !PT ;  /* 0x640064000d0d7812 */ /* 0x000fe400078efcff */
[----:B------:R-:W-:Y:S01]  /*1b70*/  LOP3.LUT R15, R15, 0x1f001f, RZ, 0xc0, !PT ;  /* 0x001f001f0f0f7812 */ /* 0x000fe200078ec0ff */
[----:B------:R-:W-:Y:S01]  /*1b80*/  HADD2 R12, R12, -1040, -1040 ;  /* 0xe410e4100c0c7430 */ /* 0x000fe20000000000 */
[----:B------:R-:W-:Y:S01]  /*1b90*/  LOP3.LUT R21, R21, 0x100010, R36, 0xf8, !PT ;  /* 0x0010001015157812 */ /* 0x000fe200078ef824 */
[----:B------:R-:W-:Y:S01]  /*1ba0*/  HADD2 R18, R16, -1040, -1040 ;  /* 0xe410e41010127430 */ /* 0x000fe20000000000 */
[----:B------:R-:W-:Y:S01]  /*1bb0*/  LOP3.LUT R16, R15, 0x64006400, RZ, 0xfc, !PT ;  /* 0x640064000f107812 */ /* 0x000fe200078efcff */
[----:B------:R-:W-:Y:S01]  /*1bc0*/  HADD2 R36, R13, -1040, -1040 ;  /* 0xe410e4100d247430 */ /* 0x000fe20000000000 */
[C---:B------:R-:W-:Y:S02]  /*1bd0*/  LOP3.LUT R24, R8.reuse, 0x3e003e0, RZ, 0xc0, !PT ;  /* 0x03e003e008187812 */ /* 0x040fe400078ec0ff */
[C---:B------:R-:W-:Y:S01]  /*1be0*/  LOP3.LUT R13, R9.reuse, 0x1f001f, RZ, 0xc0, !PT ;  /* 0x001f001f090d7812 */ /* 0x040fe200078ec0ff */
[----:B------:R-:W-:Y:S01]  /*1bf0*/  HFMA2 R25, R12, R19, R25 ;  /* 0x000000130c197231 */ /* 0x000fe20000000019 */
[----:B------:R-:W-:Y:S01]  /*1c00*/  LOP3.LUT R26, R9, 0x3e003e0, RZ, 0xc0, !PT ;  /* 0x03e003e0091a7812 */ /* 0x000fe200078ec0ff */
[----:B------:R-:W-:Y:S01]  /*1c10*/  HADD2 R16, R16, -1040, -1040 ;  /* 0xe410e41010107430 */ /* 0x000fe20000000000 */
[----:B------:R-:W-:-:S02]  /*1c20*/  LOP3.LUT R12, R8, 0x1f001f, RZ, 0xc0, !PT ;  /* 0x001f001f080c7812 */ /* 0x000fc400078ec0ff */
[----:B------:R-:W-:Y:S02]  /*1c30*/  LOP3.LUT R14, R10, 0x1f001f, RZ, 0xc0, !PT ;  /* 0x001f001f0a0e7812 */ /* 0x000fe400078ec0ff */
[----:B------:R-:W-:Y:S02]  /*1c40*/  LOP3.LUT R15, R11, 0x1f001f, RZ, 0xc0, !PT ;  /* 0x001f001f0b0f7812 */ /* 0x000fe400078ec0ff */
[----:B------:R-:W-:Y:S02]  /*1c50*/  LOP3.LUT R33, R24, 0x64006400, RZ, 0xfc, !PT ;  /* 0x6400640018217812 */ /* 0x000fe400078efcff */
[----:B------:R-:W-:Y:S02]  /*1c60*/  SHF.R.U32.HI R9, RZ, 0xa, R9 ;  /* 0x0000000aff097819 */ /* 0x000fe40000011609 */
[----:B------:R-:W-:Y:S01]  /*1c70*/  LOP3.LUT R13, R13, 0x64006400, RZ, 0xfc, !PT ;  /* 0x640064000d0d7812 */ /* 0x000fe200078efcff */
[----:B------:R-:W-:Y:S01]  /*1c80*/  HFMA2 R17, R16, R19, R17 ;  /* 0x0000001310117231 */ /* 0x000fe20000000011 */
[----:B------:R-:W-:-:S02]  /*1c90*/  LOP3.LUT R12, R12, 0x64006400, RZ, 0xfc, !PT ;  /* 0x640064000c0c7812 */ /* 0x000fc400078efcff */
[----:B------:R-:W-:Y:S02]  /*1ca0*/  LOP3.LUT R14, R14, 0x64006400, RZ, 0xfc, !PT ;  /* 0x640064000e0e7812 */ /* 0x000fe400078efcff */
[----:B------:R-:W-:Y:S01]  /*1cb0*/  LOP3.LUT R15, R15, 0x64006400, RZ, 0xfc, !PT ;  /* 0x640064000f0f7812 */ /* 0x000fe200078efcff */
[-C--:B------:R-:W-:Y:S01]  /*1cc0*/  HFMA2 R24, R33, R0.reuse.H1_H1, -48, -48 ;  /* 0xd200d20021187431 */ /* 0x080fe20000060000 */
[----:B------:R-:W-:Y:S01]  /*1cd0*/  LOP3.LUT R35, R26, 0x64006400, RZ, 0xfc, !PT ;  /* 0x640064001a237812 */ /* 0x000fe200078efcff */
[-C--:B------:R-:W-:Y:S01]  /*1ce0*/  HFMA2 R27, R36, R19.reuse, R27 ;  /* 0x00000013241b7231 */ /* 0x080fe2000000001b */
[----:B------:R-:W-:Y:S01]  /*1cf0*/  LOP3.LUT R9, R9, 0x1f001f, RZ, 0xc0, !PT ;  /* 0x001f001f09097812 */ /* 0x000fe200078ec0ff */
[----:B------:R-:W-:Y:S01]  /*1d00*/  HADD2 R16, R13, -1040, -1040 ;  /* 0xe410e4100d107430 */ /* 0x000fe20000000000 */
[----:B------:R-:W-:Y:S02]  /*1d10*/  SHF.R.U32.HI R8, RZ, 0xa, R8 ;  /* 0x0000000aff087819 */ /* 0x000fe40000011608 */
[----:B------:R-:W-:Y:S01]  /*1d20*/  SHF.R.U32.HI R11, RZ, 0xa, R11 ;  /* 0x0000000aff0b7819 */ /* 0x000fe2000001160b */
[----:B------:R-:W-:Y:S01]  /*1d30*/  HFMA2 R31, R18, R19, R31 ;  /* 0x00000013121f7231 */ /* 0x000fe2000000001f */
[--C-:B------:R-:W-:Y:S01]  /*1d40*/  SHF.R.U32.HI R33, RZ, 0xb, R10.reuse ;  /* 0x0000000bff217819 */ /* 0x100fe2000001160a */
[----:B------:R-:W-:Y:S01]  /*1d50*/  HADD2 R12, R12, -1040, -1040 ;  /* 0xe410e4100c0c7430 */ /* 0x000fe20000000000 */
[----:B------:R-:W-:Y:S01]  /*1d60*/  SHF.R.U32.HI R10, RZ, 0xa, R10 ;  /* 0x0000000aff0a7819 */ /* 0x000fe2000001160a */
[----:B------:R-:W-:Y:S01]  /*1d70*/  HADD2 R14, R14, -1040, -1040 ;  /* 0xe410e4100e0e7430 */ /* 0x000fe20000000000 */
[----:B------:R-:W-:Y:S01]  /*1d80*/  LOP3.LUT R9, R9, 0x64006400, RZ, 0xfc, !PT ;  /* 0x6400640009097812 */ /* 0x000fe200078efcff */
[----:B------:R-:W-:Y:S01]  /*1d90*/  HADD2 R18, R15, -1040, -1040 ;  /* 0xe410e4100f127430 */ /* 0x000fe20000000000 */
[----:B------:R-:W-:Y:S01]  /*1da0*/  LOP3.LUT R8, R8, 0x1f001f, RZ, 0xc0, !PT ;  /* 0x001f001f08087812 */ /* 0x000fe200078ec0ff */
[----:B------:R-:W-:Y:S01]  /*1db0*/  HFMA2 R26, R35, R0.H1_H1, -48, -48 ;  /* 0xd200d200231a7431 */ /* 0x000fe20000060000 */
[----:B------:R-:W-:Y:S01]  /*1dc0*/  LOP3.LUT R11, R11, 0x1f001f, RZ, 0xc0, !PT ;  /* 0x001f001f0b0b7812 */ /* 0x000fe200078ec0ff */
[-C--:B0-----:R-:W-:Y:S01]  /*1dd0*/  HFMA2 R13, R16, R4.reuse, R27 ;  /* 0x00000004100d7231 */ /* 0x081fe2000000001b */
[----:B------:R-:W-:Y:S01]  /*1de0*/  LOP3.LUT R10, R10, 0x1f001f, RZ, 0xc0, !PT ;  /* 0x001f001f0a0a7812 */ /* 0x000fe200078ec0ff */
[----:B------:R-:W-:-:S02]  /*1df0*/  HFMA2 R12, R12, R4, R25 ;  /* 0x000000040c0c7231 */ /* 0x000fc40000000019 */
[-C--:B------:R-:W-:Y:S02]  /*1e00*/  HFMA2 R17, R18, R4.reuse, R17 ;  /* 0x0000000412117231 */ /* 0x080fe40000000011 */
[----:B------:R-:W-:Y:S02]  /*1e10*/  HFMA2 R16, R14, R4, R31 ;  /* 0x000000040e107231 */ /* 0x000fe4000000001f */
[----:B------:R-:W-:Y:S01]  /*1e20*/  HFMA2 R34, R37, R0.H1_H1, -48, -48 ;  /* 0xd200d20025227431 */ /* 0x000fe20000060000 */
[----:B------:R-:W-:Y:S01]  /*1e30*/  LOP3.LUT R8, R8, 0x64006400, RZ, 0xfc, !PT ;  /* 0x6400640008087812 */ /* 0x000fe200078efcff */
[-C--:B------:R-:W-:Y:S01]  /*1e40*/  HFMA2 R13, R26, R5.reuse, R13 ;  /* 0x000000051a0d7231 */ /* 0x080fe2000000000d */
[----:B------:R-:W-:Y:S01]  /*1e50*/  LOP3.LUT R11, R11, 0x64006400, RZ, 0xfc, !PT ;  /* 0x640064000b0b7812 */ /* 0x000fe200078efcff */
[----:B------:R-:W-:Y:S01]  /*1e60*/  HADD2 R4, R9, -1040, -1040 ;  /* 0xe410e41009047430 */ /* 0x000fe20000000000 */
[----:B------:R-:W-:Y:S01]  /*1e70*/  LOP3.LUT R10, R10, 0x64006400, RZ, 0xfc, !PT ;  /* 0x640064000a0a7812 */ /* 0x000fe200078efcff */
[-C--:B------:R-:W-:Y:S01]  /*1e80*/  HFMA2 R24, R24, R5.reuse, R12 ;  /* 0x0000000518187231 */ /* 0x080fe2000000000c */
[----:B------:R-:W-:Y:S01]  /*1e90*/  LOP3.LUT R20, R20, 0x100010, R33, 0xf8, !PT ;  /* 0x0010001014147812 */ /* 0x000fe200078ef821 */
[----:B------:R-:W-:-:S02]  /*1ea0*/  HFMA2 R16, R32, R5, R16 ;  /* 0x0000000520107231 */ /* 0x000fc40000000010 */
[----:B------:R-:W-:Y:S01]  /*1eb0*/  HFMA2 R17, R34, R5, R17 ;  /* 0x0000000522117231 */ /* 0x000fe20000000011 */
[----:B------:R-:W-:Y:S01]  /*1ec0*/  LOP3.LUT R22, R22, 0x64006400, RZ, 0xfc, !PT ;  /* 0x6400640016167812 */ /* 0x000fe200078efcff */
[-C--:B------:R-:W-:Y:S01]  /*1ed0*/  HFMA2 R13, R4, R6.reuse, R13 ;  /* 0x00000006040d7231 */ /* 0x080fe2000000000d */
[----:B------:R-:W-:Y:S01]  /*1ee0*/  LOP3.LUT R23, R23, 0x64006400, RZ, 0xfc, !PT ;  /* 0x6400640017177812 */ /* 0x000fe200078efcff */
[----:B------:R-:W-:Y:S02]  /*1ef0*/  HADD2 R5, R8, -1040, -1040 ;  /* 0xe410e41008057430 */ /* 0x000fe40000000000 */
[----:B------:R-:W-:Y:S01]  /*1f00*/  HADD2 R4, R11, -1040, -1040 ;  /* 0xe410e4100b047430 */ /* 0x000fe20000000000 */
[----:B------:R-:W-:Y:S01]  /*1f10*/  LOP3.LUT R20, R20, 0x64006400, RZ, 0xfc, !PT ;  /* 0x6400640014147812 */ /* 0x000fe200078efcff */
[----:B------:R-:W-:Y:S01]  /*1f20*/  HADD2 R9, R10, -1040, -1040 ;  /* 0xe410e4100a097430 */ /* 0x000fe20000000000 */
[----:B------:R-:W-:Y:S01]  /*1f30*/  LOP3.LUT R21, R21, 0x64006400, RZ, 0xfc, !PT ;  /* 0x6400640015157812 */ /* 0x000fe200078efcff */
[----:B------:R-:W-:-:S02]  /*1f40*/  HFMA2 R24, R5, R6, R24 ;  /* 0x0000000605187231 */ /* 0x000fc40000000018 */
[-C--:B------:R-:W-:Y:S02]  /*1f50*/  HFMA2 R17, R4, R6.reuse, R17 ;  /* 0x0000000604117231 */ /* 0x080fe40000000011 */
[----:B------:R-:W-:Y:S02]  /*1f60*/  HFMA2 R16, R9, R6, R16 ;  /* 0x0000000609107231 */ /* 0x000fe40000000010 */
[----:B------:R-:W-:Y:S02]  /*1f70*/  HADD2 R5, R22, -1040, -1040 ;  /* 0xe410e41016057430 */ /* 0x000fe40000000000 */
[----:B------:R-:W-:Y:S02]  /*1f80*/  HADD2 R4, R23, -1040, -1040 ;  /* 0xe410e41017047430 */ /* 0x000fe40000000000 */
[----:B------:R-:W-:Y:S02]  /*1f90*/  HADD2 R9, R20, -1040, -1040 ;  /* 0xe410e41014097430 */ /* 0x000fe40000000000 */
[----:B------:R-:W-:-:S02]  /*1fa0*/  HADD2 R6, R21, -1040, -1040 ;  /* 0xe410e41015067430 */ /* 0x000fc40000000000 */
        /* <DEDUP_REMOVED lines=9> */
[----:B------:R-:W-:Y:S02]  /*2040*/  PRMT R24, R24, 0x5410, R12 ;  /* 0x0000541018187816 */ /* 0x000fe4000000000c */
[----:B------:R-:W-:Y:S02]  /*2050*/  PRMT R3, R3, 0x5410, R0 ;  /* 0x0000541003037816 */ /* 0x000fe40000000000 */
[----:B------:R-:W-:Y:S01]  /*2060*/  PRMT R16, R16, 0x5410, R8 ;  /* 0x0000541010107816 */ /* 0x000fe20000000008 */
[----:B------:R-:W-:-:S04]  /*2070*/  HFMA2 R6, R24, R28, RZ ;  /* 0x0000001c18067231 */ /* 0x000fc800000000ff */
[----:B------:R-:W-:-:S07]  /*2080*/  HFMA2 R7, R16, R3, RZ.H0_H0 ;  /* 0x0000000310077231 */ /* 0x000fce00000400ff */
.L_x_3408:
[----:B------:R-:W-:Y:S05]  /*2090*/  @P0 EXIT ;  /* 0x000000000000094d */ /* 0x000fea0003800000 */
[----:B0-----:R-:W0:Y:S01]  /*20a0*/  LDC.64 R2, c[0x0][0x3a0] ;  /* 0x0000e800ff027b82 */ /* 0x001e220000000a00 */
        /* <DEDUP_REMOVED lines=8> */
[----:B------:R-:W-:-:S07]  /*2130*/  MOV R2, R2 ;  /* 0x0000000200027202 */ /* 0x000fce0000000f00 */
.L_x_3412:
[----:B------:R-:W0:Y:S02]  /*2140*/  LDS R8, [R2] ;  /* 0x0000000002087984 */ /* 0x000e240000000800 */
[----:B0-----:R-:W-:-:S05]  /*2150*/  HADD2 R9, R8, R6 ;  /* 0x0000000608097230 */ /* 0x001fca0000000000 */
[----:B------:R-:W0:Y:S02]  /*2160*/  ATOMS.CAST.SPIN P0, [R2], R8, R9 ;  /* 0x000000080200758d */ /* 0x000e240001800009 */
[----:B0-----:R-:W-:Y:S05]  /*2170*/  @!P0 BRA `(.L_x_3412) ;  /* 0xfffffffc00f08947 */ /* 0x001fea000383ffff */
[----:B------:R-:W-:Y:S05]  /*2180*/  BRA `(.L_x_3410) ;  /* 0x00000000000c7947 */ /* 0x000fea0003800000 */
.L_x_3411:
[----:B------:R-:W2:Y:S02]  /*2190*/  LD.E R0, desc[UR6][R4.64] ;  /* 0x0000000604007980 */ /* 0x000ea4000c101900 */
[----:B--2---:R-:W-:-:S05]  /*21a0*/  IMAD.IADD R3, R6, 0x1, R0 ;  /* 0x0000000106037824 */ /* 0x004fca00078e0200 */
[----:B------:R0:W-:Y:S02]  /*21b0*/  ST.E desc[UR6][R4.64], R3 ;  /* 0x0000000304007985 */ /* 0x0001e4000c101906 */
.L_x_3410:
[----:B------:R-:W-:Y:S05]  /*21c0*/  BSYNC.RECONVERGENT B0 ;  /* 0x0000000000007941 */ /* 0x000fea0003800200 */
.L_x_3409:
[----:B------:R1:W-:Y:S02]  /*21d0*/  ATOM.E.ADD.F16x2.RN.STRONG.GPU P0, RZ, desc[UR6][R4.64+0x4], R7 ;  /* 0x8000040704ff79a2 */ /* 0x0003e4000c10e106 */
[----:B-1----:R-:W-:Y:S05]  /*21e0*/  @P0 EXIT ;  /* 0x000000000000094d */ /* 0x002fea0003800000 */
[----:B------:R-:W1:Y:S02]  /*21f0*/  QSPC.E.S P0, RZ, [R4+0x4] ;  /* 0x0000040004ff73aa */ /* 0x000e640000000500 */
[----:B-1----:R-:W-:Y:S05]  /*2200*/  @!P0 BRA `(.L_x_3413) ;  /* 0x00000000001c8947 */ /* 0x002fea0003800000 */
[----:B------:R-:W-:-:S05]  /*2210*/  IMAD.MOV.U32 R2, RZ, RZ, R4 ;  /* 0x000000ffff027224 */ /* 0x000fca00078e0004 */
[----:B------:R-:W-:-:S07]  /*2220*/  MOV R2, R2 ;  /* 0x0000000200027202 */ /* 0x000fce0000000f00 */
.L_x_3414:
[----:B0-----:R-:W0:Y:S02]  /*2230*/  LDS R4, [R2+0x4] ;  /* 0x0000040002047984 */ /* 0x001e240000000800 */
[----:B0-----:R-:W-:-:S05]  /*2240*/  HFMA2 R5, R4, 1, 1, R7 ;  /* 0x3c003c0004057831 */ /* 0x001fca0000000007 */
[----:B------:R-:W0:Y:S02]  /*2250*/  ATOMS.CAST.SPIN P0, [R2+0x4], R4, R5 ;  /* 0x000004040200758d */ /* 0x000e240001800005 */
[----:B0-----:R-:W-:Y:S05]  /*2260*/  @!P0 BRA `(.L_x_3414) ;  /* 0xfffffffc00f08947 */ /* 0x001fea000383ffff */
[----:B------:R-:W-:Y:S05]  /*2270*/  EXIT ;  /* 0x000000000000794d */ /* 0x000fea0003800000 */
.L_x_3413:
[----:B------:R-:W0:Y:S02]  /*2280*/  LD.E R0, desc[UR6][R4.64+0x4] ;  /* 0x0000040604007980 */ /* 0x000e24000c101900 */
[----:B0-----:R-:W-:-:S05]  /*2290*/  IMAD.IADD R3, R7, 0x1, R0 ;  /* 0x0000000107037824 */ /* 0x001fca00078e0200 */
[----:B------:R-:W-:Y:S01]  /*22a0*/  ST.E desc[UR6][R4.64+0x4], R3 ;  /* 0x0000040304007985 */ /* 0x000fe2000c101906 */
[----:B------:R-:W-:Y:S05]  /*22b0*/  EXIT ;  /* 0x000000000000794d */ /* 0x000fea0003800000 */
.L_x_3415:
        /* <DEDUP_REMOVED lines=12> */
.L_x_3636:


//--------------------- .text._Z23gemm_half_q_half_kernelILi1ELi24ELb0ELb0ELi32EEvPK6__halfPKjS4_S2_PS0_iiiiPKtS7_iiiiiibS2_i --------------------------
	.section	.text._Z23gemm_half_q_half_kernelILi1ELi24ELb0ELb0ELi32EEvPK6__halfPKjS4_S2_PS0_iiiiPKtS7_iiiiiibS2_i,"ax",@progbits
	.align	128
        .global         _Z23gemm_half_q_half_kernelILi1ELi24ELb0ELb0ELi32EEvPK6__halfPKjS4_S2_PS0_iiiiPKtS7_iiiiiibS2_i
        .type           _Z23gemm_half_q_half_kernelILi1ELi24ELb0ELb0ELi32EEvPK6__halfPKjS4_S2_PS0_iiiiPKtS7_iiiiiibS2_i,@function
        .size           _Z23gemm_half_q_half_kernelILi1ELi24ELb0ELb0ELi32EEvPK6__halfPKjS4_S2_PS0_iiiiPKtS7_iiiiiibS2_i,(.L_x_3637 - _Z23gemm_half_q_half_kernelILi1ELi24ELb0ELb0ELi32EEvPK6__halfPKjS4_S2_PS0_iiiiPKtS7_iiiiiibS2_i)
        .other          _Z23gemm_half_q_half_kernelILi1ELi24ELb0ELb0ELi32EEvPK6__halfPKjS4_S2_PS0_iiiiPKtS7_iiiiiibS2_i,@"STO_CUDA_ENTRY STV_DEFAULT"
_Z23gemm_half_q_half_kernelILi1ELi24ELb0ELb0ELi32EEvPK6__halfPKjS4_S2_PS0_iiiiPKtS7_iiiiiibS2_i:
.text._Z23gemm_half_q_half_kernelILi1ELi24ELb0ELb0ELi32EEvPK6__halfPKjS4_S2_PS0_iiiiPKtS7_iiiiiibS2_i:
        /* <DEDUP_REMOVED lines=9> */
[----:B--2---:R-:W-:-:S04]  /*0090*/  MOV R45, UR4 ;  /* 0x00000004002d7c02 */ /* 0x004fc80008000f00 */
[----:B-1----:R-:W-:Y:S02]  /*00a0*/  ISETP.LE.AND P0, PT, R45, UR8, PT ;  /* 0x000000082d007c0c */ /* 0x002fe4000bf03270 */
[----:B0-----:R-:W-:-:S04]  /*00b0*/  SHF.L.U32 R34, R12, 0x5, RZ ;  /* 0x000000050c227819 */ /* 0x001fc800000006ff */
[C---:B------:R-:W-:Y:S02]  /*00c0*/  IADD3 R60, PT, PT, R34.reuse, 0x20, RZ ;  /* 0x00000020223c7810 */ /* 0x040fe40007ffe0ff */
[----:B---3--:R-:W-:Y:S02]  /*00d0*/  IADD3 R11, PT, PT, R34, R13, RZ ;  /* 0x0000000d220b7210 */ /* 0x008fe40007ffe0ff */
        /* <DEDUP_REMOVED lines=21> */
.L_x_3417:
[----:B------:R-:W-:Y:S05]  /*0230*/  BSYNC.RECONVERGENT B0 ;  /* 0x0000000000007941 */ /* 0x000fea0003800200 */
.L_x_3416:
[----:B------:R-:W1:Y:S01]  /*0240*/  LDCU UR4, c[0x0][0x3ac] ;  /* 0x00007580ff0477ac */ /* 0x000e620008000800 */
[----:B------:R-:W-:-:S04]  /*0250*/  LEA R10, R10, R13, 0x5 ;  /* 0x0000000d0a0a7211 */ /* 0x000fc800078e28ff */
[----:B------:R-:W-:Y:S02]  /*0260*/  SHF.L.U32 R32, R10, 0x2, RZ ;  /* 0x000000020a207819 */ /* 0x000fe400000006ff */
[----:B-1----:R-:W-:-:S04]  /*0270*/  MOV R33, UR4 ;  /* 0x0000000400217c02 */ /* 0x002fc80008000f00 */
        /* <DEDUP_REMOVED lines=25> */
.L_x_3419:
        /* <DEDUP_REMOVED lines=42> */
.L_x_3418:
[----:B------:R-:W1:Y:S01]  /*06b0*/  LDCU UR4, c[0x0][0x3c8] ;  /* 0x00007900ff0477ac */ /* 0x000e620008000800 */
[----:B0-----:R-:W-:Y:S01]  /*06c0*/  HFMA2 R2, -RZ, RZ, 0, 0 ;  /* 0x00000000ff027431 */ /* 0x001fe200000001ff */
[----:B-1----:R-:W-:-:S13]  /*06d0*/  ISETP.GT.AND P0, PT, R34, UR4, PT ;  /* 0x0000000422007c0c */ /* 0x002fda000bf04270 */
        /* <DEDUP_REMOVED lines=8> */
.L_x_3420:
        /* <DEDUP_REMOVED lines=11> */
.L_x_3421:
        /* <DEDUP_REMOVED lines=11> */
.L_x_3422:
        /* <DEDUP_REMOVED lines=11> */
.L_x_3423:
        /* <DEDUP_REMOVED lines=11> */
.L_x_3424:
[----:B------:R-:W-:Y:S01]  /*0a20*/  VIMNMX R8, PT, PT, R34, UR4, PT ;  /* 0x0000000422087c48 */ /* 0x000fe2000bfe0100 */
[----:B------:R-:W0:Y:S01]  /*0a30*/  S2UR UR5, SR_CgaCtaId ;  /* 0x00000000000579c3 */ /* 0x000e220000008800 */
[----:B------:R-:W1:Y:S01]  /*0a40*/  LDCU.64 UR10, c[0x0][0x388] ;  /* 0x00007100ff0a77ac */ /* 0x000e620008000a00 */
[----:B------:R-:W-:Y:S02]  /*0a50*/  VIMNMX R5, PT, PT, R5, UR9, PT ;  /* 0x0000000905057c48 */ /* 0x000fe4000bfe0100 */
[----:B------:R-:W-:Y:S01]  /*0a60*/  SHF.R.S32.HI R9, RZ, 0x1f, R8 ;  /* 0x0000001fff097819 */ /* 0x000fe20000011408 */
[----:B------:R-:W-:Y:S01]  /*0a70*/  UMOV UR4, 0x400 ;  /* 0x0000040000047882 */ /* 0x000fe20000000000 */
[----:B------:R-:W-:Y:S02]  /*0a80*/  PRMT R23, RZ, 0x5410, RZ ;  /* 0x00005410ff177816 */ /* 0x000fe400000000ff */
[----:B------:R-:W-:Y:S02]  /*0a90*/  LEA.HI R9, R9, R8, RZ, 0x5 ;  /* 0x0000000809097211 */ /* 0x000fe400078f28ff */
[----:B------:R-:W-:-:S02]  /*0aa0*/  PRMT R22, RZ, 0x5410, RZ ;  /* 0x00005410ff167816 */ /* 0x000fc400000000ff */
[----:B------:R-:W-:-:S04]  /*0ab0*/  SHF.R.S32.HI R9, RZ, 0x5, R9 ;  /* 0x00000005ff097819 */ /* 0x000fc80000011409 */
[----:B------:R-:W-:-:S04]  /*0ac0*/  LEA R2, R9, R2, 0x3 ;  /* 0x0000000209027211 */ /* 0x000fc800078e18ff */
[----:B------:R-:W-:-:S04]  /*0ad0*/  IADD3 R2, PT, PT, R4, R2, R3 ;  /* 0x0000000204027210 */ /* 0x000fc80007ffe003 */
[----:B------:R-:W-:Y:S01]  /*0ae0*/  IADD3 R2, PT, PT, R7, R2, R6 ;  /* 0x0000000207027210 */ /* 0x000fe20007ffe006 */
[----:B0-----:R-:W-:-:S04]  /*0af0*/  ULEA UR5, UR5, UR4, 0x18 ;  /* 0x0000000405057291 */ /* 0x001fc8000f8ec0ff */
[----:B------:R-:W-:Y:S01]  /*0b00*/  IMAD R3, R2, R33, RZ ;  /* 0x0000002102037224 */ /* 0x000fe200078e02ff */
[----:B------:R-:W-:Y:S02]  /*0b10*/  SHF.R.S32.HI R2, RZ, 0x1f, R32 ;  /* 0x0000001fff027819 */ /* 0x000fe40000011420 */
[----:B------:R-:W-:Y:S02]  /*0b20*/  UMOV UR4, UR5 ;  /* 0x0000000500047c82 */ /* 0x000fe40008000000 */
[----:B------:R-:W-:-:S04]  /*0b30*/  IADD3 R4, P0, PT, R32, R3, RZ ;  /* 0x0000000320047210 */ /* 0x000fc80007f1e0ff */
[----:B------:R-:W-:Y:S02]  /*0b40*/  LEA.HI.X.SX32 R3, R3, R2, 0x1, P0 ;  /* 0x0000000203037211 */ /* 0x000fe400000f0eff */
[----:B------:R-:W-:Y:S02]  /*0b50*/  ISETP.GT.AND P0, PT, R5, R34, PT ;  /* 0x000000220500720c */ /* 0x000fe40003f04270 */
[----:B-1----:R-:W-:-:S04]  /*0b60*/  LEA R2, P1, R4, UR10, 0x2 ;  /* 0x0000000a04027c11 */ /* 0x002fc8000f8210ff */
[----:B------:R-:W-:-:S07]  /*0b70*/  LEA.HI.X R3, R4, UR11, R3, 0x2, P1 ;  /* 0x0000000b04037c11 */ /* 0x000fce00088f1403 */
        /* <DEDUP_REMOVED lines=11> */
[----:B------:R-:W-:Y:S01]  /*0c30*/  ISETP.LE.AND P0, PT, R45, UR8, PT ;  /* 0x000000082d007c0c */ /* 0x000fe2000bf03270 */
[----:B------:R-:W-:Y:S01]  /*0c40*/  UIADD3 UR4, UPT, UPT, UR5, 0x40, URZ ;  /* 0x0000004005047890 */ /* 0x000fe2000fffe0ff */
[----:B--2---:R-:W-:Y:S02]  /*0c50*/  LOP3.LUT R35, R25, 0x3e003e0, RZ, 0xc0, !PT ;  /* 0x03e003e019237812 */ /* 0x004fe400078ec0ff */
[----:B0-----:R-:W-:Y:S02]  /*0c60*/  LOP3.LUT R36, R26, 0x3e003e0, RZ, 0xc0, !PT ;  /* 0x03e003e01a247812 */ /* 0x001fe400078ec0ff */
[----:B------:R-:W-:Y:S02]  /*0c70*/  LOP3.LUT R34, R24, 0x3e003e0, RZ, 0xc0, !PT ;  /* 0x03e003e018227812 */ /* 0x000fe400078ec0ff */
[----:B------:R-:W-:-:S02]  /*0c80*/  LOP3.LUT R37, R27, 0x3e003e0, RZ, 0xc0, !PT ;  /* 0x03e003e01b257812 */ /* 0x000fc400078ec0ff */
[----:B------:R-:W-:Y:S02]  /*0c90*/  LOP3.LUT R57, R35, 0x64006400, RZ, 0xfc, !PT ;  /* 0x6400640023397812 */ /* 0x000fe400078efcff */
[----:B------:R-:W-:Y:S02]  /*0ca0*/  LOP3.LUT R41, R36, 0x64006400, RZ, 0xfc, !PT ;  /* 0x6400640024297812 */ /* 0x000fe400078efcff */
[----:B-1----:R-:W-:Y:S01]  /*0cb0*/  LOP3.LUT R39, R34, 0x64006400, RZ, 0xfc, !PT ;  /* 0x6400640022277812 */ /* 0x002fe200078efcff */
[-C--:B------:R-:W-:Y:S01]  /*0cc0*/  HFMA2 R57, R57, R42.reuse.H0_H0, -48, -48 ;  /* 0xd200d20039397431 */ /* 0x080fe2000004002a */
[----:B---3--:R-:W-:Y:S01]  /*0cd0*/  LOP3.LUT R35, R12, 0x3e003e0, RZ, 0xc0, !PT ;  /* 0x03e003e00c237812 */ /* 0x008fe200078ec0ff */
[-C--:B------:R-:W-:Y:S01]  /*0ce0*/  HFMA2 R58, R41, R42.reuse.H0_H0, -48, -48 ;  /* 0xd200d200293a7431 */ /* 0x080fe2000004002a */
[----:B----4-:R-:W-:Y:S01]  /*0cf0*/  LOP3.LUT R34, R18, 0x3e003e0, RZ, 0xc0, !PT ;  /* 0x03e003e012227812 */ /* 0x010fe200078ec0ff */
[----:B------:R-:W-:Y:S01]  /*0d00*/  HFMA2 R56, R39, R42.H0_H0, -48, -48 ;  /* 0xd200d20027387431 */ /* 0x000fe2000004002a */
[----:B------:R-:W-:-:S02]  /*0d10*/  LOP3.LUT R59, R37, 0x64006400, RZ, 0xfc, !PT ;  /* 0x64006400253b7812 */ /* 0x000fc400078efcff */
[----:B------:R-:W-:Y:S02]  /*0d20*/  LOP3.LUT R37, R14, 0x3e003e0, RZ, 0xc0, !PT ;  /* 0x03e003e00e257812 */ /* 0x000fe400078ec0ff */
[----:B------:R-:W-:Y:S01]  /*0d30*/  LOP3.LUT R35, R35, 0x64006400, RZ, 0xfc, !PT ;  /* 0x6400640023237812 */ /* 0x000fe200078efcff */
[-C--:B------:R-:W-:Y:S01]  /*0d40*/  HFMA2 R59, R59, R42.reuse.H0_H0, -48, -48 ;  /* 0xd200d2003b3b7431 */ /* 0x080fe2000004002a */
[----:B------:R-:W-:Y:S02]  /*0d50*/  LOP3.LUT R41, R34, 0x64006400, RZ, 0xfc, !PT ;  /* 0x6400640022297812 */ /* 0x000fe400078efcff */
[----:B-----5:R-:W-:Y:S01]  /*0d60*/  LOP3.LUT R34, R4, 0x3e003e0, RZ, 0xc0, !PT ;  /* 0x03e003e004227812 */ /* 0x020fe200078ec0ff */
[-C--:B------:R-:W-:Y:S01]  /*0d70*/  HFMA2 R52, R35, R42.reuse.H0_H0, -48, -48 ;  /* 0xd200d20023347431 */ /* 0x080fe2000004002a */
[----:B------:R-:W-:Y:S01]  /*0d80*/  LOP3.LUT R37, R37, 0x64006400, RZ, 0xfc, !PT ;  /* 0x6400640025257812 */ /* 0x000fe200078efcff */
[----:B------:R-:W-:Y:S01]  /*0d90*/  HFMA2 R50, R41, R42.H0_H0, -48, -48 ;  /* 0xd200d20029327431 */ /* 0x000fe2000004002a */
[----:B------:R-:W-:-:S02]  /*0da0*/  SHF.R.U32.HI R40, RZ, 0xf, R24 ;  /* 0x0000000fff287819 */ /* 0x000fc40000011618 */
[----:B------:R-:W-:Y:S01]  /*0db0*/  LOP3.LUT R47, R16, 0x3e003e0, RZ, 0xc0, !PT ;  /* 0x03e003e0102f7812 */ /* 0x000fe200078ec0ff */
[-C--:B------:R-:W-:Y:S01]  /*0dc0*/  HFMA2 R54, R37, R42.reuse.H0_H0, -48, -48 ;  /* 0xd200d20025367431 */ /* 0x080fe2000004002a */
[----:B------:R-:W-:Y:S02]  /*0dd0*/  LOP3.LUT R36, R6, 0x3e003e0, RZ, 0xc0, !PT ;  /* 0x03e003e006247812 */ /* 0x000fe400078ec0ff */
[----:B------:R-:W-:Y:S02]  /*0de0*/  LOP3.LUT R39, R7, 0x3e003e0, RZ, 0xc0, !PT ;  /* 0x03e003e007277812 */ /* 0x000fe400078ec0ff */
[----:B------:R-:W-:Y:S02]  /*0df0*/  LOP3.LUT R35, R34, 0x64006400, RZ, 0xfc, !PT ;  /* 0x6400640022237812 */ /* 0x000fe400078efcff */
[----:B------:R-:W-:Y:S02]  /*0e00*/  LOP3.LUT R34, R8, 0x3e003e0, RZ, 0xc0, !PT ;  /* 0x03e003e008227812 */ /* 0x000fe400078ec0ff */
[----:B------:R-:W-:Y:S01]  /*0e10*/  LOP3.LUT R40, R40, 0x10001, RZ, 0xc0, !PT ;  /* 0x0001000128287812 */ /* 0x000fe200078ec0ff */
[----:B------:R-:W-:Y:S01]  /*0e20*/  HFMA2 R35, R35, R42.H0_H0, -48, -48 ;  /* 0xd200d20023237431 */ /* 0x000fe2000004002a */
[----:B------:R-:W-:-:S02]  /*0e30*/  SHF.R.U32.HI R3, RZ, 0xe, R12 ;  /* 0x0000000eff037819 */ /* 0x000fc4000001160c */
        /* <DEDUP_REMOVED lines=14> */
[----:B------:R-:W-:Y:S02]  /*0f20*/  LOP3.LUT R2, R40, 0x20002, R3, 0xf8, !PT ;  /* 0x0002000228027812 */ /* 0x000fe400078ef803 */
        /* <DEDUP_REMOVED lines=17> */
[----:B------:R-:W-:Y:S01]  /*1040*/  SHF.R.U32.HI R34, RZ, 0xe, R13 ;  /* 0x0000000eff227819 */ /* 0x000fe2000001160d */
[-C--:B------:R-:W-:Y:S01]  /*1050*/  HFMA2 R40, R47, R42.reuse.H0_H0, -48, -48 ;  /* 0xd200d2002f287431 */ /* 0x080fe2000004002a */
[----:B------:R-:W-:Y:S01]  /*1060*/  SHF.R.U32.HI R44, RZ, 0xf, R26 ;  /* 0x0000000fff2c7819 */ /* 0x000fe2000001161a */
[-C--:B------:R-:W-:Y:S01]  /*1070*/  HFMA2 R41, R41, R42.reuse.H0_H0, -48, -48 ;  /* 0xd200d20029297431 */ /* 0x080fe2000004002a */
[----:B------:R-:W-:Y:S01]  /*1080*/  SHF.R.U32.HI R47, RZ, 0xd, R16 ;  /* 0x0000000dff2f7819 */ /* 0x000fe20000011610 */
[----:B------:R-:W-:Y:S01]  /*1090*/  HFMA2 R42, R43, R42.H0_H0, -48, -48 ;  /* 0xd200d2002b2a7431 */ /* 0x000fe2000004002a */
[----:B------:R-:W-:-:S02]  /*10a0*/  LOP3.LUT R43, R3, 0x20002, R34, 0xf8, !PT ;  /* 0x00020002032b7812 */ /* 0x000fc400078ef822 */
        /* <DEDUP_REMOVED lines=8> */
[----:B------:R-:W-:Y:S02]  /*1130*/  SHF.R.U32.HI R44, RZ, 0xd, R17 ;  /* 0x0000000dff2c7819 */ /* 0x000fe40000011611 */
[----:B------:R-:W-:Y:S02]  /*1140*/  SHF.R.U32.HI R47, RZ, 0xd, R18 ;  /* 0x0000000dff2f7819 */ /* 0x000fe40000011612 */
[----:B------:R-:W-:Y:S02]  /*1150*/  LOP3.LUT R43, R43, 0x40004, R44, 0xf8, !PT ;  /* 0x000400042b2b7812 */ /* 0x000fe400078ef82c */
        /* <DEDUP_REMOVED lines=15> */
[----:B------:R-:W-:Y:S02]  /*1250*/  LOP3.LUT R3, R3, 0x80008, R46, 0xf8, !PT ;  /* 0x0008000803037812 */ /* 0x000fe400078ef82e */
[----:B------:R-:W-:Y:S02]  /*1260*/  SHF.R.U32.HI R2, RZ, 0xb, R11 ;  /* 0x0000000bff027819 */ /* 0x000fe4000001160b */
[----:B------:R-:W-:Y:S02]  /*1270*/  LOP3.LUT R46, R34, 0x100010, R47, 0xf8, !PT ;  /* 0x00100010222e7812 */ /* 0x000fe400078ef82f */
[----:B------:R-:W-:Y:S01]  /*1280*/  LOP3.LUT R47, R3, 0x100010, R2, 0xf8, !PT ;  /* 0x00100010032f7812 */ /* 0x000fe200078ef802 */
[----:B------:R-:W-:Y:S01]  /*1290*/  IMAD.WIDE R2, R33, 0x4, R20 ;  /* 0x0000000421027825 */ /* 0x000fe200078e0214 */
[----:B------:R-:W-:Y:S01]  /*12a0*/  MOV R34, R60 ;  /* 0x0000003c00227202 */ /* 0x000fe20000000f00 */
[----:B------:R-:W-:Y:S06]  /*12b0*/  @P0 BRA `(.L_x_3425) ;  /* 0x0000000c00980947 */ /* 0x000fec0003800000 */
[----:B------:R-:W0:Y:S01]  /*12c0*/  LDS.128 R20, [UR5] ;  /* 0x00000005ff147984 */ /* 0x000e220008000c00 */
[----:B------:R-:W-:Y:S01]  /*12d0*/  LOP3.LUT R61, R25, 0x1f001f, RZ, 0xc0, !PT ;  /* 0x001f001f193d7812 */ /* 0x000fe200078ec0ff */
[----:B------:R-:W-:Y:S01]  /*12e0*/  UMOV UR4, 0x400 ;  /* 0x0000040000047882 */ /* 0x000fe20000000000 */
[----:B------:R-:W-:Y:S02]  /*12f0*/  LOP3.LUT R60, R24, 0x1f001f, RZ, 0xc0, !PT ;  /* 0x001f001f183c7812 */ /* 0x000fe400078ec0ff */
[----:B------:R-:W-:Y:S02]  /*1300*/  LOP3.LUT R61, R61, 0x64006400, RZ, 0xfc, !PT ;  /* 0x640064003d3d7812 */ /* 0x000fe400078efcff */
[----:B------:R-:W-:Y:S02]  /*1310*/  LOP3.LUT R60, R60, 0x64006400, RZ, 0xfc, !PT ;  /* 0x640064003c3c7812 */ /* 0x000fe400078efcff */
[----:B------:R-:W-:Y:S01]  /*1320*/  SHF.R.U32.HI R24, RZ, 0xa, R24 ;  /* 0x0000000aff187819 */ /* 0x000fe20000011618 */
[----:B------:R-:W-:Y:S01]  /*1330*/  HADD2 R61, R61, -1040, -1040 ;  /* 0xe410e4103d3d7430 */ /* 0x000fe20000000000 */
[----:B------:R-:W-:Y:S01]  /*1340*/  SHF.R.U32.HI R25, RZ, 0xa, R25 ;  /* 0x0000000aff197819 */ /* 0x000fe20000011619 */
        /* <DEDUP_REMOVED lines=11> */
[----:B------:R-:W-:Y:S01]  /*1400*/  PRMT R31, R31, 0x5410, R30 ;  /* 0x000054101f1f7816 */ /* 0x000fe2000000001e */
[----:B------:R-:W-:Y:S01]  /*1410*/  HADD2 R46, R46, -1040, -1040 ;  /* 0xe410e4102e2e7430 */ /* 0x000fe20000000000 */
[----:B------:R-:W-:Y:S01]  /*1420*/  PRMT R29, R29, 0x5410, R28 ;  /* 0x000054101d1d7816 */ /* 0x000fe2000000001c */
[----:B------:R-:W-:-:S02]  /*1430*/  HADD2 R47, R47, -1040, -1040 ;  /* 0xe410e4102f2f7430 */ /* 0x000fc40000000000 */
[-C--:B0-----:R-:W-:Y:S02]  /*1440*/  HFMA2 R61, R61, R20.reuse, RZ ;  /* 0x000000143d3d7231 */ /* 0x081fe400000000ff */
[----:B------:R-:W-:Y:S02]  /*1450*/  HFMA2 R60, R60, R20, RZ ;  /* 0x000000143c3c7231 */ /* 0x000fe400000000ff */
[-C--:B------:R-:W-:Y:S01]  /*1460*/  HFMA2 R57, R57, R21.reuse, R61 ;  /* 0x0000001539397231 */ /* 0x080fe2000000003d */
[----:B------:R-:W-:Y:S01]  /*1470*/  LOP3.LUT R61, R26, 0x1f001f, RZ, 0xc0, !PT ;  /* 0x001f001f1a3d7812 */ /* 0x000fe200078ec0ff */
[----:B------:R-:W-:Y:S01]  /*1480*/  HFMA2 R56, R56, R21, R60 ;  /* 0x0000001538387231 */ /* 0x000fe2000000003c */
[----:B------:R-:W-:Y:S02]  /*1490*/  LOP3.LUT R60, R27, 0x1f001f, RZ, 0xc0, !PT ;  /* 0x001f001f1b3c7812 */ /* 0x000fe400078ec0ff */
[----:B------:R-:W-:Y:S02]  /*14a0*/  LOP3.LUT R61, R61, 0x64006400, RZ, 0xfc, !PT ;  /* 0x640064003d3d7812 */ /* 0x000fe400078efcff */
[----:B------:R-:W-:-:S02]  /*14b0*/  LOP3.LUT R60, R60, 0x64006400, RZ, 0xfc, !PT ;  /* 0x640064003c3c7812 */ /* 0x000fc400078efcff */
[----:B------:R-:W-:Y:S01]  /*14c0*/  SHF.R.U32.HI R26, RZ, 0xa, R26 ;  /* 0x0000000aff1a7819 */ /* 0x000fe2000001161a */
[----:B------:R-:W-:Y:S01]  /*14d0*/  HADD2 R61, R61, -1040, -1040 ;  /* 0xe410e4103d3d7430 */ /* 0x000fe20000000000 */
[----:B------:R-:W-:Y:S01]  /*14e0*/  SHF.R.U32.HI R27, RZ, 0xa, R27 ;  /* 0x0000000aff1b7819 */ /* 0x000fe2000001161b */
[----:B------:R-:W-:Y:S01]  /*14f0*/  HADD2 R60, R60, -1040, -1040 ;  /* 0xe410e4103c3c7430 */ /* 0x000fe20000000000 */
[----:B------:R-:W-:Y:S01]  /*1500*/  LOP3.LUT R26, R26, 0x1f001f, RZ, 0xc0, !PT ;  /* 0x001f001f1a1a7812 */ /* 0x000fe200078ec0ff */
[-C--:B------:R-:W-:Y:S01]  /*1510*/  HFMA2 R61, R61, R20.reuse, RZ ;  /* 0x000000143d3d7231 */ /* 0x080fe200000000ff */
[----:B------:R-:W-:Y:S01]  /*1520*/  LOP3.LUT R27, R27, 0x1f001f, RZ, 0xc0, !PT ;  /* 0x001f001f1b1b7812 */ /* 0x000fe200078ec0ff */
[----:B------:R-:W-:Y:S01]  /*1530*/  HFMA2 R20, R60, R20, RZ.H0_H0 ;  /* 0x000000143c147231 */ /* 0x000fe200000400ff */
[----:B------:R-:W-:Y:S01]  /*1540*/  LOP3.LUT R26, R26, 0x64006400, RZ, 0xfc, !PT ;  /* 0x640064001a1a7812 */ /* 0x000fe200078efcff */
[-C--:B------:R-:W-:Y:S01]  /*1550*/  HFMA2 R61, R58, R21.reuse, R61 ;  /* 0x000000153a3d7231 */ /* 0x080fe2000000003d */
[----:B------:R-:W-:Y:S01]  /*1560*/  LOP3.LUT R27, R27, 0x64006400, RZ, 0xfc, !PT ;  /* 0x640064001b1b7812 */ /* 0x000fe200078efcff */
[----:B------:R-:W-:-:S02]  /*1570*/  HFMA2 R21, R59, R21, R20 ;  /* 0x000000153b157231 */ /* 0x000fc40000000014 */
[----:B------:R-:W-:Y:S02]  /*1580*/  HADD2 R59, R24, -1040, -1040 ;  /* 0xe410e410183b7430 */ /* 0x000fe40000000000 */
        /* <DEDUP_REMOVED lines=8> */
[----:B------:R-:W0:Y:S01]  /*1610*/  LDS.128 R24, [UR5+0x10] ;  /* 0x00001005ff187984 */ /* 0x000e220008000c00 */
        /* <DEDUP_REMOVED lines=8> */
[----:B------:R-:W-:Y:S01]  /*16a0*/  LOP3.LUT R15, R15, 0x1f001f, RZ, 0xc0, !PT ;  /* 0x001f001f0f0f7812 */ /* 0x000fe200078ec0ff */
[----:B------:R-:W-:Y:S01]  /*16b0*/  HFMA2 R22, R21, R23, R58 ;  /* 0x0000001715167231 */ /* 0x000fe2000000003a */
[----:B------:R-:W-:Y:S02]  /*16c0*/  LOP3.LUT R21, R13, 0x1f001f, RZ, 0xc0, !PT ;  /* 0x001f001f0d157812 */ /* 0x000fe400078ec0ff */
[----:B------:R-:W-:Y:S02]  /*16d0*/  LOP3.LUT R58, R14, 0x1f001f, RZ, 0xc0, !PT ;  /* 0x001f001f0e3a7812 */ /* 0x000fe400078ec0ff */
[----:B------:R-:W-:Y:S02]  /*16e0*/  LOP3.LUT R21, R21, 0x64006400, RZ, 0xfc, !PT ;  /* 0x6400640015157812 */ /* 0x000fe400078efcff */
[----:B------:R-:W-:Y:S02]  /*16f0*/  LOP3.LUT R58, R58, 0x64006400, RZ, 0xfc, !PT ;  /* 0x640064003a3a7812 */ /* 0x000fe400078efcff */
[----:B------:R-:W-:Y:S01]  /*1700*/  SHF.R.U32.HI R13, RZ, 0xa, R13 ;  /* 0x0000000aff0d7819 */ /* 0x000fe2000001160d */
[----:B------:R-:W-:Y:S01]  /*1710*/  HADD2 R60, R21, -1040, -1040 ;  /* 0xe410e410153c7430 */ /* 0x000fe20000000000 */
[----:B------:R-:W-:-:S02]  /*1720*/  SHF.R.U32.HI R14, RZ, 0xa, R14 ;  /* 0x0000000aff0e7819 */ /* 0x000fc4000001160e */
[----:B------:R-:W-:Y:S01]  /*1730*/  LOP3.LUT R13, R13, 0x1f001f, RZ, 0xc0, !PT ;  /* 0x001f001f0d0d7812 */ /* 0x000fe200078ec0ff */
[-C--:B------:R-:W-:Y:S01]  /*1740*/  HFMA2 R21, R60, R23.reuse, R57 ;  /* 0x000000173c157231 */ /* 0x080fe20000000039 */
[----:B------:R-:W-:Y:S01]  /*1750*/  LOP3.LUT R14, R14, 0x1f001f, RZ, 0xc0, !PT ;  /* 0x001f001f0e0e7812 */ /* 0x000fe200078ec0ff */
[----:B------:R-:W-:Y:S01]  /*1760*/  HADD2 R57, R58, -1040, -1040 ;  /* 0xe410e4103a397430 */ /* 0x000fe20000000000 */
[----:B------:R-:W-:Y:S02]  /*1770*/  LOP3.LUT R12, R12, 0x64006400, RZ, 0xfc, !PT ;  /* 0x640064000c0c7812 */ /* 0x000fe400078efcff */
[----:B------:R-:W-:Y:S01]  /*1780*/  LOP3.LUT R13, R13, 0x64006400, RZ, 0xfc, !PT ;  /* 0x640064000d0d7812 */ /* 0x000fe200078efcff */
[-C--:B------:R-:W-:Y:S02]  /*1790*/  HFMA2 R20, R57, R23.reuse, R20 ;  /* 0x0000001739147231 */ /* 0x080fe40000000014 */
[----:B------:R-:W-:Y:S01]  /*17a0*/  HFMA2 R23, R59, R23, R56 ;  /* 0x000000173b177231 */ /* 0x000fe20000000038 */
[----:B------:R-:W-:-:S02]  /*17b0*/  LOP3.LUT R56, R16, 0x1f001f, RZ, 0xc0, !PT ;  /* 0x001f001f10387812 */ /* 0x000fc400078ec0ff */
[----:B------:R-:W-:Y:S02]  /*17c0*/  LOP3.LUT R14, R14, 0x64006400, RZ, 0xfc, !PT ;  /* 0x640064000e0e7812 */ /* 0x000fe400078efcff */
[----:B------:R-:W-:Y:S01]  /*17d0*/  LOP3.LUT R15, R15, 0x64006400, RZ, 0xfc, !PT ;  /* 0x640064000f0f7812 */ /* 0x000fe200078efcff */
[-C--:B0-----:R-:W-:Y:S01]  /*17e0*/  HFMA2 R23, R55, R24.reuse, R23 ;  /* 0x0000001837177231 */ /* 0x081fe20000000017 */
[----:B------:R-:W-:Y:S01]  /*17f0*/  LOP3.LUT R56, R56, 0x64006400, RZ, 0xfc, !PT ;  /* 0x6400640038387812 */ /* 0x000fe200078efcff */
[-C--:B------:R-:W-:Y:S02]  /*1800*/  HFMA2 R52, R52, R24.reuse, R22 ;  /* 0x0000001834347231 */ /* 0x080fe40000000016 */
[----:B------:R-:W-:Y:S02]  /*1810*/  HADD2 R55, R12, -1040, -1040 ;  /* 0xe410e4100c377430 */ /* 0x000fe40000000000 */
[-C--:B------:R-:W-:Y:S02]  /*1820*/  HFMA2 R54, R54, R24.reuse, R20 ;  /* 0x0000001836367231 */ /* 0x080fe40000000014 */
[----:B------:R-:W-:Y:S01]  /*1830*/  HFMA2 R53, R53, R24, R21 ;  /* 0x0000001835357231 */ /* 0x000fe20000000015 */
[----:B------:R-:W-:Y:S01]  /*1840*/  SHF.R.U32.HI R20, RZ, 0xa, R16 ;  /* 0x0000000aff147819 */ /* 0x000fe20000011610 */
[----:B------:R-:W-:-:S02]  /*1850*/  HADD2 R12, R13, -1040, -1040 ;  /* 0xe410e4100d0c7430 */ /* 0x000fc40000000000 */
[-C--:B------:R-:W-:Y:S02]  /*1860*/  HFMA2 R52, R55, R25.reuse, R52 ;  /* 0x0000001937347231 */ /* 0x080fe40000000034 */
[----:B------:R-:W-:Y:S01]  /*1870*/  HADD2 R57, R14, -1040, -1040 ;  /* 0xe410e4100e397430 */ /* 0x000fe20000000000 */
[----:B------:R-:W-:Y:S01]  /*1880*/  LOP3.LUT R16, R17, 0x1f001f, RZ, 0xc0, !PT ;  /* 0x001f001f11107812 */ /* 0x000fe200078ec0ff */
[----:B------:R-:W-:Y:S01]  /*1890*/  HADD2 R14, R15, -1040, -1040 ;  /* 0xe410e4100f0e7430 */ /* 0x000fe20000000000 */
[----:B------:R-:W-:Y:S01]  /*18a0*/  SHF.R.U32.HI R21, RZ, 0xa, R17 ;  /* 0x0000000aff157819 */ /* 0x000fe20000011611 */
[----:B------:R-:W-:Y:S01]  /*18b0*/  HADD2 R13, R56, -1040, -1040 ;  /* 0xe410e410380d7430 */ /* 0x000fe20000000000 */
[----:B------:R-:W-:Y:S01]  /*18c0*/  LOP3.LUT R17, R18, 0x1f001f, RZ, 0xc0, !PT ;  /* 0x001f001f12117812 */ /* 0x000fe200078ec0ff */
[-C--:B------:R-:W-:Y:S02]  /*18d0*/  HFMA2 R55, R12, R25.reuse, R53 ;  /* 0x000000190c377231 */ /* 0x080fe40000000035 */
[----:B------:R-:W-:-:S02]  /*18e0*/  HFMA2 R53, R57, R25, R54 ;  /* 0x0000001939357231 */ /* 0x000fc40000000036 */
[----:B------:R-:W-:Y:S02]  /*18f0*/  HFMA2 R54, R14, R25, R23 ;  /* 0x000000190e367231 */ /* 0x000fe40000000017 */
[-C--:B------:R-:W-:Y:S01]  /*1900*/  HFMA2 R52, R13, R26.reuse, R52 ;  /* 0x0000001a0d347231 */ /* 0x080fe20000000034 */
[----:B------:R-:W-:Y:S01]  /*1910*/  SHF.R.U32.HI R22, RZ, 0xa, R18 ;  /* 0x0000000aff167819 */ /* 0x000fe20000011612 */
[----:B------:R-:W0:Y:S01]  /*1920*/  LDS.128 R12, [UR5+0x20] ;  /* 0x00002005ff0c7984 */ /* 0x000e220008000c00 */
[----:B------:R-:W-:Y:S01]  /*1930*/  LOP3.LUT R18, R19, 0x1f001f, RZ, 0xc0, !PT ;  /* 0x001f001f13127812 */ /* 0x000fe200078ec0ff */
[----:B------:R-:W-:Y:S01]  /*1940*/  HFMA2 R52, R48, R27, R52 ;  /* 0x0000001b30347231 */ /* 0x000fe20000000034 */
        /* <DEDUP_REMOVED lines=9> */
[----:B------:R-:W-:Y:S01]  /*19e0*/  HFMA2 R53, R58, R26, R53 ;  /* 0x0000001a3a357231 */ /* 0x000fe20000000035 */
[----:B------:R-:W-:-:S02]  /*19f0*/  LOP3.LUT R4, R5, 0x1f001f, RZ, 0xc0, !PT ;  /* 0x001f001f05047812 */ /* 0x000fc400078ec0ff */
[----:B------:R-:W-:Y:S01]  /*1a00*/  SHF.R.U32.HI R24, RZ, 0xa, R5 ;  /* 0x0000000aff187819 */ /* 0x000fe20000011605 */
[----:B------:R-:W-:Y:S01]  /*1a10*/  HFMA2 R53, R50, R27, R53 ;  /* 0x0000001b32357231 */ /* 0x000fe20000000035 */
[----:B------:R-:W-:Y:S02]  /*1a20*/  LOP3.LUT R20, R20, 0x1f001f, RZ, 0xc0, !PT ;  /* 0x001f001f14147812 */ /* 0x000fe400078ec0ff */
[----:B------:R-:W-:Y:S02]  /*1a30*/  LOP3.LUT R5, R6, 0x1f001f, RZ, 0xc0, !PT ;  /* 0x001f001f06057812 */ /* 0x000fe400078ec0ff */
[----:B------:R-:W-:Y:S02]  /*1a40*/  SHF.R.U32.HI R16, RZ, 0xa, R6 ;  /* 0x0000000aff107819 */ /* 0x000fe40000011606 */
[----:B------:R-:W-:Y:S02]  /*1a50*/  LOP3.LUT R21, R21, 0x1f001f, RZ, 0xc0, !PT ;  /* 0x001f001f15157812 */ /* 0x000fe400078ec0ff */
[----:B------:R-:W-:-:S02]  /*1a60*/  LOP3.LUT R6, R7, 0x1f001f, RZ, 0xc0, !PT ;  /* 0x001f001f07067812 */ /* 0x000fc400078ec0ff */
[----:B------:R-:W-:Y:S01]  /*1a70*/  SHF.R.U32.HI R17, RZ, 0xa, R7 ;  /* 0x0000000aff117819 */ /* 0x000fe20000011607 */
[-C--:B------:R-:W-:Y:S01]  /*1a80*/  HFMA2 R7, R56, R26.reuse, R55 ;  /* 0x0000001a38077231 */ /* 0x080fe20000000037 */
[----:B------:R-:W-:Y:S01]  /*1a90*/  LOP3.LUT R22, R22, 0x1f001f, RZ, 0xc0, !PT ;  /* 0x001f001f16167812 */ /* 0x000fe200078ec0ff */
[----:B------:R-:W-:Y:S01]  /*1aa0*/  HFMA2 R56, R57, R26, R54 ;  /* 0x0000001a39387231 */ /* 0x000fe20000000036 */
        /* <DEDUP_REMOVED lines=19> */
[----:B------:R-:W-:-:S02]  /*1be0*/  LOP3.LUT R20, R5, 0x64006400, RZ, 0xfc, !PT ;  /* 0x6400640005147812 */ /* 0x000fc400078efcff */
[----:B------:R-:W-:Y:S01]  /*1bf0*/  LOP3.LUT R21, R6, 0x64006400, RZ, 0xfc, !PT ;  /* 0x6400640006157812 */ /* 0x000fe200078efcff */
[----:B------:R-:W-:Y:S01]  /*1c00*/  HADD2 R12, R12, -1040, -1040 ;  /* 0xe410e4100c0c7430 */ /* 0x000fe20000000000 */
        /* <DEDUP_REMOVED lines=31> */
[----:B------:R-:W-:Y:S01]  /*1e00*/  SHF.R.U32.HI R8, RZ, 0xa, R8 ;  /* 0x0000000aff087819 */ /* 0x000fe20000011608 */
[-C--:B------:R-:W-:Y:S01]  /*1e10*/  HFMA2 R19, R24, R15.reuse, R19 ;  /* 0x0000000f18137231 */ /* 0x080fe20000000013 */
[----:B------:R-:W-:Y:S01]  /*1e20*/  SHF.R.U32.HI R9, RZ, 0xa, R9 ;  /* 0x0000000aff097819 */ /* 0x000fe20000011609 */
[-C--:B------:R-:W-:Y:S01]  /*1e30*/  HFMA2 R53, R16, R15.reuse, R53 ;  /* 0x0000000f10357231 */ /* 0x080fe20000000035 */
[----:B------:R-:W-:Y:S01]  /*1e40*/  SHF.R.U32.HI R10, RZ, 0xa, R10 ;  /* 0x0000000aff0a7819 */ /* 0x000fe2000001160a */
[----:B------:R-:W-:Y:S01]  /*1e50*/  HFMA2 R56, R17, R15, R56 ;  /* 0x0000000f11387231 */ /* 0x000fe20000000038 */
[----:B------:R-:W-:Y:S01]  /*1e60*/  SHF.R.U32.HI R11, RZ, 0xa, R11 ;  /* 0x0000000aff0b7819 */ /* 0x000fe2000001160b */
        /* <DEDUP_REMOVED lines=20> */
[----:B------:R-:W0:Y:S01]  /*1fb0*/  S2UR UR5, SR_CgaCtaId ;  /* 0x00000000000579c3 */ /* 0x000e220000008800 */
[----:B------:R-:W-:-:S02]  /*1fc0*/  HADD2 R5, R8, -1040, -1040 ;  /* 0xe410e41008057430 */ /* 0x000fc40000000000 */
[----:B------:R-:W-:Y:S02]  /*1fd0*/  HADD2 R4, R9, -1040, -1040 ;  /* 0xe410e41009047430 */ /* 0x000fe40000000000 */
[----:B------:R-:W-:Y:S02]  /*1fe0*/  HADD2 R10, R10, -1040, -1040 ;  /* 0xe410e4100a0a7430 */ /* 0x000fe40000000000 */
[-C--:B------:R-:W-:Y:S02]  /*1ff0*/  HFMA2 R52, R5, R6.reuse, R52 ;  /* 0x0000000605347231 */ /* 0x080fe40000000034 */
        /* <DEDUP_REMOVED lines=12> */
[----:B------:R-:W-:Y:S01]  /*20c0*/  PRMT R52, R52, 0x5410, R26 ;  /* 0x0000541034347816 */ /* 0x000fe2000000001a */
[----:B0-----:R-:W-:-:S03]  /*20d0*/  ULEA UR4, UR5, UR4, 0x18 ;  /* 0x0000000405047291 */ /* 0x001fc6000f8ec0ff */
[----:B------:R-:W-:Y:S01]  /*20e0*/  PRMT R53, R53, 0x5410, R56 ;  /* 0x0000541035357816 */ /* 0x000fe20000000038 */
[----:B------:R-:W-:Y:S01]  /*20f0*/  HFMA2 R23, R52, R31, RZ ;  /* 0x0000001f34177231 */ /* 0x000fe200000000ff */
[----:B------:R-:W-:-:S03]  /*2100*/  UIADD3 UR4, UPT, UPT, UR4, 0x40, URZ ;  /* 0x0000004004047890 */ /* 0x000fc6000fffe0ff */
[----:B------:R-:W-:-:S09]  /*2110*/  HFMA2 R22, R53, R29, RZ.H0_H0 ;  /* 0x0000001d35167231 */ /* 0x000fd200000400ff */
.L_x_3425:
[----:B------:R-:W-:-:S04]  /*2120*/  VIMNMX R5, PT, PT, R0, UR12, PT ;  /* 0x0000000c00057c48 */ /* 0x000fc8000bfe0100 */
[----:B------:R-:W-:-:S13]  /*2130*/  ISETP.GT.AND P0, PT, R5, R34, PT ;  /* 0x000000220500720c */ /* 0x000fda0003f04270 */
[----:B------:R-:W-:Y:S05]  /*2140*/  @!P0 BRA `(.L_x_3426) ;  /* 0x0000002400388947 */ /* 0x000fea0003800000 */
[----:B------:R-:W-:Y:S01]  /*2150*/  VIMNMX.U32 R11, PT, PT, R0, UR12, PT ;  /* 0x0000000c000b7c48 */ /* 0x000fe2000bfe0000 */
[----:B------:R-:W-:-:S12]  /*2160*/  UIADD3 UR4, UPT, UPT, UR4, 0x20, URZ ;  /* 0x0000002004047890 */ /* 0x000fd8000fffe0ff */
.L_x_3431:
[----:B------:R-:W0:Y:S01]  /*2170*/  LDC R45, c[0x0][0x3a8] ;  /* 0x0000ea00ff2d7b82 */ /* 0x000e220000000800 */
[----:B------:R-:W-:-:S07]  /*2180*/  MOV R10, 0x2c00 ;  /* 0x00002c00000a7802 */ /* 0x000fce0000000f00 */
[----:B------:R-:W1:Y:S01]  /*2190*/  LDC R33, c[0x0][0x3ac] ;  /* 0x0000eb00ff217b82 */ /* 0x000e620000000800 */
[----:B0-----:R-:W-:Y:S01]  /*21a0*/  ISETP.LE.AND P0, PT, R45, UR8, PT ;  /* 0x000000082d007c0c */ /* 0x001fe2000bf03270 */
[----:B-1----:R-:W-:-:S04]  /*21b0*/  IMAD.WIDE R12, R33, 0x4, R2 ;  /* 0x00000004210c7825 */ /* 0x002fc800078e0202 */
[----:B------:R-:W-:-:S08]  /*21c0*/  IMAD.WIDE R8, R33, 0x4, R12 ;  /* 0x0000000421087825 */ /* 0x000fd000078e020c */
[----:B------:R-:W-:Y:S05]  /*21d0*/  @P0 BRA `(.L_x_3427) ;  /* 0x00000008003c0947 */ /* 0x000fea0003800000 */
[----:B------:R0:W2:Y:S04]  /*21e0*/  LDG.E.128.CONSTANT R4, desc[UR6][R2.64] ;  /* 0x0000000602047981 */ /* 0x0000a8000c1e9d00 */
        /* <DEDUP_REMOVED lines=22> */
[----:B------:R-:W-:Y:S01]  /*2350*/  SHF.R.U32.HI R17, RZ, 0x8, R5 ;  /* 0x00000008ff117819 */ /* 0x000fe20000011605 */
[----:B------:R-:W-:Y:S01]  /*2360*/  HADD2.F32 R2, -RZ, R39.H0_H0 ;  /* 0x20000027ff027230 */ /* 0x000fe20000004100 */
[----:B------:R-:W-:Y:S01]  /*2370*/  LOP3.LUT R26, R6, 0xf000f0, RZ, 0xc0, !PT ;  /* 0x00f000f0061a7812 */ /* 0x000fe200078ec0ff */
[----:B------:R-:W-:Y:S01]  /*2380*/  HADD2.F32 R4, -RZ, R41.H0_H0 ;  /* 0x20000029ff047230 */ /* 0x000fe20000004100 */
[----:B------:R-:W-:Y:S01]  /*2390*/  SHF.R.U32.HI R5, RZ, 0x8, R6 ;  /* 0x00000008ff057819 */ /* 0x000fe20000011606 */
[----:B------:R-:W-:Y:S01]  /*23a0*/  HADD2.F32 R36, -RZ, R27.H1_H1 ;  /* 0x3000001bff247230 */ /* 0x000fe20000004100 */
[----:B------:R-:W-:Y:S01]  /*23b0*/  LOP3.LUT R20, R7, 0xf000f0, RZ, 0xc0, !PT ;  /* 0x00f000f007147812 */ /* 0x000fe200078ec0ff */
[----:B------:R-:W-:Y:S01]  /*23c0*/  FFMA.FTZ R25, R0, R3, RZ ;  /* 0x0000000300197223 */ /* 0x000fe200000100ff */
[----:B------:R-:W-:Y:S01]  /*23d0*/  SHF.R.U32.HI R16, RZ, 0x8, R7 ;  /* 0x00000008ff107819 */ /* 0x000fe20000011607 */
[C---:B------:R-:W-:Y:S01]  /*23e0*/  FFMA.FTZ R38, R3.reuse, R38, RZ ;  /* 0x0000002603267223 */ /* 0x040fe200000100ff */
[----:B------:R-:W0:Y:S01]  /*23f0*/  LDS.64 R6, [UR4+-0x18] ;  /* 0xffffe804ff067984 */ /* 0x000e220008000a00 */
[C---:B------:R-:W-:Y:S01]  /*2400*/  FFMA.FTZ R37, R3.reuse, R2, RZ ;  /* 0x0000000203257223 */ /* 0x040fe200000100ff */
[----:B------:R-:W-:Y:S01]  /*2410*/  FFMA.FTZ R40, R3, R4, RZ ;  /* 0x0000000403287223 */ /* 0x000fe200000100ff */
[----:B------:R-:W-:Y:S01]  /*2420*/  LOP3.LUT R3, R24, 0x64006400, RZ, 0xfc, !PT ;  /* 0x6400640018037812 */ /* 0x000fe200078efcff */
[----:B------:R-:W-:Y:S01]  /*2430*/  FFMA.FTZ R27, R36, R19, R25 ;  /* 0x00000013241b7223 */ /* 0x000fe20000010019 */
[----:B------:R-:W-:Y:S01]  /*2440*/  LOP3.LUT R21, R21, 0x64006400, RZ, 0xfc, !PT ;  /* 0x6400640015157812 */ /* 0x000fe200078efcff */
[----:B------:R-:W-:Y:S01]  /*2450*/  HADD2.F32 R2, -RZ, R39.H1_H1 ;  /* 0x30000027ff027230 */ /* 0x000fe20000004100 */
[----:B------:R-:W-:Y:S01]  /*2460*/  LOP3.LUT R25, R26, 0x64006400, RZ, 0xfc, !PT ;  /* 0x640064001a197812 */ /* 0x000fe200078efcff */
[----:B------:R-:W-:Y:S01]  /*2470*/  HFMA2 R24, R3, R10.H0_H0, -72, -72 ;  /* 0xd480d48003187431 */ /* 0x000fe2000004000a */
[----:B------:R-:W-:Y:S01]  /*2480*/  LOP3.LUT R3, R20, 0x64006400, RZ, 0xfc, !PT ;  /* 0x6400640014037812 */ /* 0x000fe200078efcff */
[----:B------:R-:W-:-:S02]  /*2490*/  HADD2.F32 R0, -RZ, R35.H1_H1 ;  /* 0x30000023ff007230 */ /* 0x000fc40000004100 */
[-C--:B------:R-:W-:Y:S02]  /*24a0*/  HFMA2 R21, R21, R10.reuse.H0_H0, -72, -72 ;  /* 0xd480d48015157431 */ /* 0x080fe4000004000a */
        /* <DEDUP_REMOVED lines=18> */
[----:B------:R-:W-:Y:S01]  /*25d0*/  HADD2.F32 R24, -RZ, R26.H1_H1 ;  /* 0x3000001aff187230 */ /* 0x000fe20000004100 */
[----:B------:R-:W-:Y:S01]  /*25e0*/  LOP3.LUT R2, R17, 0xf000f, RZ, 0xc0, !PT ;  /* 0x000f000f11027812 */ /* 0x000fe200078ec0ff */
[----:B------:R-:W-:Y:S01]  /*25f0*/  FFMA.FTZ R27, R0, R15, R27 ;  /* 0x0000000f001b7223 */ /* 0x000fe2000001001b */
[C---:B------:R-:W-:Y:S01]  /*2600*/  FFMA.FTZ R37, R15.reuse, R20, R37 ;  /* 0x000000140f257223 */ /* 0x040fe20000010025 */
[----:B------:R-:W-:Y:S01]  /*2610*/  LOP3.LUT R0, R18, 0xf000f, RZ, 0xc0, !PT ;  /* 0x000f000f12007812 */ /* 0x000fe200078ec0ff */
[----:B------:R-:W-:Y:S01]  /*2620*/  FFMA.FTZ R15, R15, R24, R3 ;  /* 0x000000180f0f7223 */ /* 0x000fe20000010003 */
[----:B------:R-:W-:-:S02]  /*2630*/  LOP3.LUT R3, R5, 0xf000f, RZ, 0xc0, !PT ;  /* 0x000f000f05037812 */ /* 0x000fc400078ec0ff */
[----:B------:R-:W-:Y:S02]  /*2640*/  LOP3.LUT R2, R2, 0x64006400, RZ, 0xfc, !PT ;  /* 0x6400640002027812 */ /* 0x000fe400078efcff */
[----:B------:R-:W-:Y:S01]  /*2650*/  LOP3.LUT R4, R16, 0xf000f, RZ, 0xc0, !PT ;  /* 0x000f000f10047812 */ /* 0x000fe200078ec0ff */
[--C-:B0-----:R-:W-:Y:S01]  /*2660*/  HADD2.F32 R14, -RZ, R6.reuse.H0_H0 ;  /* 0x20000006ff0e7230 */ /* 0x101fe20000004100 */
[----:B------:R-:W-:Y:S01]  /*2670*/  LOP3.LUT R0, R0, 0x64006400, RZ, 0xfc, !PT ;  /* 0x6400640000007812 */ /* 0x000fe200078efcff */
[----:B------:R-:W-:Y:S01]  /*2680*/  HADD2 R25, R2, -1032, -1032 ;  /* 0xe408e40802197430 */ /* 0x000fe20000000000 */
[----:B------:R-:W-:Y:S01]  /*2690*/  LOP3.LUT R3, R3, 0x64006400, RZ, 0xfc, !PT ;  /* 0x6400640003037812 */ /* 0x000fe200078efcff */
[----:B------:R-:W-:Y:S01]  /*26a0*/  HADD2.F32 R6, -RZ, R6.H1_H1 ;  /* 0x30000006ff067230 */ /* 0x000fe20000004100 */
        /* <DEDUP_REMOVED lines=65> */
[----:B------:R-:W-:-:S07]  /*2ac0*/  HADD2 R22, R14, R22 ;  /* 0x000000160e167230 */ /* 0x000fce0000000000 */
.L_x_3427:
[----:B------:R-:W-:Y:S05]  /*2ad0*/  @P0 BRA `(.L_x_3428) ;  /* 0x00000008003c0947 */ /* 0x000fea0003800000 */
[----:B------:R-:W2:Y:S04]  /*2ae0*/  LDG.E.128.CONSTANT R12, desc[UR6][R12.64] ;  /* 0x000000060c0c7981 */ /* 0x000ea8000c1e9d00 */
[----:B------:R-:W0:Y:S02]  /*2af0*/  LDS.64 R4, [UR4+-0x10] ;  /* 0xfffff004ff047984 */ /* 0x000e240008000a00 */
[----:B0-----:R-:W-:Y:S01]  /*2b00*/  HADD2.F32 R3, -RZ, R4.H0_H0 ;  /* 0x20000004ff037230 */ /* 0x001fe20000004100 */
[----:B--2---:R-:W-:Y:S02]  /*2b10*/  LOP3.LUT R0, R12, 0xf000f, RZ, 0xc0, !PT ;  /* 0x000f000f0c007812 */ /* 0x004fe400078ec0ff */
        /* <DEDUP_REMOVED lines=13> */
[----:B------:R-:W-:Y:S01]  /*2bf0*/  HADD2.F32 R13, -RZ, R4.H1_H1 ;  /* 0x30000004ff0d7230 */ /* 0x000fe20000004100 */
[----:B------:R-:W0:Y:S01]  /*2c00*/  LDS.64 R6, [UR4+-0x8] ;  /* 0xfffff804ff067984 */ /* 0x000e220008000a00 */
[----:B------:R-:W-:Y:S01]  /*2c10*/  HADD2.F32 R0, -RZ, R24.H0_H0 ;  /* 0x20000018ff007230 */ /* 0x000fe20000004100 */
[----:B------:R-:W-:Y:S01]  /*2c20*/  LOP3.LUT R19, R12, 0xf000f0, RZ, 0xc0, !PT ;  /* 0x00f000f00c137812 */ /* 0x000fe200078ec0ff */
[----:B------:R-:W-:Y:S01]  /*2c30*/  HADD2.F32 R26, -RZ, R27.H0_H0 ;  /* 0x2000001bff1a7230 */ /* 0x000fe20000004100 */
[----:B------:R-:W-:Y:S01]  /*2c40*/  LOP3.LUT R21, R14, 0xf000f0, RZ, 0xc0, !PT ;  /* 0x00f000f00e157812 */ /* 0x000fe200078ec0ff */
[--C-:B------:R-:W-:Y:S02]  /*2c50*/  HADD2.F32 R2, -RZ, R37.reuse.H0_H0 ;  /* 0x20000025ff027230 */ /* 0x100fe40000004100 */
[----:B------:R-:W-:Y:S01]  /*2c60*/  FFMA.FTZ R25, R0, R3, RZ ;  /* 0x0000000300197223 */ /* 0x000fe200000100ff */
[----:B------:R-:W-:Y:S02]  /*2c70*/  HADD2.F32 R4, -RZ, R38.H0_H0 ;  /* 0x20000026ff047230 */ /* 0x000fe40000004100 */
[----:B------:R-:W-:Y:S01]  /*2c80*/  FFMA.FTZ R26, R3, R26, RZ ;  /* 0x0000001a031a7223 */ /* 0x000fe200000100ff */
[----:B------:R-:W-:Y:S01]  /*2c90*/  LOP3.LUT R18, R15, 0xf000f0, RZ, 0xc0, !PT ;  /* 0x00f000f00f127812 */ /* 0x000fe200078ec0ff */
[----:B------:R-:W-:Y:S01]  /*2ca0*/  FFMA.FTZ R35, R3, R2, RZ ;  /* 0x0000000203237223 */ /* 0x000fe200000100ff */
[----:B------:R-:W-:Y:S01]  /*2cb0*/  LOP3.LUT R19, R19, 0x64006400, RZ, 0xfc, !PT ;  /* 0x6400640013137812 */ /* 0x000fe200078efcff */
[----:B------:R-:W-:Y:S01]  /*2cc0*/  FFMA.FTZ R36, R3, R4, RZ ;  /* 0x0000000403247223 */ /* 0x000fe200000100ff */
[----:B------:R-:W-:Y:S01]  /*2cd0*/  LOP3.LUT R3, R20, 0x64006400, RZ, 0xfc, !PT ;  /* 0x6400640014037812 */ /* 0x000fe200078efcff */
[----:B------:R-:W-:Y:S01]  /*2ce0*/  HADD2.F32 R24, -RZ, R24.H1_H1 ;  /* 0x30000018ff187230 */ /* 0x000fe20000004100 */
[----:B------:R-:W-:Y:S01]  /*2cf0*/  LOP3.LUT R21, R21, 0x64006400, RZ, 0xfc, !PT ;  /* 0x6400640015157812 */ /* 0x000fe200078efcff */
[----:B------:R-:W-:-:S02]  /*2d00*/  HADD2.F32 R2, -RZ, R37.H1_H1 ;  /* 0x30000025ff027230 */ /* 0x000fc40000004100 */
[-C--:B------:R-:W-:Y:S02]  /*2d10*/  HFMA2 R19, R19, R10.reuse.H0_H0, -72, -72 ;  /* 0xd480d48013137431 */ /* 0x080fe4000004000a */
[----:B------:R-:W-:Y:S02]  /*2d20*/  HADD2.F32 R0, -RZ, R27.H1_H1 ;  /* 0x3000001bff007230 */ /* 0x000fe40000004100 */
[-C--:B------:R-:W-:Y:S01]  /*2d30*/  HFMA2 R20, R3, R10.reuse.H0_H0, -72, -72 ;  /* 0xd480d48003147431 */ /* 0x080fe2000004000a */
[----:B------:R-:W-:Y:S01]  /*2d40*/  LOP3.LUT R3, R18, 0x64006400, RZ, 0xfc, !PT ;  /* 0x6400640012037812 */ /* 0x000fe200078efcff */
[----:B------:R-:W-:Y:S01]  /*2d50*/  FFMA.FTZ R25, R24, R13, R25 ;  /* 0x0000000d18197223 */ /* 0x000fe20000010019 */
[----:B------:R-:W-:Y:S01]  /*2d60*/  SHF.R.U32.HI R17, RZ, 0x8, R12 ;  /* 0x00000008ff117819 */ /* 0x000fe2000001160c */
[----:B------:R-:W-:Y:S01]  /*2d70*/  FFMA.FTZ R35, R13, R2, R35 ;  /* 0x000000020d237223 */ /* 0x000fe20000010023 */
[----:B------:R-:W-:Y:S02]  /*2d80*/  HADD2.F32 R4, -RZ, R38.H1_H1 ;  /* 0x30000026ff047230 */ /* 0x000fe40000004100 */
        /* <DEDUP_REMOVED lines=16> */
[----:B------:R-:W-:Y:S01]  /*2e90*/  SHF.R.U32.HI R14, RZ, 0x8, R14 ;  /* 0x00000008ff0e7819 */ /* 0x000fe2000001160e */
[----:B------:R-:W-:-:S02]  /*2ea0*/  HADD2.F32 R20, -RZ, R24.H1_H1 ;  /* 0x30000018ff147230 */ /* 0x000fc40000004100 */
[C---:B------:R-:W-:Y:S01]  /*2eb0*/  FFMA.FTZ R12, R5.reuse, R2, R4 ;  /* 0x00000002050c7223 */ /* 0x040fe20000010004 */
[----:B------:R-:W-:Y:S01]  /*2ec0*/  LOP3.LUT R2, R16, 0xf000f, RZ, 0xc0, !PT ;  /* 0x000f000f10027812 */ /* 0x000fe200078ec0ff */
[----:B------:R-:W-:Y:S01]  /*2ed0*/  FFMA.FTZ R25, R0, R5, R25 ;  /* 0x0000000500197223 */ /* 0x000fe20000010019 */
[----:B------:R-:W-:Y:S01]  /*2ee0*/  SHF.R.U32.HI R15, RZ, 0x8, R15 ;  /* 0x00000008ff0f7819 */ /* 0x000fe2000001160f */
[----:B------:R-:W-:Y:S01]  /*2ef0*/  FFMA.FTZ R20, R5, R20, R3 ;  /* 0x0000001405147223 */ /* 0x000fe20000010003 */
[----:B------:R-:W-:Y:S01]  /*2f00*/  LOP3.LUT R0, R17, 0xf000f, RZ, 0xc0, !PT ;  /* 0x000f000f11007812 */ /* 0x000fe200078ec0ff */
[----:B------:R-:W-:Y:S01]  /*2f10*/  HADD2.F32 R18, -RZ, R21.H1_H1 ;  /* 0x30000015ff127230 */ /* 0x000fe20000004100 */
[----:B------:R-:W-:Y:S02]  /*2f20*/  LOP3.LUT R3, R14, 0xf000f, RZ, 0xc0, !PT ;  /* 0x000f000f0e037812 */ /* 0x000fe400078ec0ff */
[----:B------:R-:W-:Y:S02]  /*2f30*/  LOP3.LUT R2, R2, 0x64006400, RZ, 0xfc, !PT ;  /* 0x6400640002027812 */ /* 0x000fe400078efcff */
[----:B------:R-:W-:Y:S01]  /*2f40*/  LOP3.LUT R4, R15, 0xf000f, RZ, 0xc0, !PT ;  /* 0x000f000f0f047812 */ /* 0x000fe200078ec0ff */
[----:B------:R-:W-:Y:S01]  /*2f50*/  FFMA.FTZ R18, R5, R18, R35 ;  /* 0x0000001205127223 */ /* 0x000fe20000010023 */
[----:B------:R-:W-:Y:S01]  /*2f60*/  LOP3.LUT R0, R0, 0x64006400, RZ, 0xfc, !PT ;  /* 0x6400640000007812 */ /* 0x000fe200078efcff */
[----:B------:R-:W-:Y:S01]  /*2f70*/  HADD2 R26, R2, -1032, -1032 ;  /* 0xe408e408021a7430 */ /* 0x000fe20000000000 */
[----:B------:R-:W-:Y:S01]  /*2f80*/  LOP3.LUT R3, R3, 0x64006400, RZ, 0xfc, !PT ;  /* 0x6400640003037812 */ /* 0x000fe200078efcff */
[----:B0-----:R-:W-:Y:S01]  /*2f90*/  HADD2.F32 R5, -RZ, R6.H0_H0 ;  /* 0x20000006ff057230 */ /* 0x001fe20000004100 */
[----:B------:R-:W-:Y:S01]  /*2fa0*/  LOP3.LUT R4, R4, 0x64006400, RZ, 0xfc, !PT ;  /* 0x6400640004047812 */ /* 0x000fe200078efcff */
[----:B------:R-:W-:-:S02]  /*2fb0*/  HADD2 R24, R0, -1032, -1032 ;  /* 0xe408e40800187430 */ /* 0x000fc40000000000 */
[----:B------:R-:W-:Y:S02]  /*2fc0*/  HADD2.F32 R6, -RZ, R6.H1_H1 ;  /* 0x30000006ff067230 */ /* 0x000fe40000004100 */
        /* <DEDUP_REMOVED lines=22> */
[----:B------:R-:W-:Y:S01]  /*3130*/  HFMA2 R12, R17, R10.H0_H0, -72, -72 ;  /* 0xd480d480110c7431 */ /* 0x000fe2000004000a */
[----:B------:R-:W-:Y:S01]  /*3140*/  LOP3.LUT R15, R15, 0x64006400, RZ, 0xfc, !PT ;  /* 0x640064000f0f7812 */ /* 0x000fe200078efcff */
[----:B------:R-:W-:Y:S01]  /*3150*/  FFMA.FTZ R21, R6, R21, R18 ;  /* 0x0000001506157223 */ /* 0x000fe20000010012 */
[----:B------:R-:W-:-:S02]  /*3160*/  HADD2.F32 R0, -RZ, R7.H0_H0 ;  /* 0x20000007ff007230 */ /* 0x000fc40000004100 */
[-C--:B------:R-:W-:Y:S02]  /*3170*/  HFMA2 R18, R3, R10.reuse.H0_H0, -72, -72 ;  /* 0xd480d48003127431 */ /* 0x080fe4000004000a */
[----:B------:R-:W-:Y:S02]  /*3180*/  HADD2.F32 R17, -RZ, R4.H1_H1 ;  /* 0x30000004ff117230 */ /* 0x000fe40000004100 */
        /* <DEDUP_REMOVED lines=36> */
.L_x_3428:
[----:B------:R-:W-:Y:S05]  /*33d0*/  @P0 BRA `(.L_x_3429) ;  /* 0x00000008003c0947 */ /* 0x000fea0003800000 */
        /* <DEDUP_REMOVED lines=9> */
[C---:B------:R-:W-:Y:S02]  /*3470*/  LOP3.LUT R2, R5.reuse, 0xf000f, RZ, 0xc0, !PT ;  /* 0x000f000f05027812 */ /* 0x040fe400078ec0ff */
        /* <DEDUP_REMOVED lines=17> */
[----:B------:R-:W-:Y:S01]  /*3590*/  SHF.R.U32.HI R14, RZ, 0x8, R7 ;  /* 0x00000008ff0e7819 */ /* 0x000fe20000011607 */
[----:B------:R-:W-:Y:S01]  /*35a0*/  HADD2.F32 R2, -RZ, R37.H0_H0 ;  /* 0x20000025ff027230 */ /* 0x000fe20000004100 */
[----:B------:R-:W0:Y:S01]  /*35b0*/  LDS.64 R6, [UR4+0x8] ;  /* 0x00000804ff067984 */ /* 0x000e220008000a00 */
[----:B------:R-:W-:-:S02]  /*35c0*/  HADD2.F32 R4, -RZ, R38.H0_H0 ;  /* 0x20000026ff047230 */ /* 0x000fc40000004100 */
[----:B------:R-:W-:Y:S01]  /*35d0*/  FFMA.FTZ R25, R0, R3, RZ ;  /* 0x0000000300197223 */ /* 0x000fe200000100ff */
[C---:B------:R-:W-:Y:S01]  /*35e0*/  FFMA.FTZ R26, R3.reuse, R26, RZ ;  /* 0x0000001a031a7223 */ /* 0x040fe200000100ff */
[----:B------:R-:W-:Y:S01]  /*35f0*/  FFMA.FTZ R35, R3, R2, RZ ;  /* 0x0000000203237223 */ /* 0x000fe200000100ff */
[----:B------:R-:W-:Y:S01]  /*3600*/  LOP3.LUT R19, R19, 0x64006400, RZ, 0xfc, !PT ;  /* 0x6400640013137812 */ /* 0x000fe200078efcff */
[----:B------:R-:W-:Y:S01]  /*3610*/  FFMA.FTZ R36, R3, R4, RZ ;  /* 0x0000000403247223 */ /* 0x000fe200000100ff */
[----:B------:R-:W-:Y:S01]  /*3620*/  LOP3.LUT R3, R20, 0x64006400, RZ, 0xfc, !PT ;  /* 0x6400640014037812 */ /* 0x000fe200078efcff */
[----:B------:R-:W-:Y:S01]  /*3630*/  HADD2.F32 R24, -RZ, R24.H1_H1 ;  /* 0x30000018ff187230 */ /* 0x000fe20000004100 */
[----:B------:R-:W-:Y:S01]  /*3640*/  LOP3.LUT R21, R21, 0x64006400, RZ, 0xfc, !PT ;  /* 0x6400640015157812 */ /* 0x000fe200078efcff */
[----:B------:R-:W-:Y:S02]  /*3650*/  HADD2.F32 R2, -RZ, R37.H1_H1 ;  /* 0x30000025ff027230 */ /* 0x000fe40000004100 */
[----:B------:R-:W-:-:S02]  /*3660*/  HFMA2 R19, R19, R10.H0_H0, -72, -72 ;  /* 0xd480d48013137431 */ /* 0x000fc4000004000a */
[----:B------:R-:W-:Y:S02]  /*3670*/  HADD2.F32 R0, -RZ, R27.H1_H1 ;  /* 0x3000001bff007230 */ /* 0x000fe40000004100 */
[-C--:B------:R-:W-:Y:S01]  /*3680*/  HFMA2 R20, R3, R10.reuse.H0_H0, -72, -72 ;  /* 0xd480d48003147431 */ /* 0x080fe2000004000a */
[----:B------:R-:W-:Y:S01]  /*3690*/  LOP3.LUT R3, R18, 0x64006400, RZ, 0xfc, !PT ;  /* 0x6400640012037812 */ /* 0x000fe200078efcff */
[-C--:B------:R-:W-:Y:S02]  /*36a0*/  HFMA2 R21, R21, R10.reuse.H0_H0, -72, -72 ;  /* 0xd480d48015157431 */ /* 0x080fe4000004000a */
[----:B------:R-:W-:Y:S01]  /*36b0*/  FFMA.FTZ R25, R24, R17, R25 ;  /* 0x0000001118197223 */ /* 0x000fe20000010019 */
[----:B------:R-:W-:Y:S01]  /*36c0*/  FFMA.FTZ R35, R17, R2, R35 ;  /* 0x0000000211237223 */ /* 0x000fe20000010023 */
[----:B------:R-:W-:Y:S02]  /*36d0*/  HADD2.F32 R4, -RZ, R38.H1_H1 ;  /* 0x30000026ff047230 */ /* 0x000fe40000004100 */
[----:B------:R-:W-:-:S02]  /*36e0*/  HFMA2 R24, R3, R10.H0_H0, -72, -72 ;  /* 0xd480d48003187431 */ /* 0x000fc4000004000a */
[----:B------:R-:W-:Y:S02]  /*36f0*/  HADD2.F32 R2, -RZ, R20.H0_H0 ;  /* 0x20000014ff027230 */ /* 0x000fe40000004100 */
        /* <DEDUP_REMOVED lines=26> */
[----:B------:R-:W-:Y:S02]  /*38a0*/  LOP3.LUT R3, R3, 0x64006400, RZ, 0xfc, !PT ;  /* 0x6400640003037812 */ /* 0x000fe400078efcff */
        /* <DEDUP_REMOVED lines=66> */
.L_x_3429:
        /* <DEDUP_REMOVED lines=31> */
[----:B------:R-:W0:Y:S01]  /*3ec0*/  LDS.64 R6, [UR4+0x18] ;  /* 0x00001804ff067984 */ /* 0x000e220008000a00 */
[----:B------:R-:W-:Y:S02]  /*3ed0*/  HADD2.F32 R2, -RZ, R37.H0_H0 ;  /* 0x20000025ff027230 */ /* 0x000fe40000004100 */
[----:B------:R-:W-:Y:S01]  /*3ee0*/  FFMA.FTZ R24, R3, R24, RZ ;  /* 0x0000001803187223 */ /* 0x000fe200000100ff */
[----:B------:R-:W-:Y:S01]  /*3ef0*/  HADD2.F32 R4, -RZ, R39.H0_H0 ;  /* 0x20000027ff047230 */ /* 0x000fe20000004100 */
[----:B------:R-:W-:Y:S01]  /*3f00*/  LOP3.LUT R21, R21, 0x64006400, RZ, 0xfc, !PT ;  /* 0x6400640015157812 */ /* 0x000fe200078efcff */
[----:B------:R-:W-:Y:S02]  /*3f10*/  HADD2.F32 R26, -RZ, R25.H1_H1 ;  /* 0x30000019ff1a7230 */ /* 0x000fe40000004100 */
[----:B------:R-:W-:Y:S01]  /*3f20*/  FFMA.FTZ R25, R0, R3, RZ ;  /* 0x0000000300197223 */ /* 0x000fe200000100ff */
[C---:B------:R-:W-:Y:S01]  /*3f30*/  FFMA.FTZ R36, R3.reuse, R2, RZ ;  /* 0x0000000203247223 */ /* 0x040fe200000100ff */
[----:B------:R-:W-:Y:S01]  /*3f40*/  FFMA.FTZ R38, R3, R4, RZ ;  /* 0x0000000403267223 */ /* 0x000fe200000100ff */
[----:B------:R-:W-:Y:S01]  /*3f50*/  LOP3.LUT R3, R20, 0x64006400, RZ, 0xfc, !PT ;  /* 0x6400640014037812 */ /* 0x000fe200078efcff */
[----:B------:R-:W-:-:S02]  /*3f60*/  HADD2.F32 R2, -RZ, R37.H1_H1 ;  /* 0x30000025ff027230 */ /* 0x000fc40000004100 */
[-C--:B------:R-:W-:Y:S02]  /*3f70*/  HFMA2 R19, R19, R10.reuse.H0_H0, -72, -72 ;  /* 0xd480d48013137431 */ /* 0x080fe4000004000a */
[----:B------:R-:W-:Y:S02]  /*3f80*/  HADD2.F32 R0, -RZ, R35.H1_H1 ;  /* 0x30000023ff007230 */ /* 0x000fe40000004100 */
[-C--:B------:R-:W-:Y:S02]  /*3f90*/  HFMA2 R21, R21, R10.reuse.H0_H0, -72, -72 ;  /* 0xd480d48015157431 */ /* 0x080fe4000004000a */
[C---:B------:R-:W-:Y:S01]  /*3fa0*/  FFMA.FTZ R27, R17.reuse, R26, R24 ;  /* 0x0000001a111b7223 */ /* 0x040fe20000010018 */
[----:B------:R-:W-:Y:S01]  /*3fb0*/  HFMA2 R20, R3, R10.H0_H0, -72, -72 ;  /* 0xd480d48003147431 */ /* 0x000fe2000004000a */
[----:B------:R-:W-:Y:S01]  /*3fc0*/  LOP3.LUT R3, R18, 0x64006400, RZ, 0xfc, !PT ;  /* 0x6400640012037812 */ /* 0x000fe200078efcff */
[----:B------:R-:W-:Y:S01]  /*3fd0*/  FFMA.FTZ R35, R17, R2, R36 ;  /* 0x0000000211237223 */ /* 0x000fe20000010024 */
[----:B------:R-:W-:-:S02]  /*3fe0*/  HADD2.F32 R4, -RZ, R39.H1_H1 ;  /* 0x30000027ff047230 */ /* 0x000fc40000004100 */
[----:B------:R-:W-:Y:S01]  /*3ff0*/  FFMA.FTZ R25, R0, R17, R25 ;  /* 0x0000001100197223 */ /* 0x000fe20000010019 */
[----:B------:R-:W-:Y:S02]  /*4000*/  HADD2.F32 R2, -RZ, R20.H0_H0 ;  /* 0x20000014ff027230 */ /* 0x000fe40000004100 */
[----:B------:R-:W-:Y:S02]  /*4010*/  HFMA2 R24, R3, R10.H0_H0, -72, -72 ;  /* 0xd480d48003187431 */ /* 0x000fe4000004000a */
        /* <DEDUP_REMOVED lines=92> */
.L_x_3430:
[----:B------:R-:W-:Y:S01]  /*45e0*/  IADD3 R34, PT, PT, R34, 0x20, RZ ;  /* 0x0000002022227810 */ /* 0x000fe20007ffe0ff */
[----:B------:R-:W-:Y:S01]  /*45f0*/  UIADD3 UR4, UPT, UPT, UR4, 0x40, URZ ;  /* 0x0000004004047890 */ /* 0x000fe2000fffe0ff */
[----:B------:R-:W-:Y:S02]  /*4600*/  IMAD.WIDE R2, R33, 0x4, R8 ;  /* 0x0000000421027825 */ /* 0x000fe400078e0208 */
[----:B------:R-:W-:-:S13]  /*4610*/  ISETP.GE.AND P0, PT, R34, R11, PT ;  /* 0x0000000b2200720c */ /* 0x000fda0003f06270 */
[----:B------:R-:W-:Y:S05]  /*4620*/  @!P0 BRA `(.L_x_3431) ;  /* 0xffffffd800d08947 */ /* 0x000fea000383ffff */
.L_x_3426:
        /* <DEDUP_REMOVED lines=12> */
.L_x_3435:
[----:B------:R-:W0:Y:S02]  /*46f0*/  LDS R2, [R0] ;  /* 0x0000000000027984 */ /* 0x000e240000000800 */
[----:B0-----:R-:W-:-:S05]  /*4700*/  HFMA2 R3, R2, 1, 1, R23 ;  /* 0x3c003c0002037831 */ /* 0x001fca0000000017 */
[----:B------:R-:W0:Y:S02]  /*4710*/  ATOMS.CAST.SPIN P0, [R0], R2, R3 ;  /* 0x000000020000758d */ /* 0x000e240001800003 */
[----:B0-----:R-:W-:Y:S05]  /*4720*/  @!P0 BRA `(.L_x_3435) ;  /* 0xfffffffc00f08947 */ /* 0x001fea000383ffff */
[----:B------:R-:W-:Y:S05]  /*4730*/  BRA `(.L_x_3433) ;  /* 0x00000000000c7947 */ /* 0x000fea0003800000 */
.L_x_3434:
[----:B------:R-:W2:Y:S02]  /*4740*/  LD.E R0, desc[UR6][R4.64] ;  /* 0x0000000604007980 */ /* 0x000ea4000c101900 */
[----:B--2---:R-:W-:-:S05]  /*4750*/  IADD3 R3, PT, PT, R23, R0, RZ ;  /* 0x0000000017037210 */ /* 0x004fca0007ffe0ff */
[----:B------:R0:W-:Y:S02]  /*4760*/  ST.E desc[UR6][R4.64], R3 ;  /* 0x0000000304007985 */ /* 0x0001e4000c101906 */
.L_x_3433:
[----:B------:R-:W-:Y:S05]  /*4770*/  BSYNC.RECONVERGENT B0 ;  /* 0x0000000000007941 */ /* 0x000fea0003800200 */
.L_x_3432:
[----:B------:R1:W-:Y:S02]  /*4780*/  ATOM.E.ADD.F16x2.RN.STRONG.GPU P0, RZ, desc[UR6][R4.64+0x4], R22 ;  /* 0x8000041604ff79a2 */ /* 0x0003e4000c10e106 */
[----:B-1----:R-:W-:Y:S05]  /*4790*/  @P0 EXIT ;  /* 0x000000000000094d */ /* 0x002fea0003800000 */
[----:B------:R-:W1:Y:S02]  /*47a0*/  QSPC.E.S P0, RZ, [R4+0x4] ;  /* 0x0000040004ff73aa */ /* 0x000e640000000500 */
[----:B-1----:R-:W-:Y:S05]  /*47b0*/  @!P0 BRA `(.L_x_3436) ;  /* 0x00000000001c8947 */ /* 0x002fea0003800000 */
[----:B------:R-:W-:-:S04]  /*47c0*/  MOV R2, R4 ;  /* 0x0000000400027202 */ /* 0x000fc80000000f00 */
[----:B------:R-:W-:-:S07]  /*47d0*/  MOV R0, R2 ;  /* 0x0000000200007202 */ /* 0x000fce0000000f00 */
.L_x_3437:
[----:B------:R-:W0:Y:S02]  /*47e0*/  LDS R2, [R0+0x4] ;  /* 0x0000040000027984 */ /* 0x000e240000000800 */
[----:B0-----:R-:W-:-:S05]  /*47f0*/  HADD2 R3, R2, R22 ;  /* 0x0000001602037230 */ /* 0x001fca0000000000 */
[----:B------:R-:W0:Y:S02]  /*4800*/  ATOMS.CAST.SPIN P0, [R0+0x4], R2, R3 ;  /* 0x000004020000758d */ /* 0x000e240001800003 */
[----:B0-----:R-:W-:Y:S05]  /*4810*/  @!P0 BRA `(.L_x_3437) ;  /* 0xfffffffc00f08947 */ /* 0x001fea000383ffff */
[----:B------:R-:W-:Y:S05]  /*4820*/  EXIT ;  /* 0x000000000000794d */ /* 0x000fea0003800000 */
.L_x_3436:
[----:B------:R-:W0:Y:S02]  /*4830*/  LD.E R0, desc[UR6][R4.64+0x4] ;  /* 0x0000040604007980 */ /* 0x000e24000c101900 */
[----:B0-----:R-:W-:-:S05]  /*4840*/  IADD3 R3, PT, PT, R22, R0, RZ ;  /* 0x0000000016037210 */ /* 0x001fca0007ffe0ff */
[----:B------:R-:W-:Y:S01]  /*4850*/  ST.E desc[UR6][R4.64+0x4], R3 ;  /* 0x0000040304007985 */ /* 0x000fe2000c101906 */
[----:B------:R-:W-:Y:S05]  /*4860*/  EXIT ;  /* 0x000000000000794d */ /* 0x000fea0003800000 */
.L_x_3438:
        /* <DEDUP_REMOVED lines=9> */
.L_x_3637:


//--------------------- .text._Z23gemm_half_q_half_kernelILi1ELi8ELb0ELb0ELi32EEvPK6__halfPKjS4_S2_PS0_iiiiPKtS7_iiiiiibS2_i --------------------------
	.section	.text._Z23gemm_half_q_half_kernelILi1ELi8ELb0ELb0ELi32EEvPK6__halfPKjS4_S2_PS0_iiiiPKtS7_iiiiiibS2_i,"ax",@progbits
	.align	128
        .global         _Z23gemm_half_q_half_kernelILi1ELi8ELb0ELb0ELi32EEvPK6__halfPKjS4_S2_PS0_iiiiPKtS7_iiiiiibS2_i
        .type           _Z23gemm_half_q_half_kernelILi1ELi8ELb0ELb0ELi32EEvPK6__halfPKjS4_S2_PS0_iiiiPKtS7_iiiiiibS2_i,@function
        .size           _Z23gemm_half_q_half_kernelILi1ELi8ELb0ELb0ELi32EEvPK6__halfPKjS4_S2_PS0_iiiiPKtS7_iiiiiibS2_i,(.L_x_3638 - _Z23gemm_half_q_half_kernelILi1ELi8ELb0ELb0ELi32EEvPK6__halfPKjS4_S2_PS0_iiiiPKtS7_iiiiiibS2_i)
        .other          _Z23gemm_half_q_half_kernelILi1ELi8ELb0ELb0ELi32EEvPK6__halfPKjS4_S2_PS0_iiiiPKtS7_iiiiiibS2_i,@"STO_CUDA_ENTRY STV_DEFAULT"
_Z23gemm_half_q_half_kernelILi1ELi8ELb0ELb0ELi32EEvPK6__halfPKjS4_S2_PS0_iiiiPKtS7_iiiiiibS2_i:
.text._Z23gemm_half_q_half_kernelILi1ELi8ELb0ELb0ELi32EEvPK6__halfPKjS4_S2_PS0_iiiiPKtS7_iiiiiibS2_i:
        /* <DEDUP_REMOVED lines=10> */
[----:B0-----:R-:W-:-:S02]  /*00a0*/  SHF.L.U32 R0, R6, 0x5, RZ ;  /* 0x0000000506007819 */ /* 0x001fc400000006ff */
[----:B-1----:R-:W-:Y:S02]  /*00b0*/  ISETP.LE.AND P1, PT, R3, UR8, PT ;  /* 0x0000000803007c0c */ /* 0x002fe4000bf23270 */
[-C--:B---3--:R-:W-:Y:S02]  /*00c0*/  IADD3 R17, PT, PT, R0, R9.reuse, RZ ;  /* 0x0000000900117210 */ /* 0x088fe40007ffe0ff */
[----:B----4-:R-:W-:Y:S02]  /*00d0*/  LEA R13, R2, R9, 0x5 ;  /* 0x00000009020d7211 */ /* 0x010fe400078e28ff */
[----:B-----5:R-:W-:Y:S02]  /*00e0*/  VIADDMNMX R2, R0, 0x20, R7, PT ;  /* 0x0000002000027846 */ /* 0x020fe40003800107 */
[----:B------:R-:W-:Y:S02]  /*00f0*/  SHF.L.U32 R13, R13, 0x2, RZ ;  /* 0x000000020d0d7819 */ /* 0x000fe400000006ff */
[----:B------:R-:W-:-:S02]  /*0100*/  ISETP.GE.OR P0, PT, R17, R2, P1 ;  /* 0x000000021100720c */ /* 0x000fc40000f06670 */
[----:B--2---:R-:W-:-:S11]  /*0110*/  ISETP.GE.AND P2, PT, R13, R12, PT ;  /* 0x0000000c0d00720c */ /* 0x004fd60003f46270 */
        /* <DEDUP_REMOVED lines=19> */
.L_x_3440:
[----:B------:R-:W-:Y:S05]  /*0250*/  BSYNC.RECONVERGENT B0 ;  /* 0x0000000000007941 */ /* 0x000fea0003800200 */
.L_x_3439:
        /* <DEDUP_REMOVED lines=24> */
.L_x_3442:
        /* <DEDUP_REMOVED lines=12> */
[----:B0-----:R-:W-:-:S05]  /*04a0*/  IMAD.WIDE.U32 R10, R17, 0x2, R10 ;  /* 0x00000002110a7825 */ /* 0x001fca00078e000a */
        /* <DEDUP_REMOVED lines=9> */
[----:B0-----:R-:W-:Y:S01]  /*0540*/  IMAD R11, R20, R20, R20 ;  /* 0x00000014140b7224 */ /* 0x001fe200078e0214 */
        /* <DEDUP_REMOVED lines=19> */
.L_x_3441:
[----:B------:R-:W1:Y:S01]  /*0680*/  LDCU UR4, c[0x0][0x3c8] ;  /* 0x00007900ff0477ac */ /* 0x000e620008000800 */
[----:B------:R-:W-:Y:S01]  /*0690*/  HFMA2 R2, -RZ, RZ, 0, 0 ;  /* 0x00000000ff027431 */ /* 0x000fe200000001ff */
[----:B-1----:R-:W-:-:S13]  /*06a0*/  ISETP.GT.AND P0, PT, R0, UR4, PT ;  /* 0x0000000400007c0c */ /* 0x002fda000bf04270 */
[----:B------:R-:W-:Y:S05]  /*06b0*/  @!P0 BRA `(.L_x_3443) ;  /* 0x00000000001c8947 */ /* 0x000fea0003800000 */
[----:B0-----:R-:W0:Y:S02]  /*06c0*/  LDC R5, c[0x0][0x3cc] ;  /* 0x0000f300ff057b82 */ /* 0x001e240000000800 */
[----:B0-----:R-:W-:-:S04]  /*06d0*/  VIMNMX R2, PT, PT, R0, R5, PT ;  /* 0x0000000500027248 */ /* 0x001fc80003fe0100 */
[----:B------:R-:W-:-:S04]  /*06e0*/  IADD3 R2, PT, PT, R2, -UR4, RZ ;  /* 0x8000000402027c10 */ /* 0x000fc8000fffe0ff */
[----:B------:R-:W-:-:S04]  /*06f0*/  SHF.R.S32.HI R5, RZ, 0x1f, R2 ;  /* 0x0000001fff057819 */ /* 0x000fc80000011402 */
[----:B------:R-:W-:-:S04]  /*0700*/  LEA.HI R5, R5, R2, RZ, 0x5 ;  /* 0x0000000205057211 */ /* 0x000fc800078f28ff */
[----:B------:R-:W-:-:S05]  /*0710*/  SHF.R.S32.HI R5, RZ, 0x5, R5 ;  /* 0x00000005ff057819 */ /* 0x000fca0000011405 */
[----:B------:R-:W-:-:S07]  /*0720*/  IMAD R2, R5, 0x6, RZ ;  /* 0x0000000605027824 */ /* 0x000fce00078e02ff */
.L_x_3443:
[----:B------:R-:W1:Y:S01]  /*0730*/  LDCU UR5, c[0x0][0x3cc] ;  /* 0x00007980ff0577ac */ /* 0x000e620008000800 */
[----:B0-----:R-:W-:Y:S02]  /*0740*/  MOV R4, RZ ;  /* 0x000000ff00047202 */ /* 0x001fe40000000f00 */
[----:B-1----:R-:W-:-:S13]  /*0750*/  ISETP.GT.AND P0, PT, R0, UR5, PT ;  /* 0x0000000500007c0c */ /* 0x002fda000bf04270 */
        /* <DEDUP_REMOVED lines=8> */
.L_x_3444:
        /* <DEDUP_REMOVED lines=11> */
.L_x_3445:
        /* <DEDUP_REMOVED lines=11> */
.L_x_3446:
        /* <DEDUP_REMOVED lines=11> */
.L_x_3447:
[----:B------:R-:W-:Y:S01]  /*09f0*/  VIMNMX R8, PT, PT, R0, UR4, PT ;  /* 0x0000000400087c48 */ /* 0x000fe2000bfe0100 */
[----:B------:R-:W0:Y:S01]  /*0a00*/  LDCU.64 UR4, c[0x0][0x388] ;  /* 0x00007100ff0477ac */ /* 0x000e220008000a00 */
[----:B------:R-:W-:Y:S02]  /*0a10*/  VIMNMX R7, PT, PT, R7, UR9, PT ;  /* 0x0000000907077c48 */ /* 0x000fe4000bfe0100 */
[----:B------:R-:W-:-:S04]  /*0a20*/  SHF.R.S32.HI R11, RZ, 0x1f, R8 ;  /* 0x0000001fff0b7819 */ /* 0x000fc80000011408 */
[----:B------:R-:W-:-:S04]  /*0a30*/  LEA.HI R11, R11, R8, RZ, 0x5 ;  /* 0x000000080b0b7211 */ /* 0x000fc800078f28ff */
[----:B------:R-:W-:-:S04]  /*0a40*/  SHF.R.S32.HI R11, RZ, 0x5, R11 ;  /* 0x00000005ff0b7819 */ /* 0x000fc8000001140b */
[----:B------:R-:W-:-:S04]  /*0a50*/  LEA R2, R11, R2, 0x3 ;  /* 0x000000020b027211 */ /* 0x000fc800078e18ff */
[----:B------:R-:W-:Y:S02]  /*0a60*/  IADD3 R2, PT, PT, R5, R2, R4 ;  /* 0x0000000205027210 */ /* 0x000fe40007ffe004 */
[----:B------:R-:W-:Y:S02]  /*0a70*/  SHF.R.S32.HI R5, RZ, 0x1f, R13 ;  /* 0x0000001fff057819 */ /* 0x000fe4000001140d */
[----:B------:R-:W-:-:S05]  /*0a80*/  IADD3 R9, PT, PT, R9, R2, R6 ;  /* 0x0000000209097210 */ /* 0x000fca0007ffe006 */
        /* <DEDUP_REMOVED lines=9> */
[----:B------:R-:W-:Y:S01]  /*0b20*/  ISETP.LE.AND P0, PT, R3, UR8, PT ;  /* 0x0000000803007c0c */ /* 0x000fe2000bf03270 */
[----:B------:R-:W-:Y:S01]  /*0b30*/  IMAD.WIDE R8, R12, 0x4, R4 ;  /* 0x000000040c087825 */ /* 0x000fe200078e0204 */
[----:B------:R-:W-:Y:S02]  /*0b40*/  MOV R6, 0x2c00 ;  /* 0x00002c0000067802 */ /* 0x000fe40000000f00 */
[----:B------:R-:W-:Y:S02]  /*0b50*/  PRMT R2, RZ, 0x7610, R2 ;  /* 0x00007610ff027816 */ /* 0x000fe40000000002 */
[----:B------:R-:W-:-:S07]  /*0b60*/  PRMT R14, R14, 0x5410, R6 ;  /* 0x000054100e0e7816 */ /* 0x000fce0000000006 */
[----:B------:R-:W-:Y:S05]  /*0b70*/  @P0 BRA `(.L_x_3449) ;  /* 0x0000000800480947 */ /* 0x000fea0003800000 */
[----:B------:R-:W2:Y:S01]  /*0b80*/  LDG.E.128.CONSTANT R4, desc[UR6][R4.64] ;  /* 0x0000000604047981 */ /* 0x000ea2000c1e9d00 */
[----:B------:R-:W0:Y:S01]  /*0b90*/  S2UR UR5, SR_CgaCtaId ;  /* 0x00000000000579c3 */ /* 0x000e220000008800 */
[----:B------:R-:W-:Y:S02]  /*0ba0*/  UMOV UR4, 0x400 ;  /* 0x0000040000047882 */ /* 0x000fe40000000000 */
[----:B0-----:R-:W-:-:S09]  /*0bb0*/  ULEA UR4, UR5, UR4, 0x18 ;  /* 0x0000000405047291 */ /* 0x001fd2000f8ec0ff */
[----:B------:R-:W0:Y:S01]  /*0bc0*/  LDS.64 R18, [UR4] ;  /* 0x00000004ff127984 */ /* 0x000e220008000a00 */
        /* <DEDUP_REMOVED lines=14> */
[----:B0-----:R-:W-:Y:S01]  /*0cb0*/  HADD2.F32 R11, -RZ, R18.H0_H0 ;  /* 0x20000012ff0b7230 */ /* 0x001fe20000004100 */
[----:B------:R-:W-:Y:S01]  /*0cc0*/  LOP3.LUT R29, R29, 0x64006400, RZ, 0xfc, !PT ;  /* 0x640064001d1d7812 */ /* 0x000fe200078efcff */
[----:B------:R-:W-:Y:S01]  /*0cd0*/  HADD2.F32 R25, -RZ, R20.H1_H1 ;  /* 0x30000014ff197230 */ /* 0x000fe20000004100 */
[----:B------:R-:W-:Y:S01]  /*0ce0*/  SHF.R.U32.HI R6, RZ, 0x8, R6 ;  /* 0x00000008ff067819 */ /* 0x000fe20000011606 */
[----:B------:R-:W-:-:S02]  /*0cf0*/  HADD2.F32 R2, -RZ, R24.H0_H0 ;  /* 0x20000018ff027230 */ /* 0x000fc40000004100 */
[----:B------:R-:W-:Y:S01]  /*0d00*/  FFMA.FTZ R0, R0, R11, RZ ;  /* 0x0000000b00007223 */ /* 0x000fe200000100ff */
[----:B------:R-:W-:Y:S02]  /*0d10*/  HADD2.F32 R26, -RZ, R22.H0_H0 ;  /* 0x20000016ff1a7230 */ /* 0x000fe40000004100 */
[----:B------:R-:W-:Y:S02]  /*0d20*/  HADD2.F32 R20, -RZ, R18.H1_H1 ;  /* 0x30000012ff147230 */ /* 0x000fe40000004100 */
[C---:B------:R-:W-:Y:S01]  /*0d30*/  FFMA.FTZ R23, R11.reuse, R2, RZ ;  /* 0x000000020b177223 */ /* 0x040fe200000100ff */
[----:B------:R-:W-:Y:S02]  /*0d40*/  HADD2.F32 R10, -RZ, R21.H0_H0 ;  /* 0x20000015ff0a7230 */ /* 0x000fe40000004100 */
[----:B------:R-:W-:Y:S01]  /*0d50*/  FFMA.FTZ R27, R11, R26, RZ ;  /* 0x0000001a0b1b7223 */ /* 0x000fe200000100ff */
[----:B------:R-:W-:Y:S02]  /*0d60*/  HADD2.F32 R22, -RZ, R22.H1_H1 ;  /* 0x30000016ff167230 */ /* 0x000fe40000004100 */
[----:B------:R-:W-:Y:S01]  /*0d70*/  FFMA.FTZ R2, R25, R20, R0 ;  /* 0x0000001419027223 */ /* 0x000fe20000010000 */
[----:B------:R-:W-:-:S02]  /*0d80*/  HADD2.F32 R18, -RZ, R24.H1_H1 ;  /* 0x30000018ff127230 */ /* 0x000fc40000004100 */
[----:B------:R-:W-:Y:S01]  /*0d90*/  FFMA.FTZ R11, R11, R10, RZ ;  /* 0x0000000a0b0b7223 */ /* 0x000fe200000100ff */
[----:B------:R-:W-:Y:S01]  /*0da0*/  LOP3.LUT R0, R4, 0xf000f0, RZ, 0xc0, !PT ;  /* 0x00f000f004007812 */ /* 0x000fe200078ec0ff */
[----:B------:R-:W-:Y:S01]  /*0db0*/  HADD2.F32 R24, -RZ, R21.H1_H1 ;  /* 0x30000015ff187230 */ /* 0x000fe20000004100 */
[----:B------:R-:W-:Y:S01]  /*0dc0*/  LOP3.LUT R10, R5, 0xf000f0, RZ, 0xc0, !PT ;  /* 0x00f000f0050a7812 */ /* 0x000fe200078ec0ff */
[----:B------:R-:W-:Y:S01]  /*0dd0*/  FFMA.FTZ R22, R20, R22, R27 ;  /* 0x0000001614167223 */ /* 0x000fe2000001001b */
[----:B------:R-:W-:Y:S01]  /*0de0*/  LOP3.LUT R25, R0, 0x64006400, RZ, 0xfc, !PT ;  /* 0x6400640000197812 */ /* 0x000fe200078efcff */
[C---:B------:R-:W-:Y:S01]  /*0df0*/  FFMA.FTZ R18, R20.reuse, R18, R23 ;  /* 0x0000001214127223 */ /* 0x040fe20000010017 */
[----:B------:R-:W-:Y:S01]  /*0e00*/  FFMA.FTZ R20, R20, R24, R11 ;  /* 0x0000001814147223 */ /* 0x000fe2000001000b */
[----:B------:R-:W-:Y:S01]  /*0e10*/  LOP3.LUT R23, R10, 0x64006400, RZ, 0xfc, !PT ;  /* 0x640064000a177812 */ /* 0x000fe200078efcff */
[----:B------:R-:W-:Y:S01]  /*0e20*/  HADD2.F32 R21, -RZ, R19.H0_H0 ;  /* 0x20000013ff157230 */ /* 0x000fe20000004100 */
[----:B------:R-:W0:Y:S01]  /*0e30*/  LDS.64 R10, [UR4+0x8] ;  /* 0x00000804ff0a7984 */ /* 0x000e220008000a00 */
[-C--:B------:R-:W-:Y:S01]  /*0e40*/  HFMA2 R25, R25, R14.reuse.H1_H1, -72, -72 ;  /* 0xd480d48019197431 */ /* 0x080fe2000006000e */
[----:B------:R-:W-:Y:S01]  /*0e50*/  LOP3.LUT R27, R7, 0xf000f0, RZ, 0xc0, !PT ;  /* 0x00f000f0071b7812 */ /* 0x000fe200078ec0ff */
[----:B------:R-:W-:Y:S01]  /*0e60*/  HFMA2 R0, R23, R14.H1_H1, -72, -72 ;  /* 0xd480d48017007431 */ /* 0x000fe2000006000e */
[----:B------:R-:W-:-:S02]  /*0e70*/  SHF.R.U32.HI R4, RZ, 0x8, R4 ;  /* 0x00000008ff047819 */ /* 0x000fc40000011604 */
[--C-:B------:R-:W-:Y:S01]  /*0e80*/  HADD2.F32 R23, -RZ, R25.reuse.H0_H0 ;  /* 0x20000019ff177230 */ /* 0x100fe20000004100 */
[----:B------:R-:W-:Y:S01]  /*0e90*/  LOP3.LUT R27, R27, 0x64006400, RZ, 0xfc, !PT ;  /* 0x640064001b1b7812 */ /* 0x000fe200078efcff */
[--C-:B------:R-:W-:Y:S01]  /*0ea0*/  HADD2.F32 R26, -RZ, R0.reuse.H0_H0 ;  /* 0x20000000ff1a7230 */ /* 0x100fe20000004100 */
[----:B------:R-:W-:Y:S01]  /*0eb0*/  SHF.R.U32.HI R5, RZ, 0x8, R5 ;  /* 0x00000008ff057819 */ /* 0x000fe20000011605 */
[----:B------:R-:W-:Y:S02]  /*0ec0*/  HADD2.F32 R25, -RZ, R25.H1_H1 ;  /* 0x30000019ff197230 */ /* 0x000fe40000004100 */
[----:B------:R-:W-:Y:S01]  /*0ed0*/  FFMA.FTZ R2, R23, R21, R2 ;  /* 0x0000001517027223 */ /* 0x000fe20000010002 */
[----:B------:R-:W-:Y:S02]  /*0ee0*/  HADD2.F32 R23, -RZ, R19.H1_H1 ;  /* 0x30000013ff177230 */ /* 0x000fe40000004100 */
[-C--:B------:R-:W-:Y:S02]  /*0ef0*/  HFMA2 R19, R29, R14.reuse.H1_H1, -72, -72 ;  /* 0xd480d4801d137431 */ /* 0x080fe4000006000e */
[----:B------:R-:W-:Y:S01]  /*0f00*/  FFMA.FTZ R22, R21, R26, R22 ;  /* 0x0000001a15167223 */ /* 0x000fe20000010016 */
[----:B------:R-:W-:Y:S01]  /*0f10*/  HFMA2 R24, R27, R14.H1_H1, -72, -72 ;  /* 0xd480d4801b187431 */ /* 0x000fe2000006000e */
[----:B------:R-:W-:Y:S01]  /*0f20*/  SHF.R.U32.HI R7, RZ, 0x8, R7 ;  /* 0x00000008ff077819 */ /* 0x000fe20000011607 */
[----:B------:R-:W-:-:S02]  /*0f30*/  HADD2.F32 R0, -RZ, R0.H1_H1 ;  /* 0x30000000ff007230 */ /* 0x000fc40000004100 */
[--C-:B------:R-:W-:Y:S02]  /*0f40*/  HADD2.F32 R26, -RZ, R19.reuse.H0_H0 ;  /* 0x20000013ff1a7230 */ /* 0x100fe40000004100 */
[--C-:B------:R-:W-:Y:S02]  /*0f50*/  HADD2.F32 R27, -RZ, R24.reuse.H0_H0 ;  /* 0x20000018ff1b7230 */ /* 0x100fe40000004100 */
[----:B------:R-:W-:Y:S01]  /*0f60*/  FFMA.FTZ R22, R23, R0, R22 ;  /* 0x0000000017167223 */ /* 0x000fe20000010016 */
[----:B------:R-:W-:Y:S01]  /*0f70*/  FFMA.FTZ R18, R21, R26, R18 ;  /* 0x0000001a15127223 */ /* 0x000fe20000010012 */
[----:B------:R-:W-:Y:S01]  /*0f80*/  FFMA.FTZ R26, R25, R23, R2 ;  /* 0x00000017191a7223 */ /* 0x000fe20000010002 */
[----:B------:R-:W-:Y:S01]  /*0f90*/  LOP3.LUT R2, R4, 0xf000f, RZ, 0xc0, !PT ;  /* 0x000f000f04027812 */ /* 0x000fe200078ec0ff */
[----:B------:R-:W-:Y:S01]  /*0fa0*/  FFMA.FTZ R20, R21, R27, R20 ;  /* 0x0000001b15147223 */ /* 0x000fe20000010014 */
[----:B------:R-:W-:Y:S01]  /*0fb0*/  HADD2.F32 R25, -RZ, R19.H1_H1 ;  /* 0x30000013ff197230 */ /* 0x000fe20000004100 */
[----:B------:R-:W-:Y:S01]  /*0fc0*/  LOP3.LUT R21, R5, 0xf000f, RZ, 0xc0, !PT ;  /* 0x000f000f05157812 */ /* 0x000fe200078ec0ff */
[----:B------:R-:W-:Y:S01]  /*0fd0*/  HADD2.F32 R19, -RZ, R24.H1_H1 ;  /* 0x30000018ff137230 */ /* 0x000fe20000004100 */
[----:B------:R-:W-:-:S02]  /*0fe0*/  LOP3.LUT R2, R2, 0x64006400, RZ, 0xfc, !PT ;  /* 0x6400640002027812 */ /* 0x000fc400078efcff */
[----:B------:R-:W-:Y:S01]  /*0ff0*/  LOP3.LUT R24, R7, 0xf000f, RZ, 0xc0, !PT ;  /* 0x000f000f07187812 */ /* 0x000fe200078ec0ff */
[----:B------:R-:W-:Y:S01]  /*1000*/  FFMA.FTZ R0, R23, R25, R18 ;  /* 0x0000001917007223 */ /* 0x000fe20000010012 */
[----:B------:R-:W-:Y:S01]  /*1010*/  LOP3.LUT R21, R21, 0x64006400, RZ, 0xfc, !PT ;  /* 0x6400640015157812 */ /* 0x000fe200078efcff */
[----:B------:R-:W-:Y:S01]  /*1020*/  HADD2 R18, R2, -1032, -1032 ;  /* 0xe408e40802127430 */ /* 0x000fe20000000000 */
[----:B------:R-:W-:Y:S01]  /*1030*/  LOP3.LUT R2, R24, 0x64006400, RZ, 0xfc, !PT ;  /* 0x6400640018027812 */ /* 0x000fe200078efcff */
[----:B------:R-:W-:Y:S01]  /*1040*/  FFMA.FTZ R23, R23, R19, R20 ;  /* 0x0000001317177223 */ /* 0x000fe20000010014 */
[----:B------:R-:W-:Y:S01]  /*1050*/  LOP3.LUT R19, R6, 0xf000f, RZ, 0xc0, !PT ;  /* 0x000f000f06137812 */ /* 0x000fe200078ec0ff */
[----:B------:R-:W-:Y:S02]  /*1060*/  HADD2 R20, R21, -1032, -1032 ;  /* 0xe408e40815147430 */ /* 0x000fe40000000000 */
[----:B0-----:R-:W-:Y:S02]  /*1070*/  HADD2.F32 R21, -RZ, R10.H0_H0 ;  /* 0x2000000aff157230 */ /* 0x001fe40000004100 */
[----:B------:R-:W-:-:S02]  /*1080*/  HADD2 R2, R2, -1032, -1032 ;  /* 0xe408e40802027430 */ /* 0x000fc40000000000 */
[----:B------:R-:W-:Y:S01]  /*1090*/  HADD2.F32 R27, -RZ, R18.H0_H0 ;  /* 0x20000012ff1b7230 */ /* 0x000fe20000004100 */
[----:B------:R-:W-:Y:S01]  /*10a0*/  LOP3.LUT R19, R19, 0x64006400, RZ, 0xfc, !PT ;  /* 0x6400640013137812 */ /* 0x000fe200078efcff */
[--C-:B------:R-:W-:Y:S01]  /*10b0*/  HADD2.F32 R25, -RZ, R20.reuse.H0_H0 ;  /* 0x20000014ff197230 */ /* 0x100fe20000004100 */
[----:B------:R-:W-:Y:S01]  /*10c0*/  LOP3.LUT R4, R4, 0xf000f0, RZ, 0xc0, !PT ;  /* 0x00f000f004047812 */ /* 0x000fe200078ec0ff */
[----:B------:R-:W-:Y:S02]  /*10d0*/  HADD2.F32 R20, -RZ, R20.H1_H1 ;  /* 0x30000014ff147230 */ /* 0x000fe40000004100 */
[----:B------:R-:W-:Y:S01]  /*10e0*/  FFMA.FTZ R24, R27, R21, R26 ;  /* 0x000000151b187223 */ /* 0x000fe2000001001a */
[----:B------:R-:W-:Y:S02]  /*10f0*/  HADD2.F32 R26, -RZ, R2.H0_H0 ;  /* 0x20000002ff1a7230 */ /* 0x000fe40000004100 */
[----:B------:R-:W-:Y:S02]  /*1100*/  HADD2 R19, R19, -1032, -1032 ;  /* 0xe408e40813137430 */ /* 0x000fe40000000000 */
[C---:B------:R-:W-:Y:S01]  /*1110*/  FFMA.FTZ R22, R21.reuse, R25, R22 ;  /* 0x0000001915167223 */ /* 0x040fe20000010016 */
[----:B------:R-:W-:Y:S01]  /*1120*/  HADD2.F32 R27, -RZ, R10.H1_H1 ;  /* 0x3000000aff1b7230 */ /* 0x000fe20000004100 */
[----:B------:R-:W-:Y:S01]  /*1130*/  LOP3.LUT R6, R6, 0xf000f0, RZ, 0xc0, !PT ;  /* 0x00f000f006067812 */ /* 0x000fe200078ec0ff */
[----:B------:R-:W-:Y:S01]  /*1140*/  FFMA.FTZ R26, R21, R26, R23 ;  /* 0x0000001a151a7223 */ /* 0x000fe20000010017 */
[----:B------:R-:W-:-:S02]  /*1150*/  HADD2.F32 R25, -RZ, R19.H0_H0 ;  /* 0x20000013ff197230 */ /* 0x000fc40000004100 */
[----:B------:R-:W-:Y:S01]  /*1160*/  HADD2.F32 R23, -RZ, R18.H1_H1 ;  /* 0x30000012ff177230 */ /* 0x000fe20000004100 */
[----:B------:R-:W-:Y:S01]  /*1170*/  LOP3.LUT R18, R5, 0xf000f0, RZ, 0xc0, !PT ;  /* 0x00f000f005127812 */ /* 0x000fe200078ec0ff */
[----:B------:R-:W-:Y:S02]  /*1180*/  HADD2.F32 R10, -RZ, R11.H0_H0 ;  /* 0x2000000bff0a7230 */ /* 0x000fe40000004100 */
[----:B------:R-:W-:Y:S01]  /*1190*/  FFMA.FTZ R0, R21, R25, R0 ;  /* 0x0000001915007223 */ /* 0x000fe20000010000 */
[----:B------:R-:W-:Y:S02]  /*11a0*/  HADD2.F32 R21, -RZ, R19.H1_H1 ;  /* 0x30000013ff157230 */ /* 0x000fe40000004100 */
[----:B------:R-:W-:Y:S01]  /*11b0*/  FFMA.FTZ R5, R23, R27, R24 ;  /* 0x0000001b17057223 */ /* 0x000fe20000010018 */
[----:B------:R-:W-:Y:S01]  /*11c0*/  LOP3.LUT R23, R4, 0x64006400, RZ, 0xfc, !PT ;  /* 0x6400640004177812 */ /* 0x000fe200078efcff */
[C---:B------:R-:W-:Y:S01]  /*11d0*/  FFMA.FTZ R19, R27.reuse, R20, R22 ;  /* 0x000000141b137223 */ /* 0x040fe20000010016 */
[----:B------:R-:W-:Y:S01]  /*11e0*/  LOP3.LUT R25, R18, 0x64006400, RZ, 0xfc, !PT ;  /* 0x6400640012197812 */ /* 0x000fe200078efcff */
[----:B------:R-:W-:Y:S01]  /*11f0*/  FFMA.FTZ R21, R27, R21, R0 ;  /* 0x000000151b157223 */ /* 0x000fe20000010000 */
[----:B------:R-:W-:Y:S01]  /*1200*/  LOP3.LUT R18, R7, 0xf000f0, RZ, 0xc0, !PT ;  /* 0x00f000f007127812 */ /* 0x000fe200078ec0ff */
[-C--:B------:R-:W-:Y:S01]  /*1210*/  HFMA2 R4, R23, R14.reuse.H1_H1, -72, -72 ;  /* 0xd480d48017047431 */ /* 0x080fe2000006000e */
[----:B------:R-:W-:Y:S01]  /*1220*/  LOP3.LUT R7, R6, 0x64006400, RZ, 0xfc, !PT ;  /* 0x6400640006077812 */ /* 0x000fe200078efcff */
[----:B------:R-:W-:Y:S01]  /*1230*/  HFMA2 R0, R25, R14.H1_H1, -72, -72 ;  /* 0xd480d48019007431 */ /* 0x000fe2000006000e */
[----:B------:R-:W-:Y:S01]  /*1240*/  LOP3.LUT R23, R18, 0x64006400, RZ, 0xfc, !PT ;  /* 0x6400640012177812 */ /* 0x000fe200078efcff */
[----:B------:R-:W-:-:S02]  /*1250*/  HADD2.F32 R22, -RZ, R2.H1_H1 ;  /* 0x30000002ff167230 */ /* 0x000fc40000004100 */
[-C--:B------:R-:W-:Y:S02]  /*1260*/  HFMA2 R6, R7, R14.reuse.H1_H1, -72, -72 ;  /* 0xd480d48007067431 */ /* 0x080fe4000006000e */
[----:B------:R-:W-:Y:S02]  /*1270*/  HADD2.F32 R18, -RZ, R4.H0_H0 ;  /* 0x20000004ff127230 */ /* 0x000fe40000004100 */
[----:B------:R-:W-:Y:S02]  /*1280*/  HFMA2 R2, R23, R14.H1_H1, -72, -72 ;  /* 0xd480d48017027431 */ /* 0x000fe4000006000e */
[----:B------:R-:W-:Y:S02]  /*1290*/  HADD2.F32 R20, -RZ, R0.H0_H0 ;  /* 0x20000000ff147230 */ /* 0x000fe40000004100 */
[----:B------:R-:W-:Y:S01]  /*12a0*/  FFMA.FTZ R27, R27, R22, R26 ;  /* 0x000000161b1b7223 */ /* 0x000fe2000001001a */
[----:B------:R-:W-:Y:S02]  /*12b0*/  HADD2.F32 R7, -RZ, R6.H0_H0 ;  /* 0x20000006ff077230 */ /* 0x000fe40000004100 */
[----:B------:R-:W-:Y:S01]  /*12c0*/  FFMA.FTZ R5, R18, R10, R5 ;  /* 0x0000000a12057223 */ /* 0x000fe20000010005 */
[----:B------:R-:W-:-:S02]  /*12d0*/  HADD2.F32 R11, -RZ, R11.H1_H1 ;  /* 0x3000000bff0b7230 */ /* 0x000fc40000004100 */
[C---:B------:R-:W-:Y:S01]  /*12e0*/  FFMA.FTZ R20, R10.reuse, R20, R19 ;  /* 0x000000140a147223 */ /* 0x040fe20000010013 */
[----:B------:R-:W-:Y:S02]  /*12f0*/  HADD2.F32 R18, -RZ, R2.H0_H0 ;  /* 0x20000002ff127230 */ /* 0x000fe40000004100 */
[C---:B------:R-:W-:Y:S01]  /*1300*/  FFMA.FTZ R7, R10.reuse, R7, R21 ;  /* 0x000000070a077223 */ /* 0x040fe20000010015 */
[----:B------:R-:W-:Y:S02]  /*1310*/  HADD2.F32 R4, -RZ, R4.H1_H1 ;  /* 0x30000004ff047230 */ /* 0x000fe40000004100 */
        /* <DEDUP_REMOVED lines=22> */
[----:B------:R-:W-:Y:S02]  /*1480*/  HFMA2 R2, R4, 1, 1, RZ ;  /* 0x3c003c0004027831 */ /* 0x000fe400000000ff */
[----:B------:R-:W-:-:S07]  /*1490*/  HADD2 R0, R6, RZ.H0_H0 ;  /* 0x200000ff06007230 */ /* 0x000fce0000000000 */
.L_x_3449:
[----:B------:R-:W-:Y:S01]  /*14a0*/  IMAD.WIDE R18, R12, 0x4, R8 ;  /* 0x000000040c127825 */ /* 0x000fe200078e0208 */
[----:B------:R-:W-:Y:S06]  /*14b0*/  @P1 BRA `(.L_x_3450) ;  /* 0x0000000800501947 */ /* 0x000fec0003800000 */
[----:B------:R-:W2:Y:S01]  /*14c0*/  LDG.E.128.CONSTANT R8, desc[UR6][R8.64] ;  /* 0x0000000608087981 */ /* 0x000ea2000c1e9d00 */
[----:B------:R-:W0:Y:S01]  /*14d0*/  S2UR UR5, SR_CgaCtaId ;  /* 0x00000000000579c3 */ /* 0x000e220000008800 */
[----:B------:R-:W-:Y:S01]  /*14e0*/  UMOV UR4, 0x400 ;  /* 0x0000040000047882 */ /* 0x000fe20000000000 */
[----:B------:R-:W-:-:S04]  /*14f0*/  MOV R20, 0x2c00 ;  /* 0x00002c0000147802 */ /* 0x000fc80000000f00 */
[----:B------:R-:W-:Y:S01]  /*1500*/  PRMT R14, R14, 0x5410, R20 ;  /* 0x000054100e0e7816 */ /* 0x000fe20000000014 */
[----:B0-----:R-:W-:-:S09]  /*1510*/  ULEA UR4, UR5, UR4, 0x18 ;  /* 0x0000000405047291 */ /* 0x001fd2000f8ec0ff */
[----:B------:R-:W0:Y:S02]  /*1520*/  LDS.64 R4, [UR4+0x10] ;  /* 0x00001004ff047984 */ /* 0x000e240008000a00 */
[--C-:B0-----:R-:W-:Y:S02]  /*1530*/  HADD2.F32 R20, -RZ, R4.reuse.H0_H0 ;  /* 0x20000004ff147230 */ /* 0x101fe40000004100 */
[----:B------:R-:W-:Y:S01]  /*1540*/  HADD2.F32 R21, -RZ, R4.H1_H1 ;  /* 0x30000004ff157230 */ /* 0x000fe20000004100 */
[----:B--2---:R-:W-:Y:S02]  /*1550*/  LOP3.LUT R6, R8, 0xf000f, RZ, 0xc0, !PT ;  /* 0x000f000f08067812 */ /* 0x004fe400078ec0ff */
        /* <DEDUP_REMOVED lines=8> */
[--C-:B------:R-:W-:Y:S01]  /*15e0*/  HADD2.F32 R23, -RZ, R6.reuse.H0_H0 ;  /* 0x20000006ff177230 */ /* 0x100fe20000004100 */
[----:B------:R-:W-:Y:S01]  /*15f0*/  LOP3.LUT R27, R27, 0x64006400, RZ, 0xfc, !PT ;  /* 0x640064001b1b7812 */ /* 0x000fe200078efcff */
[----:B------:R-:W-:Y:S02]  /*1600*/  HADD2.F32 R22, -RZ, R6.H1_H1 ;  /* 0x30000006ff167230 */ /* 0x000fe40000004100 */
[----:B------:R-:W-:Y:S01]  /*1610*/  HFMA2 R25, R25, R14.H1_H1, -72, -72 ;  /* 0xd480d48019197431 */ /* 0x000fe2000006000e */
[----:B------:R-:W0:Y:S01]  /*1620*/  LDS.64 R6, [UR4+0x18] ;  /* 0x00001804ff067984 */ /* 0x000e220008000a00 */
[----:B------:R-:W-:-:S02]  /*1630*/  HADD2.F32 R29, -RZ, R24.H0_H0 ;  /* 0x20000018ff1d7230 */ /* 0x000fc40000004100 */
[----:B------:R-:W-:Y:S01]  /*1640*/  FFMA.FTZ R23, R23, R20, RZ ;  /* 0x0000001417177223 */ /* 0x000fe200000100ff */
[----:B------:R-:W-:Y:S02]  /*1650*/  HADD2.F32 R4, -RZ, R24.H1_H1 ;  /* 0x30000018ff047230 */ /* 0x000fe40000004100 */
[----:B------:R-:W-:Y:S01]  /*1660*/  HFMA2 R27, R27, R14.H1_H1, -72, -72 ;  /* 0xd480d4801b1b7431 */ /* 0x000fe2000006000e */
[----:B------:R-:W-:Y:S01]  /*1670*/  SHF.R.U32.HI R8, RZ, 0x8, R8 ;  /* 0x00000008ff087819 */ /* 0x000fe20000011608 */
[----:B------:R-:W-:Y:S01]  /*1680*/  FFMA.FTZ R24, R20, R29, RZ ;  /* 0x0000001d14187223 */ /* 0x000fe200000100ff */
[----:B------:R-:W-:Y:S01]  /*1690*/  FFMA.FTZ R23, R22, R21, R23 ;  /* 0x0000001516177223 */ /* 0x000fe20000010017 */
[----:B------:R-:W-:Y:S02]  /*16a0*/  HADD2.F32 R22, -RZ, R25.H0_H0 ;  /* 0x20000019ff167230 */ /* 0x000fe40000004100 */
[----:B------:R-:W-:Y:S01]  /*16b0*/  FFMA.FTZ R29, R21, R4, R24 ;  /* 0x00000004151d7223 */ /* 0x000fe20000010018 */
[----:B------:R-:W-:Y:S01]  /*16c0*/  HADD2.F32 R4, -RZ, R5.H0_H0 ;  /* 0x20000005ff047230 */ /* 0x000fe20000004100 */
[----:B------:R-:W-:Y:S01]  /*16d0*/  SHF.R.U32.HI R24, RZ, 0x8, R9 ;  /* 0x00000008ff187819 */ /* 0x000fe20000011609 */
[----:B------:R-:W-:-:S02]  /*16e0*/  HADD2.F32 R26, -RZ, R27.H0_H0 ;  /* 0x2000001bff1a7230 */ /* 0x000fc40000004100 */
[----:B------:R-:W-:Y:S02]  /*16f0*/  HADD2.F32 R5, -RZ, R5.H1_H1 ;  /* 0x30000005ff057230 */ /* 0x000fe40000004100 */
[----:B------:R-:W-:Y:S01]  /*1700*/  FFMA.FTZ R22, R4, R22, R29 ;  /* 0x0000001604167223 */ /* 0x000fe2000001001d */
[----:B------:R-:W-:Y:S02]  /*1710*/  HADD2.F32 R25, -RZ, R25.H1_H1 ;  /* 0x30000019ff197230 */ /* 0x000fe40000004100 */
[----:B------:R-:W-:Y:S01]  /*1720*/  FFMA.FTZ R26, R26, R4, R23 ;  /* 0x000000041a1a7223 */ /* 0x000fe20000010017 */
[----:B------:R-:W-:Y:S01]  /*1730*/  LOP3.LUT R23, R8, 0xf000f, RZ, 0xc0, !PT ;  /* 0x000f000f08177812 */ /* 0x000fe200078ec0ff */
[----:B------:R-:W-:Y:S01]  /*1740*/  HADD2.F32 R27, -RZ, R27.H1_H1 ;  /* 0x3000001bff1b7230 */ /* 0x000fe20000004100 */
[----:B------:R-:W-:Y:S01]  /*1750*/  LOP3.LUT R9, R24, 0xf000f, RZ, 0xc0, !PT ;  /* 0x000f000f18097812 */ /* 0x000fe200078ec0ff */
[----:B------:R-:W-:Y:S01]  /*1760*/  FFMA.FTZ R22, R5, R25, R22 ;  /* 0x0000001905167223 */ /* 0x000fe20000010016 */
[----:B------:R-:W-:-:S02]  /*1770*/  LOP3.LUT R25, R10, 0xf000f, RZ, 0xc0, !PT ;  /* 0x000f000f0a197812 */ /* 0x000fc400078ec0ff */
        /* <DEDUP_REMOVED lines=10> */
[----:B------:R-:W-:Y:S02]  /*1820*/  HADD2.F32 R27, -RZ, R28.H0_H0 ;  /* 0x2000001cff1b7230 */ /* 0x000fe40000004100 */
[----:B------:R-:W-:Y:S02]  /*1830*/  HADD2.F32 R25, -RZ, R25.H1_H1 ;  /* 0x30000019ff197230 */ /* 0x000fe40000004100 */
[--C-:B0-----:R-:W-:Y:S02]  /*1840*/  HADD2.F32 R23, -RZ, R6.reuse.H0_H0 ;  /* 0x20000006ff177230 */ /* 0x101fe40000004100 */
[----:B------:R-:W-:Y:S01]  /*1850*/  FFMA.FTZ R27, R20, R27, RZ ;  /* 0x0000001b141b7223 */ /* 0x000fe200000100ff */
[----:B------:R-:W-:Y:S02]  /*1860*/  HADD2.F32 R6, -RZ, R6.H1_H1 ;  /* 0x30000006ff067230 */ /* 0x000fe40000004100 */
[----:B------:R-:W-:Y:S01]  /*1870*/  FFMA.FTZ R26, R29, R23, R26 ;  /* 0x000000171d1a7223 */ /* 0x000fe2000001001a */
[----:B------:R-:W-:-:S02]  /*1880*/  HADD2.F32 R29, -RZ, R28.H1_H1 ;  /* 0x3000001cff1d7230 */ /* 0x000fc40000004100 */
[--C-:B------:R-:W-:Y:S02]  /*1890*/  HADD2.F32 R28, -RZ, R9.reuse.H0_H0 ;  /* 0x20000009ff1c7230 */ /* 0x100fe40000004100 */
[----:B------:R-:W-:Y:S01]  /*18a0*/  FFMA.FTZ R25, R25, R6, R26 ;  /* 0x0000000619197223 */ /* 0x000fe2000001001a */
[----:B------:R-:W-:Y:S02]  /*18b0*/  HADD2.F32 R9, -RZ, R9.H1_H1 ;  /* 0x30000009ff097230 */ /* 0x000fe40000004100 */
[----:B------:R-:W-:Y:S01]  /*18c0*/  FFMA.FTZ R27, R21, R29, R27 ;  /* 0x0000001d151b7223 */ /* 0x000fe2000001001b */
[----:B------:R-:W-:Y:S01]  /*18d0*/  LOP3.LUT R29, R10, 0xf000f0, RZ, 0xc0, !PT ;  /* 0x00f000f00a1d7812 */ /* 0x000fe200078ec0ff */
[----:B------:R-:W-:Y:S01]  /*18e0*/  FFMA.FTZ R22, R23, R28, R22 ;  /* 0x0000001c17167223 */ /* 0x000fe20000010016 */
[----:B------:R-:W-:Y:S02]  /*18f0*/  SHF.R.U32.HI R10, RZ, 0x8, R10 ;  /* 0x00000008ff0a7819 */ /* 0x000fe4000001160a */
[----:B------:R-:W-:Y:S01]  /*1900*/  LOP3.LUT R29, R29, 0x64006400, RZ, 0xfc, !PT ;  /* 0x640064001d1d7812 */ /* 0x000fe200078efcff */
[----:B------:R-:W-:-:S04]  /*1910*/  FFMA.FTZ R9, R6, R9, R22 ;  /* 0x0000000906097223 */ /* 0x000fc80000010016 */
[----:B------:R-:W-:-:S05]  /*1920*/  HFMA2 R29, R29, R14.H1_H1, -72, -72 ;  /* 0xd480d4801d1d7431 */ /* 0x000fca000006000e */
[--C-:B------:R-:W-:Y:S02]  /*1930*/  HADD2.F32 R26, -RZ, R29.reuse.H0_H0 ;  /* 0x2000001dff1a7230 */ /* 0x100fe40000004100 */
[----:B------:R-:W-:-:S03]  /*1940*/  HADD2.F32 R29, -RZ, R29.H1_H1 ;  /* 0x3000001dff1d7230 */ /* 0x000fc60000004100 */
[----:B------:R-:W-:Y:S01]  /*1950*/  FFMA.FTZ R26, R4, R26, R27 ;  /* 0x0000001a041a7223 */ /* 0x000fe2000001001b */
[----:B------:R-:W-:-:S03]  /*1960*/  LOP3.LUT R27, R10, 0xf000f, RZ, 0xc0, !PT ;  /* 0x000f000f0a1b7812 */ /* 0x000fc600078ec0ff */
[----:B------:R-:W-:Y:S01]  /*1970*/  FFMA.FTZ R26, R5, R29, R26 ;  /* 0x0000001d051a7223 */ /* 0x000fe2000001001a */
[----:B------:R-:W-:-:S05]  /*1980*/  LOP3.LUT R27, R27, 0x64006400, RZ, 0xfc, !PT ;  /* 0x640064001b1b7812 */ /* 0x000fca00078efcff */
[----:B------:R-:W-:-:S05]  /*1990*/  HADD2 R27, R27, -1032, -1032 ;  /* 0xe408e4081b1b7430 */ /* 0x000fca0000000000 */
[--C-:B------:R-:W-:Y:S02]  /*19a0*/  HADD2.F32 R29, -RZ, R27.reuse.H0_H0 ;  /* 0x2000001bff1d7230 */ /* 0x100fe40000004100 */
[----:B------:R-:W-:-:S03]  /*19b0*/  HADD2.F32 R27, -RZ, R27.H1_H1 ;  /* 0x3000001bff1b7230 */ /* 0x000fc60000004100 */
[----:B------:R-:W-:Y:S01]  /*19c0*/  FFMA.FTZ R29, R23, R29, R26 ;  /* 0x0000001d171d7223 */ /* 0x000fe2000001001a */
[----:B------:R-:W-:-:S03]  /*19d0*/  LOP3.LUT R26, R11, 0xf000f, RZ, 0xc0, !PT ;  /* 0x000f000f0b1a7812 */ /* 0x000fc600078ec0ff */
[----:B------:R-:W-:Y:S01]  /*19e0*/  FFMA.FTZ R29, R6, R27, R29 ;  /* 0x0000001b061d7223 */ /* 0x000fe2000001001d */
[----:B------:R-:W-:Y:S02]  /*19f0*/  LOP3.LUT R26, R26, 0x64006400, RZ, 0xfc, !PT ;  /* 0x640064001a1a7812 */ /* 0x000fe400078efcff */
[----:B------:R-:W-:-:S03]  /*1a00*/  LOP3.LUT R27, R24, 0x64006400, RZ, 0xfc, !PT ;  /* 0x64006400181b7812 */ /* 0x000fc600078efcff */
[----:B------:R-:W-:-:S05]  /*1a10*/  HADD2 R26, R26, -1032, -1032 ;  /* 0xe408e4081a1a7430 */ /* 0x000fca0000000000 */
[--C-:B------:R-:W-:Y:S02]  /*1a20*/  HADD2.F32 R22, -RZ, R26.reuse.H0_H0 ;  /* 0x2000001aff167230 */ /* 0x100fe40000004100 */
[----:B------:R-:W-:-:S03]  /*1a30*/  HADD2.F32 R26, -RZ, R26.H1_H1 ;  /* 0x3000001aff1a7230 */ /* 0x000fc60000004100 */
[----:B------:R-:W-:Y:S01]  /*1a40*/  FFMA.FTZ R20, R20, R22, RZ ;  /* 0x0000001614147223 */ /* 0x000fe200000100ff */
[----:B------:R-:W-:Y:S02]  /*1a50*/  LOP3.LUT R22, R11, 0xf000f0, RZ, 0xc0, !PT ;  /* 0x00f000f00b167812 */ /* 0x000fe400078ec0ff */
[----:B------:R-:W-:Y:S01]  /*1a60*/  SHF.R.U32.HI R11, RZ, 0x8, R11 ;  /* 0x00000008ff0b7819 */ /* 0x000fe2000001160b */
[----:B------:R-:W-:Y:S01]  /*1a70*/  FFMA.FTZ R21, R21, R26, R20 ;  /* 0x0000001a15157223 */ /* 0x000fe20000010014 */
[----:B------:R-:W-:-:S05]  /*1a80*/  LOP3.LUT R22, R22, 0x64006400, RZ, 0xfc, !PT ;  /* 0x6400640016167812 */ /* 0x000fca00078efcff */
[----:B------:R-:W-:-:S05]  /*1a90*/  HFMA2 R22, R22, R14.H1_H1, -72, -72 ;  /* 0xd480d48016167431 */ /* 0x000fca000006000e */
[--C-:B------:R-:W-:Y:S02]  /*1aa0*/  HADD2.F32 R20, -RZ, R22.reuse.H0_H0 ;  /* 0x20000016ff147230 */ /* 0x100fe40000004100 */
[----:B------:R-:W-:-:S03]  /*1ab0*/  HADD2.F32 R22, -RZ, R22.H1_H1 ;  /* 0x30000016ff167230 */ /* 0x000fc60000004100 */
[----:B------:R-:W-:Y:S01]  /*1ac0*/  FFMA.FTZ R4, R4, R20, R21 ;  /* 0x0000001404047223 */ /* 0x000fe20000010015 */
[----:B------:R-:W-:Y:S02]  /*1ad0*/  LOP3.LUT R20, R11, 0xf000f, RZ, 0xc0, !PT ;  /* 0x000f000f0b147812 */ /* 0x000fe400078ec0ff */
[----:B------:R-:W-:Y:S01]  /*1ae0*/  LOP3.LUT R21, R10, 0xf000f0, RZ, 0xc0, !PT ;  /* 0x00f000f00a157812 */ /* 0x000fe200078ec0ff */
[----:B------:R-:W-:Y:S01]  /*1af0*/  FFMA.FTZ R4, R5, R22, R4 ;  /* 0x0000001605047223 */ /* 0x000fe20000010004 */
[----:B------:R-:W-:Y:S02]  /*1b00*/  LOP3.LUT R20, R20, 0x64006400, RZ, 0xfc, !PT ;  /* 0x6400640014147812 */ /* 0x000fe400078efcff */
[----:B------:R-:W-:Y:S01]  /*1b10*/  LOP3.LUT R5, R8, 0x64006400, RZ, 0xfc, !PT ;  /* 0x6400640008057812 */ /* 0x000fe200078efcff */
[----:B------:R-:W-:Y:S01]  /*1b20*/  HADD2.F32 R8, -RZ, R7.H0_H0 ;  /* 0x20000007ff087230 */ /* 0x000fe20000004100 */
[----:B------:R-:W-:Y:S01]  /*1b30*/  LOP3.LUT R22, R11, 0xf000f0, RZ, 0xc0, !PT ;  /* 0x00f000f00b167812 */ /* 0x000fe200078ec0ff */
[----:B------:R-:W-:Y:S01]  /*1b40*/  HADD2 R10, R20, -1032, -1032 ;  /* 0xe408e408140a7430 */ /* 0x000fe20000000000 */
[----:B------:R-:W-:Y:S01]  /*1b50*/  LOP3.LUT R21, R21, 0x64006400, RZ, 0xfc, !PT ;  /* 0x6400640015157812 */ /* 0x000fe200078efcff */
[----:B------:R-:W-:-:S02]  /*1b60*/  HFMA2 R5, R5, R14.H1_H1, -72, -72 ;  /* 0xd480d48005057431 */ /* 0x000fc4000006000e */
[-C--:B------:R-:W-:Y:S02]  /*1b70*/  HFMA2 R11, R27, R14.reuse.H1_H1, -72, -72 ;  /* 0xd480d4801b0b7431 */ /* 0x080fe4000006000e */
[----:B------:R-:W-:Y:S01]  /*1b80*/  HADD2.F32 R20, -RZ, R10.H0_H0 ;  /* 0x2000000aff147230 */ /* 0x000fe20000004100 */
[----:B------:R-:W-:Y:S01]  /*1b90*/  LOP3.LUT R27, R22, 0x64006400, RZ, 0xfc, !PT ;  /* 0x64006400161b7812 */ /* 0x000fe200078efcff */
[----:B------:R-:W-:Y:S02]  /*1ba0*/  HADD2.F32 R24, -RZ, R5.H0_H0 ;  /* 0x20000005ff187230 */ /* 0x000fe40000004100 */
[-C--:B------:R-:W-:Y:S02]  /*1bb0*/  HFMA2 R21, R21, R14.reuse.H1_H1, -72, -72 ;  /* 0xd480d48015157431 */ /* 0x080fe4000006000e */
[----:B------:R-:W-:Y:S02]  /*1bc0*/  HADD2.F32 R22, -RZ, R11.H0_H0 ;  /* 0x2000000bff167230 */ /* 0x000fe40000004100 */
[----:B------:R-:W-:Y:S01]  /*1bd0*/  FFMA.FTZ R23, R23, R20, R4 ;  /* 0x0000001417177223 */ /* 0x000fe20000010004 */
[----:B------:R-:W-:-:S02]  /*1be0*/  HFMA2 R4, R27, R14.H1_H1, -72, -72 ;  /* 0xd480d4801b047431 */ /* 0x000fc4000006000e */
[----:B------:R-:W-:Y:S01]  /*1bf0*/  FFMA.FTZ R25, R24, R8, R25 ;  /* 0x0000000818197223 */ /* 0x000fe20000010019 */
[----:B------:R-:W-:Y:S02]  /*1c00*/  HADD2.F32 R24, -RZ, R10.H1_H1 ;  /* 0x3000000aff187230 */ /* 0x000fe40000004100 */
[----:B------:R-:W-:Y:S01]  /*1c10*/  FFMA.FTZ R9, R8, R22, R9 ;  /* 0x0000001608097223 */ /* 0x000fe20000010009 */
[----:B------:R-:W-:Y:S02]  /*1c20*/  HADD2.F32 R20, -RZ, R21.H0_H0 ;  /* 0x20000015ff147230 */ /* 0x000fe40000004100 */
[----:B------:R-:W-:Y:S02]  /*1c30*/  HADD2.F32 R10, -RZ, R7.H1_H1 ;  /* 0x30000007ff0a7230 */ /* 0x000fe40000004100 */
[----:B------:R-:W-:Y:S01]  /*1c40*/  FFMA.FTZ R23, R6, R24, R23 ;  /* 0x0000001806177223 */ /* 0x000fe20000010017 */
[----:B------:R-:W-:Y:S02]  /*1c50*/  HADD2.F32 R7, -RZ, R4.H0_H0 ;  /* 0x20000004ff077230 */ /* 0x000fe40000004100 */
[----:B------:R-:W-:Y:S01]  /*1c60*/  FFMA.FTZ R20, R8, R20, R29 ;  /* 0x0000001408147223 */ /* 0x000fe2000001001d */
[----:B------:R-:W-:-:S02]  /*1c70*/  HADD2.F32 R11, -RZ, R11.H1_H1 ;  /* 0x3000000bff0b7230 */ /* 0x000fc40000004100 */
[----:B------:R-:W-:Y:S02]  /*1c80*/  HADD2.F32 R6, -RZ, R5.H1_H1 ;  /* 0x30000005ff067230 */ /* 0x000fe40000004100 */
        /* <DEDUP_REMOVED lines=23> */
.L_x_3450:
[----:B------:R-:W-:Y:S05]  /*1e00*/  @P1 BRA `(.L_x_3451) ;  /* 0x0000000800501947 */ /* 0x000fea0003800000 */
        /* <DEDUP_REMOVED lines=50> */
[----:B------:R-:W-:Y:S02]  /*2130*/  HADD2 R28, R28, -1032, -1032 ;  /* 0xe408e4081c1c7430 */ /* 0x000fe40000000000 */
        /* <DEDUP_REMOVED lines=37> */
[----:B------:R-:W-:-:S03]  /*2390*/  LOP3.LUT R22, R7, 0xf000f0, RZ, 0xc0, !PT ;  /* 0x00f000f007167812 */ /* 0x000fc600078ec0ff */
[----:B------:R-:W-:Y:S01]  /*23a0*/  FFMA.FTZ R21, R21, R26, R20 ;  /* 0x0000001a15157223 */ /* 0x000fe20000010014 */
[----:B------:R-:W-:-:S05]  /*23b0*/  LOP3.LUT R22, R22, 0x64006400, RZ, 0xfc, !PT ;  /* 0x6400640016167812 */ /* 0x000fca00078efcff */
[----:B------:R-:W-:-:S05]  /*23c0*/  HFMA2 R22, R22, R14.H1_H1, -72, -72 ;  /* 0xd480d48016167431 */ /* 0x000fca000006000e */
[--C-:B------:R-:W-:Y:S02]  /*23d0*/  HADD2.F32 R20, -RZ, R22.reuse.H0_H0 ;  /* 0x20000016ff147230 */ /* 0x100fe40000004100 */
[----:B------:R-:W-:-:S03]  /*23e0*/  HADD2.F32 R22, -RZ, R22.H1_H1 ;  /* 0x30000016ff167230 */ /* 0x000fc60000004100 */
[----:B------:R-:W-:Y:S01]  /*23f0*/  FFMA.FTZ R20, R8, R20, R21 ;  /* 0x0000001408147223 */ /* 0x000fe20000010015 */
[----:B------:R-:W-:Y:S02]  /*2400*/  SHF.R.U32.HI R8, RZ, 0x8, R7 ;  /* 0x00000008ff087819 */ /* 0x000fe40000011607 */
[----:B------:R-:W-:Y:S01]  /*2410*/  LOP3.LUT R7, R4, 0xf000f0, RZ, 0xc0, !PT ;  /* 0x00f000f004077812 */ /* 0x000fe200078ec0ff */
[----:B------:R-:W-:Y:S01]  /*2420*/  FFMA.FTZ R4, R9, R22, R20 ;  /* 0x0000001609047223 */ /* 0x000fe20000010014 */
[----:B------:R-:W-:Y:S02]  /*2430*/  LOP3.LUT R9, R8, 0xf000f, RZ, 0xc0, !PT ;  /* 0x000f000f08097812 */ /* 0x000fe400078ec0ff */
[----:B------:R-:W-:Y:S02]  /*2440*/  LOP3.LUT R7, R7, 0x64006400, RZ, 0xfc, !PT ;  /* 0x6400640007077812 */ /* 0x000fe400078efcff */
        /* <DEDUP_REMOVED lines=8> */
[----:B------:R-:W-:-:S02]  /*24d0*/  HADD2.F32 R6, -RZ, R11.H0_H0 ;  /* 0x2000000bff067230 */ /* 0x000fc40000004100 */
[----:B------:R-:W-:Y:S02]  /*24e0*/  HADD2.F32 R20, -RZ, R9.H0_H0 ;  /* 0x20000009ff147230 */ /* 0x000fe40000004100 */
[-C--:B------:R-:W-:Y:S02]  /*24f0*/  HFMA2 R21, R21, R14.reuse.H1_H1, -72, -72 ;  /* 0xd480d48015157431 */ /* 0x080fe4000006000e */
[----:B------:R-:W-:Y:S02]  /*2500*/  HADD2.F32 R24, -RZ, R7.H0_H0 ;  /* 0x20000007ff187230 */ /* 0x000fe40000004100 */
[----:B------:R-:W-:Y:S02]  /*2510*/  HADD2.F32 R9, -RZ, R9.H1_H1 ;  /* 0x30000009ff097230 */ /* 0x000fe40000004100 */
[----:B------:R-:W-:Y:S01]  /*2520*/  FFMA.FTZ R23, R23, R20, R4 ;  /* 0x0000001417177223 */ /* 0x000fe20000010004 */
[----:B------:R-:W-:Y:S02]  /*2530*/  HFMA2 R4, R27, R14.H1_H1, -72, -72 ;  /* 0xd480d4801b047431 */ /* 0x000fe4000006000e */
[----:B------:R-:W-:-:S02]  /*2540*/  HADD2.F32 R22, -RZ, R8.H0_H0 ;  /* 0x20000008ff167230 */ /* 0x000fc40000004100 */
[----:B------:R-:W-:Y:S01]  /*2550*/  FFMA.FTZ R25, R24, R6, R25 ;  /* 0x0000000618197223 */ /* 0x000fe20000010019 */
[----:B------:R-:W-:Y:S02]  /*2560*/  HADD2.F32 R20, -RZ, R11.H1_H1 ;  /* 0x3000000bff147230 */ /* 0x000fe40000004100 */
[----:B------:R-:W-:Y:S01]  /*2570*/  FFMA.FTZ R9, R10, R9, R23 ;  /* 0x000000090a097223 */ /* 0x000fe20000010017 */
[----:B------:R-:W-:Y:S02]  /*2580*/  HADD2.F32 R24, -RZ, R21.H0_H0 ;  /* 0x20000015ff187230 */ /* 0x000fe40000004100 */
[C---:B------:R-:W-:Y:S01]  /*2590*/  FFMA.FTZ R5, R6.reuse, R22, R5 ;  /* 0x0000001606057223 */ /* 0x040fe20000010005 */
[----:B------:R-:W-:Y:S02]  /*25a0*/  HADD2.F32 R11, -RZ, R4.H0_H0 ;  /* 0x20000004ff0b7230 */ /* 0x000fe40000004100 */
        /* <DEDUP_REMOVED lines=26> */
.L_x_3451:
[----:B------:R-:W-:Y:S05]  /*2750*/  @P1 BRA `(.L_x_3448) ;  /* 0x0000000800541947 */ /* 0x000fea0003800000 */
[----:B------:R-:W-:-:S06]  /*2760*/  IMAD.WIDE R4, R12, 0x4, R18 ;  /* 0x000000040c047825 */ /* 0x000fcc00078e0212 */
[----:B------:R-:W2:Y:S01]  /*2770*/  LDG.E.128.CONSTANT R4, desc[UR6][R4.64] ;  /* 0x0000000604047981 */ /* 0x000ea2000c1e9d00 */
[----:B------:R-:W0:Y:S01]  /*2780*/  S2UR UR5, SR_CgaCtaId ;  /* 0x00000000000579c3 */ /* 0x000e220000008800 */
[----:B------:R-:W-:Y:S01]  /*2790*/  UMOV UR4, 0x400 ;  /* 0x0000040000047882 */ /* 0x000fe20000000000 */
[----:B------:R-:W-:Y:S01]  /*27a0*/  MOV R21, 0x2c00 ;  /* 0x00002c0000157802 */ /* 0x000fe20000000f00 */
[----:B------:R-:W-:Y:S02]  /*27b0*/  HADD2.F32 R15, -RZ, R15.H0_H0 ;  /* 0x2000000fff0f7230 */ /* 0x000fe40000004100 */
[----:B------:R-:W-:Y:S01]  /*27c0*/  HADD2.F32 R16, -RZ, R16.H0_H0 ;  /* 0x20000010ff107230 */ /* 0x000fe20000004100 */
[----:B------:R-:W-:Y:S01]  /*27d0*/  PRMT R14, R14, 0x5410, R21 ;  /* 0x000054100e0e7816 */ /* 0x000fe20000000015 */
[----:B------:R-:W-:Y:S01]  /*27e0*/  HADD2.F32 R17, -RZ, R17.H0_H0 ;  /* 0x20000011ff117230 */ /* 0x000fe20000004100 */
[----:B0-----:R-:W-:-:S09]  /*27f0*/  ULEA UR4, UR5, UR4, 0x18 ;  /* 0x0000000405047291 */ /* 0x001fd2000f8ec0ff */
[----:B------:R-:W0:Y:S01]  /*2800*/  LDS.64 R10, [UR4+0x30] ;  /* 0x00003004ff0a7984 */ /* 0x000e220008000a00 */
        /* <DEDUP_REMOVED lines=16> */
[--C-:B------:R-:W-:Y:S01]  /*2910*/  HADD2.F32 R8, -RZ, R20.reuse.H0_H0 ;  /* 0x20000014ff087230 */ /* 0x100fe20000004100 */
[----:B------:R-:W-:Y:S01]  /*2920*/  SHF.R.U32.HI R5, RZ, 0x8, R5 ;  /* 0x00000008ff057819 */ /* 0x000fe20000011605 */
[----:B------:R-:W-:-:S02]  /*2930*/  HADD2.F32 R21, -RZ, R20.H1_H1 ;  /* 0x30000014ff157230 */ /* 0x000fc40000004100 */
[C---:B------:R-:W-:Y:S01]  /*2940*/  FFMA.FTZ R27, R19.reuse, R26, RZ ;  /* 0x0000001a131b7223 */ /* 0x040fe200000100ff */
[----:B------:R-:W-:Y:S02]  /*2950*/  HADD2.F32 R20, -RZ, R23.H0_H0 ;  /* 0x20000017ff147230 */ /* 0x000fe40000004100 */
[----:B------:R-:W-:Y:S01]  /*2960*/  FFMA.FTZ R24, R8, R19, RZ ;  /* 0x0000001308187223 */ /* 0x000fe200000100ff */
[----:B------:R-:W-:Y:S02]  /*2970*/  HADD2.F32 R26, -RZ, R9.H1_H1 ;  /* 0x30000009ff1a7230 */ /* 0x000fe40000004100 */
[----:B------:R-:W-:Y:S01]  /*2980*/  HADD2.F32 R22, -RZ, R18.H0_H0 ;  /* 0x20000012ff167230 */ /* 0x000fe20000004100 */
[----:B------:R-:W0:Y:S01]  /*2990*/  LDS.64 R8, [UR4+0x38] ;  /* 0x00003804ff087984 */ /* 0x000e220008000a00 */
[----:B------:R-:W-:Y:S02]  /*29a0*/  HADD2.F32 R10, -RZ, R10.H1_H1 ;  /* 0x3000000aff0a7230 */ /* 0x000fe40000004100 */
[----:B------:R-:W-:Y:S01]  /*29b0*/  FFMA.FTZ R25, R19, R20, RZ ;  /* 0x0000001413197223 */ /* 0x000fe200000100ff */
[----:B------:R-:W-:-:S02]  /*29c0*/  HADD2.F32 R18, -RZ, R18.H1_H1 ;  /* 0x30000012ff127230 */ /* 0x000fc40000004100 */
[----:B------:R-:W-:Y:S01]  /*29d0*/  FFMA.FTZ R19, R19, R22, RZ ;  /* 0x0000001613137223 */ /* 0x000fe200000100ff */
[----:B------:R-:W-:Y:S01]  /*29e0*/  LOP3.LUT R22, R4, 0xf000f0, RZ, 0xc0, !PT ;  /* 0x00f000f004167812 */ /* 0x000fe200078ec0ff */
[----:B------:R-:W-:Y:S01]  /*29f0*/  FFMA.FTZ R20, R21, R10, R24 ;  /* 0x0000000a15147223 */ /* 0x000fe20000010018 */
[----:B------:R-:W-:Y:S01]  /*2a00*/  FFMA.FTZ R21, R10, R26, R27 ;  /* 0x0000001a0a157223 */ /* 0x000fe2000001001b */
[----:B------:R-:W-:Y:S01]  /*2a10*/  LOP3.LUT R27, R6, 0xf000f0, RZ, 0xc0, !PT ;  /* 0x00f000f0061b7812 */ /* 0x000fe200078ec0ff */
[----:B------:R-:W-:Y:S01]  /*2a20*/  HADD2.F32 R24, -RZ, R23.H1_H1 ;  /* 0x30000017ff187230 */ /* 0x000fe20000004100 */
[----:B------:R-:W-:Y:S01]  /*2a30*/  LOP3.LUT R22, R22, 0x64006400, RZ, 0xfc, !PT ;  /* 0x6400640016167812 */ /* 0x000fe200078efcff */
[-C--:B------:R-:W-:Y:S01]  /*2a40*/  HFMA2 R23, R29, R14.reuse.H1_H1, -72, -72 ;  /* 0xd480d4801d177431 */ /* 0x080fe2000006000e */
[----:B------:R-:W-:Y:S01]  /*2a50*/  LOP3.LUT R27, R27, 0x64006400, RZ, 0xfc, !PT ;  /* 0x640064001b1b7812 */ /* 0x000fe200078efcff */
[----:B------:R-:W-:Y:S02]  /*2a60*/  HADD2.F32 R26, -RZ, R11.H0_H0 ;  /* 0x2000000bff1a7230 */ /* 0x000fe40000004100 */
[----:B------:R-:W-:Y:S01]  /*2a70*/  FFMA.FTZ R24, R10, R24, R25 ;  /* 0x000000180a187223 */ /* 0x000fe20000010019 */
[----:B------:R-:W-:-:S02]  /*2a80*/  HFMA2 R22, R22, R14.H1_H1, -72, -72 ;  /* 0xd480d48016167431 */ /* 0x000fc4000006000e */
[--C-:B------:R-:W-:Y:S02]  /*2a90*/  HADD2.F32 R28, -RZ, R23.reuse.H0_H0 ;  /* 0x20000017ff1c7230 */ /* 0x100fe40000004100 */
[----:B------:R-:W-:Y:S01]  /*2aa0*/  HFMA2 R25, R27, R14.H1_H1, -72, -72 ;  /* 0xd480d4801b197431 */ /* 0x000fe2000006000e */
[----:B------:R-:W-:Y:S01]  /*2ab0*/  SHF.R.U32.HI R4, RZ, 0x8, R4 ;  /* 0x00000008ff047819 */ /* 0x000fe20000011604 */
[----:B------:R-:W-:Y:S01]  /*2ac0*/  HADD2.F32 R23, -RZ, R23.H1_H1 ;  /* 0x30000017ff177230 */ /* 0x000fe20000004100 */
[----:B------:R-:W-:Y:S01]  /*2ad0*/  SHF.R.U32.HI R6, RZ, 0x8, R6 ;  /* 0x00000008ff067819 */ /* 0x000fe20000011606 */
[--C-:B------:R-:W-:Y:S02]  /*2ae0*/  HADD2.F32 R27, -RZ, R22.reuse.H0_H0 ;  /* 0x20000016ff1b7230 */ /* 0x100fe40000004100 */
[----:B------:R-:W-:Y:S01]  /*2af0*/  FFMA.FTZ R21, R26, R28, R21 ;  /* 0x0000001c1a157223 */ /* 0x000fe20000010015 */
[----:B------:R-:W-:Y:S02]  /*2b00*/  HADD2.F32 R28, -RZ, R11.H1_H1 ;  /* 0x3000000bff1c7230 */ /* 0x000fe40000004100 */
[----:B------:R-:W-:Y:S01]  /*2b10*/  FFMA.FTZ R19, R10, R18, R19 ;  /* 0x000000120a137223 */ /* 0x000fe20000010013 */
[----:B------:R-:W-:-:S02]  /*2b20*/  HADD2.F32 R11, -RZ, R22.H1_H1 ;  /* 0x30000016ff0b7230 */ /* 0x000fc40000004100 */
[----:B------:R-:W-:Y:S01]  /*2b30*/  FFMA.FTZ R20, R27, R26, R20 ;  /* 0x0000001a1b147223 */ /* 0x000fe20000010014 */
[----:B------:R-:W-:Y:S01]  /*2b40*/  LOP3.LUT R22, R4, 0xf000f, RZ, 0xc0, !PT ;  /* 0x000f000f04167812 */ /* 0x000fe200078ec0ff */
[--C-:B------:R-:W-:Y:S02]  /*2b50*/  HADD2.F32 R29, -RZ, R25.reuse.H0_H0 ;  /* 0x20000019ff1d7230 */ /* 0x100fe40000004100 */
[----:B------:R-:W-:Y:S01]  /*2b60*/  FFMA.FTZ R21, R28, R23, R21 ;  /* 0x000000171c157223 */ /* 0x000fe20000010015 */
        /* <DEDUP_REMOVED lines=8> */
[----:B------:R-:W-:Y:S01]  /*2bf0*/  FFMA.FTZ R25, R28, R25, R29 ;  /* 0x000000191c197223 */ /* 0x000fe2000001001d */
[----:B0-----:R-:W-:-:S03]  /*2c00*/  HADD2.F32 R24, -RZ, R8.H0_H0 ;  /* 0x20000008ff187230 */ /* 0x001fc60000004100 */
[----:B------:R-:W-:Y:S02]  /*2c10*/  HADD2 R20, R20, -1032, -1032 ;  /* 0xe408e40814147430 */ /* 0x000fe40000000000 */
[--C-:B------:R-:W-:Y:S02]  /*2c20*/  HADD2.F32 R23, -RZ, R22.reuse.H0_H0 ;  /* 0x20000016ff177230 */ /* 0x100fe40000004100 */
[----:B------:R-:W-:Y:S02]  /*2c30*/  HADD2.F32 R22, -RZ, R22.H1_H1 ;  /* 0x30000016ff167230 */ /* 0x000fe40000004100 */
[----:B------:R-:W-:Y:S02]  /*2c40*/  HADD2.F32 R27, -RZ, R20.H0_H0 ;  /* 0x20000014ff1b7230 */ /* 0x000fe40000004100 */
[----:B------:R-:W-:Y:S01]  /*2c50*/  FFMA.FTZ R23, R23, R24, R11 ;  /* 0x0000001817177223 */ /* 0x000fe2000001000b */
[----:B------:R-:W-:Y:S01]  /*2c60*/  LOP3.LUT R11, R6, 0xf000f, RZ, 0xc0, !PT ;  /* 0x000f000f060b7812 */ /* 0x000fe200078ec0ff */
[----:B------:R-:W-:-:S02]  /*2c70*/  HADD2.F32 R8, -RZ, R8.H1_H1 ;  /* 0x30000008ff087230 */ /* 0x000fc40000004100 */
[----:B------:R-:W-:Y:S01]  /*2c80*/  FFMA.FTZ R21, R24, R27, R21 ;  /* 0x0000001b18157223 */ /* 0x000fe20000010015 */
[----:B------:R-:W-:Y:S01]  /*2c90*/  LOP3.LUT R11, R11, 0x64006400, RZ, 0xfc, !PT ;  /* 0x640064000b0b7812 */ /* 0x000fe200078efcff */
[----:B------:R-:W-:Y:S01]  /*2ca0*/  HADD2.F32 R20, -RZ, R20.H1_H1 ;  /* 0x30000014ff147230 */ /* 0x000fe20000004100 */
[----:B------:R-:W-:Y:S01]  /*2cb0*/  LOP3.LUT R27, R7, 0xf000f0, RZ, 0xc0, !PT ;  /* 0x00f000f0071b7812 */ /* 0x000fe200078ec0ff */
[----:B------:R-:W-:Y:S01]  /*2cc0*/  FFMA.FTZ R22, R22, R8, R23 ;  /* 0x0000000816167223 */ /* 0x000fe20000010017 */
[----:B------:R-:W-:Y:S01]  /*2cd0*/  SHF.R.U32.HI R7, RZ, 0x8, R7 ;  /* 0x00000008ff077819 */ /* 0x000fe20000011607 */
[----:B------:R-:W-:Y:S01]  /*2ce0*/  HADD2 R11, R11, -1032, -1032 ;  /* 0xe408e4080b0b7430 */ /* 0x000fe20000000000 */
[----:B------:R-:W-:Y:S01]  /*2cf0*/  LOP3.LUT R27, R27, 0x64006400, RZ, 0xfc, !PT ;  /* 0x640064001b1b7812 */ /* 0x000fe200078efcff */
[----:B------:R-:W-:Y:S01]  /*2d00*/  FFMA.FTZ R21, R8, R20, R21 ;  /* 0x0000001408157223 */ /* 0x000fe20000010015 */
[----:B------:R-:W-:Y:S01]  /*2d10*/  LOP3.LUT R23, R5, 0xf000f0, RZ, 0xc0, !PT ;  /* 0x00f000f005177812 */ /* 0x000fe200078ec0ff */
[----:B------:R-:W-:-:S02]  /*2d20*/  HADD2.F32 R20, -RZ, R9.H0_H0 ;  /* 0x20000009ff147230 */ /* 0x000fc40000004100 */
[----:B------:R-:W-:Y:S02]  /*2d30*/  HFMA2 R27, R27, R14.H1_H1, -72, -72 ;  /* 0xd480d4801b1b7431 */ /* 0x000fe4000006000e */
[--C-:B------:R-:W-:Y:S01]  /*2d40*/  HADD2.F32 R10, -RZ, R11.reuse.H0_H0 ;  /* 0x2000000bff0a7230 */ /* 0x100fe20000004100 */
[----:B------:R-:W-:Y:S01]  /*2d50*/  LOP3.LUT R23, R23, 0x64006400, RZ, 0xfc, !PT ;  /* 0x6400640017177812 */ /* 0x000fe200078efcff */
[----:B------:R-:W-:Y:S02]  /*2d60*/  HADD2.F32 R11, -RZ, R11.H1_H1 ;  /* 0x3000000bff0b7230 */ /* 0x000fe40000004100 */
[--C-:B------:R-:W-:Y:S02]  /*2d70*/  HADD2.F32 R18, -RZ, R27.reuse.H0_H0 ;  /* 0x2000001bff127230 */ /* 0x100fe40000004100 */
[----:B------:R-:W-:Y:S01]  /*2d80*/  FFMA.FTZ R10, R24, R10, R25 ;  /* 0x0000000a180a7223 */ /* 0x000fe20000010019 */
[----:B------:R-:W-:Y:S01]  /*2d90*/  LOP3.LUT R25, R7, 0xf000f, RZ, 0xc0, !PT ;  /* 0x000f000f07197812 */ /* 0x000fe200078ec0ff */
[----:B------:R-:W-:-:S02]  /*2da0*/  HADD2.F32 R27, -RZ, R27.H1_H1 ;  /* 0x3000001bff1b7230 */ /* 0x000fc40000004100 */
[----:B------:R-:W-:Y:S01]  /*2db0*/  FFMA.FTZ R19, R26, R18, R19 ;  /* 0x000000121a137223 */ /* 0x000fe20000010013 */
[----:B------:R-:W-:Y:S01]  /*2dc0*/  LOP3.LUT R18, R25, 0x64006400, RZ, 0xfc, !PT ;  /* 0x6400640019127812 */ /* 0x000fe200078efcff */
[----:B------:R-:W-:Y:S01]  /*2dd0*/  FFMA.FTZ R11, R8, R11, R10 ;  /* 0x0000000b080b7223 */ /* 0x000fe2000001000a */
[----:B------:R-:W-:Y:S01]  /*2de0*/  LOP3.LUT R10, R6, 0xf000f0, RZ, 0xc0, !PT ;  /* 0x00f000f0060a7812 */ /* 0x000fe200078ec0ff */
[----:B------:R-:W-:Y:S01]  /*2df0*/  FFMA.FTZ R19, R28, R27, R19 ;  /* 0x0000001b1c137223 */ /* 0x000fe20000010013 */
[----:B------:R-:W-:Y:S02]  /*2e00*/  HADD2.F32 R9, -RZ, R9.H1_H1 ;  /* 0x30000009ff097230 */ /* 0x000fe40000004100 */
[----:B------:R-:W-:-:S05]  /*2e10*/  HADD2 R18, R18, -1032, -1032 ;  /* 0xe408e40812127430 */ /* 0x000fca0000000000 */
[----:B------:R-:W-:-:S05]  /*2e20*/  HADD2.F32 R25, -RZ, R18.H0_H0 ;  /* 0x20000012ff197230 */ /* 0x000fca0000004100 */
[----:B------:R-:W-:Y:S01]  /*2e30*/  FFMA.FTZ R5, R24, R25, R19 ;  /* 0x0000001918057223 */ /* 0x000fe20000010013 */
[----:B------:R-:W-:Y:S01]  /*2e40*/  LOP3.LUT R19, R4, 0x64006400, RZ, 0xfc, !PT ;  /* 0x6400640004137812 */ /* 0x000fe200078efcff */
[-C--:B------:R-:W-:Y:S01]  /*2e50*/  HFMA2 R4, R23, R14.reuse.H1_H1, -72, -72 ;  /* 0xd480d48017047431 */ /* 0x080fe2000006000e */
[----:B------:R-:W-:Y:S02]  /*2e60*/  LOP3.LUT R24, R7, 0xf000f0, RZ, 0xc0, !PT ;  /* 0x00f000f007187812 */ /* 0x000fe400078ec0ff */
[----:B------:R-:W-:Y:S01]  /*2e70*/  LOP3.LUT R7, R10, 0x64006400, RZ, 0xfc, !PT ;  /* 0x640064000a077812 */ /* 0x000fe200078efcff */
[-C--:B------:R-:W-:Y:S01]  /*2e80*/  HFMA2 R6, R19, R14.reuse.H1_H1, -72, -72 ;  /* 0xd480d48013067431 */ /* 0x080fe2000006000e */
[----:B------:R-:W-:Y:S01]  /*2e90*/  LOP3.LUT R19, R24, 0x64006400, RZ, 0xfc, !PT ;  /* 0x6400640018137812 */ /* 0x000fe200078efcff */
[----:B------:R-:W-:Y:S02]  /*2ea0*/  HADD2.F32 R24, -RZ, R18.H1_H1 ;  /* 0x30000012ff187230 */ /* 0x000fe40000004100 */
[----:B------:R-:W-:-:S02]  /*2eb0*/  HFMA2 R10, R7, R14.H1_H1, -72, -72 ;  /* 0xd480d480070a7431 */ /* 0x000fc4000006000e */
[----:B------:R-:W-:Y:S02]  /*2ec0*/  HADD2.F32 R23, -RZ, R6.H0_H0 ;  /* 0x20000006ff177230 */ /* 0x000fe40000004100 */
[----:B------:R-:W-:Y:S02]  /*2ed0*/  HFMA2 R7, R19, R14.H1_H1, -72, -72 ;  /* 0xd480d48013077431 */ /* 0x000fe4000006000e */
        /* <DEDUP_REMOVED lines=16> */
[----:B------:R-:W-:Y:S01]  /*2fe0*/  FFMA.FTZ R8, R9, R8, R20 ;  /* 0x0000000809087223 */ /* 0x000fe20000010014 */
        /* <DEDUP_REMOVED lines=11> */
[----:B------:R-:W-:-:S07]  /*30a0*/  HADD2 R0, R5, R0 ;  /* 0x0000000005007230 */ /* 0x000fce0000000000 */
.L_x_3448:
[----:B------:R-:W-:-:S13]  /*30b0*/  ISETP.LE.AND P0, PT, R3, UR8, PT ;  /* 0x0000000803007c0c */ /* 0x000fda000bf03270 */
[----:B------:R-:W-:Y:S05]  /*30c0*/  @P0 EXIT ;  /* 0x000000000000094d */ /* 0x000fea0003800000 */
[----:B------:R-:W0:Y:S01]  /*30d0*/  LDC.64 R4, c[0x0][0x3a0] ;  /* 0x0000e800ff047b82 */ /* 0x000e220000000a00 */
[----:B------:R-:W-:Y:S01]  /*30e0*/  IMAD R7, R12, UR8, R13 ;  /* 0x000000080c077c24 */ /* 0x000fe2000f8e020d */
[----:B------:R-:W-:-:S03]  /*30f0*/  MOV R3, R2 ;  /* 0x0000000200037202 */ /* 0x000fc60000000f00 */
[----:B0-----:R-:W-:-:S05]  /*3100*/  IMAD.WIDE R6, R7, 0x2, R4 ;  /* 0x0000000207067825 */ /* 0x001fca00078e0204 */
        /* <DEDUP_REMOVED lines=9> */
.L_x_3455:
[----:B------:R-:W0:Y:S02]  /*31a0*/  LDS R2, [R4] ;  /* 0x0000000004027984 */ /* 0x000e240000000800 */
[----:B0-----:R-:W-:-:S05]  /*31b0*/  HFMA2 R3, R2, 1, 1, R5 ;  /* 0x3c003c0002037831 */ /* 0x001fca0000000005 */
[----:B------:R-:W0:Y:S02]  /*31c0*/  ATOMS.CAST.SPIN P0, [R4], R2, R3 ;  /* 0x000000020400758d */ /* 0x000e240001800003 */
[----:B0-----:R-:W-:Y:S05]  /*31d0*/  @!P0 BRA `(.L_x_3455) ;  /* 0xfffffffc00f08947 */ /* 0x001fea000383ffff */
[----:B------:R-:W-:Y:S05]  /*31e0*/  BRA `(.L_x_3453) ;  /* 0x00000000000c7947 */ /* 0x000fea0003800000 */
.L_x_3454:
[----:B------:R-:W2:Y:S02]  /*31f0*/  LD.E R2, desc[UR6][R6.64] ;  /* 0x0000000606027980 */ /* 0x000ea4000c101900 */
[----:B--2---:R-:W-:-:S05]  /*3200*/  IADD3 R3, PT, PT, R3, R2, RZ ;  /* 0x0000000203037210 */ /* 0x004fca0007ffe0ff */
[----:B------:R0:W-:Y:S02]  /*3210*/  ST.E desc[UR6][R6.64], R3 ;  /* 0x0000000306007985 */ /* 0x0001e4000c101906 */
.L_x_3453:
[----:B------:R-:W-:Y:S05]  /*3220*/  BSYNC.RECONVERGENT B0 ;  /* 0x0000000000007941 */ /* 0x000fea0003800200 */
.L_x_3452:
[----:B------:R1:W-:Y:S02]  /*3230*/  ATOM.E.ADD.F16x2.RN.STRONG.GPU P0, RZ, desc[UR6][R6.64+0x4], R9 ;  /* 0x8000040906ff79a2 */ /* 0x0003e4000c10e106 */
[----:B-1----:R-:W-:Y:S05]  /*3240*/  @P0 EXIT ;  /* 0x000000000000094d */ /* 0x002fea0003800000 */
[----:B------:R-:W1:Y:S02]  /*3250*/  QSPC.E.S P0, RZ, [R6+0x4] ;  /* 0x0000040006ff73aa */ /* 0x000e640000000500 */
[----:B-1----:R-:W-:Y:S05]  /*3260*/  @!P0 BRA `(.L_x_3456) ;  /* 0x00000000001c8947 */ /* 0x002fea0003800000 */
[----:B------:R-:W-:-:S04]  /*3270*/  MOV R2, R6 ;  /* 0x0000000600027202 */ /* 0x000fc80000000f00 */
[----:B------:R-:W-:-:S07]  /*3280*/  MOV R2, R2 ;  /* 0x0000000200027202 */ /* 0x000fce0000000f00 */
.L_x_3457:
[----:B------:R-:W1:Y:S02]  /*3290*/  LDS R4, [R2+0x4] ;  /* 0x0000040002047984 */ /* 0x000e640000000800 */
[----:B-1----:R-:W-:-:S05]  /*32a0*/  HADD2 R5, R4, R0 ;  /* 0x0000000004057230 */ /* 0x002fca0000000000 */
[----:B------:R-:W1:Y:S02]  /*32b0*/  ATOMS.CAST.SPIN P0, [R2+0x4], R4, R5 ;  /* 0x000004040200758d */ /* 0x000e640001800005 */
[----:B-1----:R-:W-:Y:S05]  /*32c0*/  @!P0 BRA `(.L_x_3457) ;  /* 0xfffffffc00f08947 */ /* 0x002fea000383ffff */
[----:B------:R-:W-:Y:S05]  /*32d0*/  EXIT ;  /* 0x000000000000794d */ /* 0x000fea0003800000 */
.L_x_3456:
[----:B------:R-:W0:Y:S02]  /*32e0*/  LD.E R0, desc[UR6][R6.64+0x4] ;  /* 0x0000040606007980 */ /* 0x000e24000c101900 */
[----:B0-----:R-:W-:-:S05]  /*32f0*/  IADD3 R3, PT, PT, R9, R0, RZ ;  /* 0x0000000009037210 */ /* 0x001fca0007ffe0ff */
[----:B------:R-:W-:Y:S01]  /*3300*/  ST.E desc[UR6][R6.64+0x4], R3 ;  /* 0x0000040306007985 */ /* 0x000fe2000c101906 */
[----:B------:R-:W-:Y:S05]  /*3310*/  EXIT ;  /* 0x000000000000794d */ /* 0x000fea0003800000 */
.L_x_3458:
        /* <DEDUP_REMOVED lines=14> */
.L_x_3638:


//--------------------- .text._Z23gemm_half_q_half_kernelILi1ELi12ELb0ELb0ELi32EEvPK6__halfPKjS4_S2_PS0_iiiiPKtS7_iiiiiibS2_i --------------------------
	.section	.text._Z23gemm_half_q_half_kernelILi1ELi12ELb0ELb0ELi32EEvPK6__halfPKjS4_S2_PS0_iiiiPKtS7_iiiiiibS2_i,"ax",@progbits
	.align	128
        .global         _Z23gemm_half_q_half_kernelILi1ELi12ELb0ELb0ELi32EEvPK6__halfPKjS4_S2_PS0_iiiiPKtS7_iiiiiibS2_i
        .type           _Z23gemm_half_q_half_kernelILi1ELi12ELb0ELb0ELi32EEvPK6__halfPKjS4_S2_PS0_iiiiPKtS7_iiiiiibS2_i,@function
        .size           _Z23gemm_half_q_half_kernelILi1ELi12ELb0ELb0ELi32EEvPK6__halfPKjS4_S2_PS0_iiiiPKtS7_iiiiiibS2_i,(.L_x_3639 - _Z23gemm_half_q_half_kernelILi1ELi12ELb0ELb0ELi32EEvPK6__halfPKjS4_S2_PS0_iiiiPKtS7_iiiiiibS2_i)
        .other          _Z23gemm_half_q_half_kernelILi1ELi12ELb0ELb0ELi32EEvPK6__halfPKjS4_S2_PS0_iiiiPKtS7_iiiiiibS2_i,@"STO_CUDA_ENTRY STV_DEFAULT"
_Z23gemm_half_q_half_kernelILi1ELi12ELb0ELb0ELi32EEvPK6__halfPKjS4_S2_PS0_iiiiPKtS7_iiiiiibS2_i:
.text._Z23gemm_half_q_half_kernelILi1ELi12ELb0ELb0ELi32EEvPK6__halfPKjS4_S2_PS0_iiiiPKtS7_iiiiiibS2_i:
        /* <DEDUP_REMOVED lines=35> */
.L_x_3460:
[----:B------:R-:W-:Y:S05]  /*0230*/  BSYNC.RECONVERGENT B0 ;  /* 0x0000000000007941 */ /* 0x000fea0003800200 */
.L_x_3459:
[----:B------:R-:W1:Y:S01]  /*0240*/  LDCU UR4, c[0x0][0x3ac] ;  /* 0x00007580ff0477ac */ /* 0x000e620008000800 */
[----:B------:R-:W-:-:S04]  /*0250*/  LEA R6, R13, R10, 0x5 ;  /* 0x0000000a0d067211 */ /* 0x000fc800078e28ff */
[----:B------:R-:W-:Y:S02]  /*0260*/  SHF.L.U32 R6, R6, 0x2, RZ ;  /* 0x0000000206067819 */ /* 0x000fe400000006ff */
[----:B-1----:R-:W-:-:S04]  /*0270*/  MOV R15, UR4 ;  /* 0x00000004000f7c02 */ /* 0x002fc80008000f00 */
[----:B------:R-:W-:-:S13]  /*0280*/  ISETP.GE.AND P0, PT, R6, R15, PT ;  /* 0x0000000f0600720c */ /* 0x000fda0003f06270 */
        /* <DEDUP_REMOVED lines=24> */
.L_x_3462:
[----:B------:R-:W0:Y:S01]  /*0410*/  LDC.64 R12, c[0x0][0x390] ;  /* 0x0000e400ff0c7b82 */ /* 0x000e220000000a00 */
[----:B-----5:R-:W-:-:S05]  /*0420*/  IADD3 R2, PT, PT, R7, UR4, RZ ;  /* 0x0000000407027c10 */ /* 0x020fca000fffe0ff */
[----:B------:R-:W-:-:S05]  /*0430*/  IMAD R11, R2, R15, RZ ;  /* 0x0000000f020b7224 */ /* 0x000fca00078e02ff */
[----:B------:R-:W-:-:S04]  /*0440*/  SHF.R.S32.HI R16, RZ, 0x1f, R11 ;  /* 0x0000001fff107819 */ /* 0x000fc8000001140b */
[----:B------:R-:W-:Y:S02]  /*0450*/  LEA.HI R11, R16, R11, RZ, 0x3 ;  /* 0x0000000b100b7211 */ /* 0x000fe400078f18ff */
[----:B------:R-:W1:Y:S02]  /*0460*/  LDC.64 R16, c[0x0][0x398] ;  /* 0x0000e600ff107b82 */ /* 0x000e640000000a00 */
        /* <DEDUP_REMOVED lines=13> */
[C---:B------:R-:W-:Y:S01]  /*0540*/  IMAD R22, R11.reuse, R11, R11 ;  /* 0x0000000b0b167224 */ /* 0x040fe200078e020b */
[----:B------:R-:W-:Y:S02]  /*0550*/  LOP3.LUT R18, R18, 0xf, RZ, 0xc0, !PT ;  /* 0x0000000f12127812 */ /* 0x000fe400078ec0ff */
[----:B------:R-:W-:Y:S02]  /*0560*/  LOP3.LUT R12, R12, 0xf, RZ, 0xc0, !PT ;  /* 0x0000000f0c0c7812 */ /* 0x000fe400078ec0ff */
[----:B------:R-:W-:Y:S01]  /*0570*/  IADD3 R22, PT, PT, R11, 0x1, R22 ;  /* 0x000000010b167810 */ /* 0x000fe20007ffe016 */
[----:B------:R-:W-:Y:S01]  /*0580*/  IMAD R11, R18, R18, R18 ;  /* 0x00000012120b7224 */ /* 0x000fe200078e0212 */
[----:B------:R-:W-:-:S02]  /*0590*/  SHF.R.U32.HI R2, RZ, 0xc, R2 ;  /* 0x0000000cff027819 */ /* 0x000fc40000011602 */
[----:B---3--:R-:W-:Y:S01]  /*05a0*/  IADD3 R8, PT, PT, R23, R8, RZ ;  /* 0x0000000817087210 */ /* 0x008fe20007ffe0ff */
[----:B------:R-:W4:Y:S01]  /*05b0*/  I2F.F16 R13, R22 ;  /* 0x00000016000d7306 */ /* 0x000f220000200c00 */
[----:B------:R-:W-:Y:S01]  /*05c0*/  IADD3 R18, PT, PT, R18, 0x1, R11 ;  /* 0x0000000112127810 */ /* 0x000fe20007ffe00b */
[----:B------:R-:W-:Y:S01]  /*05d0*/  IMAD R11, R12, R12, R12 ;  /* 0x0000000c0c0b7224 */ /* 0x000fe200078e020c */
[----:B------:R-:W-:Y:S02]  /*05e0*/  LOP3.LUT R2, R2, 0xf, RZ, 0xc0, !PT ;  /* 0x0000000f02027812 */ /* 0x000fe400078ec0ff */
[----:B------:R-:W-:Y:S02]  /*05f0*/  ISETP.GE.AND P0, PT, R8, R19, PT ;  /* 0x000000130800720c */ /* 0x000fe40003f06270 */
[----:B------:R-:W-:Y:S01]  /*0600*/  IADD3 R20, PT, PT, R12, 0x1, R11 ;  /* 0x000000010c147810 */ /* 0x000fe20007ffe00b */
[C---:B------:R-:W-:Y:S01]  /*0610*/  IMAD R11, R2.reuse, R2, R2 ;  /* 0x00000002020b7224 */ /* 0x040fe200078e0202 */
[----:B0-----:R-:W0:Y:S04]  /*0620*/  I2F.F16 R17, R18 ;  /* 0x0000001200117306 */ /* 0x001e280000200c00 */
[----:B------:R-:W-:Y:S01]  /*0630*/  IADD3 R11, PT, PT, R2, 0x1, R11 ;  /* 0x00000001020b7810 */ /* 0x000fe20007ffe00b */
[----:B----4-:R-:W-:-:S03]  /*0640*/  HMUL2 R2, R13.H0_H0, R16.H0_H0 ;  /* 0x200000100d027232 */ /* 0x010fc60000000800 */
[----:B------:R-:W1:Y:S01]  /*0650*/  I2F.F16 R21, R20 ;  /* 0x0000001400157306 */ /* 0x000e620000200c00 */
[----:B0-----:R-:W-:-:S07]  /*0660*/  HMUL2 R12, R17.H0_H0, R16.H0_H0 ;  /* 0x20000010110c7232 */ /* 0x001fce0000000800 */
[----:B------:R-:W0:Y:S01]  /*0670*/  I2F.F16 R11, R11 ;  /* 0x0000000b000b7306 */ /* 0x000e220000200c00 */
[-C--:B-1----:R-:W-:Y:S02]  /*0680*/  HMUL2 R13, R21.H0_H0, R16.reuse.H0_H0 ;  /* 0x20000010150d7232 */ /* 0x082fe40000000800 */
[----:B0-----:R-:W-:Y:S01]  /*0690*/  HMUL2 R16, R11.H0_H0, R16.H0_H0 ;  /* 0x200000100b107232 */ /* 0x001fe20000000800 */
[----:B------:R-:W-:Y:S06]  /*06a0*/  @!P0 BRA `(.L_x_3462) ;  /* 0xfffffffc00588947 */ /* 0x000fec000383ffff */
.L_x_3461:
        /* <DEDUP_REMOVED lines=11> */
.L_x_3463:
        /* <DEDUP_REMOVED lines=11> */
.L_x_3464:
        /* <DEDUP_REMOVED lines=11> */
.L_x_3465:
        /* <DEDUP_REMOVED lines=11> */
.L_x_3466:
        /* <DEDUP_REMOVED lines=11> */
.L_x_3467:
        /* <DEDUP_REMOVED lines=8> */
[----:B------:R-:W-:Y:S02]  /*0aa0*/  SHF.R.S32.HI R9, RZ, 0x5, R18 ;  /* 0x00000005ff097819 */ /* 0x000fe40000011412 */
[----:B------:R-:W-:Y:S02]  /*0ab0*/  PRMT R18, RZ, 0x5410, RZ ;  /* 0x00005410ff127816 */ /* 0x000fe400000000ff */
        /* <DEDUP_REMOVED lines=13> */
[----:B------:R-:W-:-:S04]  /*0b90*/  IMAD.WIDE R26, R15, 0x4, R28 ;  /* 0x000000040f1a7825 */ /* 0x000fc800078e021c */
[----:B------:R-:W-:-:S04]  /*0ba0*/  IMAD.WIDE R22, R15, 0x4, R26 ;  /* 0x000000040f167825 */ /* 0x000fc800078e021a */
[----:B------:R-:W-:-:S05]  /*0bb0*/  IMAD.WIDE R20, R15, 0x4, R22 ;  /* 0x000000040f147825 */ /* 0x000fca00078e0216 */
[----:B------:R-:W2:Y:S01]  /*0bc0*/  LDG.E.128.CONSTANT R8, desc[UR6][R20.64] ;  /* 0x0000000614087981 */ /* 0x000ea2000c1e9d00 */
[----:B------:R-:W-:Y:S01]  /*0bd0*/  ISETP.LE.AND P0, PT, R14, UR8, PT ;  /* 0x000000080e007c0c */ /* 0x000fe2000bf03270 */
[----:B------:R-:W-:Y:S01]  /*0be0*/  HFMA2 R0, -RZ, RZ, 0, 0.0625 ;  /* 0x00002c00ff007431 */ /* 0x000fe200000001ff */
[----:B------:R-:W-:Y:S01]  /*0bf0*/  UIADD3 UR4, UPT, UPT, UR5, 0x40, URZ ;  /* 0x0000004005047890 */ /* 0x000fe2000fffe0ff */
[----:B------:R-:W-:-:S03]  /*0c00*/  PRMT R18, RZ, 0x7610, R18 ;  /* 0x00007610ff127816 */ /* 0x000fc60000000012 */
[----:B------:R-:W-:Y:S02]  /*0c10*/  PRMT R2, R2, 0x5410, R0 ;  /* 0x0000541002027816 */ /* 0x000fe40000000000 */
[----:B--2---:R-:W-:-:S05]  /*0c20*/  LOP3.LUT R25, R8, 0xf000f0, RZ, 0xc0, !PT ;  /* 0x00f000f008197812 */ /* 0x004fca00078ec0ff */
[----:B------:R-:W-:Y:S05]  /*0c30*/  @P0 BRA `(.L_x_3469) ;  /* 0x00000008003c0947 */ /* 0x000fea0003800000 */
        /* <DEDUP_REMOVED lines=17> */
[----:B------:R-:W-:Y:S02]  /*0d50*/  HADD2 R40, R5, -1032, -1032 ;  /* 0xe408e40805287430 */ /* 0x000fe40000000000 */
[----:B------:R-:W-:Y:S02]  /*0d60*/  HADD2.F32 R5, -RZ, R41.H0_H0 ;  /* 0x20000029ff057230 */ /* 0x000fe40000004100 */
[----:B------:R-:W-:-:S02]  /*0d70*/  HADD2 R38, R37, -1032, -1032 ;  /* 0xe408e40825267430 */ /* 0x000fc40000000000 */
[----:B------:R-:W-:Y:S02]  /*0d80*/  HADD2.F32 R41, -RZ, R41.H1_H1 ;  /* 0x30000029ff297230 */ /* 0x000fe40000004100 */
[----:B------:R-:W-:Y:S01]  /*0d90*/  HADD2 R37, R28, -1032, -1032 ;  /* 0xe408e4081c257430 */ /* 0x000fe20000000000 */
[----:B------:R-:W-:Y:S01]  /*0da0*/  LOP3.LUT R17, R4, 0xf000f0, RZ, 0xc0, !PT ;  /* 0x00f000f004117812 */ /* 0x000fe200078ec0ff */
[----:B------:R-:W-:Y:S01]  /*0db0*/  FFMA.FTZ R42, R5, R0, RZ ;  /* 0x00000000052a7223 */ /* 0x000fe200000100ff */
[----:B------:R-:W-:Y:S01]  /*0dc0*/  LOP3.LUT R34, R6, 0xf000f0, RZ, 0xc0, !PT ;  /* 0x00f000f006227812 */ /* 0x000fe200078ec0ff */
[----:B------:R-:W-:Y:S01]  /*0dd0*/  HADD2.F32 R39, -RZ, R38.H0_H0 ;  /* 0x20000026ff277230 */ /* 0x000fe20000004100 */
[----:B------:R-:W-:Y:S01]  /*0de0*/  LOP3.LUT R35, R7, 0xf000f0, RZ, 0xc0, !PT ;  /* 0x00f000f007237812 */ /* 0x000fe200078ec0ff */
[----:B------:R-:W-:Y:S01]  /*0df0*/  HADD2.F32 R3, -RZ, R37.H0_H0 ;  /* 0x20000025ff037230 */ /* 0x000fe20000004100 */
[----:B------:R-:W-:Y:S01]  /*0e00*/  SHF.R.U32.HI R32, RZ, 0x8, R7 ;  /* 0x00000008ff207819 */ /* 0x000fe20000011607 */
[----:B------:R-:W-:-:S02]  /*0e10*/  HADD2.F32 R7, -RZ, R40.H0_H0 ;  /* 0x20000028ff077230 */ /* 0x000fc40000004100 */
[----:B------:R-:W-:Y:S01]  /*0e20*/  FFMA.FTZ R5, R41, R30, R42 ;  /* 0x0000001e29057223 */ /* 0x000fe2000001002a */
[----:B------:R-:W-:Y:S01]  /*0e30*/  LOP3.LUT R17, R17, 0x64006400, RZ, 0xfc, !PT ;  /* 0x6400640011117812 */ /* 0x000fe200078efcff */
[----:B------:R-:W0:Y:S01]  /*0e40*/  LDS.64 R28, [UR5+0x8] ;  /* 0x00000805ff1c7984 */ /* 0x000e220008000a00 */
[----:B------:R-:W-:Y:S01]  /*0e50*/  LOP3.LUT R33, R33, 0x64006400, RZ, 0xfc, !PT ;  /* 0x6400640021217812 */ /* 0x000fe200078efcff */
[----:B------:R-:W-:Y:S01]  /*0e60*/  FFMA.FTZ R39, R0, R39, RZ ;  /* 0x0000002700277223 */ /* 0x000fe200000100ff */
[----:B------:R-:W-:Y:S01]  /*0e70*/  LOP3.LUT R41, R34, 0x64006400, RZ, 0xfc, !PT ;  /* 0x6400640022297812 */ /* 0x000fe200078efcff */
[C---:B------:R-:W-:Y:S01]  /*0e80*/  FFMA.FTZ R7, R0.reuse, R7, RZ ;  /* 0x0000000700077223 */ /* 0x040fe200000100ff */
[----:B------:R-:W-:Y:S01]  /*0e90*/  FFMA.FTZ R3, R0, R3, RZ ;  /* 0x0000000300037223 */ /* 0x000fe200000100ff */
[----:B------:R-:W-:Y:S02]  /*0ea0*/  HADD2.F32 R38, -RZ, R38.H1_H1 ;  /* 0x30000026ff267230 */ /* 0x000fe40000004100 */
[----:B------:R-:W-:-:S02]  /*0eb0*/  HFMA2 R17, R17, R2.H1_H1, -72, -72 ;  /* 0xd480d48011117431 */ /* 0x000fc40000060002 */
[----:B------:R-:W-:Y:S02]  /*0ec0*/  HADD2.F32 R40, -RZ, R40.H1_H1 ;  /* 0x30000028ff287230 */ /* 0x000fe40000004100 */
[-C--:B------:R-:W-:Y:S01]  /*0ed0*/  HFMA2 R0, R33, R2.reuse.H1_H1, -72, -72 ;  /* 0xd480d48021007431 */ /* 0x080fe20000060002 */
[----:B------:R-:W-:Y:S01]  /*0ee0*/  LOP3.LUT R35, R35, 0x64006400, RZ, 0xfc, !PT ;  /* 0x6400640023237812 */ /* 0x000fe200078efcff */
[----:B------:R-:W-:Y:S02]  /*0ef0*/  HFMA2 R33, R41, R2.H1_H1, -72, -72 ;  /* 0xd480d48029217431 */ /* 0x000fe40000060002 */
[C---:B------:R-:W-:Y:S01]  /*0f00*/  FFMA.FTZ R39, R30.reuse, R38, R39 ;  /* 0x000000261e277223 */ /* 0x040fe20000010027 */
[----:B------:R-:W-:Y:S02]  /*0f10*/  HADD2.F32 R41, -RZ, R37.H1_H1 ;  /* 0x30000025ff297230 */ /* 0x000fe40000004100 */
[----:B------:R-:W-:Y:S01]  /*0f20*/  FFMA.FTZ R7, R30, R40, R7 ;  /* 0x000000281e077223 */ /* 0x000fe20000010007 */
[----:B------:R-:W-:-:S02]  /*0f30*/  HADD2.F32 R38, -RZ, R17.H0_H0 ;  /* 0x20000011ff267230 */ /* 0x000fc40000004100 */
[----:B------:R-:W-:Y:S02]  /*0f40*/  HFMA2 R34, R35, R2.H1_H1, -72, -72 ;  /* 0xd480d48023227431 */ /* 0x000fe40000060002 */
[----:B------:R-:W-:Y:S02]  /*0f50*/  HADD2.F32 R40, -RZ, R33.H0_H0 ;  /* 0x20000021ff287230 */ /* 0x000fe40000004100 */
[----:B------:R-:W-:Y:S01]  /*0f60*/  FFMA.FTZ R3, R30, R41, R3 ;  /* 0x000000291e037223 */ /* 0x000fe20000010003 */
[----:B------:R-:W-:Y:S02]  /*0f70*/  HADD2.F32 R37, -RZ, R0.H0_H0 ;  /* 0x20000000ff257230 */ /* 0x000fe40000004100 */
[----:B------:R-:W-:Y:S01]  /*0f80*/  FFMA.FTZ R30, R38, R36, R5 ;  /* 0x00000024261e7223 */ /* 0x000fe20000010005 */
[----:B------:R-:W-:Y:S02]  /*0f90*/  HADD2.F32 R17, -RZ, R17.H1_H1 ;  /* 0x30000011ff117230 */ /* 0x000fe40000004100 */
[----:B------:R-:W-:Y:S01]  /*0fa0*/  FFMA.FTZ R5, R36, R40, R7 ;  /* 0x0000002824057223 */ /* 0x000fe20000010007 */
[----:B------:R-:W-:-:S02]  /*0fb0*/  HADD2.F32 R7, -RZ, R34.H0_H0 ;  /* 0x20000022ff077230 */ /* 0x000fc40000004100 */
[C---:B------:R-:W-:Y:S01]  /*0fc0*/  FFMA.FTZ R38, R36.reuse, R37, R39 ;  /* 0x0000002524267223 */ /* 0x040fe20000010027 */
[----:B------:R-:W-:Y:S01]  /*0fd0*/  HADD2.F32 R0, -RZ, R0.H1_H1 ;  /* 0x30000000ff007230 */ /* 0x000fe20000004100 */
[----:B------:R-:W-:Y:S01]  /*0fe0*/  SHF.R.U32.HI R4, RZ, 0x8, R4 ;  /* 0x00000008ff047819 */ /* 0x000fe20000011604 */
        /* <DEDUP_REMOVED lines=8> */
[----:B------:R-:W-:-:S02]  /*1070*/  LOP3.LUT R3, R18, 0xf000f, RZ, 0xc0, !PT ;  /* 0x000f000f12037812 */ /* 0x000fc400078ec0ff */
[----:B------:R-:W-:Y:S02]  /*1080*/  LOP3.LUT R0, R4, 0xf000f, RZ, 0xc0, !PT ;  /* 0x000f000f04007812 */ /* 0x000fe400078ec0ff */
[----:B------:R-:W-:Y:S01]  /*1090*/  LOP3.LUT R33, R6, 0xf000f, RZ, 0xc0, !PT ;  /* 0x000f000f06217812 */ /* 0x000fe200078ec0ff */
[--C-:B0-----:R-:W-:Y:S01]  /*10a0*/  HADD2.F32 R30, -RZ, R28.reuse.H0_H0 ;  /* 0x2000001cff1e7230 */ /* 0x101fe20000004100 */
        /* <DEDUP_REMOVED lines=25> */
[----:B------:R-:W-:Y:S01]  /*1240*/  FFMA.FTZ R7, R28, R34, R7 ;  /* 0x000000221c077223 */ /* 0x000fe20000010007 */
        /* <DEDUP_REMOVED lines=8> */
[----:B------:R-:W-:Y:S01]  /*12d0*/  FFMA.FTZ R17, R30, R28, R17 ;  /* 0x0000001c1e117223 */ /* 0x000fe20000010011 */
[----:B------:R-:W-:Y:S02]  /*12e0*/  HADD2.F32 R0, -RZ, R29.H0_H0 ;  /* 0x2000001dff007230 */ /* 0x000fe40000004100 */
[-C--:B------:R-:W-:Y:S02]  /*12f0*/  HFMA2 R33, R33, R2.reuse.H1_H1, -72, -72 ;  /* 0xd480d48021217431 */ /* 0x080fe40000060002 */
[----:B------:R-:W-:Y:S02]  /*1300*/  HADD2.F32 R6, -RZ, R36.H0_H0 ;  /* 0x20000024ff067230 */ /* 0x000fe40000004100 */
[----:B------:R-:W-:Y:S02]  /*1310*/  HFMA2 R3, R35, R2.H1_H1, -72, -72 ;  /* 0xd480d48023037431 */ /* 0x000fe40000060002 */
[----:B------:R-:W-:Y:S01]  /*1320*/  FFMA.FTZ R31, R28, R18, R31 ;  /* 0x000000121c1f7223 */ /* 0x000fe2000001001f */
[----:B------:R-:W-:-:S02]  /*1330*/  HADD2.F32 R4, -RZ, R34.H0_H0 ;  /* 0x20000022ff047230 */ /* 0x000fc40000004100 */
[----:B------:R-:W-:Y:S01]  /*1340*/  FFMA.FTZ R18, R0, R6, R7 ;  /* 0x0000000600127223 */ /* 0x000fe20000010007 */
[----:B------:R-:W-:Y:S02]  /*1350*/  HADD2.F32 R7, -RZ, R33.H0_H0 ;  /* 0x20000021ff077230 */ /* 0x000fe40000004100 */
        /* <DEDUP_REMOVED lines=27> */
[----:B------:R-:W-:Y:S02]  /*1510*/  HFMA2 R18, R3, 1, 1, RZ ;  /* 0x3c003c0003127831 */ /* 0x000fe400000000ff */
[----:B------:R-:W-:-:S07]  /*1520*/  HADD2 R17, R7, RZ.H0_H0 ;  /* 0x200000ff07117230 */ /* 0x000fce0000000000 */
.L_x_3469:
        /* <DEDUP_REMOVED lines=20> */
[----:B------:R-:W-:Y:S01]  /*1670*/  HADD2 R38, R37, -1032, -1032 ;  /* 0xe408e40825267430 */ /* 0x000fe20000000000 */
[----:B------:R-:W-:Y:S01]  /*1680*/  LOP3.LUT R34, R6, 0xf000f0, RZ, 0xc0, !PT ;  /* 0x00f000f006227812 */ /* 0x000fe200078ec0ff */
[----:B------:R-:W-:-:S02]  /*1690*/  HADD2 R37, R26, -1032, -1032 ;  /* 0xe408e4081a257430 */ /* 0x000fc40000000000 */
[----:B------:R-:W-:Y:S01]  /*16a0*/  HADD2.F32 R41, -RZ, R41.H1_H1 ;  /* 0x30000029ff297230 */ /* 0x000fe20000004100 */
[----:B------:R-:W-:Y:S01]  /*16b0*/  LOP3.LUT R35, R7, 0xf000f0, RZ, 0xc0, !PT ;  /* 0x00f000f007237812 */ /* 0x000fe200078ec0ff */
[----:B------:R-:W-:Y:S01]  /*16c0*/  FFMA.FTZ R42, R5, R0, RZ ;  /* 0x00000000052a7223 */ /* 0x000fe200000100ff */
[----:B------:R-:W-:Y:S01]  /*16d0*/  SHF.R.U32.HI R32, RZ, 0x8, R7 ;  /* 0x00000008ff207819 */ /* 0x000fe20000011607 */
[----:B------:R-:W-:Y:S01]  /*16e0*/  HADD2.F32 R39, -RZ, R38.H0_H0 ;  /* 0x20000026ff277230 */ /* 0x000fe20000004100 */
[----:B------:R-:W-:Y:S01]  /*16f0*/  LOP3.LUT R30, R4, 0xf000f0, RZ, 0xc0, !PT ;  /* 0x00f000f0041e7812 */ /* 0x000fe200078ec0ff */
[--C-:B------:R-:W-:Y:S01]  /*1700*/  HADD2.F32 R7, -RZ, R40.reuse.H0_H0 ;  /* 0x20000028ff077230 */ /* 0x100fe20000004100 */
[----:B------:R-:W-:Y:S01]  /*1710*/  LOP3.LUT R33, R33, 0x64006400, RZ, 0xfc, !PT ;  /* 0x6400640021217812 */ /* 0x000fe200078efcff */
[----:B------:R-:W-:Y:S01]  /*1720*/  HADD2.F32 R3, -RZ, R37.H0_H0 ;  /* 0x20000025ff037230 */ /* 0x000fe20000004100 */
[----:B------:R-:W-:Y:S01]  /*1730*/  LOP3.LUT R43, R34, 0x64006400, RZ, 0xfc, !PT ;  /* 0x64006400222b7812 */ /* 0x000fe200078efcff */
[----:B------:R-:W0:Y:S01]  /*1740*/  LDS.64 R26, [UR5+0x18] ;  /* 0x00001805ff1a7984 */ /* 0x000e220008000a00 */
[----:B------:R-:W-:Y:S01]  /*1750*/  FFMA.FTZ R5, R41, R28, R42 ;  /* 0x0000001c29057223 */ /* 0x000fe2000001002a */
[----:B------:R-:W-:Y:S01]  /*1760*/  LOP3.LUT R41, R30, 0x64006400, RZ, 0xfc, !PT ;  /* 0x640064001e297812 */ /* 0x000fe200078efcff */
[C---:B------:R-:W-:Y:S01]  /*1770*/  FFMA.FTZ R39, R0.reuse, R39, RZ ;  /* 0x0000002700277223 */ /* 0x040fe200000100ff */
[C---:B------:R-:W-:Y:S01]  /*1780*/  FFMA.FTZ R7, R0.reuse, R7, RZ ;  /* 0x0000000700077223 */ /* 0x040fe200000100ff */
[----:B------:R-:W-:Y:S01]  /*1790*/  FFMA.FTZ R3, R0, R3, RZ ;  /* 0x0000000300037223 */ /* 0x000fe200000100ff */
[----:B------:R-:W-:-:S02]  /*17a0*/  HADD2.F32 R40, -RZ, R40.H1_H1 ;  /* 0x30000028ff287230 */ /* 0x000fc40000004100 */
[-C--:B------:R-:W-:Y:S02]  /*17b0*/  HFMA2 R0, R33, R2.reuse.H1_H1, -72, -72 ;  /* 0xd480d48021007431 */ /* 0x080fe40000060002 */
[----:B------:R-:W-:Y:S02]  /*17c0*/  HADD2.F32 R38, -RZ, R38.H1_H1 ;  /* 0x30000026ff267230 */ /* 0x000fe40000004100 */
[-C--:B------:R-:W-:Y:S01]  /*17d0*/  HFMA2 R33, R43, R2.reuse.H1_H1, -72, -72 ;  /* 0xd480d4802b217431 */ /* 0x080fe20000060002 */
[----:B------:R-:W-:Y:S01]  /*17e0*/  LOP3.LUT R35, R35, 0x64006400, RZ, 0xfc, !PT ;  /* 0x6400640023237812 */ /* 0x000fe200078efcff */
[----:B------:R-:W-:Y:S02]  /*17f0*/  HFMA2 R30, R41, R2.H1_H1, -72, -72 ;  /* 0xd480d480291e7431 */ /* 0x000fe40000060002 */
[C---:B------:R-:W-:Y:S01]  /*1800*/  FFMA.FTZ R7, R28.reuse, R40, R7 ;  /* 0x000000281c077223 */ /* 0x040fe20000010007 */
[----:B------:R-:W-:Y:S01]  /*1810*/  FFMA.FTZ R39, R28, R38, R39 ;  /* 0x000000261c277223 */ /* 0x000fe20000010027 */
[----:B------:R-:W-:-:S02]  /*1820*/  HADD2.F32 R40, -RZ, R33.H0_H0 ;  /* 0x20000021ff287230 */ /* 0x000fc40000004100 */
[----:B------:R-:W-:Y:S02]  /*1830*/  HFMA2 R34, R35, R2.H1_H1, -72, -72 ;  /* 0xd480d48023227431 */ /* 0x000fe40000060002 */
[----:B------:R-:W-:Y:S01]  /*1840*/  HADD2.F32 R41, -RZ, R37.H1_H1 ;  /* 0x30000025ff297230 */ /* 0x000fe20000004100 */
[----:B------:R-:W-:Y:S01]  /*1850*/  SHF.R.U32.HI R4, RZ, 0x8, R4 ;  /* 0x00000008ff047819 */ /* 0x000fe20000011604 */
        /* <DEDUP_REMOVED lines=48> */
[----:B------:R-:W-:Y:S01]  /*1b60*/  LOP3.LUT R35, R28, 0x64006400, RZ, 0xfc, !PT ;  /* 0x640064001c237812 */ /* 0x000fe200078efcff */
[----:B------:R-:W-:Y:S02]  /*1b70*/  HADD2.F32 R30, -RZ, R30.H1_H1 ;  /* 0x3000001eff1e7230 */ /* 0x000fe40000004100 */
[-C--:B------:R-:W-:Y:S01]  /*1b80*/  HFMA2 R34, R31, R2.reuse.H1_H1, -72, -72 ;  /* 0xd480d4801f227431 */ /* 0x080fe20000060002 */
[----:B------:R-:W-:Y:S01]  /*1b90*/  LOP3.LUT R31, R6, 0x64006400, RZ, 0xfc, !PT ;  /* 0x64006400061f7812 */ /* 0x000fe200078efcff */
[----:B------:R-:W-:Y:S01]  /*1ba0*/  HFMA2 R36, R35, R2.H1_H1, -72, -72 ;  /* 0xd480d48023247431 */ /* 0x000fe20000060002 */
[----:B------:R-:W-:Y:S01]  /*1bb0*/  LOP3.LUT R35, R32, 0x64006400, RZ, 0xfc, !PT ;  /* 0x6400640020237812 */ /* 0x000fe200078efcff */
[----:B------:R-:W-:-:S02]  /*1bc0*/  HADD2.F32 R28, -RZ, R3.H1_H1 ;  /* 0x30000003ff1c7230 */ /* 0x000fc40000004100 */
[----:B------:R-:W-:Y:S01]  /*1bd0*/  FFMA.FTZ R33, R30, R26, R33 ;  /* 0x0000001a1e217223 */ /* 0x000fe20000010021 */
[--C-:B------:R-:W-:Y:S02]  /*1be0*/  HADD2.F32 R0, -RZ, R27.reuse.H0_H0 ;  /* 0x2000001bff007230 */ /* 0x100fe40000004100 */
[-C--:B------:R-:W-:Y:S02]  /*1bf0*/  HFMA2 R31, R31, R2.reuse.H1_H1, -72, -72 ;  /* 0xd480d4801f1f7431 */ /* 0x080fe40000060002 */
[----:B------:R-:W-:Y:S02]  /*1c00*/  HADD2.F32 R6, -RZ, R36.H0_H0 ;  /* 0x20000024ff067230 */ /* 0x000fe40000004100 */
[----:B------:R-:W-:Y:S02]  /*1c10*/  HFMA2 R3, R35, R2.H1_H1, -72, -72 ;  /* 0xd480d48023037431 */ /* 0x000fe40000060002 */
[----:B------:R-:W-:Y:S02]  /*1c20*/  HADD2.F32 R4, -RZ, R34.H0_H0 ;  /* 0x20000022ff047230 */ /* 0x000fe40000004100 */
[----:B------:R-:W-:Y:S01]  /*1c30*/  FFMA.FTZ R29, R26, R28, R29 ;  /* 0x0000001c1a1d7223 */ /* 0x000fe2000001001d */
[----:B------:R-:W-:-:S02]  /*1c40*/  HADD2.F32 R27, -RZ, R27.H1_H1 ;  /* 0x3000001bff1b7230 */ /* 0x000fc40000004100 */
[----:B------:R-:W-:Y:S01]  /*1c50*/  FFMA.FTZ R26, R0, R6, R7 ;  /* 0x00000006001a7223 */ /* 0x000fe20000010007 */
[----:B------:R-:W-:Y:S02]  /*1c60*/  HADD2.F32 R7, -RZ, R31.H0_H0 ;  /* 0x2000001fff077230 */ /* 0x000fe40000004100 */
[----:B------:R-:W-:Y:S01]  /*1c70*/  FFMA.FTZ R33, R4, R0, R33 ;  /* 0x0000000004217223 */ /* 0x000fe20000010021 */
        /* <DEDUP_REMOVED lines=27> */
.L_x_3470:
        /* <DEDUP_REMOVED lines=21> */
[----:B------:R-:W-:Y:S01]  /*1f80*/  LOP3.LUT R32, R6, 0xf000f0, RZ, 0xc0, !PT ;  /* 0x00f000f006207812 */ /* 0x000fe200078ec0ff */
[----:B------:R-:W-:Y:S02]  /*1f90*/  HADD2 R35, R22, -1032, -1032 ;  /* 0xe408e40816237430 */ /* 0x000fe40000000000 */
[----:B------:R-:W-:Y:S01]  /*1fa0*/  FFMA.FTZ R40, R3, R0, RZ ;  /* 0x0000000003287223 */ /* 0x000fe200000100ff */
[----:B------:R-:W-:Y:S01]  /*1fb0*/  HADD2 R38, R5, -1032, -1032 ;  /* 0xe408e40805267430 */ /* 0x000fe20000000000 */
[----:B------:R-:W0:Y:S01]  /*1fc0*/  LDS.64 R22, [UR5+0x28] ;  /* 0x00002805ff167984 */ /* 0x000e220008000a00 */
[----:B------:R-:W-:Y:S01]  /*1fd0*/  LOP3.LUT R30, R4, 0xf000f0, RZ, 0xc0, !PT ;  /* 0x00f000f0041e7812 */ /* 0x000fe200078ec0ff */
[----:B------:R-:W-:Y:S01]  /*1fe0*/  HADD2.F32 R37, -RZ, R36.H0_H0 ;  /* 0x20000024ff257230 */ /* 0x000fe20000004100 */
[----:B------:R-:W-:Y:S01]  /*1ff0*/  LOP3.LUT R33, R7, 0xf000f0, RZ, 0xc0, !PT ;  /* 0x00f000f007217812 */ /* 0x000fe200078ec0ff */
[--C-:B------:R-:W-:Y:S01]  /*2000*/  HADD2.F32 R5, -RZ, R38.reuse.H0_H0 ;  /* 0x20000026ff057230 */ /* 0x100fe20000004100 */
[----:B------:R-:W-:Y:S01]  /*2010*/  SHF.R.U32.HI R29, RZ, 0x8, R7 ;  /* 0x00000008ff1d7819 */ /* 0x000fe20000011607 */
[----:B------:R-:W-:Y:S01]  /*2020*/  HADD2.F32 R7, -RZ, R35.H0_H0 ;  /* 0x20000023ff077230 */ /* 0x000fe20000004100 */
[----:B------:R-:W-:Y:S01]  /*2030*/  LOP3.LUT R43, R32, 0x64006400, RZ, 0xfc, !PT ;  /* 0x64006400202b7812 */ /* 0x000fe200078efcff */
[----:B------:R-:W-:Y:S01]  /*2040*/  FFMA.FTZ R3, R39, R34, R40 ;  /* 0x0000002227037223 */ /* 0x000fe20000010028 */
[----:B------:R-:W-:Y:S01]  /*2050*/  LOP3.LUT R39, R30, 0x64006400, RZ, 0xfc, !PT ;  /* 0x640064001e277812 */ /* 0x000fe200078efcff */
[C---:B------:R-:W-:Y:S01]  /*2060*/  FFMA.FTZ R37, R0.reuse, R37, RZ ;  /* 0x0000002500257223 */ /* 0x040fe200000100ff */
[----:B------:R-:W-:Y:S01]  /*2070*/  LOP3.LUT R41, R31, 0x64006400, RZ, 0xfc, !PT ;  /* 0x640064001f297812 */ /* 0x000fe200078efcff */
[C---:B------:R-:W-:Y:S01]  /*2080*/  FFMA.FTZ R5, R0.reuse, R5, RZ ;  /* 0x0000000500057223 */ /* 0x040fe200000100ff */
[----:B------:R-:W-:Y:S01]  /*2090*/  FFMA.FTZ R7, R0, R7, RZ ;  /* 0x0000000700077223 */ /* 0x000fe200000100ff */
[----:B------:R-:W-:Y:S01]  /*20a0*/  HADD2.F32 R38, -RZ, R38.H1_H1 ;  /* 0x30000026ff267230 */ /* 0x000fe20000004100 */
[----:B------:R-:W-:Y:S01]  /*20b0*/  LOP3.LUT R33, R33, 0x64006400, RZ, 0xfc, !PT ;  /* 0x6400640021217812 */ /* 0x000fe200078efcff */
[----:B------:R-:W-:-:S02]  /*20c0*/  HFMA2 R0, R43, R2.H1_H1, -72, -72 ;  /* 0xd480d4802b007431 */ /* 0x000fc40000060002 */
[----:B------:R-:W-:Y:S02]  /*20d0*/  HADD2.F32 R36, -RZ, R36.H1_H1 ;  /* 0x30000024ff247230 */ /* 0x000fe40000004100 */
[-C--:B------:R-:W-:Y:S02]  /*20e0*/  HFMA2 R31, R39, R2.reuse.H1_H1, -72, -72 ;  /* 0xd480d480271f7431 */ /* 0x080fe40000060002 */
[----:B------:R-:W-:Y:S01]  /*20f0*/  FFMA.FTZ R5, R34, R38, R5 ;  /* 0x0000002622057223 */ /* 0x000fe20000010005 */
[-C--:B------:R-:W-:Y:S02]  /*2100*/  HFMA2 R30, R41, R2.reuse.H1_H1, -72, -72 ;  /* 0xd480d480291e7431 */ /* 0x080fe40000060002 */
[----:B------:R-:W-:Y:S02]  /*2110*/  HADD2.F32 R39, -RZ, R35.H1_H1 ;  /* 0x30000023ff277230 */ /* 0x000fe40000004100 */
[----:B------:R-:W-:Y:S02]  /*2120*/  HFMA2 R32, R33, R2.H1_H1, -72, -72 ;  /* 0xd480d48021207431 */ /* 0x000fe40000060002 */
[----:B------:R-:W-:-:S02]  /*2130*/  HADD2.F32 R38, -RZ, R0.H0_H0 ;  /* 0x20000000ff267230 */ /* 0x000fc40000004100 */
[C---:B------:R-:W-:Y:S01]  /*2140*/  FFMA.FTZ R37, R34.reuse, R36, R37 ;  /* 0x0000002422257223 */ /* 0x040fe20000010025 */
[--C-:B------:R-:W-:Y:S02]  /*2150*/  HADD2.F32 R36, -RZ, R31.reuse.H0_H0 ;  /* 0x2000001fff247230 */ /* 0x100fe40000004100 */
[----:B------:R-:W-:Y:S01]  /*2160*/  FFMA.FTZ R7, R34, R39, R7 ;  /* 0x0000002722077223 */ /* 0x000fe20000010007 */
[----:B------:R-:W-:Y:S02]  /*2170*/  HADD2.F32 R35, -RZ, R30.H0_H0 ;  /* 0x2000001eff237230 */ /* 0x000fe40000004100 */
[----:B------:R-:W-:Y:S01]  /*2180*/  FFMA.FTZ R5, R26, R38, R5 ;  /* 0x000000261a057223 */ /* 0x000fe20000010005 */
[----:B------:R-:W-:Y:S01]  /*2190*/  HADD2.F32 R33, -RZ, R32.H0_H0 ;  /* 0x20000020ff217230 */ /* 0x000fe20000004100 */
[----:B------:R-:W-:Y:S01]  /*21a0*/  SHF.R.U32.HI R4, RZ, 0x8, R4 ;  /* 0x00000008ff047819 */ /* 0x000fe20000011604 */
[----:B------:R-:W-:Y:S02]  /*21b0*/  HADD2.F32 R0, -RZ, R0.H1_H1 ;  /* 0x30000000ff007230 */ /* 0x000fe40000004100 */
[----:B------:R-:W-:Y:S01]  /*21c0*/  FFMA.FTZ R3, R36, R26, R3 ;  /* 0x0000001a24037223 */ /* 0x000fe20000010003 */
[----:B------:R-:W-:Y:S01]  /*21d0*/  HADD2.F32 R34, -RZ, R31.H1_H1 ;  /* 0x3000001fff227230 */ /* 0x000fe20000004100 */
[----:B------:R-:W-:Y:S01]  /*21e0*/  SHF.R.U32.HI R6, RZ, 0x8, R6 ;  /* 0x00000008ff067819 */ /* 0x000fe20000011606 */
[----:B------:R-:W-:-:S02]  /*21f0*/  HADD2.F32 R30, -RZ, R30.H1_H1 ;  /* 0x3000001eff1e7230 */ /* 0x000fc40000004100 */
[C---:B------:R-:W-:Y:S01]  /*2200*/  FFMA.FTZ R36, R26.reuse, R35, R37 ;  /* 0x000000231a247223 */ /* 0x040fe20000010025 */
[----:B------:R-:W-:Y:S02]  /*2210*/  HADD2.F32 R32, -RZ, R32.H1_H1 ;  /* 0x30000020ff207230 */ /* 0x000fe40000004100 */
[----:B------:R-:W-:Y:S01]  /*2220*/  FFMA.FTZ R33, R26, R33, R7 ;  /* 0x000000211a217223 */ /* 0x000fe20000010007 */
[C---:B------:R-:W-:Y:S01]  /*2230*/  FFMA.FTZ R5, R27.reuse, R0, R5 ;  /* 0x000000001b057223 */ /* 0x040fe20000010005 */
        /* <DEDUP_REMOVED lines=21> */
[----:B------:R-:W-:Y:S02]  /*2390*/  HADD2.F32 R31, -RZ, R31.H1_H1 ;  /* 0x3000001fff1f7230 */ /* 0x000fe40000004100 */
        /* <DEDUP_REMOVED lines=8> */
[----:B------:R-:W-:Y:S01]  /*2420*/  FFMA.FTZ R26, R31, R22, R34 ;  /* 0x000000161f1a7223 */ /* 0x000fe20000010022 */
[----:B------:R-:W-:Y:S01]  /*2430*/  LOP3.LUT R29, R29, 0xf000f0, RZ, 0xc0, !PT ;  /* 0x00f000f01d1d7812 */ /* 0x000fe200078ec0ff */
[----:B------:R-:W-:-:S02]  /*2440*/  HFMA2 R31, R5, R2.H1_H1, -72, -72 ;  /* 0xd480d480051f7431 */ /* 0x000fc40000060002 */
[----:B------:R-:W-:Y:S01]  /*2450*/  HADD2.F32 R37, -RZ, R32.H1_H1 ;  /* 0x30000020ff257230 */ /* 0x000fe20000004100 */
[----:B------:R-:W-:Y:S01]  /*2460*/  LOP3.LUT R5, R6, 0x64006400, RZ, 0xfc, !PT ;  /* 0x6400640006057812 */ /* 0x000fe200078efcff */
[-C--:B------:R-:W-:Y:S02]  /*2470*/  HFMA2 R32, R7, R2.reuse.H1_H1, -72, -72 ;  /* 0xd480d48007207431 */ /* 0x080fe40000060002 */
[--C-:B------:R-:W-:Y:S01]  /*2480*/  HADD2.F32 R38, -RZ, R0.reuse.H0_H0 ;  /* 0x20000000ff267230 */ /* 0x100fe20000004100 */
[----:B------:R-:W-:Y:S01]  /*2490*/  LOP3.LUT R29, R29, 0x64006400, RZ, 0xfc, !PT ;  /* 0x640064001d1d7812 */ /* 0x000fe200078efcff */
[----:B------:R-:W-:Y:S01]  /*24a0*/  FFMA.FTZ R28, R22, R33, R35 ;  /* 0x00000021161c7223 */ /* 0x000fe20000010023 */
[----:B------:R-:W-:Y:S02]  /*24b0*/  HADD2.F32 R6, -RZ, R0.H1_H1 ;  /* 0x30000000ff067230 */ /* 0x000fe40000004100 */
[----:B------:R-:W-:Y:S02]  /*24c0*/  HFMA2 R33, R5, R2.H1_H1, -72, -72 ;  /* 0xd480d48005217431 */ /* 0x000fe40000060002 */
[----:B------:R-:W-:-:S02]  /*24d0*/  HADD2.F32 R3, -RZ, R23.H0_H0 ;  /* 0x20000017ff037230 */ /* 0x000fc40000004100 */
[----:B------:R-:W-:Y:S01]  /*24e0*/  FFMA.FTZ R27, R30, R38, R27 ;  /* 0x000000261e1b7223 */ /* 0x000fe2000001001b */
[----:B------:R-:W-:Y:S02]  /*24f0*/  HADD2.F32 R0, -RZ, R32.H0_H0 ;  /* 0x20000020ff007230 */ /* 0x000fe40000004100 */
[----:B------:R-:W-:Y:S02]  /*2500*/  HFMA2 R29, R29, R2.H1_H1, -72, -72 ;  /* 0xd480d4801d1d7431 */ /* 0x000fe40000060002 */
[----:B------:R-:W-:Y:S02]  /*2510*/  HADD2.F32 R7, -RZ, R31.H0_H0 ;  /* 0x2000001fff077230 */ /* 0x000fe40000004100 */
[C---:B------:R-:W-:Y:S01]  /*2520*/  FFMA.FTZ R4, R22.reuse, R37, R36 ;  /* 0x0000002516047223 */ /* 0x040fe20000010024 */
[----:B------:R-:W-:Y:S02]  /*2530*/  HADD2.F32 R5, -RZ, R33.H0_H0 ;  /* 0x20000021ff057230 */ /* 0x000fe40000004100 */
[----:B------:R-:W-:Y:S01]  /*2540*/  FFMA.FTZ R30, R22, R6, R27 ;  /* 0x00000006161e7223 */ /* 0x000fe2000001001b */
[----:B------:R-:W-:Y:S01]  /*2550*/  FFMA.FTZ R28, R3, R0, R28 ;  /* 0x00000000031c7223 */ /* 0x000fe2000001001c */
[----:B------:R-:W-:-:S02]  /*2560*/  HADD2.F32 R23, -RZ, R23.H1_H1 ;  /* 0x30000017ff177230 */ /* 0x000fc40000004100 */
[----:B------:R-:W-:Y:S01]  /*2570*/  FFMA.FTZ R7, R7, R3, R26 ;  /* 0x0000000307077223 */ /* 0x000fe2000001001a */
        /* <DEDUP_REMOVED lines=27> */
.L_x_3471:
[----:B------:R-:W-:Y:S02]  /*2730*/  LOP3.LUT R0, R9, 0xf000f0, RZ, 0xc0, !PT ;  /* 0x00f000f009007812 */ /* 0x000fe400078ec0ff */
[----:B------:R-:W-:Y:S02]  /*2740*/  SHF.R.U32.HI R6, RZ, 0x8, R8 ;  /* 0x00000008ff067819 */ /* 0x000fe40000011608 */
[----:B------:R-:W-:Y:S02]  /*2750*/  LOP3.LUT R4, R11, 0xf000f0, RZ, 0xc0, !PT ;  /* 0x00f000f00b047812 */ /* 0x000fe400078ec0ff */
[----:B------:R-:W-:Y:S02]  /*2760*/  SHF.R.U32.HI R26, RZ, 0x8, R9 ;  /* 0x00000008ff1a7819 */ /* 0x000fe40000011609 */
[----:B------:R-:W-:Y:S02]  /*2770*/  SHF.R.U32.HI R23, RZ, 0x8, R10 ;  /* 0x00000008ff177819 */ /* 0x000fe4000001160a */
[----:B------:R-:W-:-:S02]  /*2780*/  SHF.R.U32.HI R22, RZ, 0x8, R11 ;  /* 0x00000008ff167819 */ /* 0x000fc4000001160b */
        /* <DEDUP_REMOVED lines=19> */
[----:B------:R-:W-:Y:S01]  /*28c0*/  MOV R3, R24 ;  /* 0x0000001800037202 */ /* 0x000fe20000000f00 */
[----:B------:R-:W-:-:S02]  /*28d0*/  HFMA2 R25, R7, R2.H1_H1, -72, -72 ;  /* 0xd480d48007197431 */ /* 0x000fc40000060002 */
[----:B------:R-:W-:-:S04]  /*28e0*/  IMAD.WIDE R28, R15, 0x4, R20 ;  /* 0x000000040f1c7825 */ /* 0x000fc800078e0214 */
[----:B------:R-:W-:Y:S01]  /*28f0*/  HFMA2 R31, R31, R2.H1_H1, -72, -72 ;  /* 0xd480d4801f1f7431 */ /* 0x000fe20000060002 */
[----:B------:R-:W-:Y:S06]  /*2900*/  @P1 BRA `(.L_x_3468) ;  /* 0x0000000400c81947 */ /* 0x000fec0003800000 */
[----:B------:R-:W0:Y:S01]  /*2910*/  LDS.64 R4, [UR5+0x30] ;  /* 0x00003005ff047984 */ /* 0x000e220008000a00 */
        /* <DEDUP_REMOVED lines=10> */
[----:B------:R-:W1:Y:S01]  /*29c0*/  LDS.64 R10, [UR5+0x38] ;  /* 0x00003805ff0a7984 */ /* 0x000e620008000a00 */
[----:B------:R-:W-:Y:S02]  /*29d0*/  HADD2 R36, R7, -1032, -1032 ;  /* 0xe408e40807247430 */ /* 0x000fe40000000000 */
[--C-:B------:R-:W-:Y:S02]  /*29e0*/  HADD2.F32 R39, -RZ, R9.reuse.H0_H0 ;  /* 0x20000009ff277230 */ /* 0x100fe40000004100 */
[----:B------:R-:W-:Y:S02]  /*29f0*/  HADD2 R21, R21, -1032, -1032 ;  /* 0xe408e40815157430 */ /* 0x000fe40000000000 */
[----:B------:R-:W-:Y:S01]  /*2a00*/  HADD2.F32 R41, -RZ, R9.H1_H1 ;  /* 0x30000009ff297230 */ /* 0x000fe20000004100 */
[----:B------:R-:W-:Y:S01]  /*2a10*/  LOP3.LUT R26, R26, 0xf000f, RZ, 0xc0, !PT ;  /* 0x000f000f1a1a7812 */ /* 0x000fe200078ec0ff */
[----:B------:R-:W-:Y:S01]  /*2a20*/  HADD2.F32 R9, -RZ, R24.H0_H0 ;  /* 0x20000018ff097230 */ /* 0x000fe20000004100 */
[----:B------:R-:W-:Y:S01]  /*2a30*/  LOP3.LUT R23, R23, 0xf000f, RZ, 0xc0, !PT ;  /* 0x000f000f17177812 */ /* 0x000fe200078ec0ff */
[--C-:B------:R-:W-:Y:S01]  /*2a40*/  HADD2.F32 R7, -RZ, R21.reuse.H0_H0 ;  /* 0x20000015ff077230 */ /* 0x100fe20000004100 */
[----:B------:R-:W-:Y:S01]  /*2a50*/  LOP3.LUT R22, R22, 0xf000f, RZ, 0xc0, !PT ;  /* 0x000f000f16167812 */ /* 0x000fe200078ec0ff */
[----:B------:R-:W-:Y:S01]  /*2a60*/  HADD2.F32 R37, -RZ, R36.H1_H1 ;  /* 0x30000024ff257230 */ /* 0x000fe20000004100 */
[----:B------:R-:W-:Y:S01]  /*2a70*/  LOP3.LUT R26, R26, 0x64006400, RZ, 0xfc, !PT ;  /* 0x640064001a1a7812 */ /* 0x000fe200078efcff */
[----:B------:R-:W-:Y:S01]  /*2a80*/  HADD2.F32 R21, -RZ, R21.H1_H1 ;  /* 0x30000015ff157230 */ /* 0x000fe20000004100 */
[----:B------:R-:W-:-:S02]  /*2a90*/  LOP3.LUT R23, R23, 0x64006400, RZ, 0xfc, !PT ;  /* 0x6400640017177812 */ /* 0x000fc400078efcff */
[----:B------:R-:W-:Y:S01]  /*2aa0*/  LOP3.LUT R22, R22, 0x64006400, RZ, 0xfc, !PT ;  /* 0x6400640016167812 */ /* 0x000fe200078efcff */
[----:B------:R-:W-:Y:S02]  /*2ab0*/  HADD2 R26, R26, -1032, -1032 ;  /* 0xe408e4081a1a7430 */ /* 0x000fe40000000000 */
[--C-:B0-----:R-:W-:Y:S02]  /*2ac0*/  HADD2.F32 R0, -RZ, R4.reuse.H0_H0 ;  /* 0x20000004ff007230 */ /* 0x101fe40000004100 */
[----:B------:R-:W-:Y:S02]  /*2ad0*/  HADD2.F32 R20, -RZ, R4.H1_H1 ;  /* 0x30000004ff147230 */ /* 0x000fe40000004100 */
[--C-:B------:R-:W-:Y:S02]  /*2ae0*/  HADD2.F32 R8, -RZ, R5.reuse.H0_H0 ;  /* 0x20000005ff087230 */ /* 0x100fe40000004100 */
[----:B------:R-:W-:Y:S01]  /*2af0*/  FFMA.FTZ R38, R0, R9, RZ ;  /* 0x0000000900267223 */ /* 0x000fe200000100ff */
[----:B------:R-:W-:-:S02]  /*2b00*/  HADD2.F32 R4, -RZ, R5.H1_H1 ;  /* 0x30000005ff047230 */ /* 0x000fc40000004100 */
[C---:B------:R-:W-:Y:S01]  /*2b10*/  FFMA.FTZ R39, R0.reuse, R39, RZ ;  /* 0x0000002700277223 */ /* 0x040fe200000100ff */
[----:B------:R-:W-:Y:S02]  /*2b20*/  HADD2.F32 R5, -RZ, R36.H0_H0 ;  /* 0x20000024ff057230 */ /* 0x000fe40000004100 */
[----:B------:R-:W-:Y:S01]  /*2b30*/  FFMA.FTZ R7, R0, R7, RZ ;  /* 0x0000000700077223 */ /* 0x000fe200000100ff */
[----:B------:R-:W-:Y:S02]  /*2b40*/  HADD2.F32 R9, -RZ, R24.H1_H1 ;  /* 0x30000018ff097230 */ /* 0x000fe40000004100 */
[----:B------:R-:W-:Y:S01]  /*2b50*/  FFMA.FTZ R39, R20, R41, R39 ;  /* 0x0000002914277223 */ /* 0x000fe20000010027 */
[----:B------:R-:W-:Y:S02]  /*2b60*/  HADD2.F32 R24, -RZ, R33.H0_H0 ;  /* 0x20000021ff187230 */ /* 0x000fe40000004100 */
[----:B------:R-:W-:Y:S01]  /*2b70*/  FFMA.FTZ R36, R5, R0, RZ ;  /* 0x0000000005247223 */ /* 0x000fe200000100ff */
[----:B------:R-:W-:-:S02]  /*2b80*/  HADD2.F32 R5, -RZ, R34.H0_H0 ;  /* 0x20000022ff057230 */ /* 0x000fc40000004100 */
[C---:B------:R-:W-:Y:S01]  /*2b90*/  FFMA.FTZ R7, R20.reuse, R21, R7 ;  /* 0x0000001514077223 */ /* 0x040fe20000010007 */
[--C-:B------:R-:W-:Y:S02]  /*2ba0*/  HADD2.F32 R0, -RZ, R35.reuse.H0_H0 ;  /* 0x20000023ff007230 */ /* 0x100fe40000004100 */
[----:B------:R-:W-:Y:S01]  /*2bb0*/  FFMA.FTZ R37, R37, R20, R36 ;  /* 0x0000001425257223 */ /* 0x000fe20000010024 */
[----:B------:R-:W-:Y:S01]  /*2bc0*/  FFMA.FTZ R9, R20, R9, R38 ;  /* 0x0000000914097223 */ /* 0x000fe20000010026 */
[----:B------:R-:W-:Y:S02]  /*2bd0*/  HADD2.F32 R20, -RZ, R32.H0_H0 ;  /* 0x20000020ff147230 */ /* 0x000fe40000004100 */
[C---:B------:R-:W-:Y:S01]  /*2be0*/  FFMA.FTZ R39, R8.reuse, R5, R39 ;  /* 0x0000000508277223 */ /* 0x040fe20000010027 */
[----:B------:R-:W-:Y:S01]  /*2bf0*/  FFMA.FTZ R24, R8, R24, R7 ;  /* 0x0000001808187223 */ /* 0x000fe20000010007 */
        /* <DEDUP_REMOVED lines=8> */
[----:B------:R-:W-:Y:S02]  /*2c80*/  HADD2 R32, R22, -1032, -1032 ;  /* 0xe408e40816207430 */ /* 0x000fe40000000000 */
[----:B------:R-:W-:Y:S01]  /*2c90*/  FFMA.FTZ R7, R4, R7, R24 ;  /* 0x0000000704077223 */ /* 0x000fe20000010018 */
[----:B------:R-:W-:-:S02]  /*2ca0*/  HADD2 R24, R23, -1032, -1032 ;  /* 0xe408e40817187430 */ /* 0x000fc40000000000 */
[----:B------:R-:W-:Y:S01]  /*2cb0*/  FFMA.FTZ R8, R4, R21, R8 ;  /* 0x0000001504087223 */ /* 0x000fe20000010008 */
[----:B------:R-:W-:Y:S01]  /*2cc0*/  LOP3.LUT R4, R6, 0xf000f, RZ, 0xc0, !PT ;  /* 0x000f000f06047812 */ /* 0x000fe200078ec0ff */
[----:B-1----:R-:W-:Y:S02]  /*2cd0*/  HADD2.F32 R6, -RZ, R10.H0_H0 ;  /* 0x2000000aff067230 */ /* 0x002fe40000004100 */
[----:B------:R-:W-:Y:S01]  /*2ce0*/  HADD2.F32 R20, -RZ, R26.H0_H0 ;  /* 0x2000001aff147230 */ /* 0x000fe20000004100 */
[----:B------:R-:W-:Y:S01]  /*2cf0*/  LOP3.LUT R9, R4, 0x64006400, RZ, 0xfc, !PT ;  /* 0x6400640004097812 */ /* 0x000fe200078efcff */
[----:B------:R-:W-:Y:S02]  /*2d00*/  HADD2.F32 R22, -RZ, R24.H0_H0 ;  /* 0x20000018ff167230 */ /* 0x000fe40000004100 */
[----:B------:R-:W-:Y:S02]  /*2d10*/  HADD2.F32 R23, -RZ, R32.H0_H0 ;  /* 0x20000020ff177230 */ /* 0x000fe40000004100 */
[----:B------:R-:W-:-:S02]  /*2d20*/  HADD2 R21, R9, -1032, -1032 ;  /* 0xe408e40809157430 */ /* 0x000fc40000000000 */
[----:B------:R-:W-:Y:S02]  /*2d30*/  HADD2.F32 R10, -RZ, R10.H1_H1 ;  /* 0x3000000aff0a7230 */ /* 0x000fe40000004100 */
[C---:B------:R-:W-:Y:S01]  /*2d40*/  FFMA.FTZ R22, R6.reuse, R22, R7 ;  /* 0x0000001606167223 */ /* 0x040fe20000010007 */
[----:B------:R-:W-:Y:S01]  /*2d50*/  FFMA.FTZ R8, R6, R23, R8 ;  /* 0x0000001706087223 */ /* 0x000fe20000010008 */
[----:B------:R-:W-:Y:S02]  /*2d60*/  HADD2.F32 R4, -RZ, R11.H0_H0 ;  /* 0x2000000bff047230 */ /* 0x000fe40000004100 */
[--C-:B------:R-:W-:Y:S02]  /*2d70*/  HADD2.F32 R9, -RZ, R21.reuse.H0_H0 ;  /* 0x20000015ff097230 */ /* 0x100fe40000004100 */
[----:B------:R-:W-:Y:S02]  /*2d80*/  HADD2.F32 R21, -RZ, R21.H1_H1 ;  /* 0x30000015ff157230 */ /* 0x000fe40000004100 */
[----:B------:R-:W-:-:S02]  /*2d90*/  HADD2.F32 R7, -RZ, R24.H1_H1 ;  /* 0x30000018ff077230 */ /* 0x000fc40000004100 */
[----:B------:R-:W-:Y:S01]  /*2da0*/  FFMA.FTZ R0, R9, R6, R0 ;  /* 0x0000000609007223 */ /* 0x000fe20000010000 */
[----:B------:R-:W-:Y:S01]  /*2db0*/  FFMA.FTZ R9, R6, R20, R5 ;  /* 0x0000001406097223 */ /* 0x000fe20000010005 */
[----:B------:R-:W-:Y:S02]  /*2dc0*/  HADD2.F32 R5, -RZ, R26.H1_H1 ;  /* 0x3000001aff057230 */ /* 0x000fe40000004100 */
[----:B------:R-:W-:Y:S02]  /*2dd0*/  HADD2.F32 R23, -RZ, R32.H1_H1 ;  /* 0x30000020ff177230 */ /* 0x000fe40000004100 */
[----:B------:R-:W-:Y:S01]  /*2de0*/  FFMA.FTZ R21, R21, R10, R0 ;  /* 0x0000000a15157223 */ /* 0x000fe20000010000 */
[----:B------:R-:W-:Y:S02]  /*2df0*/  HADD2.F32 R6, -RZ, R27.H0_H0 ;  /* 0x2000001bff067230 */ /* 0x000fe40000004100 */
[----:B------:R-:W-:Y:S01]  /*2e00*/  FFMA.FTZ R5, R10, R5, R9 ;  /* 0x000000050a057223 */ /* 0x000fe20000010009 */
[----:B------:R-:W-:-:S02]  /*2e10*/  HADD2.F32 R0, -RZ, R30.H0_H0 ;  /* 0x2000001eff007230 */ /* 0x000fc40000004100 */
[C---:B------:R-:W-:Y:S01]  /*2e20*/  FFMA.FTZ R7, R10.reuse, R7, R22 ;  /* 0x000000070a077223 */ /* 0x040fe20000010016 */
[----:B------:R-:W-:Y:S01]  /*2e30*/  FFMA.FTZ R23, R10, R23, R8 ;  /* 0x000000170a177223 */ /* 0x000fe20000010008 */
[----:B------:R-:W-:Y:S01]  /*2e40*/  FFMA.FTZ R6, R4, R6, R5 ;  /* 0x0000000604067223 */ /* 0x000fe20000010005 */
[----:B------:R-:W-:Y:S02]  /*2e50*/  HADD2.F32 R5, -RZ, R25.H0_H0 ;  /* 0x20000019ff057230 */ /* 0x000fe40000004100 */
[----:B------:R-:W-:Y:S01]  /*2e60*/  FFMA.FTZ R21, R0, R4, R21 ;  /* 0x0000000400157223 */ /* 0x000fe20000010015 */
[----:B------:R-:W-:Y:S02]  /*2e70*/  HADD2.F32 R10, -RZ, R31.H0_H0 ;  /* 0x2000001fff0a7230 */ /* 0x000fe40000004100 */
        /* <DEDUP_REMOVED lines=27> */
.L_x_3468:
[----:B------:R-:W-:-:S04]  /*3030*/  VIMNMX R0, PT, PT, R19, UR12, PT ;  /* 0x0000000c13007c48 */ /* 0x000fc8000bfe0100 */
[----:B------:R-:W-:-:S13]  /*3040*/  ISETP.GT.AND P0, PT, R0, R3, PT ;  /* 0x000000030000720c */ /* 0x000fda0003f04270 */
[----:B------:R-:W-:Y:S05]  /*3050*/  @!P0 BRA `(.L_x_3472) ;  /* 0x0000001400048947 */ /* 0x000fea0003800000 */
[----:B------:R-:W-:Y:S01]  /*3060*/  VIMNMX.U32 R0, PT, PT, R19, UR12, PT ;  /* 0x0000000c13007c48 */ /* 0x000fe2000bfe0000 */
[----:B------:R-:W-:-:S12]  /*3070*/  UIADD3 UR4, UPT, UPT, UR4, 0x20, URZ ;  /* 0x0000002004047890 */ /* 0x000fd8000fffe0ff */
.L_x_3474:
[----:B------:R-:W0:Y:S01]  /*3080*/  LDC.64 R14, c[0x0][0x3a8] ;  /* 0x0000ea00ff0e7b82 */ /* 0x000e220000000a00 */
[----:B-----5:R1:W5:Y:S01]  /*3090*/  LDG.E.128.CONSTANT R24, desc[UR6][R28.64] ;  /* 0x000000061c187981 */ /* 0x020362000c1e9d00 */
[----:B0-----:R-:W-:-:S05]  /*30a0*/  IMAD.WIDE R8, R15, 0x4, R28 ;  /* 0x000000040f087825 */ /* 0x001fca00078e021c */
[----:B------:R1:W5:Y:S01]  /*30b0*/  LDG.E.128.CONSTANT R4, desc[UR6][R8.64] ;  /* 0x0000000608047981 */ /* 0x000362000c1e9d00 */
[----:B------:R-:W-:Y:S02]  /*30c0*/  ISETP.LE.AND P1, PT, R14, UR8, PT ;  /* 0x000000080e007c0c */ /* 0x000fe4000bf23270 */
[----:B------:R-:W-:Y:S01]  /*30d0*/  IADD3 R3, PT, PT, R3, 0x20, RZ ;  /* 0x0000002003037810 */ /* 0x000fe20007ffe0ff */
[----:B------:R-:W-:-:S03]  /*30e0*/  IMAD.WIDE R32, R15, 0x4, R8 ;  /* 0x000000040f207825 */ /* 0x000fc600078e0208 */
[----:B------:R-:W-:-:S07]  /*30f0*/  ISETP.GE.AND P0, PT, R3, R0, PT ;  /* 0x000000000300720c */ /* 0x000fce0003f06270 */
[----:B-1----:R-:W-:Y:S06]  /*3100*/  @P1 BRA `(.L_x_3473) ;  /* 0x0000001000cc1947 */ /* 0x002fec0003800000 */
[----:B------:R-:W2:Y:S01]  /*3110*/  LDG.E.128.CONSTANT R20, desc[UR6][R32.64] ;  /* 0x0000000620147981 */ /* 0x000ea2000c1e9d00 */
[----:B-----5:R-:W-:Y:S01]  /*3120*/  SHF.R.U32.HI R8, RZ, 0xf, R25 ;  /* 0x0000000fff087819 */ /* 0x020fe20000011619 */
[----:B------:R-:W-:Y:S01]  /*3130*/  HFMA2 R11, -RZ, RZ, 0, 0.015625 ;  /* 0x00002400ff0b7431 */ /* 0x000fe200000001ff */
[----:B------:R-:W-:Y:S01]  /*3140*/  MOV R10, 0x3000 ;  /* 0x00003000000a7802 */ /* 0x000fe20000000f00 */
[----:B------:R-:W0:Y:S01]  /*3150*/  LDS.128 R28, [UR4+-0x20] ;  /* 0xffffe004ff1c7984 */ /* 0x000e220008000c00 */
[----:B------:R-:W-:Y:S02]  /*3160*/  SHF.R.U32.HI R9, RZ, 0xe, R5 ;  /* 0x0000000eff097819 */ /* 0x000fe40000011605 */
[----:B------:R-:W-:Y:S02]  /*3170*/  LOP3.LUT R8, R8, 0x10001, RZ, 0xc0, !PT ;  /* 0x0001000108087812 */ /* 0x000fe400078ec0ff */
[----:B------:R-:W-:Y:S02]  /*3180*/  SHF.R.U32.HI R19, RZ, 0xf, R27 ;  /* 0x0000000fff137819 */ /* 0x000fe4000001161b */
[----:B------:R-:W-:-:S02]  /*3190*/  PRMT R12, R12, 0x5410, R10 ;  /* 0x000054100c0c7816 */ /* 0x000fc4000000000a */
[----:B------:R-:W-:Y:S02]  /*31a0*/  PRMT R2, R2, 0x5410, R11 ;  /* 0x0000541002027816 */ /* 0x000fe4000000000b */
[----:B------:R-:W-:Y:S02]  /*31b0*/  LOP3.LUT R10, R8, 0x20002, R9, 0xf8, !PT ;  /* 0x00020002080a7812 */ /* 0x000fe400078ef809 */
[----:B------:R-:W-:Y:S02]  /*31c0*/  SHF.R.U32.HI R8, RZ, 0xf, R24 ;  /* 0x0000000fff087819 */ /* 0x000fe40000011618 */
[----:B------:R-:W-:Y:S02]  /*31d0*/  SHF.R.U32.HI R11, RZ, 0xf, R26 ;  /* 0x0000000fff0b7819 */ /* 0x000fe4000001161a */
[----:B------:R-:W-:Y:S02]  /*31e0*/  LOP3.LUT R37, R19, 0x10001, RZ, 0xc0, !PT ;  /* 0x0001000113257812 */ /* 0x000fe400078ec0ff */
[----:B------:R-:W-:-:S02]  /*31f0*/  SHF.R.U32.HI R9, RZ, 0xe, R4 ;  /* 0x0000000eff097819 */ /* 0x000fc40000011604 */
[----:B------:R-:W-:Y:S02]  /*3200*/  SHF.R.U32.HI R34, RZ, 0xe, R6 ;  /* 0x0000000eff227819 */ /* 0x000fe40000011606 */
[----:B------:R-:W-:Y:S02]  /*3210*/  LOP3.LUT R8, R8, 0x10001, RZ, 0xc0, !PT ;  /* 0x0001000108087812 */ /* 0x000fe400078ec0ff */
        /* <DEDUP_REMOVED lines=16> */
[-C--:B0-----:R-:W-:Y:S01]  /*3320*/  HFMA2 R39, R39, R28.reuse, RZ.H0_H0 ;  /* 0x0000001c27277231 */ /* 0x081fe200000400ff */
[----:B------:R-:W-:Y:S01]  /*3330*/  LOP3.LUT R8, R26, 0x380038, RZ, 0xc0, !PT ;  /* 0x003800381a087812 */ /* 0x000fe200078ec0ff */
[----:B------:R-:W-:Y:S01]  /*3340*/  HADD2 R45, R38, -1028, -1028 ;  /* 0xe404e404262d7430 */ /* 0x000fe20000000000 */
[----:B------:R-:W-:Y:S01]  /*3350*/  LOP3.LUT R11, R11, 0x64006400, RZ, 0xfc, !PT ;  /* 0x640064000b0b7812 */ /* 0x000fe200078efcff */
[-C--:B------:R-:W-:Y:S01]  /*3360*/  HFMA2 R40, R43, R28.reuse, RZ ;  /* 0x0000001c2b287231 */ /* 0x080fe200000000ff */
[----:B------:R-:W-:Y:S01]  /*3370*/  SHF.R.U32.HI R26, RZ, 0x6, R26 ;  /* 0x00000006ff1a7819 */ /* 0x000fe2000001161a */
[----:B------:R-:W-:Y:S01]  /*3380*/  HFMA2 R38, R45, R28, RZ.H0_H0 ;  /* 0x0000001c2d267231 */ /* 0x000fe200000400ff */
[----:B------:R-:W-:-:S02]  /*3390*/  SHF.R.U32.HI R24, RZ, 0x6, R24 ;  /* 0x00000006ff187819 */ /* 0x000fc40000011618 */
[----:B------:R-:W-:Y:S02]  /*33a0*/  PRMT R13, R13, 0x5410, R16 ;  /* 0x000054100d0d7816 */ /* 0x000fe40000000010 */
[----:B------:R-:W-:-:S04]  /*33b0*/  LOP3.LUT R42, R24, 0x70007, RZ, 0xc0, !PT ;  /* 0x00070007182a7812 */ /* 0x000fc800078ec0ff */
[----:B------:R-:W-:-:S05]  /*33c0*/  LOP3.LUT R42, R42, 0x64006400, RZ, 0xfc, !PT ;  /* 0x640064002a2a7812 */ /* 0x000fca00078efcff */
[----:B------:R-:W-:Y:S01]  /*33d0*/  HADD2 R42, R42, -1028, -1028 ;  /* 0xe404e4042a2a7430 */ /* 0x000fe20000000000 */
[----:B--2---:R-:W-:-:S04]  /*33e0*/  SHF.R.U32.HI R19, RZ, 0xd, R21 ;  /* 0x0000000dff137819 */ /* 0x004fc80000011615 */
[----:B------:R-:W-:Y:S02]  /*33f0*/  LOP3.LUT R19, R10, 0x40004, R19, 0xf8, !PT ;  /* 0x000400040a137812 */ /* 0x000fe400078ef813 */
[----:B------:R-:W-:Y:S02]  /*3400*/  LOP3.LUT R10, R25, 0x70007, RZ, 0xc0, !PT ;  /* 0x00070007190a7812 */ /* 0x000fe400078ec0ff */
[----:B------:R-:W-:Y:S02]  /*3410*/  SHF.R.U32.HI R25, RZ, 0x6, R25 ;  /* 0x00000006ff197819 */ /* 0x000fe40000011619 */
[----:B------:R-:W-:Y:S02]  /*3420*/  LOP3.LUT R10, R10, 0x64006400, RZ, 0xfc, !PT ;  /* 0x640064000a0a7812 */ /* 0x000fe400078efcff */
[----:B------:R-:W-:-:S03]  /*3430*/  LOP3.LUT R19, R19, 0x64006400, RZ, 0xfc, !PT ;  /* 0x6400640013137812 */ /* 0x000fc600078efcff */
[----:B------:R-:W-:Y:S02]  /*3440*/  HADD2 R41, R10, -1028, -1028 ;  /* 0xe404e4040a297430 */ /* 0x000fe40000000000 */
[----:B------:R-:W-:Y:S01]  /*3450*/  HFMA2 R10, R9, R12.H1_H1, -132, -132 ;  /* 0xd820d820090a7431 */ /* 0x000fe2000006000c */
[----:B------:R-:W-:Y:S01]  /*3460*/  LOP3.LUT R9, R8, 0x64006400, RZ, 0xfc, !PT ;  /* 0x6400640008097812 */ /* 0x000fe200078efcff */
[----:B------:R-:W-:Y:S01]  /*3470*/  HFMA2 R37, R41, R28, RZ ;  /* 0x0000001c29257231 */ /* 0x000fe200000000ff */
[----:B------:R-:W-:Y:S01]  /*3480*/  LOP3.LUT R8, R25, 0x70007, RZ, 0xc0, !PT ;  /* 0x0007000719087812 */ /* 0x000fe200078ec0ff */
[-C--:B------:R-:W-:Y:S02]  /*3490*/  HFMA2 R28, R11, R12.reuse.H1_H1, -132, -132 ;  /* 0xd820d8200b1c7431 */ /* 0x080fe4000006000c */
[-C--:B------:R-:W-:Y:S01]  /*34a0*/  HFMA2 R37, R10, R29.reuse, R37 ;  /* 0x0000001d0a257231 */ /* 0x080fe20000000025 */
[----:B------:R-:W-:Y:S01]  /*34b0*/  LOP3.LUT R10, R27, 0x380038, RZ, 0xc0, !PT ;  /* 0x003800381b0a7812 */ /* 0x000fe200078ec0ff */
[-C--:B------:R-:W-:Y:S01]  /*34c0*/  HFMA2 R11, R9, R12.reuse.H1_H1, -132, -132 ;  /* 0xd820d820090b7431 */ /* 0x080fe2000006000c */
[----:B------:R-:W-:Y:S01]  /*34d0*/  LOP3.LUT R8, R8, 0x64006400, RZ, 0xfc, !PT ;  /* 0x6400640008087812 */ /* 0x000fe200078efcff */
[-C--:B------:R-:W-:Y:S01]  /*34e0*/  HFMA2 R39, R28, R29.reuse, R39 ;  /* 0x0000001d1c277231 */ /* 0x080fe20000000027 */
[----:B------:R-:W-:Y:S01]  /*34f0*/  LOP3.LUT R9, R10, 0x64006400, RZ, 0xfc, !PT ;  /* 0x640064000a097812 */ /* 0x000fe200078efcff */
[----:B------:R-:W-:Y:S01]  /*3500*/  HFMA2 R40, R11, R29, R40 ;  /* 0x0000001d0b287231 */ /* 0x000fe20000000028 */
[----:B------:R-:W-:Y:S01]  /*3510*/  SHF.R.U32.HI R27, RZ, 0x6, R27 ;  /* 0x00000006ff1b7819 */ /* 0x000fe2000001161b */
[----:B------:R-:W-:Y:S01]  /*3520*/  HADD2 R10, R8, -1028, -1028 ;  /* 0xe404e404080a7430 */ /* 0x000fe20000000000 */
[----:B------:R-:W-:Y:S01]  /*3530*/  LOP3.LUT R8, R26, 0x70007, RZ, 0xc0, !PT ;  /* 0x000700071a087812 */ /* 0x000fe200078ec0ff */
[----:B------:R-:W-:-:S02]  /*3540*/  HFMA2 R9, R9, R12.H1_H1, -132, -132 ;  /* 0xd820d82009097431 */ /* 0x000fc4000006000c */
[-C--:B------:R-:W-:Y:S02]  /*3550*/  HFMA2 R39, R42, R30.reuse, R39 ;  /* 0x0000001e2a277231 */ /* 0x080fe40000000027 */
[-C--:B------:R-:W-:Y:S01]  /*3560*/  HFMA2 R37, R10, R30.reuse, R37 ;  /* 0x0000001e0a257231 */ /* 0x080fe20000000025 */
[----:B------:R-:W-:Y:S01]  /*3570*/  LOP3.LUT R41, R8, 0x64006400, RZ, 0xfc, !PT ;  /* 0x6400640008297812 */ /* 0x000fe200078efcff */
[----:B------:R-:W-:Y:S01]  /*3580*/  HFMA2 R38, R9, R29, R38 ;  /* 0x0000001d09267231 */ /* 0x000fe20000000026 */
[----:B------:R-:W-:Y:S01]  /*3590*/  SHF.R.U32.HI R29, RZ, 0xd, R20 ;  /* 0x0000000dff1d7819 */ /* 0x000fe20000011614 */
[----:B------:R-:W0:Y:S01]  /*35a0*/  LDS.128 R8, [UR4+-0x10] ;  /* 0xfffff004ff087984 */ /* 0x000e220008000c00 */
[----:B------:R-:W-:Y:S01]  /*35b0*/  SHF.R.U32.HI R42, RZ, 0xd, R22 ;  /* 0x0000000dff2a7819 */ /* 0x000fe20000011616 */
[----:B------:R-:W-:Y:S01]  /*35c0*/  HADD2 R41, R41, -1028, -1028 ;  /* 0xe404e40429297430 */ /* 0x000fe20000000000 */
[----:B------:R-:W-:Y:S01]  /*35d0*/  LOP3.LUT R28, R36, 0x40004, R29, 0xf8, !PT ;  /* 0x00040004241c7812 */ /* 0x000fe200078ef81d */
[----:B------:R-:W-:Y:S01]  /*35e0*/  HADD2 R19, R19, -1028, -1028 ;  /* 0xe404e40413137430 */ /* 0x000fe20000000000 */
[----:B------:R-:W-:Y:S01]  /*35f0*/  LOP3.LUT R36, R27, 0x70007, RZ, 0xc0, !PT ;  /* 0x000700071b247812 */ /* 0x000fe200078ec0ff */
[----:B------:R-:W-:Y:S01]  /*3600*/  HFMA2 R40, R41, R30, R40 ;  /* 0x0000001e29287231 */ /* 0x000fe20000000028 */
[----:B------:R-:W-:-:S02]  /*3610*/  LOP3.LUT R41, R25, 0x380038, RZ, 0xc0, !PT ;  /* 0x0038003819297812 */ /* 0x000fc400078ec0ff */
[----:B------:R-:W-:Y:S02]  /*3620*/  LOP3.LUT R36, R36, 0x64006400, RZ, 0xfc, !PT ;  /* 0x6400640024247812 */ /* 0x000fe400078efcff */
[----:B------:R-:W-:Y:S02]  /*3630*/  LOP3.LUT R29, R35, 0x40004, R42, 0xf8, !PT ;  /* 0x00040004231d7812 */ /* 0x000fe400078ef82a */
[----:B------:R-:W-:Y:S01]  /*3640*/  SHF.R.U32.HI R35, RZ, 0xd, R23 ;  /* 0x0000000dff237819 */ /* 0x000fe20000011617 */
[----:B------:R-:W-:Y:S01]  /*3650*/  HADD2 R43, R36, -1028, -1028 ;  /* 0xe404e404242b7430 */ /* 0x000fe20000000000 */
[----:B------:R-:W-:Y:S02]  /*3660*/  LOP3.LUT R41, R41, 0x64006400, RZ, 0xfc, !PT ;  /* 0x6400640029297812 */ /* 0x000fe400078efcff */
[----:B------:R-:W-:Y:S01]  /*3670*/  LOP3.LUT R34, R34, 0x40004, R35, 0xf8, !PT ;  /* 0x0004000422227812 */ /* 0x000fe200078ef823 */
[----:B------:R-:W-:Y:S01]  /*3680*/  HFMA2 R38, R43, R30, R38 ;  /* 0x0000001e2b267231 */ /* 0x000fe20000000026 */
[----:B------:R-:W-:Y:S01]  /*3690*/  LOP3.LUT R35, R24, 0x380038, RZ, 0xc0, !PT ;  /* 0x0038003818237812 */ /* 0x000fe200078ec0ff */
[----:B------:R-:W-:Y:S01]  /*36a0*/  HFMA2 R36, R41, R12.H1_H1, -132, -132 ;  /* 0xd820d82029247431 */ /* 0x000fe2000006000c */
[----:B------:R-:W-:-:S02]  /*36b0*/  LOP3.LUT R41, R26, 0x380038, RZ, 0xc0, !PT ;  /* 0x003800381a297812 */ /* 0x000fc400078ec0ff */
[----:B------:R-:W-:Y:S01]  /*36c0*/  LOP3.LUT R30, R27, 0x380038, RZ, 0xc0, !PT ;  /* 0x003800381b1e7812 */ /* 0x000fe200078ec0ff */
[-C--:B------:R-:W-:Y:S01]  /*36d0*/  HFMA2 R37, R36, R31.reuse, R37 ;  /* 0x0000001f24257231 */ /* 0x080fe20000000025 */
        /* <DEDUP_REMOVED lines=9> */
[----:B------:R-:W-:-:S02]  /*3770*/  HFMA2 R39, R30, R31, R39 ;  /* 0x0000001f1e277231 */ /* 0x000fc40000000027 */
[----:B------:R-:W-:Y:S01]  /*3780*/  HFMA2 R25, R25, R12.H1_H1, -132, -132 ;  /* 0xd820d82019197431 */ /* 0x000fe2000006000c */
[----:B------:R-:W-:Y:S01]  /*3790*/  LOP3.LUT R26, R26, 0x1c001c0, RZ, 0xc0, !PT ;  /* 0x01c001c01a1a7812 */ /* 0x000fe200078ec0ff */
[-C--:B------:R-:W-:Y:S02]  /*37a0*/  HFMA2 R24, R35, R2.reuse.H1_H1, -20, -20 ;  /* 0xcd00cd0023187431 */ /* 0x080fe40000060002 */
[-C--:B------:R-:W-:Y:S02]  /*37b0*/  HFMA2 R40, R43, R31.reuse, R40 ;  /* 0x0000001f2b287231 */ /* 0x080fe40000000028 */
[----:B------:R-:W-:Y:S01]  /*37c0*/  HFMA2 R36, R41, R2.H1_H1, -20, -20 ;  /* 0xcd00cd0029247431 */ /* 0x000fe20000060002 */
[----:B------:R-:W-:Y:S01]  /*37d0*/  LOP3.LUT R30, R27, 0x1c001c0, RZ, 0xc0, !PT ;  /* 0x01c001c01b1e7812 */ /* 0x000fe200078ec0ff */
[----:B------:R-:W-:Y:S02]  /*37e0*/  HFMA2 R31, R25, R31, R38 ;  /* 0x0000001f191f7231 */ /* 0x000fe40000000026 */
[-C--:B0-----:R-:W-:Y:S01]  /*37f0*/  HFMA2 R35, R24, R8.reuse, R39 ;  /* 0x0000000818237231 */ /* 0x081fe20000000027 */
[----:B------:R-:W-:Y:S01]  /*3800*/  LOP3.LUT R27, R26, 0x64006400, RZ, 0xfc, !PT ;  /* 0x640064001a1b7812 */ /* 0x000fe200078efcff */
[----:B------:R-:W-:Y:S01]  /*3810*/  HFMA2 R36, R36, R8, R37 ;  /* 0x0000000824247231 */ /* 0x000fe20000000025 */
[----:B------:R-:W-:-:S02]  /*3820*/  LOP3.LUT R24, R4, 0x70007, RZ, 0xc0, !PT ;  /* 0x0007000704187812 */ /* 0x000fc400078ec0ff */
[----:B------:R-:W-:Y:S01]  /*3830*/  LOP3.LUT R25, R5, 0x70007, RZ, 0xc0, !PT ;  /* 0x0007000705197812 */ /* 0x000fe200078ec0ff */
[----:B------:R-:W-:Y:S01]  /*3840*/  HFMA2 R27, R27, R2.H1_H1, -20, -20 ;  /* 0xcd00cd001b1b7431 */ /* 0x000fe20000060002 */
[----:B------:R-:W-:Y:S02]  /*3850*/  LOP3.LUT R26, R6, 0x70007, RZ, 0xc0, !PT ;  /* 0x00070007061a7812 */ /* 0x000fe400078ec0ff */
[----:B------:R-:W-:Y:S01]  /*3860*/  LOP3.LUT R37, R30, 0x64006400, RZ, 0xfc, !PT ;  /* 0x640064001e257812 */ /* 0x000fe200078efcff */
[----:B------:R-:W-:Y:S01]  /*3870*/  HFMA2 R30, R27, R8, R40 ;  /* 0x000000081b1e7231 */ /* 0x000fe20000000028 */
[----:B------:R-:W-:Y:S02]  /*3880*/  LOP3.LUT R24, R24, 0x64006400, RZ, 0xfc, !PT ;  /* 0x6400640018187812 */ /* 0x000fe400078efcff */
[----:B------:R-:W-:Y:S01]  /*3890*/  LOP3.LUT R25, R25, 0x64006400, RZ, 0xfc, !PT ;  /* 0x6400640019197812 */ /* 0x000fe200078efcff */
[----:B------:R-:W-:Y:S01]  /*38a0*/  HFMA2 R38, R37, R2.H1_H1, -20, -20 ;  /* 0xcd00cd0025267431 */ /* 0x000fe20000060002 */
[----:B------:R-:W-:Y:S01]  /*38b0*/  LOP3.LUT R26, R26, 0x64006400, RZ, 0xfc, !PT ;  /* 0x640064001a1a7812 */ /* 0x000fe200078efcff */
[----:B------:R-:W-:Y:S01]  /*38c0*/  HADD2 R24, R24, -1028, -1028 ;  /* 0xe404e40418187430 */ /* 0x000fe20000000000 */
[----:B------:R-:W-:Y:S01]  /*38d0*/  LOP3.LUT R40, R4, 0x380038, RZ, 0xc0, !PT ;  /* 0x0038003804287812 */ /* 0x000fe200078ec0ff */
[----:B------:R-:W-:-:S02]  /*38e0*/  HADD2 R25, R25, -1028, -1028 ;  /* 0xe404e40419197430 */ /* 0x000fc40000000000 */
[----:B------:R-:W-:Y:S02]  /*38f0*/  HFMA2 R31, R38, R8, R31 ;  /* 0x00000008261f7231 */ /* 0x000fe4000000001f */
[----:B------:R-:W-:Y:S01]  /*3900*/  HADD2 R27, R26, -1028, -1028 ;  /* 0xe404e4041a1b7430 */ /* 0x000fe20000000000 */
[----:B------:R-:W-:Y:S01]  /*3910*/  LOP3.LUT R8, R7, 0x70007, RZ, 0xc0, !PT ;  /* 0x0007000707087812 */ /* 0x000fe200078ec0ff */
[-C--:B------:R-:W-:Y:S02]  /*3920*/  HFMA2 R35, R24, R9.reuse, R35 ;  /* 0x0000000918237231 */ /* 0x080fe40000000023 */
[-C--:B------:R-:W-:Y:S02]  /*3930*/  HFMA2 R36, R25, R9.reuse, R36 ;  /* 0x0000000919247231 */ /* 0x080fe40000000024 */
[----:B------:R-:W-:Y:S01]  /*3940*/  HFMA2 R30, R27, R9, R30 ;  /* 0x000000091b1e7231 */ /* 0x000fe2000000001e */
[----:B------:R-:W-:Y:S01]  /*3950*/  LOP3.LUT R8, R8, 0x64006400, RZ, 0xfc, !PT ;  /* 0x6400640008087812 */ /* 0x000fe200078efcff */
[----:B------:R-:W0:Y:S01]  /*3960*/  LDS.128 R24, [UR4] ;  /* 0x00000004ff187984 */ /* 0x000e220008000c00 */
[----:B------:R-:W-:-:S02]  /*3970*/  SHF.R.U32.HI R4, RZ, 0x6, R4 ;  /* 0x00000006ff047819 */ /* 0x000fc40000011604 */
[----:B------:R-:W-:Y:S01]  /*3980*/  LOP3.LUT R38, R7, 0x380038, RZ, 0xc0, !PT ;  /* 0x0038003807267812 */ /* 0x000fe200078ec0ff */
[----:B------:R-:W-:Y:S01]  /*3990*/  HADD2 R42, R8, -1028, -1028 ;  /* 0xe404e404082a7430 */ /* 0x000fe20000000000 */
[----:B------:R-:W-:Y:S02]  /*39a0*/  SHF.R.U32.HI R8, RZ, 0x6, R7 ;  /* 0x00000006ff087819 */ /* 0x000fe40000011607 */
[----:B------:R-:W-:Y:S01]  /*39b0*/  LOP3.LUT R7, R40, 0x64006400, RZ, 0xfc, !PT ;  /* 0x6400640028077812 */ /* 0x000fe200078efcff */
[----:B------:R-:W-:Y:S01]  /*39c0*/  HFMA2 R31, R42, R9, R31 ;  /* 0x000000092a1f7231 */ /* 0x000fe2000000001f */
[----:B------:R-:W-:Y:S02]  /*39d0*/  LOP3.LUT R37, R5, 0x380038, RZ, 0xc0, !PT ;  /* 0x0038003805257812 */ /* 0x000fe400078ec0ff */
[----:B------:R-:W-:Y:S01]  /*39e0*/  LOP3.LUT R39, R6, 0x380038, RZ, 0xc0, !PT ;  /* 0x0038003806277812 */ /* 0x000fe200078ec0ff */
[----:B------:R-:W-:Y:S01]  /*39f0*/  HFMA2 R40, R7, R12.H1_H1, -132, -132 ;  /* 0xd820d82007287431 */ /* 0x000fe2000006000c */
[----:B------:R-:W-:-:S02]  /*3a00*/  LOP3.LUT R9, R4, 0x70007, RZ, 0xc0, !PT ;  /* 0x0007000704097812 */ /* 0x000fc400078ec0ff */
        /* <DEDUP_REMOVED lines=8> */
[----:B------:R-:W-:Y:S01]  /*3a90*/  HFMA2 R40, R41, R12.H1_H1, -132, -132 ;  /* 0xd820d82029287431 */ /* 0x000fe2000006000c */
[----:B------:R-:W-:Y:S01]  /*3aa0*/  SHF.R.U32.HI R6, RZ, 0x6, R6 ;  /* 0x00000006ff067819 */ /* 0x000fe20000011606 */
[----:B------:R-:W-:Y:S01]  /*3ab0*/  HADD2 R38, R9, -1028, -1028 ;  /* 0xe404e40409267430 */ /* 0x000fe20000000000 */
[----:B------:R-:W-:Y:S01]  /*3ac0*/  LOP3.LUT R9, R5, 0x70007, RZ, 0xc0, !PT ;  /* 0x0007000705097812 */ /* 0x000fe200078ec0ff */
[----:B------:R-:W-:-:S02]  /*3ad0*/  HFMA2 R36, R37, R10, R36 ;  /* 0x0000000a25247231 */ /* 0x000fc40000000024 */
[-C--:B------:R-:W-:Y:S02]  /*3ae0*/  HFMA2 R30, R39, R10.reuse, R30 ;  /* 0x0000000a271e7231 */ /* 0x080fe4000000001e */
[----:B------:R-:W-:Y:S02]  /*3af0*/  HFMA2 R31, R40, R10, R31 ;  /* 0x0000000a281f7231 */ /* 0x000fe4000000001f */
[----:B------:R-:W-:Y:S01]  /*3b00*/  HFMA2 R7, R38, R11, R7 ;  /* 0x0000000b26077231 */ /* 0x000fe20000000007 */
        /* <DEDUP_REMOVED lines=12> */
[----:B------:R-:W-:Y:S01]  /*3bd0*/  HFMA2 R10, R9, R12.H1_H1, -132, -132 ;  /* 0xd820d820090a7431 */ /* 0x000fe2000006000c */
[----:B------:R-:W-:Y:S01]  /*3be0*/  LOP3.LUT R9, R6, 0x380038, RZ, 0xc0, !PT ;  /* 0x0038003806097812 */ /* 0x000fe200078ec0ff */
[-C--:B------:R-:W-:Y:S01]  /*3bf0*/  HFMA2 R30, R41, R11.reuse, R30 ;  /* 0x0000000b291e7231 */ /* 0x080fe2000000001e */
[----:B------:R-:W-:Y:S01]  /*3c00*/  LOP3.LUT R37, R35, 0x64006400, RZ, 0xfc, !PT ;  /* 0x6400640023257812 */ /* 0x000fe200078efcff */
[----:B------:R-:W-:-:S02]  /*3c10*/  HFMA2 R35, R39, R11, R36 ;  /* 0x0000000b27237231 */ /* 0x000fc40000000024 */
[----:B0-----:R-:W-:Y:S02]  /*3c20*/  HFMA2 R7, R10, R24, R7 ;  /* 0x000000180a077231 */ /* 0x001fe40000000007 */
[----:B------:R-:W-:Y:S01]  /*3c30*/  HFMA2 R31, R38, R11, R31 ;  /* 0x0000000b261f7231 */ /* 0x000fe2000000001f */
[----:B------:R-:W-:Y:S01]  /*3c40*/  LOP3.LUT R11, R9, 0x64006400, RZ, 0xfc, !PT ;  /* 0x64006400090b7812 */ /* 0x000fe200078efcff */
[-C--:B------:R-:W-:Y:S01]  /*3c50*/  HFMA2 R36, R37, R12.reuse.H1_H1, -132, -132 ;  /* 0xd820d82025247431 */ /* 0x080fe2000006000c */
[----:B------:R-:W-:Y:S02]  /*3c60*/  LOP3.LUT R10, R8, 0x380038, RZ, 0xc0, !PT ;  /* 0x00380038080a7812 */ /* 0x000fe400078ec0ff */
[----:B------:R-:W-:Y:S01]  /*3c70*/  LOP3.LUT R9, R5, 0x1c001c0, RZ, 0xc0, !PT ;  /* 0x01c001c005097812 */ /* 0x000fe200078ec0ff */
[----:B------:R-:W-:Y:S01]  /*3c80*/  HFMA2 R39, R11, R12.H1_H1, -132, -132 ;  /* 0xd820d8200b277431 */ /* 0x000fe2000006000c */
[----:B------:R-:W-:Y:S01]  /*3c90*/  LOP3.LUT R6, R6, 0x1c001c0, RZ, 0xc0, !PT ;  /* 0x01c001c006067812 */ /* 0x000fe200078ec0ff */
[-C--:B------:R-:W-:Y:S01]  /*3ca0*/  HFMA2 R35, R36, R24.reuse, R35 ;  /* 0x0000001824237231 */ /* 0x080fe20000000023 */
[----:B------:R-:W-:Y:S01]  /*3cb0*/  LOP3.LUT R37, R10, 0x64006400, RZ, 0xfc, !PT ;  /* 0x640064000a257812 */ /* 0x000fe200078efcff */
[----:B------:R-:W-:Y:S01]  /*3cc0*/  HFMA2 R30, R39, R24, R30 ;  /* 0x00000018271e7231 */ /* 0x000fe2000000001e */
[----:B------:R-:W-:-:S02]  /*3cd0*/  LOP3.LUT R9, R9, 0x64006400, RZ, 0xfc, !PT ;  /* 0x6400640009097812 */ /* 0x000fc400078efcff */
[----:B------:R-:W-:Y:S02]  /*3ce0*/  LOP3.LUT R5, R4, 0x64006400, RZ, 0xfc, !PT ;  /* 0x6400640004057812 */ /* 0x000fe400078efcff */
[----:B------:R-:W-:Y:S01]  /*3cf0*/  LOP3.LUT R11, R6, 0x64006400, RZ, 0xfc, !PT ;  /* 0x64006400060b7812 */ /* 0x000fe200078efcff */
[----:B------:R-:W-:Y:S01]  /*3d00*/  HFMA2 R6, R37, R12.H1_H1, -132, -132 ;  /* 0xd820d82025067431 */ /* 0x000fe2000006000c */
[----:B------:R-:W-:Y:S01]  /*3d10*/  LOP3.LUT R38, R20, 0x70007, RZ, 0xc0, !PT ;  /* 0x0007000714267812 */ /* 0x000fe200078ec0ff */
[-C--:B------:R-:W-:Y:S01]  /*3d20*/  HFMA2 R4, R9, R2.reuse.H1_H1, -20, -20 ;  /* 0xcd00cd0009047431 */ /* 0x080fe20000060002 */
[----:B------:R-:W-:Y:S01]  /*3d30*/  SHF.R.U32.HI R9, RZ, 0x6, R20 ;  /* 0x00000006ff097819 */ /* 0x000fe20000011614 */
[----:B------:R-:W-:Y:S02]  /*3d40*/  HFMA2 R36, R5, R2.H1_H1, -20, -20 ;  /* 0xcd00cd0005247431 */ /* 0x000fe40000060002 */
[----:B------:R-:W-:Y:S02]  /*3d50*/  HFMA2 R24, R6, R24, R31 ;  /* 0x0000001806187231 */ /* 0x000fe4000000001f */
[----:B------:R-:W-:-:S02]  /*3d60*/  HFMA2 R11, R11, R2.H1_H1, -20, -20 ;  /* 0xcd00cd000b0b7431 */ /* 0x000fc40000060002 */
[-C--:B------:R-:W-:Y:S02]  /*3d70*/  HFMA2 R35, R4, R25.reuse, R35 ;  /* 0x0000001904237231 */ /* 0x080fe40000000023 */
[-C--:B------:R-:W-:Y:S01]  /*3d80*/  HFMA2 R36, R36, R25.reuse, R7 ;  /* 0x0000001924247231 */ /* 0x080fe20000000007 */
[----:B------:R-:W-:Y:S01]  /*3d90*/  SHF.R.U32.HI R10, RZ, 0x6, R21 ;  /* 0x00000006ff0a7819 */ /* 0x000fe20000011615 */
[----:B------:R-:W0:Y:S01]  /*3da0*/  LDS.128 R4, [UR4+0x10] ;  /* 0x00001004ff047984 */ /* 0x000e220008000c00 */
[----:B------:R-:W-:Y:S01]  /*3db0*/  HFMA2 R31, R11, R25, R30 ;  /* 0x000000190b1f7231 */ /* 0x000fe2000000001e */
        /* <DEDUP_REMOVED lines=9> */
[----:B------:R-:W-:Y:S01]  /*3e50*/  SHF.R.U32.HI R11, RZ, 0x6, R23 ;  /* 0x00000006ff0b7819 */ /* 0x000fe20000011617 */
[----:B------:R-:W-:Y:S01]  /*3e60*/  HFMA2 R43, R41, R2.H1_H1, -20, -20 ;  /* 0xcd00cd00292b7431 */ /* 0x000fe20000060002 */
        /* <DEDUP_REMOVED lines=16> */
[----:B------:R-:W-:Y:S01]  /*3f70*/  HFMA2 R26, R25, R26, R24 ;  /* 0x0000001a191a7231 */ /* 0x000fe20000000018 */
[----:B------:R-:W-:Y:S01]  /*3f80*/  LOP3.LUT R25, R20, 0x64006400, RZ, 0xfc, !PT ;  /* 0x6400640014197812 */ /* 0x000fe200078efcff */
[-C--:B------:R-:W-:Y:S01]  /*3f90*/  HFMA2 R24, R21, R12.reuse.H1_H1, -132, -132 ;  /* 0xd820d82015187431 */ /* 0x080fe2000006000c */
[----:B------:R-:W-:Y:S01]  /*3fa0*/  LOP3.LUT R20, R9, 0x70007, RZ, 0xc0, !PT ;  /* 0x0007000709147812 */ /* 0x000fe200078ec0ff */
[-C--:B------:R-:W-:Y:S01]  /*3fb0*/  HFMA2 R37, R23, R12.reuse.H1_H1, -132, -132 ;  /* 0xd820d82017257431 */ /* 0x080fe2000006000c */
[----:B------:R-:W-:Y:S01]  /*3fc0*/  LOP3.LUT R23, R22, 0x64006400, RZ, 0xfc, !PT ;  /* 0x6400640016177812 */ /* 0x000fe200078efcff */
[----:B------:R-:W-:Y:S01]  /*3fd0*/  HFMA2 R22, R25, R12.H1_H1, -132, -132 ;  /* 0xd820d82019167431 */ /* 0x000fe2000006000c */
[----:B------:R-:W-:Y:S01]  /*3fe0*/  LOP3.LUT R20, R20, 0x64006400, RZ, 0xfc, !PT ;  /* 0x6400640014147812 */ /* 0x000fe200078efcff */
[----:B------:R-:W-:-:S02]  /*3ff0*/  HFMA2 R36, R37, R27, R36 ;  /* 0x0000001b25247231 */ /* 0x000fc40000000024 */
[-C--:B------:R-:W-:Y:S02]  /*4000*/  HFMA2 R21, R24, R27.reuse, R31 ;  /* 0x0000001b18157231 */ /* 0x080fe4000000001f */
[-C--:B------:R-:W-:Y:S02]  /*4010*/  HFMA2 R22, R22, R27.reuse, R35 ;  /* 0x0000001b16167231 */ /* 0x080fe40000000023 */
[----:B------:R-:W-:Y:S01]  /*4020*/  HFMA2 R25, R23, R12.H1_H1, -132, -132 ;  /* 0xd820d82017197431 */ /* 0x000fe2000006000c */
[----:B------:R-:W-:Y:S01]  /*4030*/  LOP3.LUT R30, R8, 0x380038, RZ, 0xc0, !PT ;  /* 0x00380038081e7812 */ /* 0x000fe200078ec0ff */
[----:B------:R-:W-:Y:S01]  /*4040*/  HADD2 R23, R20, -1028, -1028 ;  /* 0xe404e40414177430 */ /* 0x000fe20000000000 */
[C---:B------:R-:W-:Y:S01]  /*4050*/  LOP3.LUT R24, R10.reuse, 0x70007, RZ, 0xc0, !PT ;  /* 0x000700070a187812 */ /* 0x040fe200078ec0ff */
[----:B------:R-:W-:Y:S01]  /*4060*/  HFMA2 R27, R25, R27, R26 ;  /* 0x0000001b191b7231 */ /* 0x000fe2000000001a */
[----:B------:R-:W-:Y:S01]  /*4070*/  LOP3.LUT R25, R10, 0x380038, RZ, 0xc0, !PT ;  /* 0x003800380a197812 */ /* 0x000fe200078ec0ff */
[----:B0-----:R-:W-:Y:S01]  /*4080*/  HFMA2 R20, R23, R4, R36 ;  /* 0x0000000417147231 */ /* 0x001fe20000000024 */
[----:B------:R-:W-:-:S02]  /*4090*/  LOP3.LUT R26, R8, 0x70007, RZ, 0xc0, !PT ;  /* 0x00070007081a7812 */ /* 0x000fc400078ec0ff */
        /* <DEDUP_REMOVED lines=22> */
[----:B------:R-:W-:Y:S01]  /*4200*/  HFMA2 R30, R37, R12.H1_H1, -132, -132 ;  /* 0xd820d820251e7431 */ /* 0x000fe2000006000c */
[----:B------:R-:W-:-:S02]  /*4210*/  LOP3.LUT R9, R9, 0x1c001c0, RZ, 0xc0, !PT ;  /* 0x01c001c009097812 */ /* 0x000fc400078ec0ff */
[----:B------:R-:W-:Y:S01]  /*4220*/  LOP3.LUT R10, R10, 0x1c001c0, RZ, 0xc0, !PT ;  /* 0x01c001c00a0a7812 */ /* 0x000fe200078ec0ff */
[----:B------:R-:W-:Y:S01]  /*4230*/  HFMA2 R23, R23, R12.H1_H1, -132, -132 ;  /* 0xd820d82017177431 */ /* 0x000fe2000006000c */
[----:B------:R-:W-:Y:S01]  /*4240*/  LOP3.LUT R25, R8, 0x64006400, RZ, 0xfc, !PT ;  /* 0x6400640008197812 */ /* 0x000fe200078efcff */
[-C--:B------:R-:W-:Y:S01]  /*4250*/  HFMA2 R27, R30, R5.reuse, R27 ;  /* 0x000000051e1b7231 */ /* 0x080fe2000000001b */
        /* <DEDUP_REMOVED lines=10> */
[-C--:B------:R-:W-:Y:S02]  /*4300*/  HFMA2 R27, R8, R6.reuse, R27 ;  /* 0x00000006081b7231 */ /* 0x080fe4000000001b */
[-C--:B------:R-:W-:Y:S01]  /*4310*/  HFMA2 R21, R4, R6.reuse, R21 ;  /* 0x0000000604157231 */ /* 0x080fe20000000015 */
[----:B------:R-:W-:Y:S01]  /*4320*/  PRMT R2, R2, 0x5410, R12 ;  /* 0x0000541002027816 */ /* 0x000fe2000000000c */
[----:B------:R-:W-:Y:S02]  /*4330*/  HADD2 R4, R29, -1028, -1028 ;  /* 0xe404e4041d047430 */ /* 0x000fe40000000000 */
[-C--:B------:R-:W-:Y:S02]  /*4340*/  HFMA2 R22, R11, R6.reuse, R22 ;  /* 0x000000060b167231 */ /* 0x080fe40000000016 */
[----:B------:R-:W-:Y:S02]  /*4350*/  HADD2 R34, R34, -1028, -1028 ;  /* 0xe404e40422227430 */ /* 0x000fe40000000000 */
[----:B------:R-:W-:-:S02]  /*4360*/  HFMA2 R20, R9, R6, R20 ;  /* 0x0000000609147231 */ /* 0x000fc40000000014 */
        /* <DEDUP_REMOVED lines=13> */
.L_x_3473:
[----:B------:R-:W-:Y:S01]  /*4440*/  UIADD3 UR4, UPT, UPT, UR4, 0x40, URZ ;  /* 0x0000004004047890 */ /* 0x000fe2000fffe0ff */
[----:B------:R-:W-:Y:S01]  /*4450*/  IMAD.WIDE R28, R15, 0x4, R32 ;  /* 0x000000040f1c7825 */ /* 0x000fe200078e0220 */
[----:B------:R-:W-:Y:S10]  /*4460*/  @!P0 BRA `(.L_x_3474) ;  /* 0xffffffec00048947 */ /* 0x000ff4000383ffff */
.L_x_3472:
[----:B------:R-:W0:Y:S02]  /*4470*/  S2UR UR4, SR_CTAID.Y ;  /* 0x00000000000479c3 */ /* 0x000e240000002600 */
[----:B0-----:R-:W-:-:S13]  /*4480*/  ISETP.LE.AND P0, PT, R14, UR4, PT ;  /* 0x000000040e007c0c */ /* 0x001fda000bf03270 */
[----:B------:R-:W-:Y:S05]  /*4490*/  @P0 EXIT ;  /* 0x000000000000094d */ /* 0x000fea0003800000 */
[----:B------:R-:W0:Y:S01]  /*44a0*/  S2R R0, SR_CTAID.X ;  /* 0x0000000000007919 */ /* 0x000e220000002500 */
[----:B------:R-:W1:Y:S01]  /*44b0*/  LDC.64 R2, c[0x0][0x3a0] ;  /* 0x0000e800ff027b82 */ /* 0x000e620000000a00 */
[----:B-----5:R-:W0:Y:S02]  /*44c0*/  S2R R5, SR_TID.X ;  /* 0x0000000000057919 */ /* 0x020e240000002100 */
        /* <DEDUP_REMOVED lines=11> */
.L_x_3478:
[----:B------:R-:W0:Y:S02]  /*4580*/  LDS R2, [R0] ;  /* 0x0000000000027984 */ /* 0x000e240000000800 */
[----:B0-----:R-:W-:-:S05]  /*4590*/  HADD2 R3, R2, R18 ;  /* 0x0000001202037230 */ /* 0x001fca0000000000 */
[----:B------:R-:W0:Y:S02]  /*45a0*/  ATOMS.CAST.SPIN P0, [R0], R2, R3 ;  /* 0x000000020000758d */ /* 0x000e240001800003 */
[----:B0-----:R-:W-:Y:S05]  /*45b0*/  @!P0 BRA `(.L_x_3478) ;  /* 0xfffffffc00f08947 */ /* 0x001fea000383ffff */
[----:B------:R-:W-:Y:S05]  /*45c0*/  BRA `(.L_x_3476) ;  /* 0x00000000000c7947 */ /* 0x000fea0003800000 */
.L_x_3477:
[----:B------:R-:W2:Y:S02]  /*45d0*/  LD.E R0, desc[UR6][R4.64] ;  /* 0x0000000604007980 */ /* 0x000ea4000c101900 */
[----:B--2---:R-:W-:-:S05]  /*45e0*/  IADD3 R3, PT, PT, R18, R0, RZ ;  /* 0x0000000012037210 */ /* 0x004fca0007ffe0ff */
[----:B------:R0:W-:Y:S02]  /*45f0*/  ST.E desc[UR6][R4.64], R3 ;  /* 0x0000000304007985 */ /* 0x0001e4000c101906 */
.L_x_3476:
[----:B------:R-:W-:Y:S05]  /*4600*/  BSYNC.RECONVERGENT B0 ;  /* 0x0000000000007941 */ /* 0x000fea0003800200 */
.L_x_3475:
[----:B------:R1:W-:Y:S02]  /*4610*/  ATOM.E.ADD.F16x2.RN.STRONG.GPU P0, RZ, desc[UR6][R4.64+0x4], R17 ;  /* 0x8000041104ff79a2 */ /* 0x0003e4000c10e106 */
[----:B-1----:R-:W-:Y:S05]  /*4620*/  @P0 EXIT ;  /* 0x000000000000094d */ /* 0x002fea0003800000 */
[----:B------:R-:W1:Y:S02]  /*4630*/  QSPC.E.S P0, RZ, [R4+0x4] ;  /* 0x0000040004ff73aa */ /* 0x000e640000000500 */
[----:B-1----:R-:W-:Y:S05]  /*4640*/  @!P0 BRA `(.L_x_3479) ;  /* 0x00000000001c8947 */ /* 0x002fea0003800000 */
[----:B------:R-:W-:-:S04]  /*4650*/  MOV R2, R4 ;  /* 0x0000000400027202 */ /* 0x000fc80000000f00 */
[----:B------:R-:W-:-:S07]  /*4660*/  MOV R0, R2 ;  /* 0x0000000200007202 */ /* 0x000fce0000000f00 */
.L_x_3480:
[----:B------:R-:W0:Y:S02]  /*4670*/  LDS R2, [R0+0x4] ;  /* 0x0000040000027984 */ /* 0x000e240000000800 */
[----:B0-----:R-:W-:-:S05]  /*4680*/  HFMA2 R3, R2, 1, 1, R17 ;  /* 0x3c003c0002037831 */ /* 0x001fca0000000011 */
[----:B------:R-:W0:Y:S02]  /*4690*/  ATOMS.CAST.SPIN P0, [R0+0x4], R2, R3 ;  /* 0x000004020000758d */ /* 0x000e240001800003 */
[----:B0-----:R-:W-:Y:S05]  /*46a0*/  @!P0 BRA `(.L_x_3480) ;  /* 0xfffffffc00f08947 */ /* 0x001fea000383ffff */
[----:B------:R-:W-:Y:S05]  /*46b0*/  EXIT ;  /* 0x000000000000794d */ /* 0x000fea0003800000 */
.L_x_3479:
[----:B------:R-:W0:Y:S02]  /*46c0*/  LD.E R0, desc[UR6][R4.64+0x4] ;  /* 0x0000040604007980 */ /* 0x000e24000c101900 */
[----:B0-----:R-:W-:-:S05]  /*46d0*/  IADD3 R3, PT, PT, R17, R0, RZ ;  /* 0x0000000011037210 */ /* 0x001fca0007ffe0ff */
[----:B------:R-:W-:Y:S01]  /*46e0*/  ST.E desc[UR6][R4.64+0x4], R3 ;  /* 0x0000040304007985 */ /* 0x000fe2000c101906 */
[----:B------:R-:W-:Y:S05]  /*46f0*/  EXIT ;  /* 0x000000000000794d */ /* 0x000fea0003800000 */
.L_x_3481:
        /* <DEDUP_REMOVED lines=16> */
.L_x_3639:


//--------------------- .text._Z23gemm_half_q_half_kernelILi1ELi14ELb0ELb0ELi32EEvPK6__halfPKjS4_S2_PS0_iiiiPKtS7_iiiiiibS2_i --------------------------
	.section	.text._Z23gemm_half_q_half_kernelILi1ELi14ELb0ELb0ELi32EEvPK6__halfPKjS4_S2_PS0_iiiiPKtS7_iiiiiibS2_i,"ax",@progbits
	.align	128
        .global         _Z23gemm_half_q_half_kernelILi1ELi14ELb0ELb0ELi32EEvPK6__halfPKjS4_S2_PS0_iiiiPKtS7_iiiiiibS2_i
        .type           _Z23gemm_half_q_half_kernelILi1ELi14ELb0ELb0ELi32EEvPK6__halfPKjS4_S2_PS0_iiiiPKtS7_iiiiiibS2_i,@function
        .size           _Z23gemm_half_q_half_kernelILi1ELi14ELb0ELb0ELi32EEvPK6__halfPKjS4_S2_PS0_iiiiPKtS7_iiiiiibS2_i,(.L_x_3640 - _Z23gemm_half_q_half_kernelILi1ELi14ELb0ELb0ELi32EEvPK6__halfPKjS4_S2_PS0_iiiiPKtS7_iiiiiibS2_i)
        .other          _Z23gemm_half_q_half_kernelILi1ELi14ELb0ELb0ELi32EEvPK6__halfPKjS4_S2_PS0_iiiiPKtS7_iiiiiibS2_i,@"STO_CUDA_ENTRY STV_DEFAULT"
_Z23gemm_half_q_half_kernelILi1ELi14ELb0ELb0ELi32EEvPK6__halfPKjS4_S2_PS0_iiiiPKtS7_iiiiiibS2_i:
.text._Z23gemm_half_q_half_kernelILi1ELi14ELb0ELb0ELi32EEvPK6__halfPKjS4_S2_PS0_iiiiPKtS7_iiiiiibS2_i:
        /* <DEDUP_REMOVED lines=35> */
.L_x_3483:
[----:B------:R-:W-:Y:S05]  /*0230*/  BSYNC.RECONVERGENT B0 ;  /* 0x0000000000007941 */ /* 0x000fea0003800200 */
.L_x_3482:
        /* <DEDUP_REMOVED lines=29> */
.L_x_3485:
        /* <DEDUP_REMOVED lines=42> */
.L_x_3484:
        /* <DEDUP_REMOVED lines=11> */
.L_x_3486:
        /* <DEDUP_REMOVED lines=11> */
.L_x_3487:
        /* <DEDUP_REMOVED lines=11> */
.L_x_3488:
        /* <DEDUP_REMOVED lines=11> */
.L_x_3489:
        /* <DEDUP_REMOVED lines=11> */
.L_x_3490:
        /* <DEDUP_REMOVED lines=28> */
[----:B------:R-:W-:Y:S01]  /*0be0*/  UIADD3 UR4, UPT, UPT, UR5, 0x40, URZ ;  /* 0x0000004005047890 */ /* 0x000fe2000fffe0ff */
[----:B------:R-:W-:Y:S01]  /*0bf0*/  HFMA2 R2, -RZ, RZ, 0, 0.0625 ;  /* 0x00002c00ff027431 */ /* 0x000fe200000001ff */
[----:B------:R-:W-:Y:S02]  /*0c00*/  PRMT R28, RZ, 0x7610, R28 ;  /* 0x00007610ff1c7816 */ /* 0x000fe4000000001c */
[----:B--2---:R-:W-:-:S08]  /*0c10*/  LOP3.LUT R21, R8, 0xf000f0, RZ, 0xc0, !PT ;  /* 0x00f000f008157812 */ /* 0x004fd000078ec0ff */
[----:B------:R-:W-:Y:S05]  /*0c20*/  @P0 BRA `(.L_x_3492) ;  /* 0x00000008003c0947 */ /* 0x000fea0003800000 */
[----:B------:R-:W2:Y:S04]  /*0c30*/  LDG.E.128.CONSTANT R28, desc[UR6][R30.64] ;  /* 0x000000061e1c7981 */ /* 0x000ea8000c1e9d00 */
[----:B------:R-:W0:Y:S02]  /*0c40*/  LDS.64 R4, [UR5] ;  /* 0x00000005ff047984 */ /* 0x000e240008000a00 */
[----:B0-----:R-:W-:Y:S02]  /*0c50*/  HADD2.F32 R0, -RZ, R4.H0_H0 ;  /* 0x20000004ff007230 */ /* 0x001fe40000004100 */
[--C-:B------:R-:W-:Y:S02]  /*0c60*/  HADD2.F32 R36, -RZ, R5.reuse.H0_H0 ;  /* 0x20000005ff247230 */ /* 0x100fe40000004100 */
[----:B------:R-:W-:-:S02]  /*0c70*/  HADD2.F32 R37, -RZ, R5.H1_H1 ;  /* 0x30000005ff257230 */ /* 0x000fc40000004100 */
        /* <DEDUP_REMOVED lines=10> */
[----:B------:R-:W-:Y:S01]  /*0d20*/  SHF.R.U32.HI R27, RZ, 0x8, R29 ;  /* 0x00000008ff1b7819 */ /* 0x000fe2000001161d */
[----:B------:R-:W-:Y:S01]  /*0d30*/  HADD2 R44, R28, -1032, -1032 ;  /* 0xe408e4081c2c7430 */ /* 0x000fe20000000000 */
[----:B------:R-:W-:Y:S01]  /*0d40*/  LOP3.LUT R29, R31, 0xf000f, RZ, 0xc0, !PT ;  /* 0x000f000f1f1d7812 */ /* 0x000fe200078ec0ff */
[--C-:B------:R-:W-:Y:S01]  /*0d50*/  HADD2.F32 R3, -RZ, R39.reuse.H0_H0 ;  /* 0x20000027ff037230 */ /* 0x100fe20000004100 */
[----:B------:R-:W-:Y:S01]  /*0d60*/  LOP3.LUT R7, R7, 0x64006400, RZ, 0xfc, !PT ;  /* 0x6400640007077812 */ /* 0x000fe200078efcff */
[----:B------:R-:W-:Y:S01]  /*0d70*/  HADD2.F32 R39, -RZ, R39.H1_H1 ;  /* 0x30000027ff277230 */ /* 0x000fe20000004100 */
[----:B------:R-:W-:Y:S01]  /*0d80*/  LOP3.LUT R29, R29, 0x64006400, RZ, 0xfc, !PT ;  /* 0x640064001d1d7812 */ /* 0x000fe200078efcff */
[----:B------:R-:W-:-:S02]  /*0d90*/  HADD2.F32 R5, -RZ, R44.H0_H0 ;  /* 0x2000002cff057230 */ /* 0x000fc40000004100 */
[----:B------:R-:W-:Y:S01]  /*0da0*/  FFMA.FTZ R40, R3, R0, RZ ;  /* 0x0000000003287223 */ /* 0x000fe200000100ff */
[----:B------:R-:W-:Y:S01]  /*0db0*/  HADD2 R43, R7, -1032, -1032 ;  /* 0xe408e408072b7430 */ /* 0x000fe20000000000 */
[----:B------:R-:W-:Y:S01]  /*0dc0*/  LOP3.LUT R35, R30, 0xf000f0, RZ, 0xc0, !PT ;  /* 0x00f000f01e237812 */ /* 0x000fe200078ec0ff */
[----:B------:R-:W-:Y:S02]  /*0dd0*/  HADD2 R38, R29, -1032, -1032 ;  /* 0xe408e4081d267430 */ /* 0x000fe40000000000 */
[----:B------:R-:W-:Y:S01]  /*0de0*/  FFMA.FTZ R42, R0, R5, RZ ;  /* 0x00000005002a7223 */ /* 0x000fe200000100ff */
[----:B------:R-:W0:Y:S01]  /*0df0*/  LDS.64 R28, [UR5+0x8] ;  /* 0x00000805ff1c7984 */ /* 0x000e220008000a00 */
[--C-:B------:R-:W-:Y:S01]  /*0e00*/  HADD2.F32 R41, -RZ, R43.reuse.H0_H0 ;  /* 0x2000002bff297230 */ /* 0x100fe20000004100 */
[----:B------:R-:W-:Y:S01]  /*0e10*/  LOP3.LUT R5, R34, 0x64006400, RZ, 0xfc, !PT ;  /* 0x6400640022057812 */ /* 0x000fe200078efcff */
[----:B------:R-:W-:Y:S01]  /*0e20*/  FFMA.FTZ R3, R39, R4, R40 ;  /* 0x0000000427037223 */ /* 0x000fe20000010028 */
[----:B------:R-:W-:Y:S01]  /*0e30*/  SHF.R.U32.HI R32, RZ, 0x8, R30 ;  /* 0x00000008ff207819 */ /* 0x000fe2000001161e */
[----:B------:R-:W-:Y:S01]  /*0e40*/  HADD2.F32 R39, -RZ, R43.H1_H1 ;  /* 0x3000002bff277230 */ /* 0x000fe20000004100 */
[----:B------:R-:W-:Y:S01]  /*0e50*/  LOP3.LUT R30, R31, 0xf000f0, RZ, 0xc0, !PT ;  /* 0x00f000f01f1e7812 */ /* 0x000fe200078ec0ff */
[----:B------:R-:W-:Y:S01]  /*0e60*/  FFMA.FTZ R41, R0, R41, RZ ;  /* 0x0000002900297223 */ /* 0x000fe200000100ff */
[----:B------:R-:W-:Y:S01]  /*0e70*/  LOP3.LUT R33, R33, 0x64006400, RZ, 0xfc, !PT ;  /* 0x6400640021217812 */ /* 0x000fe200078efcff */
[----:B------:R-:W-:-:S02]  /*0e80*/  HADD2.F32 R7, -RZ, R38.H0_H0 ;  /* 0x20000026ff077230 */ /* 0x000fc40000004100 */
[-C--:B------:R-:W-:Y:S02]  /*0e90*/  HFMA2 R40, R5, R2.reuse.H0_H0, -72, -72 ;  /* 0xd480d48005287431 */ /* 0x080fe40000040002 */
[----:B------:R-:W-:Y:S01]  /*0ea0*/  HADD2.F32 R43, -RZ, R44.H1_H1 ;  /* 0x3000002cff2b7230 */ /* 0x000fe20000004100 */
[----:B------:R-:W-:Y:S01]  /*0eb0*/  LOP3.LUT R5, R30, 0x64006400, RZ, 0xfc, !PT ;  /* 0x640064001e057812 */ /* 0x000fe200078efcff */
[----:B------:R-:W-:Y:S01]  /*0ec0*/  FFMA.FTZ R39, R4, R39, R41 ;  /* 0x0000002704277223 */ /* 0x000fe20000010029 */
[----:B------:R-:W-:Y:S02]  /*0ed0*/  HFMA2 R41, R33, R2.H0_H0, -72, -72 ;  /* 0xd480d48021297431 */ /* 0x000fe40000040002 */
[----:B------:R-:W-:Y:S01]  /*0ee0*/  FFMA.FTZ R7, R0, R7, RZ ;  /* 0x0000000700077223 */ /* 0x000fe200000100ff */
[----:B------:R-:W-:Y:S01]  /*0ef0*/  FFMA.FTZ R43, R4, R43, R42 ;  /* 0x0000002b042b7223 */ /* 0x000fe2000001002a */
[----:B------:R-:W-:Y:S01]  /*0f00*/  LOP3.LUT R35, R35, 0x64006400, RZ, 0xfc, !PT ;  /* 0x6400640023237812 */ /* 0x000fe200078efcff */
[----:B------:R-:W-:-:S02]  /*0f10*/  HADD2.F32 R0, -RZ, R40.H0_H0 ;  /* 0x20000028ff007230 */ /* 0x000fc40000004100 */
[-C--:B------:R-:W-:Y:S02]  /*0f20*/  HFMA2 R42, R5, R2.reuse.H0_H0, -72, -72 ;  /* 0xd480d480052a7431 */ /* 0x080fe40000040002 */
[----:B------:R-:W-:Y:S01]  /*0f30*/  HADD2.F32 R38, -RZ, R38.H1_H1 ;  /* 0x30000026ff267230 */ /* 0x000fe20000004100 */
[----:B------:R-:W-:Y:S01]  /*0f40*/  SHF.R.U32.HI R31, RZ, 0x8, R31 ;  /* 0x00000008ff1f7819 */ /* 0x000fe2000001161f */
[--C-:B------:R-:W-:Y:S02]  /*0f50*/  HADD2.F32 R30, -RZ, R41.reuse.H0_H0 ;  /* 0x20000029ff1e7230 */ /* 0x100fe40000004100 */
[----:B------:R-:W-:Y:S02]  /*0f60*/  HFMA2 R35, R35, R2.H0_H0, -72, -72 ;  /* 0xd480d48023237431 */ /* 0x000fe40000040002 */
[----:B------:R-:W-:Y:S01]  /*0f70*/  FFMA.FTZ R3, R0, R36, R3 ;  /* 0x0000002400037223 */ /* 0x000fe20000010003 */
[----:B------:R-:W-:Y:S02]  /*0f80*/  HADD2.F32 R33, -RZ, R42.H0_H0 ;  /* 0x2000002aff217230 */ /* 0x000fe40000004100 */
[----:B------:R-:W-:Y:S01]  /*0f90*/  FFMA.FTZ R5, R4, R38, R7 ;  /* 0x0000002604057223 */ /* 0x000fe20000010007 */
[----:B------:R-:W-:-:S02]  /*0fa0*/  HADD2.F32 R0, -RZ, R41.H1_H1 ;  /* 0x30000029ff007230 */ /* 0x000fc40000004100 */
[C---:B------:R-:W-:Y:S01]  /*0fb0*/  FFMA.FTZ R30, R36.reuse, R30, R39 ;  /* 0x0000001e241e7223 */ /* 0x040fe20000010027 */
[--C-:B------:R-:W-:Y:S02]  /*0fc0*/  HADD2.F32 R34, -RZ, R35.reuse.H0_H0 ;  /* 0x20000023ff227230 */ /* 0x100fe40000004100 */
[----:B------:R-:W-:Y:S01]  /*0fd0*/  FFMA.FTZ R33, R36, R33, R5 ;  /* 0x0000002124217223 */ /* 0x000fe20000010005 */
[----:B------:R-:W-:Y:S02]  /*0fe0*/  HADD2.F32 R4, -RZ, R40.H1_H1 ;  /* 0x30000028ff047230 */ /* 0x000fe40000004100 */
[----:B------:R-:W-:Y:S01]  /*0ff0*/  FFMA.FTZ R5, R37, R0, R30 ;  /* 0x0000000025057223 */ /* 0x000fe2000001001e */
[----:B------:R-:W-:Y:S01]  /*1000*/  HADD2.F32 R38, -RZ, R42.H1_H1 ;  /* 0x3000002aff267230 */ /* 0x000fe20000004100 */
[----:B------:R-:W-:Y:S01]  /*1010*/  LOP3.LUT R30, R32, 0xf000f, RZ, 0xc0, !PT ;  /* 0x000f000f201e7812 */ /* 0x000fe200078ec0ff */
        /* <DEDUP_REMOVED lines=15> */
[----:B------:R-:W-:-:S02]  /*1110*/  HADD2 R39, R0, -1032, -1032 ;  /* 0xe408e40800277430 */ /* 0x000fc40000000000 */
[----:B------:R-:W-:Y:S02]  /*1120*/  HADD2.F32 R36, -RZ, R41.H0_H0 ;  /* 0x20000029ff247230 */ /* 0x000fe40000004100 */
[----:B------:R-:W-:Y:S01]  /*1130*/  HADD2 R40, R3, -1032, -1032 ;  /* 0xe408e40803287430 */ /* 0x000fe20000000000 */
[----:B------:R-:W-:Y:S01]  /*1140*/  LOP3.LUT R6, R6, 0xf000f0, RZ, 0xc0, !PT ;  /* 0x00f000f006067812 */ /* 0x000fe200078ec0ff */
[----:B------:R-:W-:Y:S02]  /*1150*/  HADD2 R3, R33, -1032, -1032 ;  /* 0xe408e40821037430 */ /* 0x000fe40000000000 */
[--C-:B------:R-:W-:Y:S02]  /*1160*/  HADD2.F32 R33, -RZ, R39.reuse.H0_H0 ;  /* 0x20000027ff217230 */ /* 0x100fe40000004100 */
[----:B------:R-:W-:Y:S01]  /*1170*/  FFMA.FTZ R36, R34, R36, R7 ;  /* 0x0000002422247223 */ /* 0x000fe20000010007 */
[----:B------:R-:W-:Y:S01]  /*1180*/  HADD2.F32 R7, -RZ, R39.H1_H1 ;  /* 0x30000027ff077230 */ /* 0x000fe20000004100 */
[----:B------:R-:W-:Y:S01]  /*1190*/  LOP3.LUT R27, R27, 0xf000f0, RZ, 0xc0, !PT ;  /* 0x00f000f01b1b7812 */ /* 0x000fe200078ec0ff */
[----:B------:R-:W-:-:S02]  /*11a0*/  HADD2.F32 R30, -RZ, R40.H0_H0 ;  /* 0x20000028ff1e7230 */ /* 0x000fc40000004100 */
[----:B------:R-:W-:Y:S01]  /*11b0*/  FFMA.FTZ R4, R33, R34, R4 ;  /* 0x0000002221047223 */ /* 0x000fe20000010004 */
[----:B------:R-:W-:Y:S01]  /*11c0*/  HADD2.F32 R38, -RZ, R3.H0_H0 ;  /* 0x20000003ff267230 */ /* 0x000fe20000004100 */
[----:B------:R-:W-:Y:S01]  /*11d0*/  LOP3.LUT R27, R27, 0x64006400, RZ, 0xfc, !PT ;  /* 0x640064001b1b7812 */ /* 0x000fe200078efcff */
[----:B------:R-:W-:Y:S02]  /*11e0*/  HADD2.F32 R39, -RZ, R41.H1_H1 ;  /* 0x30000029ff277230 */ /* 0x000fe40000004100 */
[----:B------:R-:W-:Y:S01]  /*11f0*/  FFMA.FTZ R33, R7, R28, R4 ;  /* 0x0000001c07217223 */ /* 0x000fe20000010004 */
[----:B------:R-:W-:Y:S01]  /*1200*/  LOP3.LUT R7, R6, 0x64006400, RZ, 0xfc, !PT ;  /* 0x6400640006077812 */ /* 0x000fe200078efcff */
[----:B------:R-:W-:Y:S01]  /*1210*/  FFMA.FTZ R37, R34, R30, R5 ;  /* 0x0000001e22257223 */ /* 0x000fe20000010005 */
[----:B------:R-:W-:Y:S01]  /*1220*/  LOP3.LUT R32, R32, 0xf000f0, RZ, 0xc0, !PT ;  /* 0x00f000f020207812 */ /* 0x000fe200078ec0ff */
[----:B------:R-:W-:Y:S01]  /*1230*/  FFMA.FTZ R5, R34, R38, R35 ;  /* 0x0000002622057223 */ /* 0x000fe20000010023 */
[----:B------:R-:W-:Y:S01]  /*1240*/  LOP3.LUT R31, R31, 0xf000f0, RZ, 0xc0, !PT ;  /* 0x00f000f01f1f7812 */ /* 0x000fe200078ec0ff */
[----:B------:R-:W-:-:S02]  /*1250*/  HFMA2 R30, R7, R2.H0_H0, -72, -72 ;  /* 0xd480d480071e7431 */ /* 0x000fc40000040002 */
[----:B------:R-:W-:Y:S02]  /*1260*/  HADD2.F32 R35, -RZ, R40.H1_H1 ;  /* 0x30000028ff237230 */ /* 0x000fe40000004100 */
[-C--:B------:R-:W-:Y:S01]  /*1270*/  HFMA2 R27, R27, R2.reuse.H0_H0, -72, -72 ;  /* 0xd480d4801b1b7431 */ /* 0x080fe20000040002 */
[----:B------:R-:W-:Y:S01]  /*1280*/  LOP3.LUT R7, R32, 0x64006400, RZ, 0xfc, !PT ;  /* 0x6400640020077812 */ /* 0x000fe200078efcff */
[----:B------:R-:W-:Y:S01]  /*1290*/  HADD2.F32 R6, -RZ, R3.H1_H1 ;  /* 0x30000003ff067230 */ /* 0x000fe20000004100 */
[----:B------:R-:W-:Y:S01]  /*12a0*/  LOP3.LUT R31, R31, 0x64006400, RZ, 0xfc, !PT ;  /* 0x640064001f1f7812 */ /* 0x000fe200078efcff */
[----:B------:R-:W-:Y:S02]  /*12b0*/  HADD2.F32 R0, -RZ, R29.H0_H0 ;  /* 0x2000001dff007230 */ /* 0x000fe40000004100 */
[----:B------:R-:W-:Y:S01]  /*12c0*/  FFMA.FTZ R35, R28, R35, R37 ;  /* 0x000000231c237223 */ /* 0x000fe20000010025 */
[----:B------:R-:W-:Y:S02]  /*12d0*/  HADD2.F32 R3, -RZ, R27.H0_H0 ;  /* 0x2000001bff037230 */ /* 0x000fe40000004100 */
[----:B------:R-:W-:-:S02]  /*12e0*/  HFMA2 R7, R7, R2.H0_H0, -72, -72 ;  /* 0xd480d48007077431 */ /* 0x000fc40000040002 */
[----:B------:R-:W-:Y:S02]  /*12f0*/  HADD2.F32 R4, -RZ, R30.H0_H0 ;  /* 0x2000001eff047230 */ /* 0x000fe40000004100 */
[----:B------:R-:W-:Y:S02]  /*1300*/  HFMA2 R31, R31, R2.H0_H0, -72, -72 ;  /* 0xd480d4801f1f7431 */ /* 0x000fe40000040002 */
[C---:B------:R-:W-:Y:S01]  /*1310*/  FFMA.FTZ R39, R28.reuse, R39, R36 ;  /* 0x000000271c277223 */ /* 0x040fe20000010024 */
[----:B------:R-:W-:Y:S01]  /*1320*/  FFMA.FTZ R5, R28, R6, R5 ;  /* 0x000000061c057223 */ /* 0x000fe20000010005 */
[----:B------:R-:W-:Y:S01]  /*1330*/  FFMA.FTZ R28, R0, R3, R35 ;  /* 0x00000003001c7223 */ /* 0x000fe20000010023 */
[----:B------:R-:W-:Y:S02]  /*1340*/  HADD2.F32 R3, -RZ, R7.H0_H0 ;  /* 0x20000007ff037230 */ /* 0x000fe40000004100 */
[----:B------:R-:W-:Y:S01]  /*1350*/  FFMA.FTZ R33, R4, R0, R33 ;  /* 0x0000000004217223 */ /* 0x000fe20000010021 */
        /* <DEDUP_REMOVED lines=28> */
.L_x_3492:
        /* <DEDUP_REMOVED lines=22> */
[----:B------:R-:W-:Y:S01]  /*1680*/  HADD2 R38, R22, -1032, -1032 ;  /* 0xe408e40816267430 */ /* 0x000fe20000000000 */
[----:B------:R-:W-:Y:S01]  /*1690*/  SHF.R.U32.HI R32, RZ, 0x8, R7 ;  /* 0x00000008ff207819 */ /* 0x000fe20000011607 */
[----:B------:R-:W-:Y:S01]  /*16a0*/  HADD2.F32 R41, -RZ, R43.H0_H0 ;  /* 0x2000002bff297230 */ /* 0x000fe20000004100 */
[----:B------:R-:W-:Y:S01]  /*16b0*/  LOP3.LUT R33, R4, 0xf000f0, RZ, 0xc0, !PT ;  /* 0x00f000f004217812 */ /* 0x000fe200078ec0ff */
[----:B------:R-:W-:Y:S02]  /*16c0*/  HADD2.F32 R5, -RZ, R44.H0_H0 ;  /* 0x2000002cff057230 */ /* 0x000fe40000004100 */
[----:B------:R-:W-:Y:S01]  /*16d0*/  FFMA.FTZ R40, R3, R0, RZ ;  /* 0x0000000003287223 */ /* 0x000fe200000100ff */
[----:B------:R-:W-:Y:S01]  /*16e0*/  HADD2.F32 R7, -RZ, R38.H0_H0 ;  /* 0x20000026ff077230 */ /* 0x000fe20000004100 */
[----:B------:R-:W0:Y:S01]  /*16f0*/  LDS.64 R22, [UR5+0x18] ;  /* 0x00001805ff167984 */ /* 0x000e220008000a00 */
[----:B------:R-:W-:Y:S02]  /*1700*/  HADD2.F32 R39, -RZ, R39.H1_H1 ;  /* 0x30000027ff277230 */ /* 0x000fe40000004100 */
[C---:B------:R-:W-:Y:S01]  /*1710*/  FFMA.FTZ R41, R0.reuse, R41, RZ ;  /* 0x0000002900297223 */ /* 0x040fe200000100ff */
[C---:B------:R-:W-:Y:S01]  /*1720*/  FFMA.FTZ R42, R0.reuse, R5, RZ ;  /* 0x00000005002a7223 */ /* 0x040fe200000100ff */
[----:B------:R-:W-:Y:S01]  /*1730*/  FFMA.FTZ R7, R0, R7, RZ ;  /* 0x0000000700077223 */ /* 0x000fe200000100ff */
        /* <DEDUP_REMOVED lines=9> */
[-C--:B------:R-:W-:Y:S01]  /*17d0*/  HFMA2 R39, R3, R2.reuse.H0_H0, -72, -72 ;  /* 0xd480d48003277431 */ /* 0x080fe20000040002 */
[----:B------:R-:W-:Y:S01]  /*17e0*/  LOP3.LUT R35, R35, 0x64006400, RZ, 0xfc, !PT ;  /* 0x6400640023237812 */ /* 0x000fe200078efcff */
[----:B------:R-:W-:-:S02]  /*17f0*/  HFMA2 R36, R33, R2.H0_H0, -72, -72 ;  /* 0xd480d48021247431 */ /* 0x000fc40000040002 */
[C---:B------:R-:W-:Y:S01]  /*1800*/  FFMA.FTZ R42, R30.reuse, R43, R42 ;  /* 0x0000002b1e2a7223 */ /* 0x040fe2000001002a */
[-C--:B------:R-:W-:Y:S02]  /*1810*/  HFMA2 R40, R5, R2.reuse.H0_H0, -72, -72 ;  /* 0xd480d48005287431 */ /* 0x080fe40000040002 */
[----:B------:R-:W-:Y:S02]  /*1820*/  HADD2.F32 R5, -RZ, R39.H0_H0 ;  /* 0x20000027ff057230 */ /* 0x000fe40000004100 */
[----:B------:R-:W-:Y:S02]  /*1830*/  HFMA2 R35, R35, R2.H0_H0, -72, -72 ;  /* 0xd480d48023237431 */ /* 0x000fe40000040002 */
        /* <DEDUP_REMOVED lines=8> */
[----:B------:R-:W-:Y:S01]  /*18c0*/  HADD2.F32 R30, -RZ, R39.H1_H1 ;  /* 0x30000027ff1e7230 */ /* 0x000fe20000004100 */
[----:B------:R-:W-:Y:S01]  /*18d0*/  SHF.R.U32.HI R4, RZ, 0x8, R4 ;  /* 0x00000008ff047819 */ /* 0x000fe20000011604 */
[----:B------:R-:W-:Y:S02]  /*18e0*/  HADD2.F32 R36, -RZ, R40.H1_H1 ;  /* 0x30000028ff247230 */ /* 0x000fe40000004100 */
[----:B------:R-:W-:Y:S01]  /*18f0*/  FFMA.FTZ R37, R37, R5, R38 ;  /* 0x0000000525257223 */ /* 0x000fe20000010026 */
[----:B------:R-:W-:-:S02]  /*1900*/  HADD2.F32 R40, -RZ, R35.H1_H1 ;  /* 0x30000023ff287230 */ /* 0x000fc40000004100 */
[----:B------:R-:W-:Y:S01]  /*1910*/  FFMA.FTZ R5, R0, R31, R3 ;  /* 0x0000001f00057223 */ /* 0x000fe20000010003 */
[----:B------:R-:W-:Y:S01]  /*1920*/  SHF.R.U32.HI R6, RZ, 0x8, R6 ;  /* 0x00000008ff067819 */ /* 0x000fe20000011606 */
[----:B------:R-:W-:Y:S01]  /*1930*/  FFMA.FTZ R7, R31, R30, R34 ;  /* 0x0000001e1f077223 */ /* 0x000fe20000010022 */
        /* <DEDUP_REMOVED lines=24> */
[----:B------:R-:W-:Y:S02]  /*1ac0*/  HADD2.F32 R7, -RZ, R39.H1_H1 ;  /* 0x30000027ff077230 */ /* 0x000fe40000004100 */
[C---:B------:R-:W-:Y:S01]  /*1ad0*/  FFMA.FTZ R30, R36.reuse, R33, R30 ;  /* 0x00000021241e7223 */ /* 0x040fe2000001001e */
[----:B------:R-:W-:Y:S01]  /*1ae0*/  LOP3.LUT R29, R29, 0x64006400, RZ, 0xfc, !PT ;  /* 0x640064001d1d7812 */ /* 0x000fe200078efcff */
[----:B------:R-:W-:Y:S01]  /*1af0*/  FFMA.FTZ R5, R36, R38, R37 ;  /* 0x0000002624057223 */ /* 0x000fe20000010025 */
[----:B------:R-:W-:-:S02]  /*1b00*/  HADD2.F32 R37, -RZ, R41.H1_H1 ;  /* 0x30000029ff257230 */ /* 0x000fc40000004100 */
[----:B------:R-:W-:Y:S01]  /*1b10*/  FFMA.FTZ R31, R7, R22, R34 ;  /* 0x00000016071f7223 */ /* 0x000fe20000010022 */
[----:B------:R-:W-:Y:S01]  /*1b20*/  LOP3.LUT R7, R4, 0x64006400, RZ, 0xfc, !PT ;  /* 0x6400640004077812 */ /* 0x000fe200078efcff */
[-C--:B------:R-:W-:Y:S01]  /*1b30*/  HFMA2 R34, R29, R2.reuse.H0_H0, -72, -72 ;  /* 0xd480d4801d227431 */ /* 0x080fe20000040002 */
[----:B------:R-:W-:Y:S01]  /*1b40*/  LOP3.LUT R6, R6, 0xf000f0, RZ, 0xc0, !PT ;  /* 0x00f000f006067812 */ /* 0x000fe200078ec0ff */
[----:B------:R-:W-:Y:S01]  /*1b50*/  FFMA.FTZ R37, R22, R37, R30 ;  /* 0x0000002516257223 */ /* 0x000fe2000001001e */
[----:B------:R-:W-:Y:S01]  /*1b60*/  LOP3.LUT R32, R32, 0xf000f0, RZ, 0xc0, !PT ;  /* 0x00f000f020207812 */ /* 0x000fe200078ec0ff */
[----:B------:R-:W-:Y:S02]  /*1b70*/  HFMA2 R30, R7, R2.H0_H0, -72, -72 ;  /* 0xd480d480071e7431 */ /* 0x000fe40000040002 */
[----:B------:R-:W-:Y:S01]  /*1b80*/  HADD2.F32 R33, -RZ, R40.H1_H1 ;  /* 0x30000028ff217230 */ /* 0x000fe20000004100 */
[----:B------:R-:W-:Y:S01]  /*1b90*/  LOP3.LUT R7, R6, 0x64006400, RZ, 0xfc, !PT ;  /* 0x6400640006077812 */ /* 0x000fe200078efcff */
[----:B------:R-:W-:Y:S01]  /*1ba0*/  HADD2.F32 R6, -RZ, R3.H1_H1 ;  /* 0x30000003ff067230 */ /* 0x000fe20000004100 */
[----:B------:R-:W-:Y:S01]  /*1bb0*/  LOP3.LUT R29, R32, 0x64006400, RZ, 0xfc, !PT ;  /* 0x64006400201d7812 */ /* 0x000fe200078efcff */
[----:B------:R-:W-:-:S02]  /*1bc0*/  HADD2.F32 R0, -RZ, R23.H0_H0 ;  /* 0x20000017ff007230 */ /* 0x000fc40000004100 */
[C---:B------:R-:W-:Y:S01]  /*1bd0*/  FFMA.FTZ R33, R22.reuse, R33, R35 ;  /* 0x0000002116217223 */ /* 0x040fe20000010023 */
[----:B------:R-:W-:Y:S02]  /*1be0*/  HADD2.F32 R3, -RZ, R34.H0_H0 ;  /* 0x20000022ff037230 */ /* 0x000fe40000004100 */
[-C--:B------:R-:W-:Y:S02]  /*1bf0*/  HFMA2 R7, R7, R2.reuse.H0_H0, -72, -72 ;  /* 0xd480d48007077431 */ /* 0x080fe40000040002 */
[----:B------:R-:W-:Y:S02]  /*1c00*/  HADD2.F32 R4, -RZ, R30.H0_H0 ;  /* 0x2000001eff047230 */ /* 0x000fe40000004100 */
[----:B------:R-:W-:Y:S02]  /*1c10*/  HFMA2 R29, R29, R2.H0_H0, -72, -72 ;  /* 0xd480d4801d1d7431 */ /* 0x000fe40000040002 */
        /* <DEDUP_REMOVED lines=32> */
.L_x_3493:
        /* <DEDUP_REMOVED lines=23> */
[----:B------:R-:W-:Y:S01]  /*1f90*/  HADD2.F32 R5, -RZ, R42.H0_H0 ;  /* 0x2000002aff057230 */ /* 0x000fe20000004100 */
[----:B------:R-:W0:Y:S01]  /*1fa0*/  LDS.64 R14, [UR5+0x28] ;  /* 0x00002805ff0e7984 */ /* 0x000e220008000a00 */
[----:B------:R-:W-:Y:S01]  /*1fb0*/  FFMA.FTZ R3, R3, R0, RZ ;  /* 0x0000000003037223 */ /* 0x000fe200000100ff */
[----:B------:R-:W-:Y:S01]  /*1fc0*/  LOP3.LUT R33, R7, 0xf000f0, RZ, 0xc0, !PT ;  /* 0x00f000f007217812 */ /* 0x000fe200078ec0ff */
[--C-:B------:R-:W-:Y:S01]  /*1fd0*/  HADD2.F32 R37, -RZ, R41.reuse.H0_H0 ;  /* 0x20000029ff257230 */ /* 0x100fe20000004100 */
[----:B------:R-:W-:Y:S01]  /*1fe0*/  SHF.R.U32.HI R30, RZ, 0x8, R7 ;  /* 0x00000008ff1e7819 */ /* 0x000fe20000011607 */
[----:B------:R-:W-:Y:S01]  /*1ff0*/  HADD2.F32 R7, -RZ, R36.H0_H0 ;  /* 0x20000024ff077230 */ /* 0x000fe20000004100 */
[----:B------:R-:W-:Y:S01]  /*2000*/  LOP3.LUT R34, R4, 0xf000f0, RZ, 0xc0, !PT ;  /* 0x00f000f004227812 */ /* 0x000fe200078ec0ff */
[----:B------:R-:W-:Y:S01]  /*2010*/  FFMA.FTZ R3, R38, R35, R3 ;  /* 0x0000002326037223 */ /* 0x000fe20000010003 */
[----:B------:R-:W-:Y:S01]  /*2020*/  LOP3.LUT R31, R31, 0x64006400, RZ, 0xfc, !PT ;  /* 0x640064001f1f7812 */ /* 0x000fe200078efcff */
[----:B------:R-:W-:Y:S01]  /*2030*/  FFMA.FTZ R39, R0, R5, RZ ;  /* 0x0000000500277223 */ /* 0x000fe200000100ff */
[----:B------:R-:W-:Y:S01]  /*2040*/  LOP3.LUT R32, R6, 0xf000f0, RZ, 0xc0, !PT ;  /* 0x00f000f006207812 */ /* 0x000fe200078ec0ff */
[----:B------:R-:W-:-:S02]  /*2050*/  HADD2.F32 R38, -RZ, R41.H1_H1 ;  /* 0x30000029ff267230 */ /* 0x000fc40000004100 */
[----:B------:R-:W-:Y:S01]  /*2060*/  FFMA.FTZ R40, R0, R37, RZ ;  /* 0x0000002500287223 */ /* 0x000fe200000100ff */
[----:B------:R-:W-:Y:S01]  /*2070*/  LOP3.LUT R5, R34, 0x64006400, RZ, 0xfc, !PT ;  /* 0x6400640022057812 */ /* 0x000fe200078efcff */
[----:B------:R-:W-:Y:S01]  /*2080*/  FFMA.FTZ R0, R0, R7, RZ ;  /* 0x0000000700007223 */ /* 0x000fe200000100ff */
[----:B------:R-:W-:Y:S01]  /*2090*/  LOP3.LUT R7, R32, 0x64006400, RZ, 0xfc, !PT ;  /* 0x6400640020077812 */ /* 0x000fe200078efcff */
[-C--:B------:R-:W-:Y:S01]  /*20a0*/  HFMA2 R31, R31, R2.reuse.H0_H0, -72, -72 ;  /* 0xd480d4801f1f7431 */ /* 0x080fe20000040002 */
[----:B------:R-:W-:Y:S01]  /*20b0*/  LOP3.LUT R33, R33, 0x64006400, RZ, 0xfc, !PT ;  /* 0x6400640021217812 */ /* 0x000fe200078efcff */
[----:B------:R-:W-:Y:S01]  /*20c0*/  FFMA.FTZ R37, R35, R38, R40 ;  /* 0x0000002623257223 */ /* 0x000fe20000010028 */
[-C--:B------:R-:W-:Y:S02]  /*20d0*/  HFMA2 R38, R5, R2.reuse.H0_H0, -72, -72 ;  /* 0xd480d48005267431 */ /* 0x080fe40000040002 */
[----:B------:R-:W-:Y:S02]  /*20e0*/  HADD2.F32 R42, -RZ, R42.H1_H1 ;  /* 0x3000002aff2a7230 */ /* 0x000fe40000004100 */
        /* <DEDUP_REMOVED lines=19> */
[----:B------:R-:W-:Y:S01]  /*2220*/  LOP3.LUT R3, R29, 0xf000f, RZ, 0xc0, !PT ;  /* 0x000f000f1d037812 */ /* 0x000fe200078ec0ff */
[C---:B------:R-:W-:Y:S01]  /*2230*/  FFMA.FTZ R7, R23.reuse, R32, R34 ;  /* 0x0000002017077223 */ /* 0x040fe20000010022 */
[----:B------:R-:W-:Y:S01]  /*2240*/  SHF.R.U32.HI R6, RZ, 0x8, R6 ;  /* 0x00000008ff067819 */ /* 0x000fe20000011606 */
        /* <DEDUP_REMOVED lines=21> */
[----:B------:R-:W-:Y:S02]  /*23a0*/  HADD2.F32 R7, -RZ, R35.H1_H1 ;  /* 0x30000023ff077230 */ /* 0x000fe40000004100 */
[----:B------:R-:W-:Y:S01]  /*23b0*/  FFMA.FTZ R22, R22, R32, R5 ;  /* 0x0000002016167223 */ /* 0x000fe20000010005 */
[----:B------:R-:W-:Y:S02]  /*23c0*/  HADD2.F32 R23, -RZ, R37.H1_H1 ;  /* 0x30000025ff177230 */ /* 0x000fe40000004100 */
[----:B------:R-:W-:Y:S01]  /*23d0*/  FFMA.FTZ R5, R32, R36, R31 ;  /* 0x0000002420057223 */ /* 0x000fe2000001001f */
[----:B------:R-:W-:Y:S01]  /*23e0*/  LOP3.LUT R29, R29, 0x64006400, RZ, 0xfc, !PT ;  /* 0x640064001d1d7812 */ /* 0x000fe200078efcff */
[----:B------:R-:W-:Y:S01]  /*23f0*/  FFMA.FTZ R31, R7, R14, R22 ;  /* 0x0000000e071f7223 */ /* 0x000fe20000010016 */
[----:B------:R-:W-:Y:S01]  /*2400*/  LOP3.LUT R7, R4, 0x64006400, RZ, 0xfc, !PT ;  /* 0x6400640004077812 */ /* 0x000fe200078efcff */
[--C-:B------:R-:W-:Y:S01]  /*2410*/  HADD2.F32 R34, -RZ, R38.reuse.H0_H0 ;  /* 0x20000026ff227230 */ /* 0x100fe20000004100 */
        /* <DEDUP_REMOVED lines=48> */
.L_x_3494:
        /* <DEDUP_REMOVED lines=27> */
[----:B------:R-:W-:-:S04]  /*28d0*/  IMAD.WIDE R30, R17, 0x4, R12 ;  /* 0x00000004111e7825 */ /* 0x000fc800078e020c */
[----:B------:R-:W-:Y:S01]  /*28e0*/  HFMA2 R32, R5, R2.H0_H0, -72, -72 ;  /* 0xd480d48005207431 */ /* 0x000fe20000040002 */
[----:B------:R-:W-:Y:S06]  /*28f0*/  @P1 BRA `(.L_x_3491) ;  /* 0x0000000400c81947 */ /* 0x000fec0003800000 */
        /* <DEDUP_REMOVED lines=16> */
[--C-:B------:R-:W-:Y:S01]  /*2a00*/  HADD2.F32 R12, -RZ, R2.reuse.H0_H0 ;  /* 0x20000002ff0c7230 */ /* 0x100fe20000004100 */
[----:B------:R-:W-:Y:S01]  /*2a10*/  LOP3.LUT R22, R22, 0xf000f, RZ, 0xc0, !PT ;  /* 0x000f000f16167812 */ /* 0x000fe200078ec0ff */
[----:B------:R-:W-:Y:S01]  /*2a20*/  HADD2.F32 R20, -RZ, R2.H1_H1 ;  /* 0x30000002ff147230 */ /* 0x000fe20000004100 */
[----:B------:R-:W-:Y:S01]  /*2a30*/  LOP3.LUT R15, R15, 0xf000f, RZ, 0xc0, !PT ;  /* 0x000f000f0f0f7812 */ /* 0x000fe200078ec0ff */
[----:B------:R-:W-:Y:S01]  /*2a40*/  HADD2.F32 R2, -RZ, R41.H0_H0 ;  /* 0x20000029ff027230 */ /* 0x000fe20000004100 */
[----:B------:R-:W-:Y:S01]  /*2a50*/  LOP3.LUT R14, R14, 0xf000f, RZ, 0xc0, !PT ;  /* 0x000f000f0e0e7812 */ /* 0x000fe200078ec0ff */
[----:B------:R-:W-:Y:S01]  /*2a60*/  HADD2.F32 R10, -RZ, R13.H1_H1 ;  /* 0x3000000dff0a7230 */ /* 0x000fe20000004100 */
[----:B------:R-:W-:-:S02]  /*2a70*/  LOP3.LUT R23, R23, 0x64006400, RZ, 0xfc, !PT ;  /* 0x6400640017177812 */ /* 0x000fc400078efcff */
[----:B------:R-:W-:Y:S02]  /*2a80*/  LOP3.LUT R22, R22, 0x64006400, RZ, 0xfc, !PT ;  /* 0x6400640016167812 */ /* 0x000fe400078efcff */
[----:B------:R-:W-:Y:S01]  /*2a90*/  LOP3.LUT R15, R15, 0x64006400, RZ, 0xfc, !PT ;  /* 0x640064000f0f7812 */ /* 0x000fe200078efcff */
[----:B------:R-:W-:Y:S01]  /*2aa0*/  HADD2 R23, R23, -1032, -1032 ;  /* 0xe408e40817177430 */ /* 0x000fe20000000000 */
[----:B------:R-:W-:Y:S01]  /*2ab0*/  LOP3.LUT R14, R14, 0x64006400, RZ, 0xfc, !PT ;  /* 0x640064000e0e7812 */ /* 0x000fe200078efcff */
[----:B------:R-:W-:Y:S02]  /*2ac0*/  HADD2 R22, R22, -1032, -1032 ;  /* 0xe408e40816167430 */ /* 0x000fe40000000000 */
[----:B------:R-:W-:Y:S02]  /*2ad0*/  HADD2 R15, R15, -1032, -1032 ;  /* 0xe408e4080f0f7430 */ /* 0x000fe40000000000 */
[----:B------:R-:W-:Y:S02]  /*2ae0*/  HADD2 R14, R14, -1032, -1032 ;  /* 0xe408e4080e0e7430 */ /* 0x000fe40000000000 */
[----:B0-----:R-:W-:-:S02]  /*2af0*/  HADD2.F32 R3, -RZ, R4.H0_H0 ;  /* 0x20000004ff037230 */ /* 0x001fc40000004100 */
[----:B------:R-:W-:Y:S02]  /*2b00*/  HADD2.F32 R9, -RZ, R4.H1_H1 ;  /* 0x30000004ff097230 */ /* 0x000fe40000004100 */
[----:B------:R-:W-:Y:S02]  /*2b10*/  HADD2.F32 R4, -RZ, R42.H0_H0 ;  /* 0x2000002aff047230 */ /* 0x000fe40000004100 */
[----:B------:R-:W-:Y:S01]  /*2b20*/  FFMA.FTZ R11, R0, R3, RZ ;  /* 0x00000003000b7223 */ /* 0x000fe200000100ff */
[C---:B------:R-:W-:Y:S01]  /*2b30*/  FFMA.FTZ R12, R3.reuse, R12, RZ ;  /* 0x0000000c030c7223 */ /* 0x040fe200000100ff */
[----:B------:R-:W-:Y:S02]  /*2b40*/  HADD2.F32 R8, -RZ, R5.H0_H0 ;  /* 0x20000005ff087230 */ /* 0x000fe40000004100 */
[C---:B------:R-:W-:Y:S01]  /*2b50*/  FFMA.FTZ R40, R3.reuse, R2, RZ ;  /* 0x0000000203287223 */ /* 0x040fe200000100ff */
[----:B------:R-:W-:Y:S02]  /*2b60*/  HADD2.F32 R0, -RZ, R35.H0_H0 ;  /* 0x20000023ff007230 */ /* 0x000fe40000004100 */
[----:B------:R-:W-:Y:S01]  /*2b70*/  FFMA.FTZ R39, R3, R4, RZ ;  /* 0x0000000403277223 */ /* 0x000fe200000100ff */
[----:B------:R-:W-:Y:S01]  /*2b80*/  FFMA.FTZ R11, R10, R9, R11 ;  /* 0x000000090a0b7223 */ /* 0x000fe2000001000b */
[----:B------:R-:W-:-:S02]  /*2b90*/  HADD2.F32 R2, -RZ, R36.H0_H0 ;  /* 0x20000024ff027230 */ /* 0x000fc40000004100 */
[C---:B------:R-:W-:Y:S01]  /*2ba0*/  FFMA.FTZ R3, R9.reuse, R20, R12 ;  /* 0x0000001409037223 */ /* 0x040fe2000001000c */
[----:B------:R-:W-:Y:S02]  /*2bb0*/  HADD2.F32 R12, -RZ, R42.H1_H1 ;  /* 0x3000002aff0c7230 */ /* 0x000fe40000004100 */
[----:B------:R-:W-:Y:S01]  /*2bc0*/  FFMA.FTZ R11, R0, R8, R11 ;  /* 0x00000008000b7223 */ /* 0x000fe2000001000b */
[----:B------:R-:W-:Y:S02]  /*2bd0*/  HADD2.F32 R4, -RZ, R41.H1_H1 ;  /* 0x30000029ff047230 */ /* 0x000fe40000004100 */
        /* <DEDUP_REMOVED lines=10> */
[----:B------:R-:W-:Y:S02]  /*2c80*/  HADD2.F32 R36, -RZ, R36.H1_H1 ;  /* 0x30000024ff247230 */ /* 0x000fe40000004100 */
[----:B------:R-:W-:Y:S01]  /*2c90*/  FFMA.FTZ R13, R8, R10, R13 ;  /* 0x0000000a080d7223 */ /* 0x000fe2000001000d */
[----:B------:R-:W-:-:S02]  /*2ca0*/  HADD2.F32 R38, -RZ, R38.H1_H1 ;  /* 0x30000026ff267230 */ /* 0x000fc40000004100 */
[C---:B------:R-:W-:Y:S01]  /*2cb0*/  FFMA.FTZ R11, R5.reuse, R4, R3 ;  /* 0x00000004050b7223 */ /* 0x040fe20000010003 */
[----:B-1----:R-:W-:Y:S02]  /*2cc0*/  HADD2.F32 R4, -RZ, R6.H0_H0 ;  /* 0x20000006ff047230 */ /* 0x002fe40000004100 */
[C---:B------:R-:W-:Y:S01]  /*2cd0*/  FFMA.FTZ R9, R5.reuse, R36, R0 ;  /* 0x0000002405097223 */ /* 0x040fe20000010000 */
[----:B------:R-:W-:Y:S02]  /*2ce0*/  HADD2.F32 R3, -RZ, R23.H0_H0 ;  /* 0x20000017ff037230 */ /* 0x000fe40000004100 */
[----:B------:R-:W-:Y:S01]  /*2cf0*/  FFMA.FTZ R13, R5, R38, R13 ;  /* 0x00000026050d7223 */ /* 0x000fe2000001000d */
[----:B------:R-:W-:Y:S02]  /*2d00*/  HADD2.F32 R8, -RZ, R22.H0_H0 ;  /* 0x20000016ff087230 */ /* 0x000fe40000004100 */
[----:B------:R-:W-:Y:S02]  /*2d10*/  HADD2.F32 R6, -RZ, R6.H1_H1 ;  /* 0x30000006ff067230 */ /* 0x000fe40000004100 */
[----:B------:R-:W-:Y:S01]  /*2d20*/  FFMA.FTZ R2, R3, R4, R2 ;  /* 0x0000000403027223 */ /* 0x000fe20000010002 */
[----:B------:R-:W-:-:S02]  /*2d30*/  HADD2.F32 R10, -RZ, R15.H0_H0 ;  /* 0x2000000fff0a7230 */ /* 0x000fc40000004100 */
[C---:B------:R-:W-:Y:S01]  /*2d40*/  FFMA.FTZ R9, R4.reuse, R8, R9 ;  /* 0x0000000804097223 */ /* 0x040fe20000010009 */
[----:B------:R-:W-:Y:S02]  /*2d50*/  HADD2.F32 R12, -RZ, R14.H0_H0 ;  /* 0x2000000eff0c7230 */ /* 0x000fe40000004100 */
        /* <DEDUP_REMOVED lines=9> */
[----:B------:R-:W-:Y:S02]  /*2df0*/  HADD2.F32 R11, -RZ, R15.H1_H1 ;  /* 0x3000000fff0b7230 */ /* 0x000fe40000004100 */
[----:B------:R-:W-:Y:S01]  /*2e00*/  FFMA.FTZ R5, R2, R0, R5 ;  /* 0x0000000002057223 */ /* 0x000fe20000010005 */
[----:B------:R-:W-:Y:S02]  /*2e10*/  HADD2.F32 R13, -RZ, R14.H1_H1 ;  /* 0x3000000eff0d7230 */ /* 0x000fe40000004100 */
[----:B------:R-:W-:Y:S01]  /*2e20*/  FFMA.FTZ R4, R0, R4, R3 ;  /* 0x0000000400047223 */ /* 0x000fe20000010003 */
[----:B------:R-:W-:Y:S02]  /*2e30*/  HADD2.F32 R7, -RZ, R7.H1_H1 ;  /* 0x30000007ff077230 */ /* 0x000fe40000004100 */
        /* <DEDUP_REMOVED lines=30> */
.L_x_3491:
[----:B------:R-:W-:-:S04]  /*3020*/  VIMNMX R0, PT, PT, R18, UR12, PT ;  /* 0x0000000c12007c48 */ /* 0x000fc8000bfe0100 */
[----:B------:R-:W-:-:S13]  /*3030*/  ISETP.GT.AND P0, PT, R0, R29, PT ;  /* 0x0000001d0000720c */ /* 0x000fda0003f04270 */
[----:B------:R-:W-:Y:S05]  /*3040*/  @!P0 BRA `(.L_x_3495) ;  /* 0x00000014000c8947 */ /* 0x000fea0003800000 */
[----:B------:R-:W-:-:S07]  /*3050*/  VIMNMX.U32 R0, PT, PT, R18, UR12, PT ;  /* 0x0000000c12007c48 */ /* 0x000fce000bfe0000 */
.L_x_3497:
[----:B------:R-:W0:Y:S01]  /*3060*/  LDC.64 R16, c[0x0][0x3a8] ;  /* 0x0000ea00ff107b82 */ /* 0x000e220000000a00 */
[----:B------:R1:W5:Y:S01]  /*3070*/  LDG.E.128.CONSTANT R20, desc[UR6][R30.64] ;  /* 0x000000061e147981 */ /* 0x000362000c1e9d00 */
        /* <DEDUP_REMOVED lines=10> */
[----:B------:R-:W-:Y:S01]  /*3120*/  SHF.R.U32.HI R45, RZ, 0xf, R22 ;  /* 0x0000000fff2d7819 */ /* 0x000fe20000011616 */
[----:B------:R-:W0:Y:S01]  /*3130*/  LDS.128 R12, [UR4] ;  /* 0x00000004ff0c7984 */ /* 0x000e220008000c00 */
[----:B------:R-:W-:Y:S02]  /*3140*/  MOV R32, 0x3000 ;  /* 0x0000300000207802 */ /* 0x000fe40000000f00 */
[----:B------:R-:W-:Y:S02]  /*3150*/  SHF.R.U32.HI R46, RZ, 0xf, R23 ;  /* 0x0000000fff2e7819 */ /* 0x000fe40000011617 */
        /* <DEDUP_REMOVED lines=12> */
[----:B------:R-:W-:Y:S02]  /*3220*/  SHF.R.U32.HI R38, RZ, 0x6, R23 ;  /* 0x00000006ff267819 */ /* 0x000fe40000011617 */
[----:B------:R-:W-:-:S02]  /*3230*/  PRMT R24, R24, 0x5410, R32 ;  /* 0x0000541018187816 */ /* 0x000fc40000000020 */
        /* <DEDUP_REMOVED lines=8> */
[----:B------:R-:W-:Y:S01]  /*32c0*/  LOP3.LUT R32, R45, 0x20002, R32, 0xf8, !PT ;  /* 0x000200022d207812 */ /* 0x000fe200078ef820 */
[----:B------:R-:W-:Y:S01]  /*32d0*/  HADD2 R43, R43, -1028, -1028 ;  /* 0xe404e4042b2b7430 */ /* 0x000fe20000000000 */
[----:B------:R-:W-:Y:S01]  /*32e0*/  LOP3.LUT R23, R23, 0x64006400, RZ, 0xfc, !PT ;  /* 0x6400640017177812 */ /* 0x000fe200078efcff */
[----:B------:R-:W-:Y:S01]  /*32f0*/  HADD2 R49, R22, -1028, -1028 ;  /* 0xe404e40416317430 */ /* 0x000fe20000000000 */
[----:B------:R-:W-:Y:S02]  /*3300*/  LOP3.LUT R45, R40, 0x64006400, RZ, 0xfc, !PT ;  /* 0x64006400282d7812 */ /* 0x000fe400078efcff */
[----:B------:R-:W-:Y:S01]  /*3310*/  LOP3.LUT R41, R41, 0x64006400, RZ, 0xfc, !PT ;  /* 0x6400640029297812 */ /* 0x000fe200078efcff */
[----:B------:R-:W-:Y:S01]  /*3320*/  HADD2 R23, R23, -1028, -1028 ;  /* 0xe404e40417177430 */ /* 0x000fe20000000000 */
[----:B------:R-:W-:Y:S01]  /*3330*/  LOP3.LUT R34, R47, 0x20002, R34, 0xf8, !PT ;  /* 0x000200022f227812 */ /* 0x000fe200078ef822 */
[----:B------:R-:W-:-:S02]  /*3340*/  HADD2 R47, R42, -1028, -1028 ;  /* 0xe404e4042a2f7430 */ /* 0x000fc40000000000 */
[----:B0-----:R-:W-:Y:S02]  /*3350*/  HFMA2 R22, R49, R12, RZ ;  /* 0x0000000c31167231 */ /* 0x001fe400000000ff */
[-C--:B------:R-:W-:Y:S01]  /*3360*/  HFMA2 R40, R45, R24.reuse.H1_H1, -132, -132 ;  /* 0xd820d8202d287431 */ /* 0x080fe20000060018 */
[----:B------:R-:W-:Y:S01]  /*3370*/  PRMT R19, R19, 0x5410, R33 ;  /* 0x0000541013137816 */ /* 0x000fe20000000021 */
[----:B------:R-:W-:Y:S02]  /*3380*/  HFMA2 R45, R41, R24.H1_H1, -132, -132 ;  /* 0xd820d820292d7431 */ /* 0x000fe40000060018 */
[-C--:B------:R-:W-:Y:S02]  /*3390*/  HFMA2 R41, R47, R12.reuse, RZ ;  /* 0x0000000c2f297231 */ /* 0x080fe400000000ff */
[-C--:B------:R-:W-:Y:S01]  /*33a0*/  HFMA2 R42, R43, R12.reuse, RZ.H0_H0 ;  /* 0x0000000c2b2a7231 */ /* 0x080fe200000400ff */
[----:B------:R-:W-:Y:S01]  /*33b0*/  LOP3.LUT R43, R20, 0x64006400, RZ, 0xfc, !PT ;  /* 0x64006400142b7812 */ /* 0x000fe200078efcff */
[----:B------:R-:W-:Y:S01]  /*33c0*/  HFMA2 R12, R23, R12, RZ.H0_H0 ;  /* 0x0000000c170c7231 */ /* 0x000fe200000400ff */
[----:B------:R-:W-:Y:S01]  /*33d0*/  LOP3.LUT R23, R36, 0x70007, RZ, 0xc0, !PT ;  /* 0x0007000724177812 */ /* 0x000fe200078ec0ff */
[-C--:B------:R-:W-:Y:S01]  /*33e0*/  HFMA2 R42, R45, R13.reuse, R42 ;  /* 0x0000000d2d2a7231 */ /* 0x080fe2000000002a */
[----:B------:R-:W-:Y:S01]  /*33f0*/  LOP3.LUT R20, R39, 0x70007, RZ, 0xc0, !PT ;  /* 0x0007000727147812 */ /* 0x000fe200078ec0ff */
[----:B------:R-:W-:Y:S01]  /*3400*/  HFMA2 R43, R43, R24.H1_H1, -132, -132 ;  /* 0xd820d8202b2b7431 */ /* 0x000fe20000060018 */
[----:B------:R-:W-:Y:S01]  /*3410*/  SHF.R.U32.HI R33, RZ, 0xe, R6 ;  /* 0x0000000eff217819 */ /* 0x000fe20000011606 */
[-C--:B------:R-:W-:Y:S01]  /*3420*/  HFMA2 R41, R40, R13.reuse, R41 ;  /* 0x0000000d28297231 */ /* 0x080fe20000000029 */
[----:B------:R-:W-:Y:S01]  /*3430*/  LOP3.LUT R23, R23, 0x64006400, RZ, 0xfc, !PT ;  /* 0x6400640017177812 */ /* 0x000fe200078efcff */
[----:B------:R-:W-:Y:S01]  /*3440*/  HFMA2 R40, R43, R13, R22 ;  /* 0x0000000d2b287231 */ /* 0x000fe20000000016 */
[----:B------:R-:W-:-:S02]  /*3450*/  LOP3.LUT R45, R21, 0x64006400, RZ, 0xfc, !PT ;  /* 0x64006400152d7812 */ /* 0x000fc400078efcff */
[----:B------:R-:W-:Y:S02]  /*3460*/  LOP3.LUT R20, R20, 0x64006400, RZ, 0xfc, !PT ;  /* 0x6400640014147812 */ /* 0x000fe400078efcff */
[----:B------:R-:W-:Y:S01]  /*3470*/  LOP3.LUT R21, R37, 0x70007, RZ, 0xc0, !PT ;  /* 0x0007000725157812 */ /* 0x000fe200078ec0ff */
[----:B------:R-:W-:Y:S01]  /*3480*/  HFMA2 R45, R45, R24.H1_H1, -132, -132 ;  /* 0xd820d8202d2d7431 */ /* 0x000fe20000060018 */
[----:B------:R-:W-:Y:S01]  /*3490*/  LOP3.LUT R33, R44, 0x20002, R33, 0xf8, !PT ;  /* 0x000200022c217812 */ /* 0x000fe200078ef821 */
        /* <DEDUP_REMOVED lines=8> */
[-C--:B------:R-:W-:Y:S01]  /*3520*/  HFMA2 R42, R23, R14.reuse, R42 ;  /* 0x0000000e172a7231 */ /* 0x080fe2000000002a */
[----:B------:R-:W-:Y:S01]  /*3530*/  LOP3.LUT R35, R35, 0x20002, R48, 0xf8, !PT ;  /* 0x0002000223237812 */ /* 0x000fe200078ef830 */
[----:B------:R-:W0:Y:S01]  /*3540*/  LDS.128 R20, [UR4+0x10] ;  /* 0x00001004ff147984 */ /* 0x000e220008000c00 */
        /* <DEDUP_REMOVED lines=10> */
[----:B------:R-:W-:Y:S02]  /*35f0*/  LOP3.LUT R43, R12, 0x64006400, RZ, 0xfc, !PT ;  /* 0x640064000c2b7812 */ /* 0x000fe400078efcff */
[----:B------:R-:W-:Y:S01]  /*3600*/  LOP3.LUT R47, R44, 0x64006400, RZ, 0xfc, !PT ;  /* 0x640064002c2f7812 */ /* 0x000fe200078efcff */
[-C--:B------:R-:W-:Y:S01]  /*3610*/  HFMA2 R12, R45, R24.reuse.H1_H1, -132, -132 ;  /* 0xd820d8202d0c7431 */ /* 0x080fe20000060018 */
[----:B------:R-:W-:Y:S01]  /*3620*/  LOP3.LUT R49, R48, 0x64006400, RZ, 0xfc, !PT ;  /* 0x6400640030317812 */ /* 0x000fe200078efcff */
[-C--:B------:R-:W-:Y:S01]  /*3630*/  HFMA2 R43, R43, R24.reuse.H1_H1, -132, -132 ;  /* 0xd820d8202b2b7431 */ /* 0x080fe20000060018 */
[----:B------:R-:W-:Y:S01]  /*3640*/  LOP3.LUT R36, R36, 0x1c001c0, RZ, 0xc0, !PT ;  /* 0x01c001c024247812 */ /* 0x000fe200078ec0ff */
[----:B------:R-:W-:-:S02]  /*3650*/  HFMA2 R47, R47, R24.H1_H1, -132, -132 ;  /* 0xd820d8202f2f7431 */ /* 0x000fc40000060018 */
[-C--:B------:R-:W-:Y:S02]  /*3660*/  HFMA2 R41, R12, R15.reuse, R41 ;  /* 0x0000000f0c297231 */ /* 0x080fe40000000029 */
[----:B------:R-:W-:Y:S01]  /*3670*/  HFMA2 R14, R49, R24.H1_H1, -132, -132 ;  /* 0xd820d820310e7431 */ /* 0x000fe20000060018 */
[----:B------:R-:W-:Y:S01]  /*3680*/  LOP3.LUT R36, R36, 0x64006400, RZ, 0xfc, !PT ;  /* 0x6400640024247812 */ /* 0x000fe200078efcff */
[-C--:B------:R-:W-:Y:S02]  /*3690*/  HFMA2 R42, R43, R15.reuse, R42 ;  /* 0x0000000f2b2a7231 */ /* 0x080fe4000000002a */
[-C--:B------:R-:W-:Y:S02]  /*36a0*/  HFMA2 R40, R47, R15.reuse, R40 ;  /* 0x0000000f2f287231 */ /* 0x080fe40000000028 */
[----:B------:R-:W-:Y:S01]  /*36b0*/  HFMA2 R45, R14, R15, R13 ;  /* 0x0000000f0e2d7231 */ /* 0x000fe2000000000d */
[----:B------:R-:W-:Y:S02]  /*36c0*/  LOP3.LUT R15, R39, 0x1c001c0, RZ, 0xc0, !PT ;  /* 0x01c001c0270f7812 */ /* 0x000fe400078ec0ff */
[----:B------:R-:W-:-:S02]  /*36d0*/  LOP3.LUT R43, R4, 0x380038, RZ, 0xc0, !PT ;  /* 0x00380038042b7812 */ /* 0x000fc400078ec0ff */
[----:B------:R-:W-:Y:S02]  /*36e0*/  LOP3.LUT R48, R15, 0x64006400, RZ, 0xfc, !PT ;  /* 0x640064000f307812 */ /* 0x000fe400078efcff */
[----:B------:R-:W-:Y:S02]  /*36f0*/  SHF.R.U32.HI R12, RZ, 0x6, R4 ;  /* 0x00000006ff0c7819 */ /* 0x000fe40000011604 */
[----:B------:R-:W-:Y:S01]  /*3700*/  LOP3.LUT R46, R4, 0x70007, RZ, 0xc0, !PT ;  /* 0x00070007042e7812 */ /* 0x000fe200078ec0ff */
[-C--:B------:R-:W-:Y:S01]  /*3710*/  HFMA2 R49, R48, R19.reuse.H1_H1, -20, -20 ;  /* 0xcd00cd0030317431 */ /* 0x080fe20000060013 */
[----:B------:R-:W-:Y:S01]  /*3720*/  LOP3.LUT R37, R37, 0x1c001c0, RZ, 0xc0, !PT ;  /* 0x01c001c025257812 */ /* 0x000fe200078ec0ff */
[----:B------:R-:W-:Y:S01]  /*3730*/  HFMA2 R48, R36, R19.H1_H1, -20, -20 ;  /* 0xcd00cd0024307431 */ /* 0x000fe20000060013 */
[----:B------:R-:W-:Y:S01]  /*3740*/  LOP3.LUT R4, R5, 0x380038, RZ, 0xc0, !PT ;  /* 0x0038003805047812 */ /* 0x000fe200078ec0ff */
[-C--:B0-----:R-:W-:Y:S01]  /*3750*/  HFMA2 R42, R49, R20.reuse, R42 ;  /* 0x00000014312a7231 */ /* 0x081fe2000000002a */
[----:B------:R-:W-:Y:S01]  /*3760*/  SHF.R.U32.HI R13, RZ, 0x6, R5 ;  /* 0x00000006ff0d7819 */ /* 0x000fe20000011605 */
[----:B------:R-:W-:Y:S01]  /*3770*/  HFMA2 R41, R48, R20, R41 ;  /* 0x0000001430297231 */ /* 0x000fe20000000029 */
        /* <DEDUP_REMOVED lines=8> */
[C---:B------:R-:W-:Y:S01]  /*3800*/  LOP3.LUT R39, R6.reuse, 0x380038, RZ, 0xc0, !PT ;  /* 0x0038003806277812 */ /* 0x040fe200078ec0ff */
[----:B------:R-:W-:Y:S01]  /*3810*/  HADD2 R37, R46, -1028, -1028 ;  /* 0xe404e4042e257430 */ /* 0x000fe20000000000 */
[----:B------:R-:W-:Y:S01]  /*3820*/  SHF.R.U32.HI R14, RZ, 0x6, R6 ;  /* 0x00000006ff0e7819 */ /* 0x000fe20000011606 */
[----:B------:R-:W-:Y:S01]  /*3830*/  HADD2 R36, R5, -1028, -1028 ;  /* 0xe404e40405247430 */ /* 0x000fe20000000000 */
[C---:B------:R-:W-:Y:S01]  /*3840*/  LOP3.LUT R44, R7.reuse, 0x380038, RZ, 0xc0, !PT ;  /* 0x00380038072c7812 */ /* 0x040fe200078ec0ff */
[-C--:B------:R-:W-:Y:S01]  /*3850*/  HFMA2 R40, R47, R20.reuse, R40 ;  /* 0x000000142f287231 */ /* 0x080fe20000000028 */
[----:B------:R-:W-:Y:S01]  /*3860*/  SHF.R.U32.HI R15, RZ, 0x6, R7 ;  /* 0x00000006ff0f7819 */ /* 0x000fe20000011607 */
        /* <DEDUP_REMOVED lines=9> */
[----:B------:R-:W0:Y:S01]  /*3900*/  LDS.128 R4, [UR4+0x20] ;  /* 0x00002004ff047984 */ /* 0x000e220008000c00 */
[----:B------:R-:W-:Y:S01]  /*3910*/  HADD2 R38, R38, -1028, -1028 ;  /* 0xe404e40426267430 */ /* 0x000fe20000000000 */
[----:B------:R-:W-:Y:S01]  /*3920*/  LOP3.LUT R43, R43, 0x64006400, RZ, 0xfc, !PT ;  /* 0x640064002b2b7812 */ /* 0x000fe200078efcff */
[----:B------:R-:W-:Y:S02]  /*3930*/  HFMA2 R37, R37, R24.H1_H1, -132, -132 ;  /* 0xd820d82025257431 */ /* 0x000fe40000060018 */
[-C--:B------:R-:W-:Y:S02]  /*3940*/  HFMA2 R40, R41, R21.reuse, R40 ;  /* 0x0000001529287231 */ /* 0x080fe40000000028 */
[----:B------:R-:W-:Y:S01]  /*3950*/  HFMA2 R45, R38, R21, R45 ;  /* 0x00000015262d7231 */ /* 0x000fe2000000002d */
[----:B------:R-:W-:Y:S01]  /*3960*/  LOP3.LUT R39, R39, 0x64006400, RZ, 0xfc, !PT ;  /* 0x6400640027277812 */ /* 0x000fe200078efcff */
        /* <DEDUP_REMOVED lines=19> */
[-C--:B------:R-:W-:Y:S01]  /*3aa0*/  HFMA2 R37, R37, R23.reuse, R40 ;  /* 0x0000001725257231 */ /* 0x080fe20000000028 */
[----:B------:R-:W-:Y:S01]  /*3ab0*/  LOP3.LUT R38, R22, 0x64006400, RZ, 0xfc, !PT ;  /* 0x6400640016267812 */ /* 0x000fe200078efcff */
[-C--:B------:R-:W-:Y:S01]  /*3ac0*/  HFMA2 R42, R21, R23.reuse, R42 ;  /* 0x00000017152a7231 */ /* 0x080fe2000000002a */
[----:B------:R-:W-:Y:S01]  /*3ad0*/  LOP3.LUT R36, R14, 0x380038, RZ, 0xc0, !PT ;  /* 0x003800380e247812 */ /* 0x000fe200078ec0ff */
[-C--:B------:R-:W-:Y:S01]  /*3ae0*/  HFMA2 R20, R39, R23.reuse, R20 ;  /* 0x0000001727147231 */ /* 0x080fe20000000014 */
[----:B------:R-:W-:Y:S01]  /*3af0*/  LOP3.LUT R40, R15, 0x380038, RZ, 0xc0, !PT ;  /* 0x003800380f287812 */ /* 0x000fe200078ec0ff */
[----:B------:R-:W-:Y:S01]  /*3b00*/  HADD2 R38, R38, -1028, -1028 ;  /* 0xe404e40426267430 */ /* 0x000fe20000000000 */
[C---:B------:R-:W-:Y:S02]  /*3b10*/  LOP3.LUT R21, R12.reuse, 0x380038, RZ, 0xc0, !PT ;  /* 0x003800380c157812 */ /* 0x040fe400078ec0ff */
[----:B------:R-:W-:Y:S01]  /*3b20*/  LOP3.LUT R12, R12, 0x1c001c0, RZ, 0xc0, !PT ;  /* 0x01c001c00c0c7812 */ /* 0x000fe200078ec0ff */
[----:B------:R-:W-:Y:S01]  /*3b30*/  HFMA2 R45, R38, R23, R45 ;  /* 0x00000017262d7231 */ /* 0x000fe2000000002d */
[----:B------:R-:W-:-:S02]  /*3b40*/  LOP3.LUT R14, R14, 0x1c001c0, RZ, 0xc0, !PT ;  /* 0x01c001c00e0e7812 */ /* 0x000fc400078ec0ff */
[----:B------:R-:W-:Y:S02]  /*3b50*/  LOP3.LUT R15, R15, 0x1c001c0, RZ, 0xc0, !PT ;  /* 0x01c001c00f0f7812 */ /* 0x000fe400078ec0ff */
[C---:B------:R-:W-:Y:S02]  /*3b60*/  LOP3.LUT R22, R13.reuse, 0x380038, RZ, 0xc0, !PT ;  /* 0x003800380d167812 */ /* 0x040fe400078ec0ff */
[----:B------:R-:W-:Y:S02]  /*3b70*/  LOP3.LUT R41, R36, 0x64006400, RZ, 0xfc, !PT ;  /* 0x6400640024297812 */ /* 0x000fe400078efcff */
[----:B------:R-:W-:Y:S02]  /*3b80*/  LOP3.LUT R43, R40, 0x64006400, RZ, 0xfc, !PT ;  /* 0x64006400282b7812 */ /* 0x000fe400078efcff */
[----:B------:R-:W-:Y:S02]  /*3b90*/  LOP3.LUT R52, R12, 0x64006400, RZ, 0xfc, !PT ;  /* 0x640064000c347812 */ /* 0x000fe400078efcff */
[----:B------:R-:W-:Y:S01]  /*3ba0*/  LOP3.LUT R13, R13, 0x1c001c0, RZ, 0xc0, !PT ;  /* 0x01c001c00d0d7812 */ /* 0x000fe200078ec0ff */
[----:B------:R-:W-:Y:S01]  /*3bb0*/  HFMA2 R36, R43, R24.H1_H1, -132, -132 ;  /* 0xd820d8202b247431 */ /* 0x000fe20000060018 */
[----:B------:R-:W-:Y:S01]  /*3bc0*/  LOP3.LUT R14, R14, 0x64006400, RZ, 0xfc, !PT ;  /* 0x640064000e0e7812 */ /* 0x000fe200078efcff */
[----:B------:R-:W-:Y:S01]  /*3bd0*/  HFMA2 R52, R52, R19.H1_H1, -20, -20 ;  /* 0xcd00cd0034347431 */ /* 0x000fe20000060013 */
[----:B------:R-:W-:-:S02]  /*3be0*/  LOP3.LUT R12, R15, 0x64006400, RZ, 0xfc, !PT ;  /* 0x640064000f0c7812 */ /* 0x000fc400078efcff */
[----:B------:R-:W-:Y:S01]  /*3bf0*/  LOP3.LUT R39, R22, 0x64006400, RZ, 0xfc, !PT ;  /* 0x6400640016277812 */ /* 0x000fe200078efcff */
[----:B------:R-:W-:Y:S01]  /*3c00*/  HFMA2 R22, R41, R24.H1_H1, -132, -132 ;  /* 0xd820d82029167431 */ /* 0x000fe20000060018 */
[----:B------:R-:W-:Y:S01]  /*3c10*/  LOP3.LUT R50, R13, 0x64006400, RZ, 0xfc, !PT ;  /* 0x640064000d327812 */ /* 0x000fe200078efcff */
[-C--:B------:R-:W-:Y:S01]  /*3c20*/  HFMA2 R14, R14, R19.reuse.H1_H1, -20, -20 ;  /* 0xcd00cd000e0e7431 */ /* 0x080fe20000060013 */
[----:B------:R-:W-:Y:S01]  /*3c30*/  LOP3.LUT R21, R21, 0x64006400, RZ, 0xfc, !PT ;  /* 0x6400640015157812 */ /* 0x000fe200078efcff */
[----:B------:R-:W-:Y:S02]  /*3c40*/  HFMA2 R12, R12, R19.H1_H1, -20, -20 ;  /* 0xcd00cd000c0c7431 */ /* 0x000fe40000060013 */
[-C--:B0-----:R-:W-:Y:S02]  /*3c50*/  HFMA2 R37, R22, R4.reuse, R37 ;  /* 0x0000000416257231 */ /* 0x081fe40000000025 */
[----:B------:R-:W-:Y:S02]  /*3c60*/  HFMA2 R41, R36, R4, R45 ;  /* 0x0000000424297231 */ /* 0x000fe4000000002d */
[----:B------:R-:W-:-:S02]  /*3c70*/  HFMA2 R39, R39, R24.H1_H1, -132, -132 ;  /* 0xd820d82027277431 */ /* 0x000fc40000060018 */
[-C--:B------:R-:W-:Y:S02]  /*3c80*/  HFMA2 R37, R14, R5.reuse, R37 ;  /* 0x000000050e257231 */ /* 0x080fe40000000025 */
[----:B------:R-:W-:Y:S02]  /*3c90*/  HFMA2 R41, R12, R5, R41 ;  /* 0x000000050c297231 */ /* 0x000fe40000000029 */
[----:B------:R-:W-:Y:S02]  /*3ca0*/  HFMA2 R21, R21, R24.H1_H1, -132, -132 ;  /* 0xd820d82015157431 */ /* 0x000fe40000060018 */
[-C--:B------:R-:W-:Y:S02]  /*3cb0*/  HFMA2 R39, R39, R4.reuse, R20 ;  /* 0x0000000427277231 */ /* 0x080fe40000000014 */
[----:B------:R-:W-:Y:S02]  /*3cc0*/  HFMA2 R50, R50, R19.H1_H1, -20, -20 ;  /* 0xcd00cd0032327431 */ /* 0x000fe40000060013 */
[----:B------:R-:W-:-:S02]  /*3cd0*/  HFMA2 R43, R21, R4, R42 ;  /* 0x00000004152b7231 */ /* 0x000fc4000000002a */
[-C--:B------:R-:W-:Y:S02]  /*3ce0*/  HFMA2 R39, R50, R5.reuse, R39 ;  /* 0x0000000532277231 */ /* 0x080fe40000000027 */
[----:B------:R-:W-:Y:S01]  /*3cf0*/  HFMA2 R43, R52, R5, R43 ;  /* 0x00000005342b7231 */ /* 0x000fe2000000002b */
[----:B--2---:R-:W-:Y:S02]  /*3d00*/  SHF.R.U32.HI R13, RZ, 0xd, R8 ;  /* 0x0000000dff0d7819 */ /* 0x004fe40000011608 */
[----:B------:R-:W-:Y:S02]  /*3d10*/  LOP3.LUT R22, R8, 0x380038, RZ, 0xc0, !PT ;  /* 0x0038003808167812 */ /* 0x000fe400078ec0ff */
[----:B------:R-:W-:Y:S02]  /*3d20*/  LOP3.LUT R34, R34, 0x40004, R13, 0xf8, !PT ;  /* 0x0004000422227812 */ /* 0x000fe400078ef80d */
[----:B------:R-:W0:Y:S01]  /*3d30*/  LDS.128 R12, [UR4+0x30] ;  /* 0x00003004ff0c7984 */ /* 0x000e220008000c00 */
[----:B------:R-:W-:-:S02]  /*3d40*/  LOP3.LUT R36, R9, 0x380038, RZ, 0xc0, !PT ;  /* 0x0038003809247812 */ /* 0x000fc400078ec0ff */
[----:B------:R-:W-:Y:S02]  /*3d50*/  SHF.R.U32.HI R20, RZ, 0x6, R8 ;  /* 0x00000006ff147819 */ /* 0x000fe40000011608 */
[----:B------:R-:W-:Y:S02]  /*3d60*/  LOP3.LUT R38, R10, 0x380038, RZ, 0xc0, !PT ;  /* 0x003800380a267812 */ /* 0x000fe400078ec0ff */
[----:B------:R-:W-:Y:S02]  /*3d70*/  SHF.R.U32.HI R21, RZ, 0x6, R9 ;  /* 0x00000006ff157819 */ /* 0x000fe40000011609 */
[----:B------:R-:W-:Y:S02]  /*3d80*/  SHF.R.U32.HI R4, RZ, 0x6, R10 ;  /* 0x00000006ff047819 */ /* 0x000fe4000001160a */
[----:B------:R-:W-:Y:S02]  /*3d90*/  LOP3.LUT R47, R22, 0x64006400, RZ, 0xfc, !PT ;  /* 0x64006400162f7812 */ /* 0x000fe400078efcff */
[----:B------:R-:W-:-:S02]  /*3da0*/  LOP3.LUT R8, R8, 0x70007, RZ, 0xc0, !PT ;  /* 0x0007000708087812 */ /* 0x000fc400078ec0ff */
[----:B------:R-:W-:Y:S01]  /*3db0*/  LOP3.LUT R49, R36, 0x64006400, RZ, 0xfc, !PT ;  /* 0x6400640024317812 */ /* 0x000fe200078efcff */
[-C--:B------:R-:W-:Y:S01]  /*3dc0*/  HFMA2 R46, R47, R24.reuse.H1_H1, -132, -132 ;  /* 0xd820d8202f2e7431 */ /* 0x080fe20000060018 */
[----:B------:R-:W-:Y:S02]  /*3dd0*/  SHF.R.U32.HI R50, RZ, 0xd, R9 ;  /* 0x0000000dff327819 */ /* 0x000fe40000011609 */
[----:B------:R-:W-:Y:S01]  /*3de0*/  LOP3.LUT R45, R11, 0x380038, RZ, 0xc0, !PT ;  /* 0x003800380b2d7812 */ /* 0x000fe200078ec0ff */
[-C--:B------:R-:W-:Y:S01]  /*3df0*/  HFMA2 R44, R49, R24.reuse.H1_H1, -132, -132 ;  /* 0xd820d820312c7431 */ /* 0x080fe20000060018 */
[----:B------:R-:W-:Y:S02]  /*3e00*/  LOP3.LUT R51, R38, 0x64006400, RZ, 0xfc, !PT ;  /* 0x6400640026337812 */ /* 0x000fe400078efcff */
[----:B------:R-:W-:Y:S02]  /*3e10*/  LOP3.LUT R36, R20, 0x380038, RZ, 0xc0, !PT ;  /* 0x0038003814247812 */ /* 0x000fe400078ec0ff */
[----:B------:R-:W-:Y:S01]  /*3e20*/  LOP3.LUT R38, R21, 0x380038, RZ, 0xc0, !PT ;  /* 0x0038003815267812 */ /* 0x000fe200078ec0ff */
[----:B------:R-:W-:Y:S01]  /*3e30*/  HFMA2 R42, R51, R24.H1_H1, -132, -132 ;  /* 0xd820d820332a7431 */ /* 0x000fe20000060018 */
[----:B------:R-:W-:-:S02]  /*3e40*/  SHF.R.U32.HI R23, RZ, 0x6, R11 ;  /* 0x00000006ff177819 */ /* 0x000fc4000001160b */
[----:B------:R-:W-:Y:S02]  /*3e50*/  LOP3.LUT R40, R4, 0x380038, RZ, 0xc0, !PT ;  /* 0x0038003804287812 */ /* 0x000fe400078ec0ff */
[----:B------:R-:W-:Y:S02]  /*3e60*/  LOP3.LUT R8, R8, 0x64006400, RZ, 0xfc, !PT ;  /* 0x6400640008087812 */ /* 0x000fe400078efcff */
[----:B------:R-:W-:Y:S02]  /*3e70*/  LOP3.LUT R35, R35, 0x40004, R50, 0xf8, !PT ;  /* 0x0004000423237812 */ /* 0x000fe400078ef832 */
[----:B------:R-:W-:Y:S01]  /*3e80*/  LOP3.LUT R9, R9, 0x70007, RZ, 0xc0, !PT ;  /* 0x0007000709097812 */ /* 0x000fe200078ec0ff */
[----:B------:R-:W-:Y:S01]  /*3e90*/  HADD2 R8, R8, -1028, -1028 ;  /* 0xe404e40408087430 */ /* 0x000fe20000000000 */
[----:B------:R-:W-:Y:S02]  /*3ea0*/  LOP3.LUT R45, R45, 0x64006400, RZ, 0xfc, !PT ;  /* 0x640064002d2d7812 */ /* 0x000fe400078efcff */
[----:B------:R-:W-:Y:S01]  /*3eb0*/  LOP3.LUT R47, R36, 0x64006400, RZ, 0xfc, !PT ;  /* 0x64006400242f7812 */ /* 0x000fe200078efcff */
[----:B------:R-:W-:Y:S01]  /*3ec0*/  HFMA2 R43, R8, R6, R43 ;  /* 0x00000006082b7231 */ /* 0x000fe2000000002b */
[----:B------:R-:W-:-:S02]  /*3ed0*/  SHF.R.U32.HI R50, RZ, 0xd, R10 ;  /* 0x0000000dff327819 */ /* 0x000fc4000001160a */
[----:B------:R-:W-:Y:S02]  /*3ee0*/  SHF.R.U32.HI R5, RZ, 0xd, R11 ;  /* 0x0000000dff057819 */ /* 0x000fe4000001160b */
[----:B------:R-:W-:Y:S01]  /*3ef0*/  LOP3.LUT R49, R38, 0x64006400, RZ, 0xfc, !PT ;  /* 0x6400640026317812 */ /* 0x000fe200078efcff */
[-C--:B------:R-:W-:Y:S01]  /*3f00*/  HFMA2 R38, R47, R24.reuse.H1_H1, -132, -132 ;  /* 0xd820d8202f267431 */ /* 0x080fe20000060018 */
[----:B------:R-:W-:Y:S02]  /*3f10*/  LOP3.LUT R10, R10, 0x70007, RZ, 0xc0, !PT ;  /* 0x000700070a0a7812 */ /* 0x000fe400078ec0ff */
[----:B------:R-:W-:Y:S01]  /*3f20*/  LOP3.LUT R11, R11, 0x70007, RZ, 0xc0, !PT ;  /* 0x000700070b0b7812 */ /* 0x000fe200078ec0ff */
[-C--:B------:R-:W-:Y:S01]  /*3f30*/  HFMA2 R36, R49, R24.reuse.H1_H1, -132, -132 ;  /* 0xd820d82031247431 */ /* 0x080fe20000060018 */
[----:B------:R-:W-:Y:S02]  /*3f40*/  LOP3.LUT R22, R23, 0x380038, RZ, 0xc0, !PT ;  /* 0x0038003817167812 */ /* 0x000fe400078ec0ff */
[----:B------:R-:W-:Y:S01]  /*3f50*/  LOP3.LUT R51, R40, 0x64006400, RZ, 0xfc, !PT ;  /* 0x6400640028337812 */ /* 0x000fe200078efcff */
[----:B------:R-:W-:Y:S01]  /*3f60*/  HFMA2 R40, R45, R24.H1_H1, -132, -132 ;  /* 0xd820d8202d287431 */ /* 0x000fe20000060018 */
[----:B------:R-:W-:-:S02]  /*3f70*/  LOP3.LUT R9, R9, 0x64006400, RZ, 0xfc, !PT ;  /* 0x6400640009097812 */ /* 0x000fc400078efcff */
[----:B------:R-:W-:Y:S02]  /*3f80*/  LOP3.LUT R10, R10, 0x64006400, RZ, 0xfc, !PT ;  /* 0x640064000a0a7812 */ /* 0x000fe400078efcff */
[----:B------:R-:W-:Y:S01]  /*3f90*/  LOP3.LUT R11, R11, 0x64006400, RZ, 0xfc, !PT ;  /* 0x640064000b0b7812 */ /* 0x000fe200078efcff */
[----:B------:R-:W-:Y:S01]  /*3fa0*/  HADD2 R8, R9, -1028, -1028 ;  /* 0xe404e40409087430 */ /* 0x000fe20000000000 */
[----:B------:R-:W-:Y:S01]  /*3fb0*/  LOP3.LUT R53, R22, 0x64006400, RZ, 0xfc, !PT ;  /* 0x6400640016357812 */ /* 0x000fe200078efcff */
[----:B------:R-:W-:Y:S01]  /*3fc0*/  HFMA2 R22, R51, R24.H1_H1, -132, -132 ;  /* 0xd820d82033167431 */ /* 0x000fe20000060018 */
[----:B------:R-:W-:Y:S01]  /*3fd0*/  LOP3.LUT R45, R20, 0x1c001c0, RZ, 0xc0, !PT ;  /* 0x01c001c0142d7812 */ /* 0x000fe200078ec0ff */
[----:B------:R-:W-:Y:S01]  /*3fe0*/  HADD2 R10, R10, -1028, -1028 ;  /* 0xe404e4040a0a7430 */ /* 0x000fe20000000000 */
[C---:B------:R-:W-:Y:S01]  /*3ff0*/  LOP3.LUT R47, R21.reuse, 0x1c001c0, RZ, 0xc0, !PT ;  /* 0x01c001c0152f7812 */ /* 0x040fe200078ec0ff */
        /* <DEDUP_REMOVED lines=10> */
[----:B------:R-:W-:Y:S01]  /*40a0*/  LOP3.LUT R33, R33, 0x40004, R50, 0xf8, !PT ;  /* 0x0004000421217812 */ /* 0x000fe200078ef832 */
[----:B------:R-:W-:Y:S01]  /*40b0*/  HADD2 R50, R11, -1028, -1028 ;  /* 0xe404e4040b327430 */ /* 0x000fe20000000000 */
[----:B------:R-:W-:Y:S02]  /*40c0*/  LOP3.LUT R23, R23, 0x70007, RZ, 0xc0, !PT ;  /* 0x0007000717177812 */ /* 0x000fe400078ec0ff */
        /* <DEDUP_REMOVED lines=17> */
[-C--:B------:R-:W-:Y:S01]  /*41e0*/  HFMA2 R11, R11, R12.reuse, R42 ;  /* 0x0000000c0b0b7231 */ /* 0x080fe2000000002a */
[----:B------:R-:W-:Y:S01]  /*41f0*/  LOP3.LUT R51, R51, 0x64006400, RZ, 0xfc, !PT ;  /* 0x6400640033337812 */ /* 0x000fe200078efcff */
[----:B------:R-:W-:Y:S01]  /*4200*/  HFMA2 R41, R4, R12, R41 ;  /* 0x0000000c04297231 */ /* 0x000fe20000000029 */
[----:B------:R-:W-:Y:S01]  /*4210*/  LOP3.LUT R34, R34, 0x64006400, RZ, 0xfc, !PT ;  /* 0x6400640022227812 */ /* 0x000fe200078efcff */
[-C--:B------:R-:W-:Y:S01]  /*4220*/  HFMA2 R45, R45, R19.reuse.H1_H1, -20, -20 ;  /* 0xcd00cd002d2d7431 */ /* 0x080fe20000060013 */
[----:B------:R-:W-:Y:S01]  /*4230*/  LOP3.LUT R35, R35, 0x64006400, RZ, 0xfc, !PT ;  /* 0x6400640023237812 */ /* 0x000fe200078efcff */
[----:B------:R-:W-:-:S02]  /*4240*/  HFMA2 R47, R47, R19.H1_H1, -20, -20 ;  /* 0xcd00cd002f2f7431 */ /* 0x000fc40000060013 */
[-C--:B------:R-:W-:Y:S02]  /*4250*/  HFMA2 R7, R38, R13.reuse, R6 ;  /* 0x0000000d26077231 */ /* 0x080fe40000000006 */
[----:B------:R-:W-:Y:S01]  /*4260*/  HFMA2 R44, R36, R13, R44 ;  /* 0x0000000d242c7231 */ /* 0x000fe2000000002c */
[----:B------:R-:W-:Y:S01]  /*4270*/  LOP3.LUT R33, R33, 0x64006400, RZ, 0xfc, !PT ;  /* 0x6400640021217812 */ /* 0x000fe200078efcff */
[-C--:B------:R-:W-:Y:S01]  /*4280*/  HFMA2 R49, R49, R19.reuse.H1_H1, -20, -20 ;  /* 0xcd00cd0031317431 */ /* 0x080fe20000060013 */
[----:B------:R-:W-:Y:S01]  /*4290*/  LOP3.LUT R32, R32, 0x64006400, RZ, 0xfc, !PT ;  /* 0x6400640020207812 */ /* 0x000fe200078efcff */
[----:B------:R-:W-:Y:S02]  /*42a0*/  HFMA2 R51, R51, R19.H1_H1, -20, -20 ;  /* 0xcd00cd0033337431 */ /* 0x000fe40000060013 */
[-C--:B------:R-:W-:Y:S02]  /*42b0*/  HFMA2 R11, R22, R13.reuse, R11 ;  /* 0x0000000d160b7231 */ /* 0x080fe4000000000b */
[----:B------:R-:W-:-:S02]  /*42c0*/  HFMA2 R41, R48, R13, R41 ;  /* 0x0000000d30297231 */ /* 0x000fc40000000029 */
        /* <DEDUP_REMOVED lines=21> */
.L_x_3496:
[----:B------:R-:W-:Y:S01]  /*4420*/  UIADD3 UR4, UPT, UPT, UR4, 0x40, URZ ;  /* 0x0000004004047890 */ /* 0x000fe2000fffe0ff */
[----:B-----5:R-:W-:Y:S02]  /*4430*/  MOV R4, R30 ;  /* 0x0000001e00047202 */ /* 0x020fe40000000f00 */
[----:B------:R-:W-:Y:S01]  /*4440*/  MOV R5, R31 ;  /* 0x0000001f00057202 */ /* 0x000fe20000000f00 */
[----:B------:R-:W-:Y:S01]  /*4450*/  IMAD.WIDE R30, R17, 0x4, R2 ;  /* 0x00000004111e7825 */ /* 0x000fe200078e0202 */
[----:B------:R-:W-:Y:S07]  /*4460*/  @!P0 BRA `(.L_x_3497) ;  /* 0xffffffe800fc8947 */ /* 0x000fee000383ffff */
[----:B------:R-:W-:-:S07]  /*4470*/  IMAD.WIDE R30, R17, 0xc, R4 ;  /* 0x0000000c111e7825 */ /* 0x000fce00078e0204 */
.L_x_3495:
[----:B------:R-:W0:Y:S01]  /*4480*/  LDCU UR8, c[0x0][0x3dc] ;  /* 0x00007b80ff0877ac */ /* 0x000e220008000800 */
[----:B------:R-:W1:Y:S01]  /*4490*/  S2UR UR5, SR_CTAID.Y ;  /* 0x00000000000579c3 */ /* 0x000e620000002600 */
[----:B0-----:R-:W-:-:S04]  /*44a0*/  VIMNMX R18, PT, PT, R18, UR8, PT ;  /* 0x0000000812127c48 */ /* 0x001fc8000bfe0100 */
[----:B------:R-:W-:-:S13]  /*44b0*/  ISETP.GT.AND P0, PT, R18, R29, PT ;  /* 0x0000001d1200720c */ /* 0x000fda0003f04270 */
[----:B-1----:R-:W-:Y:S05]  /*44c0*/  @!P0 BRA `(.L_x_3498) ;  /* 0x00000008007c8947 */ /* 0x002fea0003800000 */
[----:B------:R-:W-:-:S12]  /*44d0*/  UIADD3 UR4, UPT, UPT, UR4, 0x10, URZ ;  /* 0x0000001004047890 */ /* 0x000fd8000fffe0ff */
.L_x_3500:
[----:B------:R-:W0:Y:S01]  /*44e0*/  LDC R16, c[0x0][0x3a8] ;  /* 0x0000ea00ff107b82 */ /* 0x000e220000000800 */
[----:B------:R-:W-:-:S04]  /*44f0*/  IADD3 R29, PT, PT, R29, 0x10, RZ ;  /* 0x000000101d1d7810 */ /* 0x000fc80007ffe0ff */
[----:B------:R-:W-:-:S03]  /*4500*/  ISETP.GE.AND P0, PT, R29, R18, PT ;  /* 0x000000121d00720c */ /* 0x000fc60003f06270 */
[----:B------:R-:W1:Y:S01]  /*4510*/  LDC R17, c[0x0][0x3ac] ;  /* 0x0000eb00ff117b82 */ /* 0x000e620000000800 */
[----:B0-----:R-:W-:-:S13]  /*4520*/  ISETP.LE.AND P1, PT, R16, UR5, PT ;  /* 0x0000000510007c0c */ /* 0x001fda000bf23270 */
[----:B-1----:R-:W-:Y:S05]  /*4530*/  @P1 BRA `(.L_x_3499) ;  /* 0x0000000800541947 */ /* 0x002fea0003800000 */
[----:B------:R-:W2:Y:S01]  /*4540*/  LDG.E.128.CONSTANT R8, desc[UR6][R30.64] ;  /* 0x000000061e087981 */ /* 0x000ea2000c1e9d00 */
[----:B------:R-:W-:Y:S01]  /*4550*/  MOV R32, 0x3400 ;  /* 0x0000340000207802 */ /* 0x000fe20000000f00 */
[----:B------:R-:W-:Y:S01]  /*4560*/  HFMA2 R13, -RZ, RZ, 0, 0.0625 ;  /* 0x00002c00ff0d7431 */ /* 0x000fe200000001ff */
[----:B------:R-:W-:Y:S02]  /*4570*/  MOV R12, 0x2400 ;  /* 0x00002400000c7802 */ /* 0x000fe40000000f00 */
[----:B------:R-:W-:Y:S02]  /*4580*/  PRMT R32, R32, 0x5410, R32 ;  /* 0x0000541020207816 */ /* 0x000fe40000000020 */
[----:B------:R-:W-:Y:S02]  /*4590*/  PRMT R19, R19, 0x5410, R24 ;  /* 0x0000541013137816 */ /* 0x000fe40000000018 */
[----:B------:R-:W-:Y:S02]  /*45a0*/  PRMT R25, R25, 0x5410, R26 ;  /* 0x0000541019197816 */ /* 0x000fe4000000001a */
[----:B--2---:R-:W-:-:S02]  /*45b0*/  LOP3.LUT R4, R9, 0xc000c, RZ, 0xc0, !PT ;  /* 0x000c000c09047812 */ /* 0x004fc400078ec0ff */
        /* <DEDUP_REMOVED lines=80> */
[----:B------:R-:W1:Y:S01]  /*4ac0*/  LDS.128 R8, [UR4] ;  /* 0x00000004ff087984 */ /* 0x000e620008000c00 */
        /* <DEDUP_REMOVED lines=14> */
[----:B------:R-:W-:-:S02]  /*4bb0*/  HFMA2 R45, R2, R5, R45 ;  /* 0x00000005022d7231 */ /* 0x000fc4000000002d */
        /* <DEDUP_REMOVED lines=16> */
[----:B------:R-:W-:Y:S02]  /*4cc0*/  HADD2 R3, R3, -1026, -1026 ;  /* 0xe402e40203037430 */ /* 0x000fe40000000000 */
[----:B------:R-:W-:Y:S02]  /*4cd0*/  HADD2 R33, R33, -1026, -1026 ;  /* 0xe402e40221217430 */ /* 0x000fe40000000000 */
[----:B------:R-:W-:-:S02]  /*4ce0*/  HADD2 R0, R0, -1026, -1026 ;  /* 0xe402e40200007430 */ /* 0x000fc40000000000 */
[----:B------:R-:W-:Y:S02]  /*4cf0*/  HFMA2 R5, R42, R7, R5 ;  /* 0x000000072a057231 */ /* 0x000fe40000000005 */
        /* <DEDUP_REMOVED lines=25> */
.L_x_3499:
[----:B------:R-:W-:Y:S01]  /*4e90*/  UIADD3 UR4, UPT, UPT, UR4, 0x20, URZ ;  /* 0x0000002004047890 */ /* 0x000fe2000fffe0ff */
[----:B------:R-:W-:Y:S01]  /*4ea0*/  IMAD.WIDE R30, R17, 0x4, R30 ;  /* 0x00000004111e7825 */ /* 0x000fe200078e021e */
[----:B------:R-:W-:Y:S10]  /*4eb0*/  @!P0 BRA `(.L_x_3500) ;  /* 0xfffffff400888947 */ /* 0x000ff4000383ffff */
.L_x_3498:
        /* <DEDUP_REMOVED lines=16> */
.L_x_3504:
[----:B------:R-:W0:Y:S02]  /*4fc0*/  LDS R2, [R0] ;  /* 0x0000000000027984 */ /* 0x000e240000000800 */
[----:B0-----:R-:W-:-:S05]  /*4fd0*/  HADD2 R3, R2, R28 ;  /* 0x0000001c02037230 */ /* 0x001fca0000000000 */
[----:B------:R-:W0:Y:S02]  /*4fe0*/  ATOMS.CAST.SPIN P0, [R0], R2, R3 ;  /* 0x000000020000758d */ /* 0x000e240001800003 */
[----:B0-----:R-:W-:Y:S05]  /*4ff0*/  @!P0 BRA `(.L_x_3504) ;  /* 0xfffffffc00f08947 */ /* 0x001fea000383ffff */
[----:B------:R-:W-:Y:S05]  /*5000*/  BRA `(.L_x_3502) ;  /* 0x00000000000c7947 */ /* 0x000fea0003800000 */
.L_x_3503:
[----:B------:R-:W2:Y:S02]  /*5010*/  LD.E R0, desc[UR6][R4.64] ;  /* 0x0000000604007980 */ /* 0x000ea4000c101900 */
[----:B--2---:R-:W-:-:S05]  /*5020*/  IADD3 R3, PT, PT, R28, R0, RZ ;  /* 0x000000001c037210 */ /* 0x004fca0007ffe0ff */
[----:B------:R0:W-:Y:S02]  /*5030*/  ST.E desc[UR6][R4.64], R3 ;  /* 0x0000000304007985 */ /* 0x0001e4000c101906 */
.L_x_3502:
[----:B------:R-:W-:Y:S05]  /*5040*/  BSYNC.RECONVERGENT B0 ;  /* 0x0000000000007941 */ /* 0x000fea0003800200 */
.L_x_3501:
[----:B------:R1:W-:Y:S02]  /*5050*/  ATOM.E.ADD.F16x2.RN.STRONG.GPU P0, RZ, desc[UR6][R4.64+0x4], R27 ;  /* 0x8000041b04ff79a2 */ /* 0x0003e4000c10e106 */
[----:B-1----:R-:W-:Y:S05]  /*5060*/  @P0 EXIT ;  /* 0x000000000000094d */ /* 0x002fea0003800000 */
[----:B------:R-:W1:Y:S02]  /*5070*/  QSPC.E.S P0, RZ, [R4+0x4] ;  /* 0x0000040004ff73aa */ /* 0x000e640000000500 */
[----:B-1----:R-:W-:Y:S05]  /*5080*/  @!P0 BRA `(.L_x_3505) ;  /* 0x00000000001c8947 */ /* 0x002fea0003800000 */
[----:B------:R-:W-:-:S04]  /*5090*/  MOV R2, R4 ;  /* 0x0000000400027202 */ /* 0x000fc80000000f00 */
[----:B------:R-:W-:-:S07]  /*50a0*/  MOV R0, R2 ;  /* 0x0000000200007202 */ /* 0x000fce0000000f00 */
.L_x_3506:
[----:B------:R-:W0:Y:S02]  /*50b0*/  LDS R2, [R0+0x4] ;  /* 0x0000040000027984 */ /* 0x000e240000000800 */
[----:B0-----:R-:W-:-:S05]  /*50c0*/  HFMA2 R3, R2, 1, 1, R27 ;  /* 0x3c003c0002037831 */ /* 0x001fca000000001b */
[----:B------:R-:W0:Y:S02]  /*50d0*/  ATOMS.CAST.SPIN P0, [R0+0x4], R2, R3 ;  /* 0x000004020000758d */ /* 0x000e240001800003 */
[----:B0-----:R-:W-:Y:S05]  /*50e0*/  @!P0 BRA `(.L_x_3506) ;  /* 0xfffffffc00f08947 */ /* 0x001fea000383ffff */
[----:B------:R-:W-:Y:S05]  /*50f0*/  EXIT ;  /* 0x000000000000794d */ /* 0x000fea0003800000 */
.L_x_3505:
[----:B------:R-:W0:Y:S02]  /*5100*/  LD.E R0, desc[UR6][R4.64+0x4] ;  /* 0x0000040604007980 */ /* 0x000e24000c101900 */
[----:B0-----:R-:W-:-:S05]  /*5110*/  IADD3 R3, PT, PT, R27, R0, RZ ;  /* 0x000000001b037210 */ /* 0x001fca0007ffe0ff */
[----:B------:R-:W-:Y:S01]  /*5120*/  ST.E desc[UR6][R4.64+0x4], R3 ;  /* 0x0000040304007985 */ /* 0x000fe2000c101906 */
[----:B------:R-:W-:Y:S05]  /*5130*/  EXIT ;  /* 0x000000000000794d */ /* 0x000fea0003800000 */
.L_x_3507:
        /* <DEDUP_REMOVED lines=12> */
.L_x_3640:


//--------------------- .text._Z23gemm_half_q_half_kernelILi1ELi4ELb0ELb0ELi32EEvPK6__halfPKjS4_S2_PS0_iiiiPKtS7_iiiiiibS2_i --------------------------
	.section	.text._Z23gemm_half_q_half_kernelILi1ELi4ELb0ELb0ELi32EEvPK6__halfPKjS4_S2_PS0_iiiiPKtS7_iiiiiibS2_i,"ax",@progbits
	.align	128
        .global         _Z23gemm_half_q_half_kernelILi1ELi4ELb0ELb0ELi32EEvPK6__halfPKjS4_S2_PS0_iiiiPKtS7_iiiiiibS2_i
        .type           _Z23gemm_half_q_half_kernelILi1ELi4ELb0ELb0ELi32EEvPK6__halfPKjS4_S2_PS0_iiiiPKtS7_iiiiiibS2_i,@function
        .size           _Z23gemm_half_q_half_kernelILi1ELi4ELb0ELb0ELi32EEvPK6__halfPKjS4_S2_PS0_iiiiPKtS7_iiiiiibS2_i,(.L_x_3641 - _Z23gemm_half_q_half_kernelILi1ELi4ELb0ELb0ELi32EEvPK6__halfPKjS4_S2_PS0_iiiiPKtS7_iiiiiibS2_i)
        .other          _Z23gemm_half_q_half_kernelILi1ELi4ELb0ELb0ELi32EEvPK6__halfPKjS4_S2_PS0_iiiiPKtS7_iiiiiibS2_i,@"STO_CUDA_ENTRY STV_DEFAULT"
_Z23gemm_half_q_half_kernelILi1ELi4ELb0ELb0ELi32EEvPK6__halfPKjS4_S2_PS0_iiiiPKtS7_iiiiiibS2_i:
.text._Z23gemm_half_q_half_kernelILi1ELi4ELb0ELb0ELi32EEvPK6__halfPKjS4_S2_PS0_iiiiPKtS7_iiiiiibS2_i:
        /* <DEDUP_REMOVED lines=37> */
.L_x_3509:
[----:B------:R-:W-:Y:S05]  /*0250*/  BSYNC.RECONVERGENT B0 ;  /* 0x0000000000007941 */ /* 0x000fea0003800200 */
.L_x_3508:
        /* <DEDUP_REMOVED lines=24> */
.L_x_3511:
        /* <DEDUP_REMOVED lines=28> */
[----:B------:R-:W-:Y:S01]  /*05a0*/  IMAD R14, R19, R19, R19 ;  /* 0x00000013130e7224 */ /* 0x000fe200078e0213 */
[----:B0-----:R-:W4:Y:S01]  /*05b0*/  I2F.F16 R16, R15 ;  /* 0x0000000f00107306 */ /* 0x001f220000200c00 */
[----:B------:R-:W-:Y:S01]  /*05c0*/  IMAD R22, R23, R23, R23 ;  /* 0x0000001717167224 */ /* 0x000fe200078e0217 */
[----:B------:R-:W-:Y:S02]  /*05d0*/  ISETP.GE.AND P0, PT, R11, R8, PT ;  /* 0x000000080b00720c */ /* 0x000fe40003f06270 */
[----:B------:R-:W-:Y:S02]  /*05e0*/  IADD3 R14, PT, PT, R19, 0x1, R14 ;  /* 0x00000001130e7810 */ /* 0x000fe40007ffe00e */
[----:B------:R-:W-:-:S02]  /*05f0*/  IADD3 R22, PT, PT, R23, 0x1, R22 ;  /* 0x0000000117167810 */ /* 0x000fc40007ffe016 */
[----:B------:R4:W0:Y:S08]  /*0600*/  I2F.F16 R26, R25 ;  /* 0x00000019001a7306 */ /* 0x0008300000200c00 */
[----:B------:R-:W1:Y:S01]  /*0610*/  I2F.F16 R24, R22 ;  /* 0x0000001600187306 */ /* 0x000e620000200c00 */
[-C--:B----4-:R-:W-:Y:S02]  /*0620*/  HMUL2 R25, R16.H0_H0, R13.reuse.H0_H0 ;  /* 0x2000000d10197232 */ /* 0x090fe40000000800 */
[----:B0-----:R-:W-:-:S05]  /*0630*/  HMUL2 R26, R26.H0_H0, R13.H0_H0 ;  /* 0x2000000d1a1a7232 */ /* 0x001fca0000000800 */
[----:B------:R-:W0:Y:S01]  /*0640*/  I2F.F16 R14, R14 ;  /* 0x0000000e000e7306 */ /* 0x000e220000200c00 */
[-C--:B-1----:R-:W-:Y:S02]  /*0650*/  HMUL2 R24, R24.H0_H0, R13.reuse.H0_H0 ;  /* 0x2000000d18187232 */ /* 0x082fe40000000800 */
[----:B0-----:R-:W-:Y:S01]  /*0660*/  HMUL2 R2, R14.H0_H0, R13.H0_H0 ;  /* 0x2000000d0e027232 */ /* 0x001fe20000000800 */
[----:B------:R-:W-:Y:S06]  /*0670*/  @!P0 BRA `(.L_x_3511) ;  /* 0xfffffffc00588947 */ /* 0x000fec000383ffff */
.L_x_3510:
        /* <DEDUP_REMOVED lines=11> */
.L_x_3512:
        /* <DEDUP_REMOVED lines=11> */
.L_x_3513:
        /* <DEDUP_REMOVED lines=11> */
.L_x_3514:
        /* <DEDUP_REMOVED lines=11> */
.L_x_3515:
        /* <DEDUP_REMOVED lines=11> */
.L_x_3516:
[----:B------:R-:W-:Y:S01]  /*09f0*/  VIMNMX R11, PT, PT, R7, UR4, PT ;  /* 0x00000004070b7c48 */ /* 0x000fe2000bfe0100 */
[----:B------:R-:W0:Y:S01]  /*0a00*/  LDCU.64 UR4, c[0x0][0x388] ;  /* 0x00007100ff0477ac */ /* 0x000e220008000a00 */
        /* <DEDUP_REMOVED lines=8> */
[----:B------:R-:W-:Y:S02]  /*0a90*/  IADD3 R4, PT, PT, R8, R4, R5 ;  /* 0x0000000408047210 */ /* 0x000fe40007ffe005 */
[----:B------:R-:W-:Y:S02]  /*0aa0*/  SHF.R.S32.HI R5, RZ, 0x1f, R3 ;  /* 0x0000001fff057819 */ /* 0x000fe40000011403 */
[----:B------:R-:W-:-:S05]  /*0ab0*/  IADD3 R9, PT, PT, R10, R4, R9 ;  /* 0x000000040a097210 */ /* 0x000fca0007ffe009 */
[----:B------:R-:W-:-:S05]  /*0ac0*/  IMAD R4, R9, R0, RZ ;  /* 0x0000000009047224 */ /* 0x000fca00078e02ff */
[----:B------:R-:W-:-:S04]  /*0ad0*/  IADD3 R8, P0, PT, R3, R4, RZ ;  /* 0x0000000403087210 */ /* 0x000fc80007f1e0ff */
[----:B------:R-:W-:Y:S02]  /*0ae0*/  LEA.HI.X.SX32 R5, R4, R5, 0x1, P0 ;  /* 0x0000000504057211 */ /* 0x000fe400000f0eff */
[----:B0-----:R-:W-:Y:S02]  /*0af0*/  LEA R10, P2, R8, UR4, 0x2 ;  /* 0x00000004080a7c11 */ /* 0x001fe4000f8410ff */
        /* <DEDUP_REMOVED lines=8> */
[----:B------:R-:W-:-:S06]  /*0b80*/  IMAD.WIDE R4, R0, 0x4, R8 ;  /* 0x0000000400047825 */ /* 0x000fcc00078e0208 */
[----:B------:R-:W4:Y:S01]  /*0b90*/  LDG.E.128.CONSTANT R4, desc[UR6][R4.64] ;  /* 0x0000000604047981 */ /* 0x000f22000c1e9d00 */
[----:B------:R-:W1:Y:S01]  /*0ba0*/  S2UR UR5, SR_CgaCtaId ;  /* 0x00000000000579c3 */ /* 0x000e620000008800 */
[----:B------:R-:W-:Y:S01]  /*0bb0*/  UMOV UR4, 0x400 ;  /* 0x0000040000047882 */ /* 0x000fe20000000000 */
[----:B------:R-:W-:Y:S01]  /*0bc0*/  IMAD.MOV.U32 R27, RZ, RZ, 0x3000 ;  /* 0x00003000ff1b7424 */ /* 0x000fe200078e00ff */
[----:B------:R-:W-:-:S04]  /*0bd0*/  PRMT R26, R26, 0x5410, R24 ;  /* 0x000054101a1a7816 */ /* 0x000fc80000000018 */
[----:B------:R-:W-:-:S04]  /*0be0*/  PRMT R2, R2, 0x5410, R27 ;  /* 0x0000541002027816 */ /* 0x000fc8000000001b */
[----:B------:R-:W-:Y:S01]  /*0bf0*/  PRMT R25, R25, 0x5410, R2 ;  /* 0x0000541019197816 */ /* 0x000fe20000000002 */
[----:B-1----:R-:W-:-:S09]  /*0c00*/  ULEA UR4, UR5, UR4, 0x18 ;  /* 0x0000000405047291 */ /* 0x002fd2000f8ec0ff */
[----:B------:R-:W1:Y:S01]  /*0c10*/  LDS.128 R20, [UR4] ;  /* 0x00000004ff147984 */ /* 0x000e620008000c00 */
[C---:B--2---:R-:W-:Y:S02]  /*0c20*/  LOP3.LUT R27, R12.reuse, 0x380038, RZ, 0xc0, !PT ;  /* 0x003800380c1b7812 */ /* 0x044fe400078ec0ff */
[----:B------:R-:W-:Y:S02]  /*0c30*/  LOP3.LUT R11, R12, 0x70007, RZ, 0xc0, !PT ;  /* 0x000700070c0b7812 */ /* 0x000fe400078ec0ff */
[C---:B------:R-:W-:Y:S02]  /*0c40*/  LOP3.LUT R29, R13.reuse, 0x380038, RZ, 0xc0, !PT ;  /* 0x003800380d1d7812 */ /* 0x040fe400078ec0ff */
[C---:B------:R-:W-:Y:S02]  /*0c50*/  LOP3.LUT R31, R14.reuse, 0x380038, RZ, 0xc0, !PT ;  /* 0x003800380e1f7812 */ /* 0x040fe400078ec0ff */
[----:B------:R-:W-:Y:S02]  /*0c60*/  LOP3.LUT R28, R13, 0x70007, RZ, 0xc0, !PT ;  /* 0x000700070d1c7812 */ /* 0x000fe400078ec0ff */
[----:B------:R-:W-:-:S02]  /*0c70*/  LOP3.LUT R30, R14, 0x70007, RZ, 0xc0, !PT ;  /* 0x000700070e1e7812 */ /* 0x000fc400078ec0ff */
[----:B------:R-:W-:Y:S02]  /*0c80*/  LOP3.LUT R32, R15, 0x70007, RZ, 0xc0, !PT ;  /* 0x000700070f207812 */ /* 0x000fe400078ec0ff */
[----:B0-----:R-:W-:Y:S02]  /*0c90*/  LOP3.LUT R9, R27, 0x64006400, RZ, 0xfc, !PT ;  /* 0x640064001b097812 */ /* 0x001fe400078efcff */
[----:B------:R-:W-:Y:S02]  /*0ca0*/  LOP3.LUT R10, R15, 0x380038, RZ, 0xc0, !PT ;  /* 0x003800380f0a7812 */ /* 0x000fe400078ec0ff */
[----:B------:R-:W-:Y:S02]  /*0cb0*/  LOP3.LUT R8, R11, 0x64006400, RZ, 0xfc, !PT ;  /* 0x640064000b087812 */ /* 0x000fe400078efcff */
[----:B------:R-:W-:Y:S02]  /*0cc0*/  LOP3.LUT R29, R29, 0x64006400, RZ, 0xfc, !PT ;  /* 0x640064001d1d7812 */ /* 0x000fe400078efcff */
[----:B------:R-:W-:-:S02]  /*0cd0*/  LOP3.LUT R11, R31, 0x64006400, RZ, 0xfc, !PT ;  /* 0x640064001f0b7812 */ /* 0x000fc400078efcff */
[----:B------:R-:W-:Y:S01]  /*0ce0*/  LOP3.LUT R28, R28, 0x64006400, RZ, 0xfc, !PT ;  /* 0x640064001c1c7812 */ /* 0x000fe200078efcff */
[-C--:B------:R-:W-:Y:S01]  /*0cf0*/  HFMA2 R34, R29, R2.reuse.H1_H1, -132, -132 ;  /* 0xd820d8201d227431 */ /* 0x080fe20000060002 */
[----:B------:R-:W-:Y:S02]  /*0d00*/  LOP3.LUT R30, R30, 0x64006400, RZ, 0xfc, !PT ;  /* 0x640064001e1e7812 */ /* 0x000fe400078efcff */
[----:B------:R-:W-:Y:S01]  /*0d10*/  LOP3.LUT R31, R32, 0x64006400, RZ, 0xfc, !PT ;  /* 0x64006400201f7812 */ /* 0x000fe200078efcff */
[----:B------:R-:W-:Y:S01]  /*0d20*/  HFMA2 R32, R9, R2.H1_H1, -132, -132 ;  /* 0xd820d82009207431 */ /* 0x000fe20000060002 */
[----:B------:R-:W-:Y:S01]  /*0d30*/  LOP3.LUT R27, R10, 0x64006400, RZ, 0xfc, !PT ;  /* 0x640064000a1b7812 */ /* 0x000fe200078efcff */
[----:B------:R-:W-:Y:S02]  /*0d40*/  HADD2 R9, R8, -1028, -1028 ;  /* 0xe404e40408097430 */ /* 0x000fe40000000000 */
[----:B------:R-:W-:Y:S01]  /*0d50*/  HADD2 R29, R28, -1028, -1028 ;  /* 0xe404e4041c1d7430 */ /* 0x000fe20000000000 */
[----:B------:R-:W-:Y:S01]  /*0d60*/  SHF.R.U32.HI R28, RZ, 0x6, R13 ;  /* 0x00000006ff1c7819 */ /* 0x000fe2000001160d */
[----:B------:R-:W-:-:S02]  /*0d70*/  HADD2 R33, R30, -1028, -1028 ;  /* 0xe404e4041e217430 */ /* 0x000fc40000000000 */
[----:B-1----:R-:W-:Y:S02]  /*0d80*/  HFMA2 R8, R9, R20, RZ ;  /* 0x0000001409087231 */ /* 0x002fe400000000ff */
[----:B------:R-:W-:Y:S01]  /*0d90*/  HFMA2 R10, R11, R2.H1_H1, -132, -132 ;  /* 0xd820d8200b0a7431 */ /* 0x000fe20000060002 */
[----:B------:R-:W-:Y:S01]  /*0da0*/  SHF.R.U32.HI R30, RZ, 0x6, R14 ;  /* 0x00000006ff1e7819 */ /* 0x000fe2000001160e */
[----:B------:R-:W-:Y:S02]  /*0db0*/  HADD2 R31, R31, -1028, -1028 ;  /* 0xe404e4041f1f7430 */ /* 0x000fe40000000000 */
[----:B------:R-:W-:Y:S02]  /*0dc0*/  HFMA2 R33, R33, R20, RZ ;  /* 0x0000001421217231 */ /* 0x000fe400000000ff */
[----:B------:R-:W-:Y:S01]  /*0dd0*/  HFMA2 R11, R27, R2.H1_H1, -132, -132 ;  /* 0xd820d8201b0b7431 */ /* 0x000fe20000060002 */
[----:B------:R-:W-:Y:S01]  /*0de0*/  SHF.R.U32.HI R27, RZ, 0x6, R12 ;  /* 0x00000006ff1b7819 */ /* 0x000fe2000001160c */
[----:B------:R-:W-:-:S02]  /*0df0*/  HFMA2 R9, R29, R20, RZ.H0_H0 ;  /* 0x000000141d097231 */ /* 0x000fc400000400ff */
[-C--:B------:R-:W-:Y:S02]  /*0e00*/  HFMA2 R32, R32, R21.reuse, R8 ;  /* 0x0000001520207231 */ /* 0x080fe40000000008 */
[----:B------:R-:W-:Y:S01]  /*0e10*/  HFMA2 R20, R31, R20, RZ.H0_H0 ;  /* 0x000000141f147231 */ /* 0x000fe200000400ff */
[----:B------:R-:W-:Y:S01]  /*0e20*/  LOP3.LUT R8, R27, 0x70007, RZ, 0xc0, !PT ;  /* 0x000700071b087812 */ /* 0x000fe200078ec0ff */
[-C--:B------:R-:W-:Y:S01]  /*0e30*/  HFMA2 R33, R10, R21.reuse, R33 ;  /* 0x000000150a217231 */ /* 0x080fe20000000021 */
[----:B------:R-:W-:Y:S01]  /*0e40*/  SHF.R.U32.HI R29, RZ, 0x6, R15 ;  /* 0x00000006ff1d7819 */ /* 0x000fe2000001160f */
        /* <DEDUP_REMOVED lines=18> */
[----:B------:R-:W-:Y:S01]  /*0f70*/  HFMA2 R31, R20, R22, R11 ;  /* 0x00000016141f7231 */ /* 0x000fe2000000000b */
[----:B------:R-:W-:Y:S02]  /*0f80*/  LOP3.LUT R21, R8, 0x64006400, RZ, 0xfc, !PT ;  /* 0x6400640008157812 */ /* 0x000fe400078efcff */
[----:B------:R-:W-:Y:S02]  /*0f90*/  LOP3.LUT R35, R9, 0x64006400, RZ, 0xfc, !PT ;  /* 0x6400640009237812 */ /* 0x000fe400078efcff */
[----:B------:R-:W0:Y:S01]  /*0fa0*/  LDS.128 R8, [UR4+0x10] ;  /* 0x00001004ff087984 */ /* 0x000e220008000c00 */
[-C--:B------:R-:W-:Y:S01]  /*0fb0*/  HFMA2 R21, R21, R2.reuse.H1_H1, -132, -132 ;  /* 0xd820d82015157431 */ /* 0x080fe20000060002 */
[----:B------:R-:W-:Y:S01]  /*0fc0*/  LOP3.LUT R20, R30, 0x380038, RZ, 0xc0, !PT ;  /* 0x003800381e147812 */ /* 0x000fe200078ec0ff */
[----:B------:R-:W-:Y:S01]  /*0fd0*/  HFMA2 R35, R35, R2.H1_H1, -132, -132 ;  /* 0xd820d82023237431 */ /* 0x000fe20000060002 */
[----:B------:R-:W-:Y:S01]  /*0fe0*/  SHF.R.U32.HI R12, RZ, 0xf, R12 ;  /* 0x0000000fff0c7819 */ /* 0x000fe2000001160c */
[----:B------:R-:W-:-:S02]  /*0ff0*/  HFMA2 R32, R21, R23, R32 ;  /* 0x0000001715207231 */ /* 0x000fc40000000020 */
[----:B------:R-:W-:Y:S02]  /*1000*/  IMAD.MOV.U32 R21, RZ, RZ, 0x2400 ;  /* 0x00002400ff157424 */ /* 0x000fe400078e00ff */
[-C--:B------:R-:W-:Y:S01]  /*1010*/  HFMA2 R34, R35, R23.reuse, R34 ;  /* 0x0000001723227231 */ /* 0x080fe20000000022 */
[----:B------:R-:W-:Y:S02]  /*1020*/  LOP3.LUT R35, R20, 0x64006400, RZ, 0xfc, !PT ;  /* 0x6400640014237812 */ /* 0x000fe400078efcff */
[----:B------:R-:W-:Y:S02]  /*1030*/  SHF.R.U32.HI R13, RZ, 0xf, R13 ;  /* 0x0000000fff0d7819 */ /* 0x000fe4000001160d */
[----:B------:R-:W-:Y:S01]  /*1040*/  PRMT R20, R21, 0x7610, R20 ;  /* 0x0000761015147816 */ /* 0x000fe20000000014 */
[----:B------:R-:W-:Y:S01]  /*1050*/  HFMA2 R22, R35, R2.H1_H1, -132, -132 ;  /* 0xd820d82023167431 */ /* 0x000fe20000060002 */
[----:B------:R-:W-:Y:S02]  /*1060*/  LOP3.LUT R12, R12, 0x10001, RZ, 0xc0, !PT ;  /* 0x000100010c0c7812 */ /* 0x000fe400078ec0ff */
[----:B---3--:R-:W-:Y:S01]  /*1070*/  SHF.R.U32.HI R21, RZ, 0xe, R16 ;  /* 0x0000000eff157819 */ /* 0x008fe20000011610 */
[----:B------:R-:W-:Y:S01]  /*1080*/  HFMA2 R33, R22, R23, R33 ;  /* 0x0000001716217231 */ /* 0x000fe20000000021 */
[----:B------:R-:W-:-:S02]  /*1090*/  LOP3.LUT R35, R13, 0x10001, RZ, 0xc0, !PT ;  /* 0x000100010d237812 */ /* 0x000fc400078ec0ff */
[----:B------:R-:W-:Y:S02]  /*10a0*/  LOP3.LUT R13, R29, 0x380038, RZ, 0xc0, !PT ;  /* 0x003800381d0d7812 */ /* 0x000fe400078ec0ff */
[----:B------:R-:W-:Y:S02]  /*10b0*/  LOP3.LUT R21, R12, 0x20002, R21, 0xf8, !PT ;  /* 0x000200020c157812 */ /* 0x000fe400078ef815 */
[----:B------:R-:W-:Y:S02]  /*10c0*/  SHF.R.U32.HI R12, RZ, 0xe, R17 ;  /* 0x0000000eff0c7819 */ /* 0x000fe40000011611 */
[----:B------:R-:W-:Y:S02]  /*10d0*/  SHF.R.U32.HI R14, RZ, 0xf, R14 ;  /* 0x0000000fff0e7819 */ /* 0x000fe4000001160e */
[----:B------:R-:W-:Y:S02]  /*10e0*/  LOP3.LUT R37, R13, 0x64006400, RZ, 0xfc, !PT ;  /* 0x640064000d257812 */ /* 0x000fe400078efcff */
[----:B------:R-:W-:-:S02]  /*10f0*/  LOP3.LUT R22, R27, 0x1c001c0, RZ, 0xc0, !PT ;  /* 0x01c001c01b167812 */ /* 0x000fc400078ec0ff */
[----:B------:R-:W-:Y:S01]  /*1100*/  LOP3.LUT R27, R35, 0x20002, R12, 0xf8, !PT ;  /* 0x00020002231b7812 */ /* 0x000fe200078ef80c */
[----:B------:R-:W-:Y:S01]  /*1110*/  HFMA2 R12, R37, R2.H1_H1, -132, -132 ;  /* 0xd820d820250c7431 */ /* 0x000fe20000060002 */
[----:B------:R-:W-:Y:S02]  /*1120*/  LOP3.LUT R14, R14, 0x10001, RZ, 0xc0, !PT ;  /* 0x000100010e0e7812 */ /* 0x000fe400078ec0ff */
[----:B------:R-:W-:Y:S02]  /*1130*/  SHF.R.U32.HI R13, RZ, 0xe, R18 ;  /* 0x0000000eff0d7819 */ /* 0x000fe40000011612 */
[----:B------:R-:W-:Y:S02]  /*1140*/  LOP3.LUT R35, R22, 0x64006400, RZ, 0xfc, !PT ;  /* 0x6400640016237812 */ /* 0x000fe400078efcff */
[----:B------:R-:W-:Y:S01]  /*1150*/  LOP3.LUT R22, R14, 0x20002, R13, 0xf8, !PT ;  /* 0x000200020e167812 */ /* 0x000fe200078ef80d */
[----:B------:R-:W-:Y:S01]  /*1160*/  HFMA2 R13, R12, R23, R31 ;  /* 0x000000170c0d7231 */ /* 0x000fe2000000001f */
[----:B------:R-:W-:Y:S01]  /*1170*/  LOP3.LUT R23, R30, 0x1c001c0, RZ, 0xc0, !PT ;  /* 0x01c001c01e177812 */ /* 0x000fe200078ec0ff */
[----:B------:R-:W-:Y:S01]  /*1180*/  HFMA2 R35, R35, R20.H0_H0, -20, -20 ;  /* 0xcd00cd0023237431 */ /* 0x000fe20000040014 */
[----:B------:R-:W-:-:S02]  /*1190*/  LOP3.LUT R14, R16, 0x70007, RZ, 0xc0, !PT ;  /* 0x00070007100e7812 */ /* 0x000fc400078ec0ff */
[----:B------:R-:W-:Y:S01]  /*11a0*/  LOP3.LUT R28, R28, 0x1c001c0, RZ, 0xc0, !PT ;  /* 0x01c001c01c1c7812 */ /* 0x000fe200078ec0ff */
[----:B0-----:R-:W-:Y:S01]  /*11b0*/  HFMA2 R12, R35, R8, R32 ;  /* 0x00000008230c7231 */ /* 0x001fe20000000020 */
        /* <DEDUP_REMOVED lines=13> */
[----:B------:R-:W-:-:S02]  /*1290*/  HFMA2 R32, R29, R20.H0_H0, -20, -20 ;  /* 0xcd00cd001d207431 */ /* 0x000fc40000040014 */
[-C--:B------:R-:W-:Y:S02]  /*12a0*/  HFMA2 R14, R30, R8.reuse, R33 ;  /* 0x000000081e0e7231 */ /* 0x080fe40000000021 */
[----:B------:R-:W-:Y:S01]  /*12b0*/  HADD2 R29, R28, -1028, -1028 ;  /* 0xe404e4041c1d7430 */ /* 0x000fe20000000000 */
[----:B------:R-:W-:Y:S01]  /*12c0*/  LOP3.LUT R28, R23, 0x64006400, RZ, 0xfc, !PT ;  /* 0x64006400171c7812 */ /* 0x000fe200078efcff */
[----:B------:R-:W-:Y:S01]  /*12d0*/  HFMA2 R13, R32, R8, R13 ;  /* 0x00000008200d7231 */ /* 0x000fe2000000000d */
[----:B------:R-:W-:Y:S01]  /*12e0*/  LOP3.LUT R33, R19, 0x70007, RZ, 0xc0, !PT ;  /* 0x0007000713217812 */ /* 0x000fe200078ec0ff */
[----:B------:R-:W-:Y:S01]  /*12f0*/  HFMA2 R8, R29, R9, R34 ;  /* 0x000000091d087231 */ /* 0x000fe20000000022 */
[----:B------:R-:W-:Y:S01]  /*1300*/  LOP3.LUT R29, R16, 0x380038, RZ, 0xc0, !PT ;  /* 0x00380038101d7812 */ /* 0x000fe200078ec0ff */
[----:B------:R-:W-:Y:S01]  /*1310*/  HADD2 R35, R28, -1028, -1028 ;  /* 0xe404e4041c237430 */ /* 0x000fe20000000000 */
[----:B------:R-:W-:Y:S02]  /*1320*/  SHF.R.U32.HI R28, RZ, 0xf, R15 ;  /* 0x0000000fff1c7819 */ /* 0x000fe4000001160f */
[----:B------:R-:W-:-:S02]  /*1330*/  LOP3.LUT R33, R33, 0x64006400, RZ, 0xfc, !PT ;  /* 0x6400640021217812 */ /* 0x000fc400078efcff */
[----:B------:R-:W-:Y:S01]  /*1340*/  LOP3.LUT R15, R29, 0x64006400, RZ, 0xfc, !PT ;  /* 0x640064001d0f7812 */ /* 0x000fe200078efcff */
[-C--:B------:R-:W-:Y:S01]  /*1350*/  HFMA2 R29, R35, R9.reuse, R14 ;  /* 0x00000009231d7231 */ /* 0x080fe2000000000e */
[----:B------:R-:W-:Y:S01]  /*1360*/  LOP3.LUT R30, R17, 0x380038, RZ, 0xc0, !PT ;  /* 0x00380038111e7812 */ /* 0x000fe200078ec0ff */
[----:B------:R-:W-:Y:S01]  /*1370*/  HADD2 R14, R33, -1028, -1028 ;  /* 0xe404e404210e7430 */ /* 0x000fe20000000000 */
[----:B------:R-:W-:Y:S01]  /*1380*/  LOP3.LUT R31, R18, 0x380038, RZ, 0xc0, !PT ;  /* 0x00380038121f7812 */ /* 0x000fe200078ec0ff */
[----:B------:R-:W-:Y:S01]  /*1390*/  HFMA2 R15, R15, R2.H1_H1, -132, -132 ;  /* 0xd820d8200f0f7431 */ /* 0x000fe20000060002 */
[----:B------:R-:W-:Y:S01]  /*13a0*/  LOP3.LUT R35, R30, 0x64006400, RZ, 0xfc, !PT ;  /* 0x640064001e237812 */ /* 0x000fe200078efcff */
[----:B------:R-:W-:Y:S01]  /*13b0*/  HFMA2 R30, R14, R9, R13 ;  /* 0x000000090e1e7231 */ /* 0x000fe2000000000d */
[----:B------:R-:W-:Y:S01]  /*13c0*/  LOP3.LUT R32, R19, 0x380038, RZ, 0xc0, !PT ;  /* 0x0038003813207812 */ /* 0x000fe200078ec0ff */
[----:B------:R-:W-:Y:S01]  /*13d0*/  HFMA2 R9, R15, R10, R12 ;  /* 0x0000000a0f097231 */ /* 0x000fe2000000000c */
[----:B------:R-:W-:Y:S01]  /*13e0*/  LOP3.LUT R33, R31, 0x64006400, RZ, 0xfc, !PT ;  /* 0x640064001f217812 */ /* 0x000fe200078efcff */
[----:B------:R-:W0:Y:S01]  /*13f0*/  LDS.128 R12, [UR4+0x20] ;  /* 0x00002004ff0c7984 */ /* 0x000e220008000c00 */
[----:B------:R-:W-:Y:S01]  /*1400*/  LOP3.LUT R31, R32, 0x64006400, RZ, 0xfc, !PT ;  /* 0x64006400201f7812 */ /* 0x000fe200078efcff */
[-C--:B------:R-:W-:Y:S01]  /*1410*/  HFMA2 R35, R35, R2.reuse.H1_H1, -132, -132 ;  /* 0xd820d82023237431 */ /* 0x080fe20000060002 */
[----:B------:R-:W-:Y:S01]  /*1420*/  SHF.R.U32.HI R16, RZ, 0x6, R16 ;  /* 0x00000006ff107819 */ /* 0x000fe20000011610 */
[-C--:B------:R-:W-:Y:S01]  /*1430*/  HFMA2 R32, R33, R2.reuse.H1_H1, -132, -132 ;  /* 0xd820d82021207431 */ /* 0x080fe20000060002 */
[----:B------:R-:W-:Y:S01]  /*1440*/  SHF.R.U32.HI R23, RZ, 0xe, R19 ;  /* 0x0000000eff177819 */ /* 0x000fe20000011613 */
[----:B------:R-:W-:Y:S01]  /*1450*/  HFMA2 R33, R31, R2.H1_H1, -132, -132 ;  /* 0xd820d8201f217431 */ /* 0x000fe20000060002 */
[----:B------:R-:W-:Y:S01]  /*1460*/  LOP3.LUT R31, R16, 0x70007, RZ, 0xc0, !PT ;  /* 0x00070007101f7812 */ /* 0x000fe200078ec0ff */
[-C--:B------:R-:W-:Y:S01]  /*1470*/  HFMA2 R29, R32, R10.reuse, R29 ;  /* 0x0000000a201d7231 */ /* 0x080fe2000000001d */
[----:B------:R-:W-:Y:S01]  /*1480*/  SHF.R.U32.HI R17, RZ, 0x6, R17 ;  /* 0x00000006ff117819 */ /* 0x000fe20000011611 */
[-C--:B------:R-:W-:Y:S01]  /*1490*/  HFMA2 R30, R33, R10.reuse, R30 ;  /* 0x0000000a211e7231 */ /* 0x080fe2000000001e */
[----:B------:R-:W-:Y:S01]  /*14a0*/  SHF.R.U32.HI R18, RZ, 0x6, R18 ;  /* 0x00000006ff127819 */ /* 0x000fe20000011612 */
[----:B------:R-:W-:Y:S01]  /*14b0*/  HFMA2 R8, R35, R10, R8 ;  /* 0x0000000a23087231 */ /* 0x000fe20000000008 */
        /* <DEDUP_REMOVED lines=9> */
[----:B------:R-:W-:Y:S02]  /*1550*/  LOP3.LUT R28, R33, 0x64006400, RZ, 0xfc, !PT ;  /* 0x64006400211c7812 */ /* 0x000fe400078efcff */
[----:B------:R-:W-:Y:S01]  /*1560*/  LOP3.LUT R31, R34, 0x64006400, RZ, 0xfc, !PT ;  /* 0x64006400221f7812 */ /* 0x000fe200078efcff */
[----:B------:R-:W-:Y:S01]  /*1570*/  HADD2 R33, R32, -1028, -1028 ;  /* 0xe404e40420217430 */ /* 0x000fe20000000000 */
[----:B------:R-:W-:Y:S01]  /*1580*/  LOP3.LUT R10, R10, 0x20002, R23, 0xf8, !PT ;  /* 0x000200020a0a7812 */ /* 0x000fe200078ef817 */
[----:B------:R-:W-:Y:S01]  /*1590*/  HADD2 R34, R28, -1028, -1028 ;  /* 0xe404e4041c227430 */ /* 0x000fe20000000000 */
[----:B------:R-:W-:Y:S01]  /*15a0*/  LOP3.LUT R23, R17, 0x380038, RZ, 0xc0, !PT ;  /* 0x0038003811177812 */ /* 0x000fe200078ec0ff */
[----:B------:R-:W-:Y:S01]  /*15b0*/  HADD2 R31, R31, -1028, -1028 ;  /* 0xe404e4041f1f7430 */ /* 0x000fe20000000000 */
[----:B----4-:R-:W-:Y:S01]  /*15c0*/  SHF.R.U32.HI R28, RZ, 0xd, R4 ;  /* 0x0000000dff1c7819 */ /* 0x010fe20000011604 */
[-C--:B------:R-:W-:Y:S02]  /*15d0*/  HFMA2 R8, R33, R11.reuse, R8 ;  /* 0x0000000b21087231 */ /* 0x080fe40000000008 */
[----:B------:R-:W-:-:S02]  /*15e0*/  HFMA2 R29, R34, R11, R29 ;  /* 0x0000000b221d7231 */ /* 0x000fc4000000001d */
[----:B------:R-:W-:Y:S01]  /*15f0*/  HFMA2 R30, R31, R11, R30 ;  /* 0x0000000b1f1e7231 */ /* 0x000fe2000000001e */
[----:B------:R-:W-:Y:S02]  /*1600*/  LOP3.LUT R11, R16, 0x380038, RZ, 0xc0, !PT ;  /* 0x00380038100b7812 */ /* 0x000fe400078ec0ff */
[----:B------:R-:W-:Y:S02]  /*1610*/  SHF.R.U32.HI R35, RZ, 0xd, R6 ;  /* 0x0000000dff237819 */ /* 0x000fe40000011606 */
[----:B------:R-:W-:Y:S02]  /*1620*/  LOP3.LUT R31, R23, 0x64006400, RZ, 0xfc, !PT ;  /* 0x64006400171f7812 */ /* 0x000fe400078efcff */
[----:B------:R-:W-:Y:S02]  /*1630*/  SHF.R.U32.HI R37, RZ, 0xd, R7 ;  /* 0x0000000dff257819 */ /* 0x000fe40000011607 */
[----:B------:R-:W-:Y:S01]  /*1640*/  LOP3.LUT R21, R21, 0x40004, R28, 0xf8, !PT ;  /* 0x0004000415157812 */ /* 0x000fe200078ef81c */
[----:B------:R-:W-:Y:S01]  /*1650*/  HFMA2 R31, R31, R2.H1_H1, -132, -132 ;  /* 0xd820d8201f1f7431 */ /* 0x000fe20000060002 */
[----:B------:R-:W-:-:S02]  /*1660*/  LOP3.LUT R28, R18, 0x380038, RZ, 0xc0, !PT ;  /* 0x00380038121c7812 */ /* 0x000fc400078ec0ff */
[----:B------:R-:W-:Y:S01]  /*1670*/  LOP3.LUT R11, R11, 0x64006400, RZ, 0xfc, !PT ;  /* 0x640064000b0b7812 */ /* 0x000fe200078efcff */
[----:B0-----:R-:W-:Y:S01]  /*1680*/  HFMA2 R8, R31, R12, R8 ;  /* 0x0000000c1f087231 */ /* 0x001fe20000000008 */
[----:B------:R-:W-:Y:S02]  /*1690*/  LOP3.LUT R23, R22, 0x40004, R35, 0xf8, !PT ;  /* 0x0004000416177812 */ /* 0x000fe400078ef823 */
[----:B------:R-:W-:Y:S02]  /*16a0*/  LOP3.LUT R22, R10, 0x40004, R37, 0xf8, !PT ;  /* 0x000400040a167812 */ /* 0x000fe400078ef825 */
[----:B------:R-:W-:Y:S02]  /*16b0*/  LOP3.LUT R10, R19, 0x380038, RZ, 0xc0, !PT ;  /* 0x00380038130a7812 */ /* 0x000fe400078ec0ff */
[----:B------:R-:W-:Y:S02]  /*16c0*/  LOP3.LUT R16, R16, 0x1c001c0, RZ, 0xc0, !PT ;  /* 0x01c001c010107812 */ /* 0x000fe400078ec0ff */
[----:B------:R-:W-:-:S02]  /*16d0*/  LOP3.LUT R17, R17, 0x1c001c0, RZ, 0xc0, !PT ;  /* 0x01c001c011117812 */ /* 0x000fc400078ec0ff */
[----:B------:R-:W-:Y:S01]  /*16e0*/  LOP3.LUT R33, R28, 0x64006400, RZ, 0xfc, !PT ;  /* 0x640064001c217812 */ /* 0x000fe200078efcff */
[----:B------:R-:W-:Y:S01]  /*16f0*/  HFMA2 R28, R11, R2.H1_H1, -132, -132 ;  /* 0xd820d8200b1c7431 */ /* 0x000fe20000060002 */
[----:B------:R-:W-:Y:S02]  /*1700*/  SHF.R.U32.HI R32, RZ, 0xd, R5 ;  /* 0x0000000dff207819 */ /* 0x000fe40000011605 */
[----:B------:R-:W-:Y:S01]  /*1710*/  LOP3.LUT R18, R18, 0x1c001c0, RZ, 0xc0, !PT ;  /* 0x01c001c012127812 */ /* 0x000fe200078ec0ff */
[----:B------:R-:W-:Y:S01]  /*1720*/  HFMA2 R9, R28, R12, R9 ;  /* 0x0000000c1c097231 */ /* 0x000fe20000000009 */
[----:B------:R-:W-:Y:S02]  /*1730*/  LOP3.LUT R31, R10, 0x64006400, RZ, 0xfc, !PT ;  /* 0x640064000a1f7812 */ /* 0x000fe400078efcff */
[----:B------:R-:W-:Y:S02]  /*1740*/  LOP3.LUT R11, R16, 0x64006400, RZ, 0xfc, !PT ;  /* 0x64006400100b7812 */ /* 0x000fe400078efcff */
[----:B------:R-:W-:-:S02]  /*1750*/  LOP3.LUT R17, R17, 0x64006400, RZ, 0xfc, !PT ;  /* 0x6400640011117812 */ /* 0x000fc400078efcff */
[----:B------:R-:W-:Y:S01]  /*1760*/  LOP3.LUT R10, R19, 0x1c001c0, RZ, 0xc0, !PT ;  /* 0x01c001c0130a7812 */ /* 0x000fe200078ec0ff */
[----:B------:R-:W-:Y:S01]  /*1770*/  HFMA2 R16, R11, R20.H0_H0, -20, -20 ;  /* 0xcd00cd000b107431 */ /* 0x000fe20000040014 */
[----:B------:R-:W-:Y:S01]  /*1780*/  LOP3.LUT R27, R27, 0x40004, R32, 0xf8, !PT ;  /* 0x000400041b1b7812 */ /* 0x000fe200078ef820 */
[-C--:B------:R-:W-:Y:S01]  /*1790*/  HFMA2 R32, R33, R2.reuse.H1_H1, -132, -132 ;  /* 0xd820d82021207431 */ /* 0x080fe20000060002 */
[----:B------:R-:W-:Y:S01]  /*17a0*/  LOP3.LUT R19, R18, 0x64006400, RZ, 0xfc, !PT ;  /* 0x6400640012137812 */ /* 0x000fe200078efcff */
[----:B------:R-:W-:Y:S01]  /*17b0*/  HFMA2 R33, R31, R2.H1_H1, -132, -132 ;  /* 0xd820d8201f217431 */ /* 0x000fe20000060002 */
[----:B------:R-:W-:Y:S01]  /*17c0*/  LOP3.LUT R31, R10, 0x64006400, RZ, 0xfc, !PT ;  /* 0x640064000a1f7812 */ /* 0x000fe200078efcff */
[-C--:B------:R-:W-:Y:S02]  /*17d0*/  HFMA2 R17, R17, R20.reuse.H0_H0, -20, -20 ;  /* 0xcd00cd0011117431 */ /* 0x080fe40000040014 */
[----:B------:R-:W-:Y:S02]  /*17e0*/  HFMA2 R16, R16, R13, R9 ;  /* 0x0000000d10107231 */ /* 0x000fe40000000009 */
[----:B------:R-:W-:-:S02]  /*17f0*/  HFMA2 R18, R19, R20.H0_H0, -20, -20 ;  /* 0xcd00cd0013127431 */ /* 0x000fc40000040014 */
[-C--:B------:R-:W-:Y:S02]  /*1800*/  HFMA2 R30, R33, R12.reuse, R30 ;  /* 0x0000000c211e7231 */ /* 0x080fe4000000001e */
[-C--:B------:R-:W-:Y:S02]  /*1810*/  HFMA2 R19, R17, R13.reuse, R8 ;  /* 0x0000000d11137231 */ /* 0x080fe40000000008 */
[----:B------:R-:W-:Y:S01]  /*1820*/  HFMA2 R29, R32, R12, R29 ;  /* 0x0000000c201d7231 */ /* 0x000fe2000000001d */
[----:B------:R-:W0:Y:S01]  /*1830*/  LDS.128 R8, [UR4+0x30] ;  /* 0x00003004ff087984 */ /* 0x000e220008000c00 */
        /* <DEDUP_REMOVED lines=8> */
[----:B------:R-:W-:Y:S02]  /*18c0*/  SHF.R.U32.HI R12, RZ, 0x6, R4 ;  /* 0x00000006ff0c7819 */ /* 0x000fe40000011604 */
[----:B------:R-:W-:Y:S01]  /*18d0*/  LOP3.LUT R34, R6, 0x70007, RZ, 0xc0, !PT ;  /* 0x0007000706227812 */ /* 0x000fe200078ec0ff */
[----:B------:R-:W-:Y:S01]  /*18e0*/  HADD2 R37, R32, -1028, -1028 ;  /* 0xe404e40420257430 */ /* 0x000fe20000000000 */
[----:B------:R-:W-:Y:S02]  /*18f0*/  LOP3.LUT R13, R5, 0x380038, RZ, 0xc0, !PT ;  /* 0x00380038050d7812 */ /* 0x000fe400078ec0ff */
        /* <DEDUP_REMOVED lines=8> */
[----:B------:R-:W-:Y:S01]  /*1980*/  LOP3.LUT R33, R30, 0x64006400, RZ, 0xfc, !PT ;  /* 0x640064001e217812 */ /* 0x000fe200078efcff */
[-C--:B------:R-:W-:Y:S02]  /*1990*/  HFMA2 R30, R37, R14.reuse, R16 ;  /* 0x0000000e251e7231 */ /* 0x080fe40000000010 */
        /* <DEDUP_REMOVED lines=19> */
[----:B------:R-:W-:-:S02]  /*1ad0*/  HFMA2 R19, R28, R15, R19 ;  /* 0x0000000f1c137231 */ /* 0x000fc40000000013 */
[----:B------:R-:W-:Y:S01]  /*1ae0*/  HFMA2 R31, R31, R2.H1_H1, -132, -132 ;  /* 0xd820d8201f1f7431 */ /* 0x000fe20000060002 */
[----:B------:R-:W-:Y:S01]  /*1af0*/  LOP3.LUT R30, R6, 0x70007, RZ, 0xc0, !PT ;  /* 0x00070007061e7812 */ /* 0x000fe200078ec0ff */
[----:B------:R-:W-:Y:S01]  /*1b00*/  HADD2 R28, R13, -1028, -1028 ;  /* 0xe404e4040d1c7430 */ /* 0x000fe20000000000 */
[----:B------:R-:W-:Y:S01]  /*1b10*/  LOP3.LUT R23, R23, 0x64006400, RZ, 0xfc, !PT ;  /* 0x6400640017177812 */ /* 0x000fe200078efcff */
[----:B------:R-:W-:Y:S02]  /*1b20*/  HADD2 R14, R14, -1028, -1028 ;  /* 0xe404e4040e0e7430 */ /* 0x000fe40000000000 */
[-C--:B------:R-:W-:Y:S02]  /*1b30*/  HFMA2 R13, R31, R15.reuse, R18 ;  /* 0x0000000f1f0d7231 */ /* 0x080fe40000000012 */
[----:B------:R-:W-:Y:S02]  /*1b40*/  HFMA2 R16, R29, R15, R16 ;  /* 0x0000000f1d107231 */ /* 0x000fe40000000010 */
[----:B0-----:R-:W-:-:S02]  /*1b50*/  HFMA2 R15, R28, R8, R7 ;  /* 0x000000081c0f7231 */ /* 0x001fc40000000007 */
[----:B------:R-:W-:Y:S01]  /*1b60*/  HFMA2 R7, R14, R8, R19 ;  /* 0x000000080e077231 */ /* 0x000fe20000000013 */
[----:B------:R-:W-:Y:S02]  /*1b70*/  LOP3.LUT R14, R12, 0x380038, RZ, 0xc0, !PT ;  /* 0x003800380c0e7812 */ /* 0x000fe400078ec0ff */
[C---:B------:R-:W-:Y:S02]  /*1b80*/  LOP3.LUT R28, R5.reuse, 0x70007, RZ, 0xc0, !PT ;  /* 0x00070007051c7812 */ /* 0x040fe400078ec0ff */
[----:B------:R-:W-:Y:S02]  /*1b90*/  LOP3.LUT R17, R14, 0x64006400, RZ, 0xfc, !PT ;  /* 0x640064000e117812 */ /* 0x000fe400078efcff */
[----:B------:R-:W-:Y:S02]  /*1ba0*/  LOP3.LUT R28, R28, 0x64006400, RZ, 0xfc, !PT ;  /* 0x640064001c1c7812 */ /* 0x000fe400078efcff */
[----:B------:R-:W-:Y:S01]  /*1bb0*/  LOP3.LUT R30, R30, 0x64006400, RZ, 0xfc, !PT ;  /* 0x640064001e1e7812 */ /* 0x000fe200078efcff */
[----:B------:R-:W-:Y:S01]  /*1bc0*/  HFMA2 R32, R17, R2.H1_H1, -132, -132 ;  /* 0xd820d82011207431 */ /* 0x000fe20000060002 */
        /* <DEDUP_REMOVED lines=11> */
[----:B------:R-:W-:Y:S01]  /*1c80*/  HFMA2 R14, R19, R2.H1_H1, -132, -132 ;  /* 0xd820d820130e7431 */ /* 0x000fe20000060002 */
[----:B------:R-:W-:-:S02]  /*1c90*/  LOP3.LUT R29, R29, 0x64006400, RZ, 0xfc, !PT ;  /* 0x640064001d1d7812 */ /* 0x000fc400078efcff */
[----:B------:R-:W-:Y:S01]  /*1ca0*/  LOP3.LUT R8, R5, 0x1c001c0, RZ, 0xc0, !PT ;  /* 0x01c001c005087812 */ /* 0x000fe200078ec0ff */
[----:B------:R-:W-:Y:S01]  /*1cb0*/  HFMA2 R7, R14, R9, R7 ;  /* 0x000000090e077231 */ /* 0x000fe20000000007 */
[----:B------:R-:W-:Y:S01]  /*1cc0*/  LOP3.LUT R31, R31, 0x64006400, RZ, 0xfc, !PT ;  /* 0x640064001f1f7812 */ /* 0x000fe200078efcff */
[-C--:B------:R-:W-:Y:S01]  /*1cd0*/  HFMA2 R18, R29, R2.reuse.H1_H1, -132, -132 ;  /* 0xd820d8201d127431 */ /* 0x080fe20000060002 */
[----:B------:R-:W-:Y:S02]  /*1ce0*/  LOP3.LUT R6, R6, 0x1c001c0, RZ, 0xc0, !PT ;  /* 0x01c001c006067812 */ /* 0x000fe400078ec0ff */
[----:B------:R-:W-:Y:S01]  /*1cf0*/  LOP3.LUT R5, R12, 0x64006400, RZ, 0xfc, !PT ;  /* 0x640064000c057812 */ /* 0x000fe200078efcff */
[----:B------:R-:W-:Y:S01]  /*1d00*/  HFMA2 R28, R31, R2.H1_H1, -132, -132 ;  /* 0xd820d8201f1c7431 */ /* 0x000fe20000060002 */
[----:B------:R-:W-:Y:S02]  /*1d10*/  LOP3.LUT R17, R4, 0x64006400, RZ, 0xfc, !PT ;  /* 0x6400640004117812 */ /* 0x000fe400078efcff */
[----:B------:R-:W-:Y:S01]  /*1d20*/  LOP3.LUT R19, R8, 0x64006400, RZ, 0xfc, !PT ;  /* 0x6400640008137812 */ /* 0x000fe200078efcff */
[-C--:B------:R-:W-:Y:S01]  /*1d30*/  HFMA2 R4, R5, R20.reuse.H0_H0, -20, -20 ;  /* 0xcd00cd0005047431 */ /* 0x080fe20000040014 */
        /* <DEDUP_REMOVED lines=27> */
.L_x_3517:
        /* <DEDUP_REMOVED lines=11> */
.L_x_3521:
[----:B------:R-:W0:Y:S02]  /*1fa0*/  LDS R8, [R2] ;  /* 0x0000000002087984 */ /* 0x000e240000000800 */
[----:B0-----:R-:W-:-:S05]  /*1fb0*/  HADD2 R9, R8, R6 ;  /* 0x0000000608097230 */ /* 0x001fca0000000000 */
[----:B------:R-:W0:Y:S02]  /*1fc0*/  ATOMS.CAST.SPIN P0, [R2], R8, R9 ;  /* 0x000000080200758d */ /* 0x000e240001800009 */
[----:B0-----:R-:W-:Y:S05]  /*1fd0*/  @!P0 BRA `(.L_x_3521) ;  /* 0xfffffffc00f08947 */ /* 0x001fea000383ffff */
[----:B------:R-:W-:Y:S05]  /*1fe0*/  BRA `(.L_x_3519) ;  /* 0x00000000000c7947 */ /* 0x000fea0003800000 */
.L_x_3520:
[----:B------:R-:W2:Y:S02]  /*1ff0*/  LD.E R0, desc[UR6][R4.64] ;  /* 0x0000000604007980 */ /* 0x000ea4000c101900 */
[----:B--2---:R-:W-:-:S05]  /*2000*/  IMAD.IADD R3, R6, 0x1, R0 ;  /* 0x0000000106037824 */ /* 0x004fca00078e0200 */
[----:B------:R0:W-:Y:S02]  /*2010*/  ST.E desc[UR6][R4.64], R3 ;  /* 0x0000000304007985 */ /* 0x0001e4000c101906 */
.L_x_3519:
[----:B------:R-:W-:Y:S05]  /*2020*/  BSYNC.RECONVERGENT B0 ;  /* 0x0000000000007941 */ /* 0x000fea0003800200 */
.L_x_3518:
[----:B------:R1:W-:Y:S02]  /*2030*/  ATOM.E.ADD.F16x2.RN.STRONG.GPU P0, RZ, desc[UR6][R4.64+0x4], R7 ;  /* 0x8000040704ff79a2 */ /* 0x0003e4000c10e106 */
[----:B-1----:R-:W-:Y:S05]  /*2040*/  @P0 EXIT ;  /* 0x000000000000094d */ /* 0x002fea0003800000 */
[----:B------:R-:W1:Y:S02]  /*2050*/  QSPC.E.S P0, RZ, [R4+0x4] ;  /* 0x0000040004ff73aa */ /* 0x000e640000000500 */
[----:B-1----:R-:W-:Y:S05]  /*2060*/  @!P0 BRA `(.L_x_3522) ;  /* 0x00000000001c8947 */ /* 0x002fea0003800000 */
[----:B------:R-:W-:-:S05]  /*2070*/  IMAD.MOV.U32 R2, RZ, RZ, R4 ;  /* 0x000000ffff027224 */ /* 0x000fca00078e0004 */
[----:B------:R-:W-:-:S07]  /*2080*/  MOV R2, R2 ;  /* 0x0000000200027202 */ /* 0x000fce0000000f00 */
.L_x_3523:
[----:B0-----:R-:W0:Y:S02]  /*2090*/  LDS R4, [R2+0x4] ;  /* 0x0000040002047984 */ /* 0x001e240000000800 */
[----:B0-----:R-:W-:-:S05]  /*20a0*/  HFMA2 R5, R4, 1, 1, R7 ;  /* 0x3c003c0004057831 */ /* 0x001fca0000000007 */
[----:B------:R-:W0:Y:S02]  /*20b0*/  ATOMS.CAST.SPIN P0, [R2+0x4], R4, R5 ;  /* 0x000004040200758d */ /* 0x000e240001800005 */
[----:B0-----:R-:W-:Y:S05]  /*20c0*/  @!P0 BRA `(.L_x_3523) ;  /* 0xfffffffc00f08947 */ /* 0x001fea000383ffff */
[----:B------:R-:W-:Y:S05]  /*20d0*/  EXIT ;  /* 0x000000000000794d */ /* 0x000fea0003800000 */
.L_x_3522:
[----:B------:R-:W0:Y:S02]  /*20e0*/  LD.E R0, desc[UR6][R4.64+0x4] ;  /* 0x0000040604007980 */ /* 0x000e24000c101900 */
[----:B0-----:R-:W-:-:S05]  /*20f0*/  IMAD.IADD R3, R7, 0x1, R0 ;  /* 0x0000000107037824 */ /* 0x001fca00078e0200 */
[----:B------:R-:W-:Y:S01]  /*2100*/  ST.E desc[UR6][R4.64+0x4], R3 ;  /* 0x0000040304007985 */ /* 0x000fe2000c101906 */
[----:B------:R-:W-:Y:S05]  /*2110*/  EXIT ;  /* 0x000000000000794d */ /* 0x000fea0003800000 */
.L_x_3524:
        /* <DEDUP_REMOVED lines=14> */
.L_x_3641:


//--------------------- .text._Z23gemm_half_q_half_kernelILi1ELi6ELb0ELb0ELi32EEvPK6__halfPKjS4_S2_PS0_iiiiPKtS7_iiiiiibS2_i --------------------------
	.section	.text._Z23gemm_half_q_half_kernelILi1ELi6ELb0ELb0ELi32EEvPK6__halfPKjS4_S2_PS0_iiiiPKtS7_iiiiiibS2_i,"ax",@progbits
	.align	128
        .global         _Z23gemm_half_q_half_kernelILi1ELi6ELb0ELb0ELi32EEvPK6__halfPKjS4_S2_PS0_iiiiPKtS7_iiiiiibS2_i
        .type           _Z23gemm_half_q_half_kernelILi1ELi6ELb0ELb0ELi32EEvPK6__halfPKjS4_S2_PS0_iiiiPKtS7_iiiiiibS2_i,@function
        .size           _Z23gemm_half_q_half_kernelILi1ELi6ELb0ELb0ELi32EEvPK6__halfPKjS4_S2_PS0_iiiiPKtS7_iiiiiibS2_i,(.L_x_3642 - _Z23gemm_half_q_half_kernelILi1ELi6ELb0ELb0ELi32EEvPK6__halfPKjS4_S2_PS0_iiiiPKtS7_iiiiiibS2_i)
        .other          _Z23gemm_half_q_half_kernelILi1ELi6ELb0ELb0ELi32EEvPK6__halfPKjS4_S2_PS0_iiiiPKtS7_iiiiiibS2_i,@"STO_CUDA_ENTRY STV_DEFAULT"
_Z23gemm_half_q_half_kernelILi1ELi6ELb0ELb0ELi32EEvPK6__halfPKjS4_S2_PS0_iiiiPKtS7_iiiiiibS2_i:
.text._Z23gemm_half_q_half_kernelILi1ELi6ELb0ELb0ELi32EEvPK6__halfPKjS4_S2_PS0_iiiiPKtS7_iiiiiibS2_i:
        /* <DEDUP_REMOVED lines=35> */
.L_x_3526:
[----:B------:R-:W-:Y:S05]  /*0230*/  BSYNC.RECONVERGENT B0 ;  /* 0x0000000000007941 */ /* 0x000fea0003800200 */
.L_x_3525:
        /* <DEDUP_REMOVED lines=29> */
.L_x_3528:
        /* <DEDUP_REMOVED lines=42> */
.L_x_3527:
        /* <DEDUP_REMOVED lines=11> */
.L_x_3529:
        /* <DEDUP_REMOVED lines=11> */
.L_x_3530:
        /* <DEDUP_REMOVED lines=11> */
.L_x_3531:
        /* <DEDUP_REMOVED lines=11> */
.L_x_3532:
        /* <DEDUP_REMOVED lines=11> */
.L_x_3533:
        /* <DEDUP_REMOVED lines=27> */
[----:B------:R-:W4:Y:S01]  /*0bd0*/  LDG.E.128.CONSTANT R20, desc[UR6][R80.64] ;  /* 0x0000000650147981 */ /* 0x000f22000c1e9d00 */
[----:B------:R-:W-:Y:S01]  /*0be0*/  IMAD.MOV.U32 R0, RZ, RZ, 0x2400 ;  /* 0x00002400ff007424 */ /* 0x000fe200078e00ff */
[----:B------:R-:W-:Y:S01]  /*0bf0*/  ISETP.LE.AND P0, PT, R32, UR8, PT ;  /* 0x0000000820007c0c */ /* 0x000fe2000bf03270 */
[----:B------:R-:W-:Y:S01]  /*0c00*/  IMAD.MOV.U32 R41, RZ, RZ, 0x3000 ;  /* 0x00003000ff297424 */ /* 0x000fe200078e00ff */
[----:B------:R-:W-:Y:S02]  /*0c10*/  UIADD3 UR4, UPT, UPT, UR5, 0x40, URZ ;  /* 0x0000004005047890 */ /* 0x000fe4000fffe0ff */
[----:B------:R-:W-:Y:S02]  /*0c20*/  PRMT R9, R9, 0x5410, R0 ;  /* 0x0000541009097816 */ /* 0x000fe40000000000 */
[----:B--2---:R-:W-:Y:S02]  /*0c30*/  SHF.R.U32.HI R5, RZ, 0xf, R30 ;  /* 0x0000000fff057819 */ /* 0x004fe4000001161e */
[----:B------:R-:W-:-:S02]  /*0c40*/  SHF.R.U32.HI R4, RZ, 0xf, R29 ;  /* 0x0000000fff047819 */ /* 0x000fc4000001161d */
[----:B------:R-:W-:Y:S02]  /*0c50*/  SHF.R.U32.HI R0, RZ, 0xf, R28 ;  /* 0x0000000fff007819 */ /* 0x000fe4000001161c */
[----:B------:R-:W-:Y:S02]  /*0c60*/  SHF.R.U32.HI R6, RZ, 0xf, R31 ;  /* 0x0000000fff067819 */ /* 0x000fe4000001161f */
[----:B0-----:R-:W-:Y:S02]  /*0c70*/  LOP3.LUT R2, R5, 0x10001, RZ, 0xc0, !PT ;  /* 0x0001000105027812 */ /* 0x001fe400078ec0ff */
[----:B------:R-:W-:Y:S02]  /*0c80*/  LOP3.LUT R4, R4, 0x10001, RZ, 0xc0, !PT ;  /* 0x0001000104047812 */ /* 0x000fe400078ec0ff */
[----:B---3--:R-:W-:Y:S02]  /*0c90*/  SHF.R.U32.HI R5, RZ, 0xe, R25 ;  /* 0x0000000eff057819 */ /* 0x008fe40000011619 */
        /* <DEDUP_REMOVED lines=9> */
[----:B----4-:R-:W-:Y:S02]  /*0d30*/  SHF.R.U32.HI R8, RZ, 0xd, R20 ;  /* 0x0000000dff087819 */ /* 0x010fe40000011614 */
[----:B------:R-:W-:Y:S02]  /*0d40*/  SHF.R.U32.HI R7, RZ, 0xd, R21 ;  /* 0x0000000dff077819 */ /* 0x000fe40000011615 */
[----:B------:R-:W-:Y:S02]  /*0d50*/  SHF.R.U32.HI R6, RZ, 0xd, R22 ;  /* 0x0000000dff067819 */ /* 0x000fe40000011616 */
[----:B------:R-:W-:-:S02]  /*0d60*/  SHF.R.U32.HI R0, RZ, 0xd, R23 ;  /* 0x0000000dff007819 */ /* 0x000fc40000011617 */
[----:B------:R-:W-:Y:S02]  /*0d70*/  LOP3.LUT R8, R3, 0x40004, R8, 0xf8, !PT ;  /* 0x0004000403087812 */ /* 0x000fe400078ef808 */
[----:B------:R-:W-:Y:S02]  /*0d80*/  LOP3.LUT R7, R4, 0x40004, R7, 0xf8, !PT ;  /* 0x0004000404077812 */ /* 0x000fe400078ef807 */
        /* <DEDUP_REMOVED lines=20> */
[----:B------:R-:W-:Y:S02]  /*0ed0*/  LOP3.LUT R18, R0, 0x64006400, RZ, 0xfc, !PT ;  /* 0x6400640000127812 */ /* 0x000fe400078efcff */
[----:B------:R-:W-:Y:S02]  /*0ee0*/  SHF.R.U32.HI R60, RZ, 0x6, R24 ;  /* 0x00000006ff3c7819 */ /* 0x000fe40000011618 */
[----:B------:R-:W-:Y:S01]  /*0ef0*/  SHF.R.U32.HI R59, RZ, 0x6, R25 ;  /* 0x00000006ff3b7819 */ /* 0x000fe20000011619 */
[----:B------:R-:W-:Y:S01]  /*0f00*/  HFMA2 R18, R18, R41.H0_H0, -132, -132 ;  /* 0xd820d82012127431 */ /* 0x000fe20000040029 */
[----:B------:R-:W-:Y:S02]  /*0f10*/  SHF.R.U32.HI R58, RZ, 0x6, R26 ;  /* 0x00000006ff3a7819 */ /* 0x000fe4000001161a */
[----:B------:R-:W-:Y:S02]  /*0f20*/  SHF.R.U32.HI R57, RZ, 0x6, R27 ;  /* 0x00000006ff397819 */ /* 0x000fe4000001161b */
[----:B------:R-:W-:-:S02]  /*0f30*/  SHF.R.U32.HI R4, RZ, 0x6, R20 ;  /* 0x00000006ff047819 */ /* 0x000fc40000011614 */
[----:B------:R-:W-:Y:S02]  /*0f40*/  SHF.R.U32.HI R3, RZ, 0x6, R21 ;  /* 0x00000006ff037819 */ /* 0x000fe40000011615 */
[----:B------:R-:W-:Y:S02]  /*0f50*/  LOP3.LUT R33, R22, 0x380038, RZ, 0xc0, !PT ;  /* 0x0038003816217812 */ /* 0x000fe400078ec0ff */
        /* <DEDUP_REMOVED lines=62> */
[----:B------:R-:W-:Y:S01]  /*1340*/  HFMA2 R71, R48, R9.H1_H1, -20, -20 ;  /* 0xcd00cd0030477431 */ /* 0x000fe20000060009 */
[----:B------:R-:W-:Y:S01]  /*1350*/  LOP3.LUT R62, R60, 0x1c001c0, RZ, 0xc0, !PT ;  /* 0x01c001c03c3e7812 */ /* 0x000fe200078ec0ff */
[----:B------:R-:W-:Y:S01]  /*1360*/  IMAD.MOV.U32 R33, RZ, RZ, R19 ;  /* 0x000000ffff217224 */ /* 0x000fe200078e0013 */
[----:B------:R-:W-:-:S02]  /*1370*/  LOP3.LUT R46, R46, 0x64006400, RZ, 0xfc, !PT ;  /* 0x640064002e2e7812 */ /* 0x000fc400078efcff */
[----:B------:R-:W-:Y:S02]  /*1380*/  LOP3.LUT R42, R59, 0x1c001c0, RZ, 0xc0, !PT ;  /* 0x01c001c03b2a7812 */ /* 0x000fe400078ec0ff */
[----:B------:R-:W-:Y:S01]  /*1390*/  LOP3.LUT R43, R58, 0x1c001c0, RZ, 0xc0, !PT ;  /* 0x01c001c03a2b7812 */ /* 0x000fe200078ec0ff */
[----:B------:R-:W-:Y:S01]  /*13a0*/  HFMA2 R61, R46, R9.H1_H1, -20, -20 ;  /* 0xcd00cd002e3d7431 */ /* 0x000fe20000060009 */
        /* <DEDUP_REMOVED lines=23> */
[----:B------:R-:W-:-:S04]  /*1520*/  IMAD.WIDE R78, R13, 0x4, R80 ;  /* 0x000000040d4e7825 */ /* 0x000fc800078e0250 */
[-C--:B------:R-:W-:Y:S02]  /*1530*/  HFMA2 R47, R47, R9.reuse.H1_H1, -20, -20 ;  /* 0xcd00cd002f2f7431 */ /* 0x080fe40000060009 */
[----:B------:R-:W-:Y:S01]  /*1540*/  HFMA2 R48, R48, R9.H1_H1, -20, -20 ;  /* 0xcd00cd0030307431 */ /* 0x000fe20000060009 */
[----:B------:R-:W-:Y:S06]  /*1550*/  @P0 BRA `(.L_x_3534) ;  /* 0x00000008008c0947 */ /* 0x000fec0003800000 */
[----:B------:R-:W-:Y:S01]  /*1560*/  LOP3.LUT R28, R28, 0x70007, RZ, 0xc0, !PT ;  /* 0x000700071c1c7812 */ /* 0x000fe200078ec0ff */
[----:B------:R-:W-:Y:S01]  /*1570*/  UMOV UR4, 0x400 ;  /* 0x0000040000047882 */ /* 0x000fe20000000000 */
[----:B------:R-:W-:Y:S02]  /*1580*/  LOP3.LUT R29, R29, 0x70007, RZ, 0xc0, !PT ;  /* 0x000700071d1d7812 */ /* 0x000fe400078ec0ff */
[----:B------:R-:W-:Y:S01]  /*1590*/  LOP3.LUT R77, R28, 0x64006400, RZ, 0xfc, !PT ;  /* 0x640064001c4d7812 */ /* 0x000fe200078efcff */
[----:B------:R-:W-:Y:S01]  /*15a0*/  IMAD.MOV.U32 R28, RZ, RZ, R18 ;  /* 0x000000ffff1c7224 */ /* 0x000fe200078e0012 */
[----:B------:R-:W-:Y:S01]  /*15b0*/  LOP3.LUT R29, R29, 0x64006400, RZ, 0xfc, !PT ;  /* 0x640064001d1d7812 */ /* 0x000fe200078efcff */
[----:B------:R-:W0:Y:S01]  /*15c0*/  LDS.128 R16, [UR5] ;  /* 0x00000005ff107984 */ /* 0x000e220008000c00 */
        /* <DEDUP_REMOVED lines=24> */
[----:B0-----:R-:W-:Y:S02]  /*1750*/  HFMA2 R77, R77, R16, RZ ;  /* 0x000000104d4d7231 */ /* 0x001fe400000000ff */
[----:B------:R-:W-:-:S02]  /*1760*/  HADD2 R57, R57, -1028, -1028 ;  /* 0xe404e40439397430 */ /* 0x000fc40000000000 */
[----:B------:R-:W-:Y:S01]  /*1770*/  HFMA2 R29, R29, R16, RZ ;  /* 0x000000101d1d7231 */ /* 0x000fe200000000ff */
        /* <DEDUP_REMOVED lines=15> */
[-C--:B------:R-:W-:Y:S01]  /*1870*/  HFMA2 R28, R28, R16.reuse, RZ ;  /* 0x000000101c1c7231 */ /* 0x080fe200000000ff */
[----:B------:R-:W-:Y:S01]  /*1880*/  LOP3.LUT R65, R23, 0x70007, RZ, 0xc0, !PT ;  /* 0x0007000717417812 */ /* 0x000fe200078ec0ff */
[----:B------:R-:W-:Y:S01]  /*1890*/  HFMA2 R16, R30, R16, RZ ;  /* 0x000000101e107231 */ /* 0x000fe200000000ff */
[----:B------:R-:W-:Y:S01]  /*18a0*/  LOP3.LUT R25, R25, 0x64006400, RZ, 0xfc, !PT ;  /* 0x6400640019197812 */ /* 0x000fe200078efcff */
[-C--:B------:R-:W-:Y:S01]  /*18b0*/  HFMA2 R75, R75, R17.reuse, R28 ;  /* 0x000000114b4b7231 */ /* 0x080fe2000000001c */
[----:B------:R-:W-:Y:S01]  /*18c0*/  LOP3.LUT R65, R65, 0x64006400, RZ, 0xfc, !PT ;  /* 0x6400640041417812 */ /* 0x000fe200078efcff */
        /* <DEDUP_REMOVED lines=8> */
[----:B------:R-:W0:Y:S01]  /*1950*/  LDS.128 R28, [UR5+0x10] ;  /* 0x00001005ff1c7984 */ /* 0x000e220008000c00 */
        /* <DEDUP_REMOVED lines=23> */
[----:B------:R-:W-:Y:S01]  /*1ad0*/  PRMT R12, R12, 0x5410, R11 ;  /* 0x000054100c0c7816 */ /* 0x000fe2000000000b */
[----:B------:R-:W-:Y:S01]  /*1ae0*/  HADD2 R6, R6, -1028, -1028 ;  /* 0xe404e40406067430 */ /* 0x000fe20000000000 */
[----:B------:R-:W-:Y:S01]  /*1af0*/  PRMT R10, R10, 0x5410, R9 ;  /* 0x000054100a0a7816 */ /* 0x000fe20000000009 */
[-C--:B0-----:R-:W-:Y:S02]  /*1b00*/  HFMA2 R21, R70, R28.reuse, R16 ;  /* 0x0000001c46157231 */ /* 0x081fe40000000010 */
[-C--:B------:R-:W-:Y:S01]  /*1b10*/  HFMA2 R77, R69, R28.reuse, R77 ;  /* 0x0000001c454d7231 */ /* 0x080fe2000000004d */
[----:B------:R-:W0:Y:S01]  /*1b20*/  LDS.128 R16, [UR5+0x20] ;  /* 0x00002005ff107984 */ /* 0x000e220008000c00 */
[-C--:B------:R-:W-:Y:S02]  /*1b30*/  HFMA2 R22, R71, R28.reuse, R22 ;  /* 0x0000001c47167231 */ /* 0x080fe40000000016 */
[----:B------:R-:W-:-:S02]  /*1b40*/  HFMA2 R28, R61, R28, R20 ;  /* 0x0000001c3d1c7231 */ /* 0x000fc40000000014 */
[----:B------:R-:W-:Y:S02]  /*1b50*/  HADD2 R20, R24, -1028, -1028 ;  /* 0xe404e40418147430 */ /* 0x000fe40000000000 */
[-C--:B------:R-:W-:Y:S02]  /*1b60*/  HFMA2 R22, R23, R29.reuse, R22 ;  /* 0x0000001d17167231 */ /* 0x080fe40000000016 */
[----:B------:R-:W-:Y:S02]  /*1b70*/  HADD2 R24, R63, -1028, -1028 ;  /* 0xe404e4043f187430 */ /* 0x000fe40000000000 */
[----:B------:R-:W-:Y:S02]  /*1b80*/  HADD2 R61, R66, -1028, -1028 ;  /* 0xe404e404423d7430 */ /* 0x000fe40000000000 */
[-C--:B------:R-:W-:Y:S02]  /*1b90*/  HFMA2 R20, R20, R29.reuse, R77 ;  /* 0x0000001d14147231 */ /* 0x080fe4000000004d */
[----:B------:R-:W-:-:S02]  /*1ba0*/  HFMA2 R21, R24, R29, R21 ;  /* 0x0000001d18157231 */ /* 0x000fc40000000015 */
[-C--:B------:R-:W-:Y:S02]  /*1bb0*/  HFMA2 R22, R54, R30.reuse, R22 ;  /* 0x0000001e36167231 */ /* 0x080fe40000000016 */
[----:B------:R-:W-:Y:S02]  /*1bc0*/  HFMA2 R28, R61, R29, R28 ;  /* 0x0000001d3d1c7231 */ /* 0x000fe4000000001c */
[-C--:B------:R-:W-:Y:S02]  /*1bd0*/  HFMA2 R20, R56, R30.reuse, R20 ;  /* 0x0000001e38147231 */ /* 0x080fe40000000014 */
[----:B------:R-:W-:Y:S02]  /*1be0*/  HFMA2 R21, R55, R30, R21 ;  /* 0x0000001e37157231 */ /* 0x000fe40000000015 */
[----:B------:R-:W-:Y:S02]  /*1bf0*/  HADD2 R23, R60, -1028, -1028 ;  /* 0xe404e4043c177430 */ /* 0x000fe40000000000 */
[----:B------:R-:W-:-:S02]  /*1c00*/  HADD2 R24, R59, -1028, -1028 ;  /* 0xe404e4043b187430 */ /* 0x000fc40000000000 */
[----:B------:R-:W-:Y:S02]  /*1c10*/  HADD2 R29, R58, -1028, -1028 ;  /* 0xe404e4043a1d7430 */ /* 0x000fe40000000000 */
[-C--:B------:R-:W-:Y:S02]  /*1c20*/  HFMA2 R20, R23, R31.reuse, R20 ;  /* 0x0000001f17147231 */ /* 0x080fe40000000014 */
[----:B------:R-:W-:Y:S02]  /*1c30*/  HFMA2 R28, R53, R30, R28 ;  /* 0x0000001e351c7231 */ /* 0x000fe4000000001c */
[-C--:B------:R-:W-:Y:S02]  /*1c40*/  HFMA2 R21, R24, R31.reuse, R21 ;  /* 0x0000001f18157231 */ /* 0x080fe40000000015 */
[-C--:B------:R-:W-:Y:S02]  /*1c50*/  HFMA2 R22, R29, R31.reuse, R22 ;  /* 0x0000001f1d167231 */ /* 0x080fe40000000016 */
[----:B------:R-:W-:-:S02]  /*1c60*/  HFMA2 R31, R57, R31, R28 ;  /* 0x0000001f391f7231 */ /* 0x000fc4000000001c */
[-C--:B0-----:R-:W-:Y:S02]  /*1c70*/  HFMA2 R24, R52, R16.reuse, R20 ;  /* 0x0000001034187231 */ /* 0x081fe40000000014 */
        /* <DEDUP_REMOVED lines=8> */
[----:B------:R-:W-:Y:S02]  /*1d00*/  HFMA2 R24, R25, R18, R24 ;  /* 0x0000001219187231 */ /* 0x000fe40000000018 */
[----:B------:R-:W-:Y:S01]  /*1d10*/  HADD2 R17, R26, -1028, -1028 ;  /* 0xe404e4041a117430 */ /* 0x000fe20000000000 */
[----:B------:R-:W1:Y:S01]  /*1d20*/  S2UR UR5, SR_CgaCtaId ;  /* 0x00000000000579c3 */ /* 0x000e620000008800 */
[----:B------:R-:W-:Y:S02]  /*1d30*/  HADD2 R16, R27, -1028, -1028 ;  /* 0xe404e4041b107430 */ /* 0x000fe40000000000 */
[----:B------:R-:W-:-:S02]  /*1d40*/  HFMA2 R24, R34, R19, R24 ;  /* 0x0000001322187231 */ /* 0x000fc40000000018 */
[----:B------:R-:W-:Y:S02]  /*1d50*/  HADD2 R26, R65, -1028, -1028 ;  /* 0xe404e404411a7430 */ /* 0x000fe40000000000 */
[-C--:B------:R-:W-:Y:S02]  /*1d60*/  HFMA2 R28, R17, R18.reuse, R28 ;  /* 0x00000012111c7231 */ /* 0x080fe4000000001c */
[-C--:B------:R-:W-:Y:S02]  /*1d70*/  HFMA2 R29, R16, R18.reuse, R29 ;  /* 0x00000012101d7231 */ /* 0x080fe4000000001d */
[----:B------:R-:W-:Y:S02]  /*1d80*/  HFMA2 R31, R26, R18, R31 ;  /* 0x000000121a1f7231 */ /* 0x000fe4000000001f */
[-C--:B------:R-:W-:Y:S02]  /*1d90*/  HFMA2 R28, R35, R19.reuse, R28 ;  /* 0x00000013231c7231 */ /* 0x080fe4000000001c */
[----:B------:R-:W-:-:S02]  /*1da0*/  HFMA2 R29, R36, R19, R29 ;  /* 0x00000013241d7231 */ /* 0x000fc4000000001d */
[----:B------:R-:W-:Y:S02]  /*1db0*/  HADD2 R17, R4, -1028, -1028 ;  /* 0xe404e40404117430 */ /* 0x000fe40000000000 */
[----:B------:R-:W-:Y:S01]  /*1dc0*/  HFMA2 R31, R37, R19, R31 ;  /* 0x00000013251f7231 */ /* 0x000fe2000000001f */
[----:B-1----:R-:W-:-:S04]  /*1dd0*/  ULEA UR4, UR5, UR4, 0x18 ;  /* 0x0000000405047291 */ /* 0x002fc8000f8ec0ff */
[----:B------:R-:W-:Y:S01]  /*1de0*/  UIADD3 UR4, UPT, UPT, UR4, 0x40, URZ ;  /* 0x0000004004047890 */ /* 0x000fe2000fffe0ff */
        /* <DEDUP_REMOVED lines=26> */
.L_x_3534:
[----:B------:R-:W0:Y:S02]  /*1f90*/  LDCU UR5, c[0x0][0x3dc] ;  /* 0x00007b80ff0577ac */ /* 0x000e240008000800 */
[----:B0-----:R-:W-:-:S04]  /*1fa0*/  VIMNMX R0, PT, PT, R15, UR5, PT ;  /* 0x000000050f007c48 */ /* 0x001fc8000bfe0100 */
[----:B------:R-:W-:-:S13]  /*1fb0*/  ISETP.GT.AND P0, PT, R0, R33, PT ;  /* 0x000000210000720c */ /* 0x000fda0003f04270 */
[----:B------:R-:W-:Y:S05]  /*1fc0*/  @!P0 BRA `(.L_x_3535) ;  /* 0x0000000800848947 */ /* 0x000fea0003800000 */
[----:B------:R-:W-:Y:S01]  /*1fd0*/  VIMNMX.U32 R0, PT, PT, R15, UR5, PT ;  /* 0x000000050f007c48 */ /* 0x000fe2000bfe0000 */
[----:B------:R-:W-:-:S12]  /*1fe0*/  UIADD3 UR4, UPT, UPT, UR4, 0x10, URZ ;  /* 0x0000001004047890 */ /* 0x000fd8000fffe0ff */
.L_x_3537:
[----:B------:R-:W0:Y:S01]  /*1ff0*/  LDC R32, c[0x0][0x3a8] ;  /* 0x0000ea00ff207b82 */ /* 0x000e220000000800 */
[----:B------:R-:W-:-:S05]  /*2000*/  VIADD R33, R33, 0x10 ;  /* 0x0000001021217836 */ /* 0x000fca0000000000 */
[----:B------:R-:W-:Y:S02]  /*2010*/  ISETP.GE.AND P0, PT, R33, R0, PT ;  /* 0x000000002100720c */ /* 0x000fe40003f06270 */
[----:B------:R-:W1:Y:S01]  /*2020*/  LDC R13, c[0x0][0x3ac] ;  /* 0x0000eb00ff0d7b82 */ /* 0x000e620000000800 */
[----:B0-----:R-:W-:-:S13]  /*2030*/  ISETP.LE.AND P1, PT, R32, UR8, PT ;  /* 0x0000000820007c0c */ /* 0x001fda000bf23270 */
[----:B-1----:R-:W-:Y:S05]  /*2040*/  @P1 BRA `(.L_x_3536) ;  /* 0x0000000800581947 */ /* 0x002fea0003800000 */
[----:B------:R-:W2:Y:S01]  /*2050*/  LDG.E.128.CONSTANT R4, desc[UR6][R78.64] ;  /* 0x000000064e047981 */ /* 0x000ea2000c1e9d00 */
[----:B------:R-:W-:Y:S01]  /*2060*/  IMAD.MOV.U32 R2, RZ, RZ, 0x2c00 ;  /* 0x00002c00ff027424 */ /* 0x000fe200078e00ff */
[----:B------:R-:W-:Y:S01]  /*2070*/  PRMT R12, R12, 0x5410, R11 ;  /* 0x000054100c0c7816 */ /* 0x000fe2000000000b */
[----:B------:R-:W-:Y:S01]  /*2080*/  IMAD.MOV.U32 R3, RZ, RZ, 0x2400 ;  /* 0x00002400ff037424 */ /* 0x000fe200078e00ff */
[----:B------:R-:W-:Y:S01]  /*2090*/  PRMT R10, R10, 0x5410, R9 ;  /* 0x000054100a0a7816 */ /* 0x000fe20000000009 */
[----:B------:R-:W-:-:S03]  /*20a0*/  IMAD.MOV.U32 R28, RZ, RZ, 0x3400 ;  /* 0x00003400ff1c7424 */ /* 0x000fc600078e00ff */
[----:B------:R-:W-:Y:S02]  /*20b0*/  PRMT R2, R3, 0x5410, R2 ;  /* 0x0000541003027816 */ /* 0x000fe40000000002 */
[----:B------:R-:W-:Y:S02]  /*20c0*/  PRMT R28, R28, 0x5410, R28 ;  /* 0x000054101c1c7816 */ /* 0x000fe4000000001c */
[C---:B--2---:R-:W-:Y:S02]  /*20d0*/  LOP3.LUT R20, R4.reuse, 0xc000c, RZ, 0xc0, !PT ;  /* 0x000c000c04147812 */ /* 0x044fe400078ec0ff */
[C---:B------:R-:W-:Y:S02]  /*20e0*/  LOP3.LUT R21, R4.reuse, 0x300030, RZ, 0xc0, !PT ;  /* 0x0030003004157812 */ /* 0x040fe400078ec0ff */
[C---:B------:R-:W-:Y:S02]  /*20f0*/  LOP3.LUT R39, R4.reuse, 0x30003, RZ, 0xc0, !PT ;  /* 0x0003000304277812 */ /* 0x040fe400078ec0ff */
[----:B------:R-:W-:-:S02]  /*2100*/  LOP3.LUT R35, R4, 0xc000c0, RZ, 0xc0, !PT ;  /* 0x00c000c004237812 */ /* 0x000fc400078ec0ff */
[----:B------:R-:W-:Y:S02]  /*2110*/  SHF.R.U32.HI R3, RZ, 0x8, R4 ;  /* 0x00000008ff037819 */ /* 0x000fe40000011604 */
[C---:B------:R-:W-:Y:S02]  /*2120*/  LOP3.LUT R4, R5.reuse, 0xc000c, RZ, 0xc0, !PT ;  /* 0x000c000c05047812 */ /* 0x040fe400078ec0ff */
[C---:B------:R-:W-:Y:S02]  /*2130*/  LOP3.LUT R37, R5.reuse, 0x30003, RZ, 0xc0, !PT ;  /* 0x0003000305257812 */ /* 0x040fe400078ec0ff */
[C---:B------:R-:W-:Y:S02]  /*2140*/  LOP3.LUT R22, R5.reuse, 0x300030, RZ, 0xc0, !PT ;  /* 0x0030003005167812 */ /* 0x040fe400078ec0ff */
[----:B------:R-:W-:Y:S02]  /*2150*/  LOP3.LUT R25, R5, 0xc000c0, RZ, 0xc0, !PT ;  /* 0x00c000c005197812 */ /* 0x000fe400078ec0ff */
[----:B------:R-:W-:-:S02]  /*2160*/  SHF.R.U32.HI R8, RZ, 0x8, R5 ;  /* 0x00000008ff087819 */ /* 0x000fc40000011605 */
[C---:B------:R-:W-:Y:S02]  /*2170*/  LOP3.LUT R5, R6.reuse, 0xc000c, RZ, 0xc0, !PT ;  /* 0x000c000c06057812 */ /* 0x040fe400078ec0ff */
[C---:B------:R-:W-:Y:S02]  /*2180*/  LOP3.LUT R23, R6.reuse, 0x300030, RZ, 0xc0, !PT ;  /* 0x0030003006177812 */ /* 0x040fe400078ec0ff */
[C---:B------:R-:W-:Y:S02]  /*2190*/  LOP3.LUT R31, R6.reuse, 0xc000c0, RZ, 0xc0, !PT ;  /* 0x00c000c0061f7812 */ /* 0x040fe400078ec0ff */
[----:B------:R-:W-:Y:S02]  /*21a0*/  SHF.R.U32.HI R15, RZ, 0x8, R6 ;  /* 0x00000008ff0f7819 */ /* 0x000fe40000011606 */
[----:B------:R-:W-:Y:S02]  /*21b0*/  LOP3.LUT R29, R6, 0x30003, RZ, 0xc0, !PT ;  /* 0x00030003061d7812 */ /* 0x000fe400078ec0ff */
[----:B------:R-:W-:-:S02]  /*21c0*/  LOP3.LUT R6, R7, 0xc000c, RZ, 0xc0, !PT ;  /* 0x000c000c07067812 */ /* 0x000fc400078ec0ff */
[----:B------:R-:W-:Y:S02]  /*21d0*/  SHF.R.U32.HI R18, RZ, 0x8, R7 ;  /* 0x00000008ff127819 */ /* 0x000fe40000011607 */
[----:B------:R-:W-:Y:S02]  /*21e0*/  LOP3.LUT R36, R4, 0x64006400, RZ, 0xfc, !PT ;  /* 0x6400640004247812 */ /* 0x000fe400078efcff */
[----:B------:R-:W-:Y:S02]  /*21f0*/  LOP3.LUT R40, R5, 0x64006400, RZ, 0xfc, !PT ;  /* 0x6400640005287812 */ /* 0x000fe400078efcff */
[----:B------:R-:W-:Y:S01]  /*2200*/  LOP3.LUT R38, R6, 0x64006400, RZ, 0xfc, !PT ;  /* 0x6400640006267812 */ /* 0x000fe200078efcff */
[-C--:B------:R-:W-:Y:S01]  /*2210*/  HFMA2 R36, R36, R28.reuse.H1_H1, -258, -258 ;  /* 0xdc08dc0824247431 */ /* 0x080fe2000006001c */
        /* <DEDUP_REMOVED lines=24> */
[-C--:B------:R-:W-:Y:S01]  /*23a0*/  HFMA2 R43, R21, R2.reuse.H1_H1, -66, -66 ;  /* 0xd420d420152b7431 */ /* 0x080fe20000060002 */
[----:B------:R-:W-:Y:S01]  /*23b0*/  LOP3.LUT R22, R8, 0x300030, RZ, 0xc0, !PT ;  /* 0x0030003008167812 */ /* 0x000fe200078ec0ff */
[-C--:B------:R-:W-:Y:S01]  /*23c0*/  HFMA2 R53, R23, R2.reuse.H1_H1, -66, -66 ;  /* 0xd420d42017357431 */ /* 0x080fe20000060002 */
[----:B------:R-:W-:Y:S01]  /*23d0*/  LOP3.LUT R55, R41, 0x64006400, RZ, 0xfc, !PT ;  /* 0x6400640029377812 */ /* 0x000fe200078efcff */
[----:B------:R-:W-:Y:S01]  /*23e0*/  HFMA2 R47, R47, R2.H1_H1, -66, -66 ;  /* 0xd420d4202f2f7431 */ /* 0x000fe20000060002 */
[----:B------:R-:W-:-:S02]  /*23f0*/  LOP3.LUT R41, R20, 0x64006400, RZ, 0xfc, !PT ;  /* 0x6400640014297812 */ /* 0x000fc400078efcff */
[----:B------:R-:W-:Y:S01]  /*2400*/  LOP3.LUT R45, R22, 0x64006400, RZ, 0xfc, !PT ;  /* 0x64006400162d7812 */ /* 0x000fe200078efcff */
[-C--:B------:R-:W-:Y:S01]  /*2410*/  HFMA2 R55, R55, R2.reuse.H1_H1, -66, -66 ;  /* 0xd420d42037377431 */ /* 0x080fe20000060002 */
[----:B------:R-:W1:Y:S01]  /*2420*/  LDS.128 R20, [UR4] ;  /* 0x00000004ff147984 */ /* 0x000e620008000c00 */
[----:B------:R-:W-:Y:S01]  /*2430*/  LOP3.LUT R42, R15, 0x300030, RZ, 0xc0, !PT ;  /* 0x003000300f2a7812 */ /* 0x000fe200078ec0ff */
[-C--:B------:R-:W-:Y:S01]  /*2440*/  HFMA2 R41, R41, R2.reuse.H1_H1, -66, -66 ;  /* 0xd420d42029297431 */ /* 0x080fe20000060002 */
[----:B------:R-:W-:Y:S01]  /*2450*/  LOP3.LUT R25, R25, 0x64006400, RZ, 0xfc, !PT ;  /* 0x6400640019197812 */ /* 0x000fe200078efcff */
[-C--:B------:R-:W-:Y:S01]  /*2460*/  HFMA2 R45, R45, R2.reuse.H1_H1, -66, -66 ;  /* 0xd420d4202d2d7431 */ /* 0x080fe20000060002 */
[----:B------:R-:W-:Y:S02]  /*2470*/  LOP3.LUT R44, R18, 0x300030, RZ, 0xc0, !PT ;  /* 0x00300030122c7812 */ /* 0x000fe400078ec0ff */
[----:B------:R-:W-:Y:S01]  /*2480*/  LOP3.LUT R49, R42, 0x64006400, RZ, 0xfc, !PT ;  /* 0x640064002a317812 */ /* 0x000fe200078efcff */
[----:B------:R-:W-:Y:S01]  /*2490*/  HFMA2 R50, R25, R2.H0_H0, -18, -18 ;  /* 0xcc80cc8019327431 */ /* 0x000fe20000040002 */
[----:B------:R-:W-:-:S02]  /*24a0*/  LOP3.LUT R57, R19, 0x64006400, RZ, 0xfc, !PT ;  /* 0x6400640013397812 */ /* 0x000fc400078efcff */
[----:B------:R-:W-:Y:S01]  /*24b0*/  LOP3.LUT R56, R27, 0x64006400, RZ, 0xfc, !PT ;  /* 0x640064001b387812 */ /* 0x000fe200078efcff */
[-C--:B------:R-:W-:Y:S01]  /*24c0*/  HFMA2 R49, R49, R2.reuse.H1_H1, -66, -66 ;  /* 0xd420d42031317431 */ /* 0x080fe20000060002 */
        /* <DEDUP_REMOVED lines=9> */
[-C--:B------:R-:W-:Y:S01]  /*2560*/  HFMA2 R51, R51, R2.reuse.H1_H1, -66, -66 ;  /* 0xd420d42033337431 */ /* 0x080fe20000060002 */
[----:B------:R-:W-:Y:S02]  /*2570*/  LOP3.LUT R25, R42, 0x64006400, RZ, 0xfc, !PT ;  /* 0x640064002a197812 */ /* 0x000fe400078efcff */
        /* <DEDUP_REMOVED lines=20> */
[-C--:B------:R-:W-:Y:S02]  /*26c0*/  HFMA2 R19, R24, R5.reuse, R19 ;  /* 0x0000000518137231 */ /* 0x080fe40000000013 */
[-C--:B------:R-:W-:Y:S01]  /*26d0*/  HFMA2 R25, R36, R5.reuse, R25 ;  /* 0x0000000524197231 */ /* 0x080fe20000000019 */
[----:B------:R-:W-:Y:S01]  /*26e0*/  LOP3.LUT R18, R18, 0x30003, RZ, 0xc0, !PT ;  /* 0x0003000312127812 */ /* 0x000fe200078ec0ff */
[----:B------:R-:W-:-:S02]  /*26f0*/  HFMA2 R27, R40, R5, R27 ;  /* 0x00000005281b7231 */ /* 0x000fc4000000001b */
[----:B------:R-:W-:Y:S01]  /*2700*/  HFMA2 R4, R38, R5, R4 ;  /* 0x0000000526047231 */ /* 0x000fe20000000004 */
[----:B------:R-:W-:Y:S01]  /*2710*/  LOP3.LUT R3, R3, 0x64006400, RZ, 0xfc, !PT ;  /* 0x6400640003037812 */ /* 0x000fe200078efcff */
[----:B------:R-:W-:Y:S01]  /*2720*/  HFMA2 R52, R35, R2.H0_H0, -18, -18 ;  /* 0xcc80cc8023347431 */ /* 0x000fe20000040002 */
        /* <DEDUP_REMOVED lines=13> */
[-C--:B-1----:R-:W-:Y:S02]  /*2800*/  HFMA2 R19, R4, R20.reuse, R19 ;  /* 0x0000001404137231 */ /* 0x082fe40000000013 */
[----:B------:R-:W-:Y:S02]  /*2810*/  HADD2 R6, R15, -1026, -1026 ;  /* 0xe402e4020f067430 */ /* 0x000fe40000000000 */
[----:B------:R-:W-:Y:S02]  /*2820*/  HADD2 R3, R18, -1026, -1026 ;  /* 0xe402e40212037430 */ /* 0x000fe40000000000 */
[----:B------:R-:W-:Y:S02]  /*2830*/  HFMA2 R19, R26, R21, R19 ;  /* 0x000000151a137231 */ /* 0x000fe40000000013 */
[-C--:B------:R-:W-:Y:S02]  /*2840*/  HFMA2 R25, R8, R20.reuse, R25 ;  /* 0x0000001408197231 */ /* 0x080fe40000000019 */
[----:B------:R-:W-:-:S02]  /*2850*/  HFMA2 R15, R6, R20, R27 ;  /* 0x00000014060f7231 */ /* 0x000fc4000000001b */
[----:B------:R-:W-:Y:S02]  /*2860*/  HFMA2 R24, R3, R20, R24 ;  /* 0x0000001403187231 */ /* 0x000fe40000000018 */
[----:B------:R-:W-:Y:S02]  /*2870*/  HFMA2 R19, R41, R22, R19 ;  /* 0x0000001629137231 */ /* 0x000fe40000000013 */
[-C--:B------:R-:W-:Y:S02]  /*2880*/  HFMA2 R25, R34, R21.reuse, R25 ;  /* 0x0000001522197231 */ /* 0x080fe40000000019 */
[-C--:B------:R-:W-:Y:S02]  /*2890*/  HFMA2 R15, R30, R21.reuse, R15 ;  /* 0x000000151e0f7231 */ /* 0x080fe4000000000f */
[----:B------:R-:W-:Y:S02]  /*28a0*/  HFMA2 R24, R28, R21, R24 ;  /* 0x000000151c187231 */ /* 0x000fe40000000018 */
[----:B------:R-:W-:-:S02]  /*28b0*/  HFMA2 R19, R44, R23, R19 ;  /* 0x000000172c137231 */ /* 0x000fc40000000013 */
[-C--:B------:R-:W-:Y:S02]  /*28c0*/  HFMA2 R21, R45, R22.reuse, R25 ;  /* 0x000000162d157231 */ /* 0x080fe40000000019 */
[----:B------:R-:W-:Y:S02]  /*28d0*/  HFMA2 R15, R49, R22, R15 ;  /* 0x00000016310f7231 */ /* 0x000fe4000000000f */
[----:B------:R-:W-:Y:S02]  /*28e0*/  HFMA2 R2, R31, R2.H0_H0, -18, -18 ;  /* 0xcc80cc801f027431 */ /* 0x000fe40000040002 */
        /* <DEDUP_REMOVED lines=12> */
.L_x_3536:
[----:B------:R-:W-:Y:S01]  /*29b0*/  UIADD3 UR4, UPT, UPT, UR4, 0x20, URZ ;  /* 0x0000002004047890 */ /* 0x000fe2000fffe0ff */
[----:B------:R-:W-:Y:S01]  /*29c0*/  IMAD.WIDE R78, R13, 0x4, R78 ;  /* 0x000000040d4e7825 */ /* 0x000fe200078e024e */
[----:B------:R-:W-:Y:S10]  /*29d0*/  @!P0 BRA `(.L_x_3537) ;  /* 0xfffffff400848947 */ /* 0x000ff4000383ffff */
.L_x_3535:
        /* <DEDUP_REMOVED lines=12> */
.L_x_3541:
[----:B------:R-:W0:Y:S02]  /*2aa0*/  LDS R2, [R0] ;  /* 0x0000000000027984 */ /* 0x000e240000000800 */
[----:B0-----:R-:W-:-:S05]  /*2ab0*/  HADD2 R3, R2, R16 ;  /* 0x0000001002037230 */ /* 0x001fca0000000000 */
[----:B------:R-:W0:Y:S02]  /*2ac0*/  ATOMS.CAST.SPIN P0, [R0], R2, R3 ;  /* 0x000000020000758d */ /* 0x000e240001800003 */
[----:B0-----:R-:W-:Y:S05]  /*2ad0*/  @!P0 BRA `(.L_x_3541) ;  /* 0xfffffffc00f08947 */ /* 0x001fea000383ffff */
[----:B------:R-:W-:Y:S05]  /*2ae0*/  BRA `(.L_x_3539) ;  /* 0x00000000000c7947 */ /* 0x000fea0003800000 */
.L_x_3540:
[----:B------:R-:W2:Y:S02]  /*2af0*/  LD.E R0, desc[UR6][R4.64] ;  /* 0x0000000604007980 */ /* 0x000ea4000c101900 */
[----:B--2---:R-:W-:-:S05]  /*2b00*/  IMAD.IADD R3, R16, 0x1, R0 ;  /* 0x0000000110037824 */ /* 0x004fca00078e0200 */
[----:B------:R0:W-:Y:S02]  /*2b10*/  ST.E desc[UR6][R4.64], R3 ;  /* 0x0000000304007985 */ /* 0x0001e4000c101906 */
.L_x_3539:
[----:B------:R-:W-:Y:S05]  /*2b20*/  BSYNC.RECONVERGENT B0 ;  /* 0x0000000000007941 */ /* 0x000fea0003800200 */
.L_x_3538:
[----:B------:R1:W-:Y:S02]  /*2b30*/  ATOM.E.ADD.F16x2.RN.STRONG.GPU P0, RZ, desc[UR6][R4.64+0x4], R17 ;  /* 0x8000041104ff79a2 */ /* 0x0003e4000c10e106 */
[----:B-1----:R-:W-:Y:S05]  /*2b40*/  @P0 EXIT ;  /* 0x000000000000094d */ /* 0x002fea0003800000 */
[----:B------:R-:W1:Y:S02]  /*2b50*/  QSPC.E.S P0, RZ, [R4+0x4] ;  /* 0x0000040004ff73aa */ /* 0x000e640000000500 */
[----:B-1----:R-:W-:Y:S05]  /*2b60*/  @!P0 BRA `(.L_x_3542) ;  /* 0x00000000001c8947 */ /* 0x002fea0003800000 */
[----:B------:R-:W-:-:S05]  /*2b70*/  IMAD.MOV.U32 R2, RZ, RZ, R4 ;  /* 0x000000ffff027224 */ /* 0x000fca00078e0004 */
[----:B------:R-:W-:-:S07]  /*2b80*/  MOV R0, R2 ;  /* 0x0000000200007202 */ /* 0x000fce0000000f00 */
.L_x_3543:
[----:B------:R-:W0:Y:S02]  /*2b90*/  LDS R2, [R0+0x4] ;  /* 0x0000040000027984 */ /* 0x000e240000000800 */
[----:B0-----:R-:W-:-:S05]  /*2ba0*/  HFMA2 R3, R2, 1, 1, R17 ;  /* 0x3c003c0002037831 */ /* 0x001fca0000000011 */
[----:B------:R-:W0:Y:S02]  /*2bb0*/  ATOMS.CAST.SPIN P0, [R0+0x4], R2, R3 ;  /* 0x000004020000758d */ /* 0x000e240001800003 */
[----:B0-----:R-:W-:Y:S05]  /*2bc0*/  @!P0 BRA `(.L_x_3543) ;  /* 0xfffffffc00f08947 */ /* 0x001fea000383ffff */
[----:B------:R-:W-:Y:S05]  /*2bd0*/  EXIT ;  /* 0x000000000000794d */ /* 0x000fea0003800000 */
.L_x_3542:
[----:B------:R-:W0:Y:S02]  /*2be0*/  LD.E R0, desc[UR6][R4.64+0x4] ;  /* 0x0000040604007980 */ /* 0x000e24000c101900 */
[----:B0-----:R-:W-:-:S05]  /*2bf0*/  IMAD.IADD R3, R17, 0x1, R0 ;  /* 0x0000000111037824 */ /* 0x001fca00078e0200 */
[----:B------:R-:W-:Y:S01]  /*2c00*/  ST.E desc[UR6][R4.64+0x4], R3 ;  /* 0x0000040304007985 */ /* 0x000fe2000c101906 */
[----:B------:R-:W-:Y:S05]  /*2c10*/  EXIT ;  /* 0x000000000000794d */ /* 0x000fea0003800000 */
.L_x_3544:
        /* <DEDUP_REMOVED lines=14> */
.L_x_3642:


//--------------------- .text._Z23gemm_half_q_half_kernelILi1ELi2ELb0ELb0ELi32EEvPK6__halfPKjS4_S2_PS0_iiiiPKtS7_iiiiiibS2_i --------------------------
	.section	.text._Z23gemm_half_q_half_kernelILi1ELi2ELb0ELb0ELi32EEvPK6__halfPKjS4_S2_PS0_iiiiPKtS7_iiiiiibS2_i,"ax",@progbits
	.align	128
        .global         _Z23gemm_half_q_half_kernelILi1ELi2ELb0ELb0ELi32EEvPK6__halfPKjS4_S2_PS0_iiiiPKtS7_iiiiiibS2_i
        .type           _Z23gemm_half_q_half_kernelILi1ELi2ELb0ELb0ELi32EEvPK6__halfPKjS4_S2_PS0_iiiiPKtS7_iiiiiibS2_i,@function
        .size           _Z23gemm_half_q_half_kernelILi1ELi2ELb0ELb0ELi32EEvPK6__halfPKjS4_S2_PS0_iiiiPKtS7_iiiiiibS2_i,(.L_x_3643 - _Z23gemm_half_q_half_kernelILi1ELi2ELb0ELb0ELi32EEvPK6__halfPKjS4_S2_PS0_iiiiPKtS7_iiiiiibS2_i)
        .other          _Z23gemm_half_q_half_kernelILi1ELi2ELb0ELb0ELi32EEvPK6__halfPKjS4_S2_PS0_iiiiPKtS7_iiiiiibS2_i,@"STO_CUDA_ENTRY STV_DEFAULT"
_Z23gemm_half_q_half_kernelILi1ELi2ELb0ELb0ELi32EEvPK6__halfPKjS4_S2_PS0_iiiiPKtS7_iiiiiibS2_i:
.text._Z23gemm_half_q_half_kernelILi1ELi2ELb0ELb0ELi32EEvPK6__halfPKjS4_S2_PS0_iiiiPKtS7_iiiiiibS2_i:
        /* <DEDUP_REMOVED lines=12> */
[C---:B---3--:R-:W-:Y:S01]  /*00c0*/  IMAD.IADD R5, R17.reuse, 0x1, R6 ;  /* 0x0000000111057824 */ /* 0x048fe200078e0206 */
[----:B-----5:R-:W-:-:S04]  /*00d0*/  VIADDMNMX R22, R17, 0x20, R4, PT ;  /* 0x0000002011167846 */ /* 0x020fc80003800104 */
        /* <DEDUP_REMOVED lines=20> */
.L_x_3546:
[----:B------:R-:W-:Y:S05]  /*0220*/  BSYNC.RECONVERGENT B0 ;  /* 0x0000000000007941 */ /* 0x000fea0003800200 */
.L_x_3545:
[----:B------:R-:W1:Y:S01]  /*0230*/  LDCU UR4, c[0x0][0x3ac] ;  /* 0x00007580ff0477ac */ /* 0x000e620008000800 */
[----:B0-----:R-:W-:-:S04]  /*0240*/  IMAD R0, R13, 0x20, R6 ;  /* 0x000000200d007824 */ /* 0x001fc800078e0206 */
[----:B------:R-:W-:Y:S02]  /*0250*/  IMAD.SHL.U32 R0, R0, 0x4, RZ ;  /* 0x0000000400007824 */ /* 0x000fe400078e00ff */
[----:B-1----:R-:W-:-:S05]  /*0260*/  IMAD.U32 R5, RZ, RZ, UR4 ;  /* 0x00000004ff057e24 */ /* 0x002fca000f8e00ff */
[----:B------:R-:W-:-:S13]  /*0270*/  ISETP.GE.AND P0, PT, R0, R5, PT ;  /* 0x000000050000720c */ /* 0x000fda0003f06270 */
[----:B------:R-:W-:Y:S05]  /*0280*/  @P0 EXIT ;  /* 0x000000000000094d */ /* 0x000fea0003800000 */
[----:B------:R-:W0:Y:S01]  /*0290*/  LDC.U8 R2, c[0x0][0x3e0] ;  /* 0x0000f800ff027b82 */ /* 0x000e220000000000 */
        /* <DEDUP_REMOVED lines=22> */
.L_x_3548:
        /* <DEDUP_REMOVED lines=31> */
[----:B------:R-:W-:Y:S02]  /*05f0*/  IADD3 R15, PT, PT, R20, 0x1, R15 ;  /* 0x00000001140f7810 */ /* 0x000fe40007ffe00f */
[----:B------:R-:W-:Y:S01]  /*0600*/  IADD3 R11, PT, PT, R18, 0x1, R11 ;  /* 0x00000001120b7810 */ /* 0x000fe20007ffe00b */
[----:B------:R-:W4:Y:S08]  /*0610*/  I2F.F16 R24, R24 ;  /* 0x0000001800187306 */ /* 0x000f300000200c00 */
        /* <DEDUP_REMOVED lines=8> */
.L_x_3547:
        /* <DEDUP_REMOVED lines=11> */
.L_x_3549:
        /* <DEDUP_REMOVED lines=11> */
.L_x_3550:
        /* <DEDUP_REMOVED lines=11> */
.L_x_3551:
        /* <DEDUP_REMOVED lines=11> */
.L_x_3552:
        /* <DEDUP_REMOVED lines=11> */
.L_x_3553:
[----:B------:R-:W0:Y:S01]  /*0a10*/  LDCU UR10, c[0x0][0x3dc] ;  /* 0x00007b80ff0a77ac */ /* 0x000e220008000800 */
[----:B------:R-:W-:Y:S02]  /*0a20*/  VIMNMX R9, PT, PT, R17, UR4, PT ;  /* 0x0000000411097c48 */ /* 0x000fe4000bfe0100 */
[----:B------:R-:W-:Y:S02]  /*0a30*/  PRMT R23, RZ, 0x5410, RZ ;  /* 0x00005410ff177816 */ /* 0x000fe400000000ff */
[----:B------:R-:W-:Y:S02]  /*0a40*/  SHF.R.S32.HI R10, RZ, 0x1f, R9 ;  /* 0x0000001fff0a7819 */ /* 0x000fe40000011409 */
[----:B------:R-:W-:Y:S02]  /*0a50*/  PRMT R24, RZ, 0x5410, RZ ;  /* 0x00005410ff187816 */ /* 0x000fe400000000ff */
[----:B------:R-:W-:-:S04]  /*0a60*/  LEA.HI R10, R10, R9, RZ, 0x5 ;  /* 0x000000090a0a7211 */ /* 0x000fc800078f28ff */
[----:B------:R-:W-:Y:S02]  /*0a70*/  SHF.R.S32.HI R9, RZ, 0x5, R10 ;  /* 0x00000005ff097819 */ /* 0x000fe4000001140a */
[----:B0-----:R-:W-:-:S03]  /*0a80*/  VIMNMX R4, PT, PT, R4, UR10, PT ;  /* 0x0000000a04047c48 */ /* 0x001fc6000bfe0100 */
[----:B------:R-:W-:Y:S01]  /*0a90*/  IMAD R2, R9, 0x8, R2 ;  /* 0x0000000809027824 */ /* 0x000fe200078e0202 */
[----:B------:R-:W-:-:S04]  /*0aa0*/  ISETP.GT.AND P0, PT, R4, R17, PT ;  /* 0x000000110400720c */ /* 0x000fc80003f04270 */
[----:B------:R-:W-:-:S04]  /*0ab0*/  IADD3 R2, PT, PT, R6, R2, R3 ;  /* 0x0000000206027210 */ /* 0x000fc80007ffe003 */
[----:B------:R-:W-:-:S05]  /*0ac0*/  IADD3 R2, PT, PT, R8, R2, R7 ;  /* 0x0000000208027210 */ /* 0x000fca0007ffe007 */
[----:B------:R-:W-:Y:S01]  /*0ad0*/  IMAD R7, R2, R5, RZ ;  /* 0x0000000502077224 */ /* 0x000fe200078e02ff */
        /* <DEDUP_REMOVED lines=8> */
[----:B------:R-:W-:-:S02]  /*0b60*/  PRMT R24, RZ, 0x5410, RZ ;  /* 0x00005410ff187816 */ /* 0x000fc400000000ff */
[----:B------:R-:W-:Y:S02]  /*0b70*/  PRMT R23, RZ, 0x5410, RZ ;  /* 0x00005410ff177816 */ /* 0x000fe400000000ff */
[----:B-1----:R-:W-:-:S04]  /*0b80*/  LEA R2, P0, R4, UR8, 0x2 ;  /* 0x0000000804027c11 */ /* 0x002fc8000f8010ff */
[----:B------:R-:W-:Y:S01]  /*0b90*/  LEA.HI.X R3, R4, UR9, R3, 0x2, P0 ;  /* 0x0000000904037c11 */ /* 0x000fe200080f1403 */
[----:B0-----:R-:W-:-:S04]  /*0ba0*/  ULEA UR4, UR5, UR4, 0x18 ;  /* 0x0000000405047291 */ /* 0x001fc8000f8ec0ff */
[----:B------:R-:W-:-:S12]  /*0bb0*/  UIADD3 UR4, UPT, UPT, UR4, 0x10, URZ ;  /* 0x0000001004047890 */ /* 0x000fd8000fffe0ff */
.L_x_3556:
[----:B------:R-:W0:Y:S08]  /*0bc0*/  S2UR UR8, SR_CTAID.Y ;  /* 0x00000000000879c3 */ /* 0x000e300000002600 */
[----:B------:R-:W0:Y:S02]  /*0bd0*/  LDC R16, c[0x0][0x3a8] ;  /* 0x0000ea00ff107b82 */ /* 0x000e240000000800 */
[----:B0-----:R-:W-:-:S13]  /*0be0*/  ISETP.LE.AND P0, PT, R16, UR8, PT ;  /* 0x0000000810007c0c */ /* 0x001fda000bf03270 */
[----:B------:R-:W-:Y:S05]  /*0bf0*/  @P0 BRA `(.L_x_3555) ;  /* 0x00000008005c0947 */ /* 0x000fea0003800000 */
[----:B------:R-:W2:Y:S01]  /*0c00*/  LDG.E.128.CONSTANT R4, desc[UR6][R2.64] ;  /* 0x0000000602047981 */ /* 0x000ea2000c1e9d00 */
[----:B------:R-:W-:Y:S01]  /*0c10*/  IMAD.MOV.U32 R0, RZ, RZ, 0x3400 ;  /* 0x00003400ff007424 */ /* 0x000fe200078e00ff */
[----:B------:R-:W-:Y:S01]  /*0c20*/  PRMT R20, R20, 0x5410, R21 ;  /* 0x0000541014147816 */ /* 0x000fe20000000015 */
[----:B------:R-:W-:Y:S01]  /*0c30*/  IMAD.MOV.U32 R12, RZ, RZ, 0x2c00 ;  /* 0x00002c00ff0c7424 */ /* 0x000fe200078e00ff */
[----:B------:R-:W0:Y:S02]  /*0c40*/  LDS.128 R8, [UR4+-0x10] ;  /* 0xfffff004ff087984 */ /* 0x000e240008000c00 */
[----:B------:R-:W-:Y:S02]  /*0c50*/  PRMT R18, R18, 0x5410, R0 ;  /* 0x0000541012127816 */ /* 0x000fe40000000000 */
[----:B------:R-:W-:Y:S02]  /*0c60*/  PRMT R0, R0, 0x5410, R12 ;  /* 0x0000541000007816 */ /* 0x000fe4000000000c */
[----:B--2---:R-:W-:-:S02]  /*0c70*/  LOP3.LUT R25, R4, 0x30003, RZ, 0xc0, !PT ;  /* 0x0003000304197812 */ /* 0x004fc400078ec0ff */
[C---:B------:R-:W-:Y:S02]  /*0c80*/  LOP3.LUT R27, R5.reuse, 0x30003, RZ, 0xc0, !PT ;  /* 0x00030003051b7812 */ /* 0x040fe400078ec0ff */
[----:B------:R-:W-:Y:S02]  /*0c90*/  LOP3.LUT R15, R5, 0xc000c, RZ, 0xc0, !PT ;  /* 0x000c000c050f7812 */ /* 0x000fe400078ec0ff */
[C---:B------:R-:W-:Y:S02]  /*0ca0*/  LOP3.LUT R29, R4.reuse, 0xc000c, RZ, 0xc0, !PT ;  /* 0x000c000c041d7812 */ /* 0x040fe400078ec0ff */
[----:B------:R-:W-:Y:S02]  /*0cb0*/  LOP3.LUT R25, R25, 0x64006400, RZ, 0xfc, !PT ;  /* 0x6400640019197812 */ /* 0x000fe400078efcff */
[----:B------:R-:W-:Y:S02]  /*0cc0*/  LOP3.LUT R27, R27, 0x64006400, RZ, 0xfc, !PT ;  /* 0x640064001b1b7812 */ /* 0x000fe400078efcff */
[----:B------:R-:W-:Y:S01]  /*0cd0*/  LOP3.LUT R15, R15, 0x64006400, RZ, 0xfc, !PT ;  /* 0x640064000f0f7812 */ /* 0x000fe200078efcff */
[----:B------:R-:W-:Y:S01]  /*0ce0*/  HADD2 R25, R25, -1026, -1026 ;  /* 0xe402e40219197430 */ /* 0x000fe20000000000 */
[----:B------:R-:W-:Y:S01]  /*0cf0*/  LOP3.LUT R29, R29, 0x64006400, RZ, 0xfc, !PT ;  /* 0x640064001d1d7812 */ /* 0x000fe200078efcff */
[----:B------:R-:W-:Y:S01]  /*0d00*/  HADD2 R27, R27, -1026, -1026 ;  /* 0xe402e4021b1b7430 */ /* 0x000fe20000000000 */
[----:B------:R-:W-:Y:S01]  /*0d10*/  LOP3.LUT R13, R4, 0x300030, RZ, 0xc0, !PT ;  /* 0x00300030040d7812 */ /* 0x000fe200078ec0ff */
[-C--:B------:R-:W-:Y:S01]  /*0d20*/  HFMA2 R26, R15, R18.reuse.H1_H1, -258, -258 ;  /* 0xdc08dc080f1a7431 */ /* 0x080fe20000060012 */
[----:B------:R-:W-:Y:S01]  /*0d30*/  LOP3.LUT R12, R5, 0x300030, RZ, 0xc0, !PT ;  /* 0x00300030050c7812 */ /* 0x000fe200078ec0ff */
[----:B------:R-:W-:-:S02]  /*0d40*/  HFMA2 R14, R29, R18.H1_H1, -258, -258 ;  /* 0xdc08dc081d0e7431 */ /* 0x000fc40000060012 */
[-C--:B0-----:R-:W-:Y:S01]  /*0d50*/  HFMA2 R25, R25, R8.reuse, RZ ;  /* 0x0000000819197231 */ /* 0x081fe200000000ff */
[----:B------:R-:W-:Y:S01]  /*0d60*/  LOP3.LUT R13, R13, 0x64006400, RZ, 0xfc, !PT ;  /* 0x640064000d0d7812 */ /* 0x000fe200078efcff */
[----:B------:R-:W-:Y:S01]  /*0d70*/  HFMA2 R27, R27, R8, RZ.H0_H0 ;  /* 0x000000081b1b7231 */ /* 0x000fe200000400ff */
[----:B------:R-:W-:Y:S01]  /*0d80*/  LOP3.LUT R15, R12, 0x64006400, RZ, 0xfc, !PT ;  /* 0x640064000c0f7812 */ /* 0x000fe200078efcff */
[----:B------:R-:W-:Y:S02]  /*0d90*/  HFMA2 R25, R14, R9, R25 ;  /* 0x000000090e197231 */ /* 0x000fe40000000019 */
[----:B------:R-:W-:Y:S02]  /*0da0*/  IMAD.MOV.U32 R14, RZ, RZ, 0x2400 ;  /* 0x00002400ff0e7424 */ /* 0x000fe400078e00ff */
[-C--:B------:R-:W-:Y:S02]  /*0db0*/  HFMA2 R12, R13, R0.reuse.H1_H1, -66, -66 ;  /* 0xd420d4200d0c7431 */ /* 0x080fe40000060000 */
[----:B------:R-:W-:-:S02]  /*0dc0*/  HFMA2 R15, R15, R0.H1_H1, -66, -66 ;  /* 0xd420d4200f0f7431 */ /* 0x000fc40000060000 */
[----:B------:R-:W-:Y:S01]  /*0dd0*/  HFMA2 R26, R26, R9, R27 ;  /* 0x000000091a1a7231 */ /* 0x000fe2000000001b */
[----:B------:R-:W-:Y:S01]  /*0de0*/  PRMT R0, R14, 0x7610, R0 ;  /* 0x000076100e007816 */ /* 0x000fe20000000000 */
[-C--:B------:R-:W-:Y:S01]  /*0df0*/  HFMA2 R25, R12, R10.reuse, R25 ;  /* 0x0000000a0c197231 */ /* 0x080fe20000000019 */
[----:B------:R-:W-:Y:S01]  /*0e00*/  LOP3.LUT R27, R4, 0xc000c0, RZ, 0xc0, !PT ;  /* 0x00c000c0041b7812 */ /* 0x000fe200078ec0ff */
[----:B------:R-:W-:Y:S01]  /*0e10*/  HFMA2 R26, R15, R10, R26 ;  /* 0x0000000a0f1a7231 */ /* 0x000fe2000000001a */
[----:B------:R-:W-:Y:S01]  /*0e20*/  SHF.R.U32.HI R4, RZ, 0x8, R4 ;  /* 0x00000008ff047819 */ /* 0x000fe20000011604 */
[----:B------:R-:W0:Y:S01]  /*0e30*/  LDS.128 R12, [UR4] ;  /* 0x00000004ff0c7984 */ /* 0x000e220008000c00 */
[----:B------:R-:W-:Y:S02]  /*0e40*/  LOP3.LUT R27, R27, 0x64006400, RZ, 0xfc, !PT ;  /* 0x640064001b1b7812 */ /* 0x000fe400078efcff */
[----:B------:R-:W-:-:S03]  /*0e50*/  LOP3.LUT R29, R4, 0xc000c, RZ, 0xc0, !PT ;  /* 0x000c000c041d7812 */ /* 0x000fc600078ec0ff */
[----:B------:R-:W-:Y:S01]  /*0e60*/  HFMA2 R28, R27, R0.H0_H0, -18, -18 ;  /* 0xcc80cc801b1c7431 */ /* 0x000fe20000040000 */
[----:B------:R-:W-:Y:S02]  /*0e70*/  LOP3.LUT R27, R5, 0xc000c0, RZ, 0xc0, !PT ;  /* 0x00c000c0051b7812 */ /* 0x000fe400078ec0ff */
[----:B------:R-:W-:Y:S01]  /*0e80*/  LOP3.LUT R29, R29, 0x64006400, RZ, 0xfc, !PT ;  /* 0x640064001d1d7812 */ /* 0x000fe200078efcff */
[----:B------:R-:W-:Y:S01]  /*0e90*/  HFMA2 R25, R28, R11, R25 ;  /* 0x0000000b1c197231 */ /* 0x000fe20000000019 */
[----:B------:R-:W-:Y:S02]  /*0ea0*/  LOP3.LUT R27, R27, 0x64006400, RZ, 0xfc, !PT ;  /* 0x640064001b1b7812 */ /* 0x000fe400078efcff */
[----:B------:R-:W-:-:S03]  /*0eb0*/  SHF.R.U32.HI R5, RZ, 0x8, R5 ;  /* 0x00000008ff057819 */ /* 0x000fc60000011605 */
[----:B------:R-:W-:-:S04]  /*0ec0*/  HFMA2 R27, R27, R0.H0_H0, -18, -18 ;  /* 0xcc80cc801b1b7431 */ /* 0x000fc80000040000 */
[----:B------:R-:W-:Y:S01]  /*0ed0*/  HFMA2 R26, R27, R11, R26 ;  /* 0x0000000b1b1a7231 */ /* 0x000fe2000000001a */
[----:B------:R-:W-:-:S04]  /*0ee0*/  LOP3.LUT R27, R4, 0x30003, RZ, 0xc0, !PT ;  /* 0x00030003041b7812 */ /* 0x000fc800078ec0ff */
[----:B------:R-:W-:-:S05]  /*0ef0*/  LOP3.LUT R27, R27, 0x64006400, RZ, 0xfc, !PT ;  /* 0x640064001b1b7812 */ /* 0x000fca00078efcff */
[----:B------:R-:W-:Y:S01]  /*0f00*/  HADD2 R28, R27, -1026, -1026 ;  /* 0xe402e4021b1c7430 */ /* 0x000fe20000000000 */
[----:B------:R-:W-:-:S04]  /*0f10*/  LOP3.LUT R27, R4, 0x300030, RZ, 0xc0, !PT ;  /* 0x00300030041b7812 */ /* 0x000fc800078ec0ff */
[----:B------:R-:W-:Y:S01]  /*0f20*/  LOP3.LUT R27, R27, 0x64006400, RZ, 0xfc, !PT ;  /* 0x640064001b1b7812 */ /* 0x000fe200078efcff */
[----:B0-----:R-:W-:Y:S02]  /*0f30*/  HFMA2 R25, R28, R12, R25 ;  /* 0x0000000c1c197231 */ /* 0x001fe40000000019 */
[----:B------:R-:W-:Y:S01]  /*0f40*/  HFMA2 R28, R29, R18.H1_H1, -258, -258 ;  /* 0xdc08dc081d1c7431 */ /* 0x000fe20000060012 */
[----:B------:R-:W-:-:S03]  /*0f50*/  LOP3.LUT R29, R4, 0xc000c0, RZ, 0xc0, !PT ;  /* 0x00c000c0041d7812 */ /* 0x000fc600078ec0ff */
[----:B------:R-:W-:Y:S02]  /*0f60*/  HFMA2 R25, R28, R13, R25 ;  /* 0x0000000d1c197231 */ /* 0x000fe40000000019 */
[----:B------:R-:W-:Y:S01]  /*0f70*/  HFMA2 R28, R27, R0.H1_H1, -66, -66 ;  /* 0xd420d4201b1c7431 */ /* 0x000fe20000060000 */
[----:B------:R-:W-:Y:S02]  /*0f80*/  LOP3.LUT R27, R5, 0x30003, RZ, 0xc0, !PT ;  /* 0x00030003051b7812 */ /* 0x000fe400078ec0ff */
[----:B------:R-:W-:Y:S01]  /*0f90*/  LOP3.LUT R29, R29, 0x64006400, RZ, 0xfc, !PT ;  /* 0x640064001d1d7812 */ /* 0x000fe200078efcff */
[----:B------:R-:W-:Y:S01]  /*0fa0*/  HFMA2 R25, R28, R14, R25 ;  /* 0x0000000e1c197231 */ /* 0x000fe20000000019 */
[----:B------:R-:W-:Y:S02]  /*0fb0*/  LOP3.LUT R27, R27, 0x64006400, RZ, 0xfc, !PT ;  /* 0x640064001b1b7812 */ /* 0x000fe400078efcff */
[----:B------:R-:W-:Y:S01]  /*0fc0*/  LOP3.LUT R28, R6, 0xc000c, RZ, 0xc0, !PT ;  /* 0x000c000c061c7812 */ /* 0x000fe200078ec0ff */
[----:B------:R-:W-:Y:S01]  /*0fd0*/  HFMA2 R4, R29, R0.H0_H0, -18, -18 ;  /* 0xcc80cc801d047431 */ /* 0x000fe20000040000 */
[----:B------:R-:W-:Y:S01]  /*0fe0*/  LOP3.LUT R29, R5, 0xc000c, RZ, 0xc0, !PT ;  /* 0x000c000c051d7812 */ /* 0x000fe200078ec0ff */
[----:B------:R-:W-:Y:S01]  /*0ff0*/  HADD2 R27, R27, -1026, -1026 ;  /* 0xe402e4021b1b7430 */ /* 0x000fe20000000000 */
[----:B------:R-:W-:Y:S01]  /*1000*/  LOP3.LUT R28, R28, 0x64006400, RZ, 0xfc, !PT ;  /* 0x640064001c1c7812 */ /* 0x000fe200078efcff */
[----:B------:R-:W-:Y:S01]  /*1010*/  HFMA2 R25, R4, R15, R25 ;  /* 0x0000000f04197231 */ /* 0x000fe20000000019 */
[----:B------:R-:W-:Y:S01]  /*1020*/  LOP3.LUT R4, R6, 0x30003, RZ, 0xc0, !PT ;  /* 0x0003000306047812 */ /* 0x000fe200078ec0ff */
[----:B------:R-:W-:Y:S01]  /*1030*/  HFMA2 R26, R27, R12, R26 ;  /* 0x0000000c1b1a7231 */ /* 0x000fe2000000001a */
[----:B------:R-:W-:Y:S01]  /*1040*/  LOP3.LUT R27, R7, 0x30003, RZ, 0xc0, !PT ;  /* 0x00030003071b7812 */ /* 0x000fe200078ec0ff */
[----:B------:R-:W-:Y:S01]  /*1050*/  HFMA2 R28, R28, R18.H1_H1, -258, -258 ;  /* 0xdc08dc081c1c7431 */ /* 0x000fe20000060012 */
[----:B------:R-:W-:Y:S01]  /*1060*/  LOP3.LUT R4, R4, 0x64006400, RZ, 0xfc, !PT ;  /* 0x6400640004047812 */ /* 0x000fe200078efcff */
[----:B------:R-:W-:Y:S01]  /*1070*/  HADD2 R25, R25.H0_H0, R25.H1_H1 ;  /* 0x3000001919197230 */ /* 0x000fe20000000800 */
[----:B------:R-:W-:-:S02]  /*1080*/  LOP3.LUT R27, R27, 0x64006400, RZ, 0xfc, !PT ;  /* 0x640064001b1b7812 */ /* 0x000fc400078efcff */
[----:B------:R-:W-:Y:S01]  /*1090*/  LOP3.LUT R29, R29, 0x64006400, RZ, 0xfc, !PT ;  /* 0x640064001d1d7812 */ /* 0x000fe200078efcff */
[----:B------:R-:W-:Y:S02]  /*10a0*/  HADD2 R4, R4, -1026, -1026 ;  /* 0xe402e40204047430 */ /* 0x000fe40000000000 */
[----:B------:R-:W-:Y:S02]  /*10b0*/  HADD2 R27, R27, -1026, -1026 ;  /* 0xe402e4021b1b7430 */ /* 0x000fe40000000000 */
[----:B------:R-:W-:Y:S02]  /*10c0*/  HFMA2 R29, R29, R18.H1_H1, -258, -258 ;  /* 0xdc08dc081d1d7431 */ /* 0x000fe40000060012 */
[-C--:B------:R-:W-:Y:S02]  /*10d0*/  HFMA2 R4, R4, R8.reuse, RZ ;  /* 0x0000000804047231 */ /* 0x080fe400000000ff */
[----:B------:R-:W-:Y:S01]  /*10e0*/  HFMA2 R27, R27, R8, RZ.H0_H0 ;  /* 0x000000081b1b7231 */ /* 0x000fe200000400ff */
[C---:B------:R-:W-:Y:S01]  /*10f0*/  LOP3.LUT R8, R5.reuse, 0x300030, RZ, 0xc0, !PT ;  /* 0x0030003005087812 */ /* 0x040fe200078ec0ff */
[----:B------:R-:W-:Y:S01]  /*1100*/  HFMA2 R26, R29, R13, R26 ;  /* 0x0000000d1d1a7231 */ /* 0x000fe2000000001a */
[----:B------:R-:W-:Y:S01]  /*1110*/  LOP3.LUT R5, R5, 0xc000c0, RZ, 0xc0, !PT ;  /* 0x00c000c005057812 */ /* 0x000fe200078ec0ff */
[----:B------:R-:W-:Y:S01]  /*1120*/  HFMA2 R4, R28, R9, R4 ;  /* 0x000000091c047231 */ /* 0x000fe20000000004 */
[----:B------:R-:W-:-:S02]  /*1130*/  LOP3.LUT R29, R8, 0x64006400, RZ, 0xfc, !PT ;  /* 0x64006400081d7812 */ /* 0x000fc400078efcff */
[----:B------:R-:W-:-:S03]  /*1140*/  LOP3.LUT R5, R5, 0x64006400, RZ, 0xfc, !PT ;  /* 0x6400640005057812 */ /* 0x000fc600078efcff */
[----:B------:R-:W-:-:S04]  /*1150*/  HFMA2 R29, R29, R0.H1_H1, -66, -66 ;  /* 0xd420d4201d1d7431 */ /* 0x000fc80000060000 */
[----:B------:R-:W-:Y:S02]  /*1160*/  HFMA2 R8, R29, R14, R26 ;  /* 0x0000000e1d087231 */ /* 0x000fe4000000001a */
[----:B------:R-:W-:Y:S01]  /*1170*/  HFMA2 R29, R5, R0.H0_H0, -18, -18 ;  /* 0xcc80cc80051d7431 */ /* 0x000fe20000040000 */
[----:B------:R-:W-:-:S03]  /*1180*/  LOP3.LUT R5, R7, 0xc000c, RZ, 0xc0, !PT ;  /* 0x000c000c07057812 */ /* 0x000fc600078ec0ff */
[----:B------:R-:W-:Y:S01]  /*1190*/  HFMA2 R8, R29, R15, R8 ;  /* 0x0000000f1d087231 */ /* 0x000fe20000000008 */
[----:B------:R-:W-:Y:S02]  /*11a0*/  LOP3.LUT R5, R5, 0x64006400, RZ, 0xfc, !PT ;  /* 0x6400640005057812 */ /* 0x000fe400078efcff */
[----:B------:R-:W-:Y:S01]  /*11b0*/  LOP3.LUT R29, R6, 0x300030, RZ, 0xc0, !PT ;  /* 0x00300030061d7812 */ /* 0x000fe200078ec0ff */
[----:B------:R-:W-:Y:S02]  /*11c0*/  HADD2 R8, R8.H0_H0, R8.H1_H1 ;  /* 0x3000000808087230 */ /* 0x000fe40000000800 */
[----:B------:R-:W-:Y:S01]  /*11d0*/  HFMA2 R26, R5, R18.H1_H1, -258, -258 ;  /* 0xdc08dc08051a7431 */ /* 0x000fe20000060012 */
[----:B------:R-:W-:Y:S02]  /*11e0*/  LOP3.LUT R29, R29, 0x64006400, RZ, 0xfc, !PT ;  /* 0x640064001d1d7812 */ /* 0x000fe400078efcff */
[----:B------:R-:W-:Y:S01]  /*11f0*/  PRMT R25, R25, 0x5410, R8 ;  /* 0x0000541019197816 */ /* 0x000fe20000000008 */
[----:B------:R-:W-:Y:S01]  /*1200*/  HFMA2 R5, R26, R9, R27 ;  /* 0x000000091a057231 */ /* 0x000fe2000000001b */
[----:B------:R-:W-:Y:S01]  /*1210*/  LOP3.LUT R9, R7, 0x300030, RZ, 0xc0, !PT ;  /* 0x0030003007097812 */ /* 0x000fe200078ec0ff */
[----:B------:R-:W-:Y:S01]  /*1220*/  HFMA2 R29, R29, R0.H1_H1, -66, -66 ;  /* 0xd420d4201d1d7431 */ /* 0x000fe20000060000 */
[----:B------:R-:W-:-:S02]  /*1230*/  PRMT R8, R18, 0x5410, R19 ;  /* 0x0000541012087816 */ /* 0x000fc40000000013 */
[----:B------:R-:W-:Y:S01]  /*1240*/  LOP3.LUT R9, R9, 0x64006400, RZ, 0xfc, !PT ;  /* 0x6400640009097812 */ /* 0x000fe200078efcff */
[----:B------:R-:W-:Y:S01]  /*1250*/  HFMA2 R4, R29, R10, R4 ;  /* 0x0000000a1d047231 */ /* 0x000fe20000000004 */
[----:B------:R-:W-:Y:S01]  /*1260*/  LOP3.LUT R27, R6, 0xc000c0, RZ, 0xc0, !PT ;  /* 0x00c000c0061b7812 */ /* 0x000fe200078ec0ff */
[----:B------:R-:W-:Y:S01]  /*1270*/  HFMA2 R24, R25, R8, R24 ;  /* 0x0000000819187231 */ /* 0x000fe20000000018 */
[----:B------:R-:W-:Y:S01]  /*1280*/  SHF.R.U32.HI R8, RZ, 0x8, R6 ;  /* 0x00000008ff087819 */ /* 0x000fe20000011606 */
[----:B------:R-:W-:Y:S01]  /*1290*/  HFMA2 R26, R9, R0.H1_H1, -66, -66 ;  /* 0xd420d420091a7431 */ /* 0x000fe20000060000 */
[----:B------:R-:W-:Y:S02]  /*12a0*/  SHF.R.U32.HI R9, RZ, 0x8, R7 ;  /* 0x00000008ff097819 */ /* 0x000fe40000011607 */
[----:B------:R-:W-:Y:S01]  /*12b0*/  LOP3.LUT R7, R7, 0xc000c0, RZ, 0xc0, !PT ;  /* 0x00c000c007077812 */ /* 0x000fe200078ec0ff */
[----:B------:R-:W-:Y:S01]  /*12c0*/  HFMA2 R5, R26, R10, R5 ;  /* 0x0000000a1a057231 */ /* 0x000fe20000000005 */
[----:B------:R-:W-:-:S02]  /*12d0*/  LOP3.LUT R25, R9, 0xc000c, RZ, 0xc0, !PT ;  /* 0x000c000c09197812 */ /* 0x000fc400078ec0ff */
[----:B------:R-:W-:Y:S02]  /*12e0*/  LOP3.LUT R27, R27, 0x64006400, RZ, 0xfc, !PT ;  /* 0x640064001b1b7812 */ /* 0x000fe400078efcff */
[----:B------:R-:W-:Y:S02]  /*12f0*/  LOP3.LUT R25, R25, 0x64006400, RZ, 0xfc, !PT ;  /* 0x6400640019197812 */ /* 0x000fe400078efcff */
[----:B------:R-:W-:Y:S01]  /*1300*/  LOP3.LUT R7, R7, 0x64006400, RZ, 0xfc, !PT ;  /* 0x6400640007077812 */ /* 0x000fe200078efcff */
[----:B------:R-:W-:Y:S01]  /*1310*/  HFMA2 R27, R27, R0.H0_H0, -18, -18 ;  /* 0xcc80cc801b1b7431 */ /* 0x000fe20000040000 */
[C---:B------:R-:W-:Y:S01]  /*1320*/  LOP3.LUT R29, R8.reuse, 0xc000c, RZ, 0xc0, !PT ;  /* 0x000c000c081d7812 */ /* 0x040fe200078ec0ff */
[----:B------:R-:W-:Y:S01]  /*1330*/  HFMA2 R10, R25, R18.H1_H1, -258, -258 ;  /* 0xdc08dc08190a7431 */ /* 0x000fe20000060012 */
[----:B------:R-:W-:Y:S01]  /*1340*/  LOP3.LUT R25, R8, 0x30003, RZ, 0xc0, !PT ;  /* 0x0003000308197812 */ /* 0x000fe200078ec0ff */
[----:B------:R-:W-:Y:S01]  /*1350*/  HFMA2 R26, R7, R0.H0_H0, -18, -18 ;  /* 0xcc80cc80071a7431 */ /* 0x000fe20000040000 */
[----:B------:R-:W-:Y:S01]  /*1360*/  LOP3.LUT R7, R9, 0x30003, RZ, 0xc0, !PT ;  /* 0x0003000309077812 */ /* 0x000fe200078ec0ff */
[-C--:B------:R-:W-:Y:S01]  /*1370*/  HFMA2 R4, R27, R11.reuse, R4 ;  /* 0x0000000b1b047231 */ /* 0x080fe20000000004 */
[----:B------:R-:W-:Y:S01]  /*1380*/  LOP3.LUT R25, R25, 0x64006400, RZ, 0xfc, !PT ;  /* 0x6400640019197812 */ /* 0x000fe200078efcff */
[----:B------:R-:W-:Y:S01]  /*1390*/  HFMA2 R5, R26, R11, R5 ;  /* 0x0000000b1a057231 */ /* 0x000fe20000000005 */
[----:B------:R-:W-:-:S02]  /*13a0*/  LOP3.LUT R11, R7, 0x64006400, RZ, 0xfc, !PT ;  /* 0x64006400070b7812 */ /* 0x000fc400078efcff */
[C---:B------:R-:W-:Y:S01]  /*13b0*/  LOP3.LUT R7, R8.reuse, 0x300030, RZ, 0xc0, !PT ;  /* 0x0030003008077812 */ /* 0x040fe200078ec0ff */
[----:B------:R-:W-:Y:S01]  /*13c0*/  HADD2 R25, R25, -1026, -1026 ;  /* 0xe402e40219197430 */ /* 0x000fe20000000000 */
[----:B------:R-:W-:Y:S01]  /*13d0*/  LOP3.LUT R29, R29, 0x64006400, RZ, 0xfc, !PT ;  /* 0x640064001d1d7812 */ /* 0x000fe200078efcff */
[----:B------:R-:W-:Y:S01]  /*13e0*/  HADD2 R26, R11, -1026, -1026 ;  /* 0xe402e4020b1a7430 */ /* 0x000fe20000000000 */
[----:B------:R-:W-:Y:S01]  /*13f0*/  LOP3.LUT R8, R8, 0xc000c0, RZ, 0xc0, !PT ;  /* 0x00c000c008087812 */ /* 0x000fe200078ec0ff */
[----:B------:R-:W-:Y:S01]  /*1400*/  HFMA2 R4, R25, R12, R4 ;  /* 0x0000000c19047231 */ /* 0x000fe20000000004 */
[----:B------:R-:W-:Y:S01]  /*1410*/  LOP3.LUT R25, R9, 0x300030, RZ, 0xc0, !PT ;  /* 0x0030003009197812 */ /* 0x000fe200078ec0ff */
[----:B------:R-:W-:Y:S01]  /*1420*/  HFMA2 R6, R29, R18.H1_H1, -258, -258 ;  /* 0xdc08dc081d067431 */ /* 0x000fe20000060012 */
[----:B------:R-:W-:Y:S01]  /*1430*/  LOP3.LUT R7, R7, 0x64006400, RZ, 0xfc, !PT ;  /* 0x6400640007077812 */ /* 0x000fe200078efcff */
[----:B------:R-:W-:Y:S01]  /*1440*/  HFMA2 R12, R26, R12, R5 ;  /* 0x0000000c1a0c7231 */ /* 0x000fe20000000005 */
[----:B------:R-:W-:-:S02]  /*1450*/  LOP3.LUT R9, R9, 0xc000c0, RZ, 0xc0, !PT ;  /* 0x00c000c009097812 */ /* 0x000fc400078ec0ff */
[----:B------:R-:W-:Y:S01]  /*1460*/  LOP3.LUT R11, R25, 0x64006400, RZ, 0xfc, !PT ;  /* 0x64006400190b7812 */ /* 0x000fe200078efcff */
[-C--:B------:R-:W-:Y:S01]  /*1470*/  HFMA2 R12, R10, R13.reuse, R12 ;  /* 0x0000000d0a0c7231 */ /* 0x080fe2000000000c */
[----:B------:R-:W-:Y:S01]  /*1480*/  LOP3.LUT R5, R8, 0x64006400, RZ, 0xfc, !PT ;  /* 0x6400640008057812 */ /* 0x000fe200078efcff */
[-C--:B------:R-:W-:Y:S01]  /*1490*/  HFMA2 R8, R7, R0.reuse.H1_H1, -66, -66 ;  /* 0xd420d42007087431 */ /* 0x080fe20000060000 */
[----:B------:R-:W-:Y:S01]  /*14a0*/  LOP3.LUT R9, R9, 0x64006400, RZ, 0xfc, !PT ;  /* 0x6400640009097812 */ /* 0x000fe200078efcff */
[-C--:B------:R-:W-:Y:S02]  /*14b0*/  HFMA2 R11, R11, R0.reuse.H1_H1, -66, -66 ;  /* 0xd420d4200b0b7431 */ /* 0x080fe40000060000 */
[----:B------:R-:W-:Y:S02]  /*14c0*/  HFMA2 R7, R6, R13, R4 ;  /* 0x0000000d06077231 */ /* 0x000fe40000000004 */
[-C--:B------:R-:W-:Y:S02]  /*14d0*/  HFMA2 R4, R5, R0.reuse.H0_H0, -18, -18 ;  /* 0xcc80cc8005047431 */ /* 0x080fe40000040000 */
[----:B------:R-:W-:-:S02]  /*14e0*/  HFMA2 R9, R9, R0.H0_H0, -18, -18 ;  /* 0xcc80cc8009097431 */ /* 0x000fc40000040000 */
[-C--:B------:R-:W-:Y:S02]  /*14f0*/  HFMA2 R7, R8, R14.reuse, R7 ;  /* 0x0000000e08077231 */ /* 0x080fe40000000007 */
[----:B------:R-:W-:Y:S02]  /*1500*/  HFMA2 R12, R11, R14, R12 ;  /* 0x0000000e0b0c7231 */ /* 0x000fe4000000000c */
[-C--:B------:R-:W-:Y:S02]  /*1510*/  HFMA2 R7, R4, R15.reuse, R7 ;  /* 0x0000000f04077231 */ /* 0x080fe40000000007 */
[----:B------:R-:W-:Y:S02]  /*1520*/  HFMA2 R12, R9, R15, R12 ;  /* 0x0000000f090c7231 */ /* 0x000fe4000000000c */
[----:B------:R-:W-:Y:S02]  /*1530*/  HADD2 R7, R7.H0_H0, R7.H1_H1 ;  /* 0x3000000707077230 */ /* 0x000fe40000000800 */
[----:B------:R-:W-:-:S05]  /*1540*/  HADD2 R12, R12.H0_H0, R12.H1_H1 ;  /* 0x3000000c0c0c7230 */ /* 0x000fca0000000800 */
[----:B------:R-:W-:-:S05]  /*1550*/  PRMT R7, R7, 0x5410, R12 ;  /* 0x0000541007077816 */ /* 0x000fca000000000c */
[----:B------:R-:W-:-:S07]  /*1560*/  HFMA2 R23, R7, R20, R23 ;  /* 0x0000001407177231 */ /* 0x000fce0000000017 */
.L_x_3555:
[----:B------:R-:W0:Y:S01]  /*1570*/  LDC R5, c[0x0][0x3ac] ;  /* 0x0000eb00ff057b82 */ /* 0x000e220000000800 */
[----:B------:R-:W-:Y:S01]  /*1580*/  VIADD R17, R17, 0x10 ;  /* 0x0000001011117836 */ /* 0x000fe20000000000 */
[----:B------:R-:W-:-:S04]  /*1590*/  UIADD3 UR4, UPT, UPT, UR4, 0x20, URZ ;  /* 0x0000002004047890 */ /* 0x000fc8000fffe0ff */
[----:B------:R-:W-:Y:S01]  /*15a0*/  ISETP.GE.AND P0, PT, R17, R22, PT ;  /* 0x000000161100720c */ /* 0x000fe20003f06270 */
[----:B0-----:R-:W-:-:S12]  /*15b0*/  IMAD.WIDE R2, R5, 0x4, R2 ;  /* 0x0000000405027825 */ /* 0x001fd800078e0202 */
[----:B------:R-:W-:Y:S05]  /*15c0*/  @!P0 BRA `(.L_x_3556) ;  /* 0xfffffff4007c8947 */ /* 0x000fea000383ffff */
.L_x_3554:
        /* <DEDUP_REMOVED lines=16> */
.L_x_3560:
[----:B------:R-:W0:Y:S02]  /*16d0*/  LDS R2, [R0] ;  /* 0x0000000000027984 */ /* 0x000e240000000800 */
[----:B0-----:R-:W-:-:S05]  /*16e0*/  HFMA2 R3, R2, 1, 1, R24 ;  /* 0x3c003c0002037831 */ /* 0x001fca0000000018 */
[----:B------:R-:W0:Y:S02]  /*16f0*/  ATOMS.CAST.SPIN P0, [R0], R2, R3 ;  /* 0x000000020000758d */ /* 0x000e240001800003 */
[----:B0-----:R-:W-:Y:S05]  /*1700*/  @!P0 BRA `(.L_x_3560) ;  /* 0xfffffffc00f08947 */ /* 0x001fea000383ffff */
[----:B------:R-:W-:Y:S05]  /*1710*/  BRA `(.L_x_3558) ;  /* 0x00000000000c7947 */ /* 0x000fea0003800000 */
.L_x_3559:
[----:B------:R-:W2:Y:S02]  /*1720*/  LD.E R0, desc[UR6][R4.64] ;  /* 0x0000000604007980 */ /* 0x000ea4000c101900 */
[----:B--2---:R-:W-:-:S05]  /*1730*/  IMAD.IADD R3, R24, 0x1, R0 ;  /* 0x0000000118037824 */ /* 0x004fca00078e0200 */
[----:B------:R0:W-:Y:S02]  /*1740*/  ST.E desc[UR6][R4.64], R3 ;  /* 0x0000000304007985 */ /* 0x0001e4000c101906 */
.L_x_3558:
[----:B------:R-:W-:Y:S05]  /*1750*/  BSYNC.RECONVERGENT B0 ;  /* 0x0000000000007941 */ /* 0x000fea0003800200 */
.L_x_3557:
[----:B------:R1:W-:Y:S02]  /*1760*/  ATOM.E.ADD.F16x2.RN.STRONG.GPU P0, RZ, desc[UR6][R4.64+0x4], R23 ;  /* 0x8000041704ff79a2 */ /* 0x0003e4000c10e106 */
[----:B-1----:R-:W-:Y:S05]  /*1770*/  @P0 EXIT ;  /* 0x000000000000094d */ /* 0x002fea0003800000 */
[----:B------:R-:W1:Y:S02]  /*1780*/  QSPC.E.S P0, RZ, [R4+0x4] ;  /* 0x0000040004ff73aa */ /* 0x000e640000000500 */
[----:B-1----:R-:W-:Y:S05]  /*1790*/  @!P0 BRA `(.L_x_3561) ;  /* 0x00000000001c8947 */ /* 0x002fea0003800000 */
[----:B------:R-:W-:-:S05]  /*17a0*/  IMAD.MOV.U32 R2, RZ, RZ, R4 ;  /* 0x000000ffff027224 */ /* 0x000fca00078e0004 */
[----:B------:R-:W-:-:S07]  /*17b0*/  MOV R0, R2 ;  /* 0x0000000200007202 */ /* 0x000fce0000000f00 */
.L_x_3562:
[----:B------:R-:W0:Y:S02]  /*17c0*/  LDS R2, [R0+0x4] ;  /* 0x0000040000027984 */ /* 0x000e240000000800 */
[----:B0-----:R-:W-:-:S05]  /*17d0*/  HADD2 R3, R2, R23 ;  /* 0x0000001702037230 */ /* 0x001fca0000000000 */
[----:B------:R-:W0:Y:S02]  /*17e0*/  ATOMS.CAST.SPIN P0, [R0+0x4], R2, R3 ;  /* 0x000004020000758d */ /* 0x000e240001800003 */
[----:B0-----:R-:W-:Y:S05]  /*17f0*/  @!P0 BRA `(.L_x_3562) ;  /* 0xfffffffc00f08947 */ /* 0x001fea000383ffff */
[----:B------:R-:W-:Y:S05]  /*1800*/  EXIT ;  /* 0x000000000000794d */ /* 0x000fea0003800000 */
.L_x_3561:
[----:B------:R-:W0:Y:S02]  /*1810*/  LD.E R0, desc[UR6][R4.64+0x4] ;  /* 0x0000040604007980 */ /* 0x000e24000c101900 */
[----:B0-----:R-:W-:-:S05]  /*1820*/  IMAD.IADD R3, R23, 0x1, R0 ;  /* 0x0000000117037824 */ /* 0x001fca00078e0200 */
[----:B------:R-:W-:Y:S01]  /*1830*/  ST.E desc[UR6][R4.64+0x4], R3 ;  /* 0x0000040304007985 */ /* 0x000fe2000c101906 */
[----:B------:R-:W-:Y:S05]  /*1840*/  EXIT ;  /* 0x000000000000794d */ /* 0x000fea0003800000 */
.L_x_3563:
        /* <DEDUP_REMOVED lines=11> */
.L_x_3643:


//--------------------- .nv.shared._Z23gemm_half_q_half_kernelILi4ELi32ELb0ELb0ELi64EEvPK6__halfPKjS4_S2_PS0_iiiiPKtS7_iiiiiibS2_i --------------------------
	.section	.nv.shared._Z23gemm_half_q_half_kernelILi4ELi32ELb0ELb0ELi64EEvPK6__halfPKjS4_S2_PS0_iiiiPKtS7_iiiiiibS2_i,"aw",@nobits
	.sectionflags	@""
	.align	2
.nv.shared._Z23gemm_half_q_half_kernelILi4ELi32ELb0ELb0ELi64EEvPK6__halfPKjS4_S2_PS0_iiiiPKtS7_iiiiiibS2_i:
	.zero		1536


//--------------------- .nv.shared.reserved.0     --------------------------
	.section	.nv.shared.reserved.0,"aw",@nobits
	.weak		__nv_reservedSMEM_offset_0_alias
	.size		__nv_reservedSMEM_offset_0_alias, 0, 64
	.other		__nv_reservedSMEM_offset_0_alias,@"STO_CUDA_RESERVED_SHARED STV_DEFAULT"
__nv_reservedSMEM_offset_0_alias:
	.zero		0
	.zero		64


//--------------------- .nv.global                --------------------------
	.section	.nv.global,"aw",@nobits
.nv.global:
	.type		_ZN46_INTERNAL_1821ad81_15_unit_exl2_1a_cu_4c06ba6e4cuda3std3__48in_placeE,@object
	.size		_ZN46_INTERNAL_1821ad81_15_unit_exl2_1a_cu_4c06ba6e4cuda3std3__48in_placeE,(_ZN46_INTERNAL_1821ad81_15_unit_exl2_1a_cu_4c06ba6e4cuda3std6ranges3__45__cpo8distanceE - _ZN46_INTERNAL_1821ad81_15_unit_exl2_1a_cu_4c06ba6e4cuda3std3__48in_placeE)
_ZN46_INTERNAL_1821ad81_15_unit_exl2_1a_cu_4c06ba6e4cuda3std3__48in_placeE:
	.zero		1
	.type		_ZN46_INTERNAL_1821ad81_15_unit_exl2_1a_cu_4c06ba6e4cuda3std6ranges3__45__cpo8distanceE,@object
	.size		_ZN46_INTERNAL_1821ad81_15_unit_exl2_1a_cu_4c06ba6e4cuda3std6ranges3__45__cpo8distanceE,(_ZN46_INTERNAL_1821ad81_15_unit_exl2_1a_cu_4c06ba6e4cuda3std3__45__cpo6cbeginE - _ZN46_INTERNAL_1821ad81_15_unit_exl2_1a_cu_4c06ba6e4cuda3std6ranges3__45__cpo8distanceE)
_ZN46_INTERNAL_1821ad81_15_unit_exl2_1a_cu_4c06ba6e4cuda3std6ranges3__45__cpo8distanceE:
	.zero		1
	.type		_ZN46_INTERNAL_1821ad81_15_unit_exl2_1a_cu_4c06ba6e4cuda3std3__45__cpo6cbeginE,@object
	.size		_ZN46_INTERNAL_1821ad81_15_unit_exl2_1a_cu_4c06ba6e4cuda3std3__45__cpo6cbeginE,(_ZN46_INTERNAL_1821ad81_15_unit_exl2_1a_cu_4c06ba6e4cuda3std6ranges3__45__cpo7advanceE - _ZN46_INTERNAL_1821ad81_15_unit_exl2_1a_cu_4c06ba6e4cuda3std3__45__cpo6cbeginE)
_ZN46_INTERNAL_1821ad81_15_unit_exl2_1a_cu_4c06ba6e4cuda3std3__45__cpo6cbeginE:
	.zero		1
	.type		_ZN46_INTERNAL_1821ad81_15_unit_exl2_1a_cu_4c06ba6e4cuda3std6ranges3__45__cpo7advanceE,@object
	.size		_ZN46_INTERNAL_1821ad81_15_unit_exl2_1a_cu_4c06ba6e4cuda3std6ranges3__45__cpo7advanceE,(_ZN46_INTERNAL_1821ad81_15_unit_exl2_1a_cu_4c06ba6e4cuda3std3__45__cpo7crbeginE - _ZN46_INTERNAL_1821ad81_15_unit_exl2_1a_cu_4c06ba6e4cuda3std6ranges3__45__cpo7advanceE)
_ZN46_INTERNAL_1821ad81_15_unit_exl2_1a_cu_4c06ba6e4cuda3std6ranges3__45__cpo7advanceE:
	.zero		1
	.type		_ZN46_INTERNAL_1821ad81_15_unit_exl2_1a_cu_4c06ba6e4cuda3std3__45__cpo7crbeginE,@object
	.size		_ZN46_INTERNAL_1821ad81_15_unit_exl2_1a_cu_4c06ba6e4cuda3std3__45__cpo7crbeginE,(_ZN46_INTERNAL_1821ad81_15_unit_exl2_1a_cu_4c06ba6e4cuda3std6ranges3__45__cpo4dataE - _ZN46_INTERNAL_1821ad81_15_unit_exl2_1a_cu_4c06ba6e4cuda3std3__45__cpo7crbeginE)
_ZN46_INTERNAL_1821ad81_15_unit_exl2_1a_cu_4c06ba6e4cuda3std3__45__cpo7crbeginE:
	.zero		1
	.type		_ZN46_INTERNAL_1821ad81_15_unit_exl2_1a_cu_4c06ba6e4cuda3std6ranges3__45__cpo4dataE,@object
	.size		_ZN46_INTERNAL_1821ad81_15_unit_exl2_1a_cu_4c06ba6e4cuda3std6ranges3__45__cpo4dataE,(_ZN46_INTERNAL_1821ad81_15_unit_exl2_1a_cu_4c06ba6e4cuda3std6ranges3__45__cpo5beginE - _ZN46_INTERNAL_1821ad81_15_unit_exl2_1a_cu_4c06ba6e4cuda3std6ranges3__45__cpo4dataE)
_ZN46_INTERNAL_1821ad81_15_unit_exl2_1a_cu_4c06ba6e4cuda3std6ranges3__45__cpo4dataE:
	.zero		1
	.type		_ZN46_INTERNAL_1821ad81_15_unit_exl2_1a_cu_4c06ba6e4cuda3std6ranges3__45__cpo5beginE,@object
	.size		_ZN46_INTERNAL_1821ad81_15_unit_exl2_1a_cu_4c06ba6e4cuda3std6ranges3__45__cpo5beginE,(_ZN46_INTERNAL_1821ad81_15_unit_exl2_1a_cu_4c06ba6e4cuda3std3__448_GLOBAL__N__1821ad81_15_unit_exl2_1a_cu_4c06ba6e6ignoreE - _ZN46_INTERNAL_1821ad81_15_unit_exl2_1a_cu_4c06ba6e4cuda3std6ranges3__45__cpo5beginE)
_ZN46_INTERNAL_1821ad81_15_unit_exl2_1a_cu_4c06ba6e4cuda3std6ranges3__45__cpo5beginE:
	.zero		1
	.type		_ZN46_INTERNAL_1821ad81_15_unit_exl2_1a_cu_4c06ba6e4cuda3std3__448_GLOBAL__N__1821ad81_15_unit_exl2_1a_cu_4c06ba6e6ignoreE,@object
	.size		_ZN46_INTERNAL_1821ad81_15_unit_exl2_1a_cu_4c06ba6e4cuda3std3__448_GLOBAL__N__1821ad81_15_unit_exl2_1a_cu_4c06ba6e6ignoreE,(_ZN46_INTERNAL_1821ad81_15_unit_exl2_1a_cu_4c06ba6e4cuda3std6ranges3__45__cpo4sizeE - _ZN46_INTERNAL_1821ad81_15_unit_exl2_1a_cu_4c06ba6e4cuda3std3__448_GLOBAL__N__1821ad81_15_unit_exl2_1a_cu_4c06ba6e6ignoreE)
_ZN46_INTERNAL_1821ad81_15_unit_exl2_1a_cu_4c06ba6e4cuda3std3__448_GLOBAL__N__1821ad81_15_unit_exl2_1a_cu_4c06ba6e6ignoreE:
	.zero		1
	.type		_ZN46_INTERNAL_1821ad81_15_unit_exl2_1a_cu_4c06ba6e4cuda3std6ranges3__45__cpo4sizeE,@object
	.size		_ZN46_INTERNAL_1821ad81_15_unit_exl2_1a_cu_4c06ba6e4cuda3std6ranges3__45__cpo4sizeE,(_ZN46_INTERNAL_1821ad81_15_unit_exl2_1a_cu_4c06ba6e4cuda3std3__45__cpo5beginE - _ZN46_INTERNAL_1821ad81_15_unit_exl2_1a_cu_4c06ba6e4cuda3std6ranges3__45__cpo4sizeE)
_ZN46_INTERNAL_1821ad81_15_unit_exl2_1a_cu_4c06ba6e4cuda3std6ranges3__45__cpo4sizeE:
	.zero		1
	.type		_ZN46_INTERNAL_1821ad81_15_unit_exl2_1a_cu_4c06ba6e4cuda3std3__45__cpo5beginE,@object
	.size		_ZN46_INTERNAL_1821ad81_15_unit_exl2_1a_cu_4c06ba6e4cuda3std3__45__cpo5beginE,(_ZN46_INTERNAL_1821ad81_15_unit_exl2_1a_cu_4c06ba6e4cuda3std6ranges3__45__cpo6cbeginE - _ZN46_INTERNAL_1821ad81_15_unit_exl2_1a_cu_4c06ba6e4cuda3std3__45__cpo5beginE)
_ZN46_INTERNAL_1821ad81_15_unit_exl2_1a_cu_4c06ba6e4cuda3std3__45__cpo5beginE:
	.zero		1
	.type		_ZN46_INTERNAL_1821ad81_15_unit_exl2_1a_cu_4c06ba6e4cuda3std6ranges3__45__cpo6cbeginE,@object
	.size		_ZN46_INTERNAL_1821ad81_15_unit_exl2_1a_cu_4c06ba6e4cuda3std6ranges3__45__cpo6cbeginE,(_ZN46_INTERNAL_1821ad81_15_unit_exl2_1a_cu_4c06ba6e4cuda3std3__45__cpo6rbeginE - _ZN46_INTERNAL_1821ad81_15_unit_exl2_1a_cu_4c06ba6e4cuda3std6ranges3__45__cpo6cbeginE)
_ZN46_INTERNAL_1821ad81_15_unit_exl2_1a_cu_4c06ba6e4cuda3std6ranges3__45__cpo6cbeginE:
	.zero		1
	.type		_ZN46_INTERNAL_1821ad81_15_unit_exl2_1a_cu_4c06ba6e4cuda3std3__45__cpo6rbeginE,@object
	.size		_ZN46_INTERNAL_1821ad81_15_unit_exl2_1a_cu_4c06ba6e4cuda3std3__45__cpo6rbeginE,(_ZN46_INTERNAL_1821ad81_15_unit_exl2_1a_cu_4c06ba6e4cuda3std6ranges3__45__cpo4nextE - _ZN46_INTERNAL_1821ad81_15_unit_exl2_1a_cu_4c06ba6e4cuda3std3__45__cpo6rbeginE)
_ZN46_INTERNAL_1821ad81_15_unit_exl2_1a_cu_4c06ba6e4cuda3std3__45__cpo6rbeginE:
	.zero		1
	.type		_ZN46_INTERNAL_1821ad81_15_unit_exl2_1a_cu_4c06ba6e4cuda3std6ranges3__45__cpo4nextE,@object
	.size		_ZN46_INTERNAL_1821ad81_15_unit_exl2_1a_cu_4c06ba6e4cuda3std6ranges3__45__cpo4nextE,(_ZN46_INTERNAL_1821ad81_15_unit_exl2_1a_cu_4c06ba6e4cuda3std6ranges3__45__cpo4swapE - _ZN46_INTERNAL_1821ad81_15_unit_exl2_1a_cu_4c06ba6e4cuda3std6ranges3__45__cpo4nextE)
_ZN46_INTERNAL_1821ad81_15_unit_exl2_1a_cu_4c06ba6e4cuda3std6ranges3__45__cpo4nextE:
	.zero		1
	.type		_ZN46_INTERNAL_1821ad81_15_unit_exl2_1a_cu_4c06ba6e4cuda3std6ranges3__45__cpo4swapE,@object
	.size		_ZN46_INTERNAL_1821ad81_15_unit_exl2_1a_cu_4c06ba6e4cuda3std6ranges3__45__cpo4swapE,(_ZN46_INTERNAL_1821ad81_15_unit_exl2_1a_cu_4c06ba6e4cuda3std3__420unreachable_sentinelE - _ZN46_INTERNAL_1821ad81_15_unit_exl2_1a_cu_4c06ba6e4cuda3std6ranges3__45__cpo4swapE)
_ZN46_INTERNAL_1821ad81_15_unit_exl2_1a_cu_4c06ba6e4cuda3std6ranges3__45__cpo4swapE:
	.zero		1
	.type		_ZN46_INTERNAL_1821ad81_15_unit_exl2_1a_cu_4c06ba6e4cuda3std3__420unreachable_sentinelE,@object
	.size		_ZN46_INTERNAL_1821ad81_15_unit_exl2_1a_cu_4c06ba6e4cuda3std3__420unreachable_sentinelE,(_ZN46_INTERNAL_1821ad81_15_unit_exl2_1a_cu_4c06ba6e6thrust24THRUST_300001_SM_1030_NS6system6detail10sequential3seqE - _ZN46_INTERNAL_1821ad81_15_unit_exl2_1a_cu_4c06ba6e4cuda3std3__420unreachable_sentinelE)
_ZN46_INTERNAL_1821ad81_15_unit_exl2_1a_cu_4c06ba6e4cuda3std3__420unreachable_sentinelE:
	.zero		1
	.type		_ZN46_INTERNAL_1821ad81_15_unit_exl2_1a_cu_4c06ba6e6thrust24THRUST_300001_SM_1030_NS6system6detail10sequential3seqE,@object
	.size		_ZN46_INTERNAL_1821ad81_15_unit_exl2_1a_cu_4c06ba6e6thrust24THRUST_300001_SM_1030_NS6system6detail10sequential3seqE,(_ZN46_INTERNAL_1821ad81_15_unit_exl2_1a_cu_4c06ba6e4cuda3std3__45__cpo4cendE - _ZN46_INTERNAL_1821ad81_15_unit_exl2_1a_cu_4c06ba6e6thrust24THRUST_300001_SM_1030_NS6system6detail10sequential3seqE)
_ZN46_INTERNAL_1821ad81_15_unit_exl2_1a_cu_4c06ba6e6thrust24THRUST_300001_SM_1030_NS6system6detail10sequential3seqE:
	.zero		1
	.type		_ZN46_INTERNAL_1821ad81_15_unit_exl2_1a_cu_4c06ba6e4cuda3std3__45__cpo4cendE,@object
	.size		_ZN46_INTERNAL_1821ad81_15_unit_exl2_1a_cu_4c06ba6e4cuda3std3__45__cpo4cendE,(_ZN46_INTERNAL_1821ad81_15_unit_exl2_1a_cu_4c06ba6e4cuda3std6ranges3__45__cpo9iter_swapE - _ZN46_INTERNAL_1821ad81_15_unit_exl2_1a_cu_4c06ba6e4cuda3std3__45__cpo4cendE)
_ZN46_INTERNAL_1821ad81_15_unit_exl2_1a_cu_4c06ba6e4cuda3std3__45__cpo4cendE:
	.zero		1
	.type		_ZN46_INTERNAL_1821ad81_15_unit_exl2_1a_cu_4c06ba6e4cuda3std6ranges3__45__cpo9iter_swapE,@object
	.size		_ZN46_INTERNAL_1821ad81_15_unit_exl2_1a_cu_4c06ba6e4cuda3std6ranges3__45__cpo9iter_swapE,(_ZN46_INTERNAL_1821ad81_15_unit_exl2_1a_cu_4c06ba6e4cuda3std3__45__cpo5crendE - _ZN46_INTERNAL_1821ad81_15_unit_exl2_1a_cu_4c06ba6e4cuda3std6ranges3__45__cpo9iter_swapE)
_ZN46_INTERNAL_1821ad81_15_unit_exl2_1a_cu_4c06ba6e4cuda3std6ranges3__45__cpo9iter_swapE:
	.zero		1
	.type		_ZN46_INTERNAL_1821ad81_15_unit_exl2_1a_cu_4c06ba6e4cuda3std3__45__cpo5crendE,@object
	.size		_ZN46_INTERNAL_1821ad81_15_unit_exl2_1a_cu_4c06ba6e4cuda3std3__45__cpo5crendE,(_ZN46_INTERNAL_1821ad81_15_unit_exl2_1a_cu_4c06ba6e4cuda3std6ranges3__45__cpo5cdataE - _ZN46_INTERNAL_1821ad81_15_unit_exl2_1a_cu_4c06ba6e4cuda3std3__45__cpo5crendE)
_ZN46_INTERNAL_1821ad81_15_unit_exl2_1a_cu_4c06ba6e4cuda3std3__45__cpo5crendE:
	.zero		1
	.type		_ZN46_INTERNAL_1821ad81_15_unit_exl2_1a_cu_4c06ba6e4cuda3std6ranges3__45__cpo5cdataE,@object
	.size		_ZN46_INTERNAL_1821ad81_15_unit_exl2_1a_cu_4c06ba6e4cuda3std6ranges3__45__cpo5cdataE,(_ZN46_INTERNAL_1821ad81_15_unit_exl2_1a_cu_4c06ba6e4cuda3std6ranges3__45__cpo3endE - _ZN46_INTERNAL_1821ad81_15_unit_exl2_1a_cu_4c06ba6e4cuda3std6ranges3__45__cpo5cdataE)
_ZN46_INTERNAL_1821ad81_15_unit_exl2_1a_cu_4c06ba6e4cuda3std6ranges3__45__cpo5cdataE:
	.zero		1
	.type		_ZN46_INTERNAL_1821ad81_15_unit_exl2_1a_cu_4c06ba6e4cuda3std6ranges3__45__cpo3endE,@object
	.size		_ZN46_INTERNAL_1821ad81_15_unit_exl2_1a_cu_4c06ba6e4cuda3std6ranges3__45__cpo3endE,(_ZN46_INTERNAL_1821ad81_15_unit_exl2_1a_cu_4c06ba6e4cuda3std3__419piecewise_constructE - _ZN46_INTERNAL_1821ad81_15_unit_exl2_1a_cu_4c06ba6e4cuda3std6ranges3__45__cpo3endE)
_ZN46_INTERNAL_1821ad81_15_unit_exl2_1a_cu_4c06ba6e4cuda3std6ranges3__45__cpo3endE:
	.zero		1
	.type		_ZN46_INTERNAL_1821ad81_15_unit_exl2_1a_cu_4c06ba6e4cuda3std3__419piecewise_constructE,@object
	.size		_ZN46_INTERNAL_1821ad81_15_unit_exl2_1a_cu_4c06ba6e4cuda3std3__419piecewise_constructE,(_ZN46_INTERNAL_1821ad81_15_unit_exl2_1a_cu_4c06ba6e4cuda3std6ranges3__45__cpo5ssizeE - _ZN46_INTERNAL_1821ad81_15_unit_exl2_1a_cu_4c06ba6e4cuda3std3__419piecewise_constructE)
_ZN46_INTERNAL_1821ad81_15_unit_exl2_1a_cu_4c06ba6e4cuda3std3__419piecewise_constructE:
	.zero		1
	.type		_ZN46_INTERNAL_1821ad81_15_unit_exl2_1a_cu_4c06ba6e4cuda3std6ranges3__45__cpo5ssizeE,@object
	.size		_ZN46_INTERNAL_1821ad81_15_unit_exl2_1a_cu_4c06ba6e4cuda3std6ranges3__45__cpo5ssizeE,(_ZN46_INTERNAL_1821ad81_15_unit_exl2_1a_cu_4c06ba6e4cuda3std3__45__cpo3endE - _ZN46_INTERNAL_1821ad81_15_unit_exl2_1a_cu_4c06ba6e4cuda3std6ranges3__45__cpo5ssizeE)
_ZN46_INTERNAL_1821ad81_15_unit_exl2_1a_cu_4c06ba6e4cuda3std6ranges3__45__cpo5ssizeE:
	.zero		1
	.type		_ZN46_INTERNAL_1821ad81_15_unit_exl2_1a_cu_4c06ba6e4cuda3std3__45__cpo3endE,@object
	.size		_ZN46_INTERNAL_1821ad81_15_unit_exl2_1a_cu_4c06ba6e4cuda3std3__45__cpo3endE,(_ZN46_INTERNAL_1821ad81_15_unit_exl2_1a_cu_4c06ba6e4cuda3std6ranges3__45__cpo4cendE - _ZN46_INTERNAL_1821ad81_15_unit_exl2_1a_cu_4c06ba6e4cuda3std3__45__cpo3endE)
_ZN46_INTERNAL_1821ad81_15_unit_exl2_1a_cu_4c06ba6e4cuda3std3__45__cpo3endE:
	.zero		1
	.type		_ZN46_INTERNAL_1821ad81_15_unit_exl2_1a_cu_4c06ba6e4cuda3std6ranges3__45__cpo4cendE,@object
	.size		_ZN46_INTERNAL_1821ad81_15_unit_exl2_1a_cu_4c06ba6e4cuda3std6ranges3__45__cpo4cendE,(_ZN46_INTERNAL_1821ad81_15_unit_exl2_1a_cu_4c06ba6e4cuda3std3__45__cpo4rendE - _ZN46_INTERNAL_1821ad81_15_unit_exl2_1a_cu_4c06ba6e4cuda3std6ranges3__45__cpo4cendE)
_ZN46_INTERNAL_1821ad81_15_unit_exl2_1a_cu_4c06ba6e4cuda3std6ranges3__45__cpo4cendE:
	.zero		1
	.type		_ZN46_INTERNAL_1821ad81_15_unit_exl2_1a_cu_4c06ba6e4cuda3std3__45__cpo4rendE,@object
	.size		_ZN46_INTERNAL_1821ad81_15_unit_exl2_1a_cu_4c06ba6e4cuda3std3__45__cpo4rendE,(_ZN46_INTERNAL_1821ad81_15_unit_exl2_1a_cu_4c06ba6e4cuda3std6ranges3__45__cpo4prevE - _ZN46_INTERNAL_1821ad81_15_unit_exl2_1a_cu_4c06ba6e4cuda3std3__45__cpo4rendE)
_ZN46_INTERNAL_1821ad81_15_unit_exl2_1a_cu_4c06ba6e4cuda3std3__45__cpo4rendE:
	.zero		1
	.type		_ZN46_INTERNAL_1821ad81_15_unit_exl2_1a_cu_4c06ba6e4cuda3std6ranges3__45__cpo4prevE,@object
	.size		_ZN46_INTERNAL_1821ad81_15_unit_exl2_1a_cu_4c06ba6e4cuda3std6ranges3__45__cpo4prevE,(_ZN46_INTERNAL_1821ad81_15_unit_exl2_1a_cu_4c06ba6e4cuda3std6ranges3__45__cpo9iter_moveE - _ZN46_INTERNAL_1821ad81_15_unit_exl2_1a_cu_4c06ba6e4cuda3std6ranges3__45__cpo4prevE)
_ZN46_INTERNAL_1821ad81_15_unit_exl2_1a_cu_4c06ba6e4cuda3std6ranges3__45__cpo4prevE:
	.zero		1
	.type		_ZN46_INTERNAL_1821ad81_15_unit_exl2_1a_cu_4c06ba6e4cuda3std6ranges3__45__cpo9iter_moveE,@object
	.size		_ZN46_INTERNAL_1821ad81_15_unit_exl2_1a_cu_4c06ba6e4cuda3std6ranges3__45__cpo9iter_moveE,(.L_13 - _ZN46_INTERNAL_1821ad81_15_unit_exl2_1a_cu_4c06ba6e4cuda3std6ranges3__45__cpo9iter_moveE)
_ZN46_INTERNAL_1821ad81_15_unit_exl2_1a_cu_4c06ba6e4cuda3std6ranges3__45__cpo9iter_moveE:
	.zero		1
.L_13:


//--------------------- .nv.shared._Z23gemm_half_q_half_kernelILi4ELi48ELb0ELb0ELi64EEvPK6__halfPKjS4_S2_PS0_iiiiPKtS7_iiiiiibS2_i --------------------------
	.section	.nv.shared._Z23gemm_half_q_half_kernelILi4ELi48ELb0ELb0ELi64EEvPK6__halfPKjS4_S2_PS0_iiiiPKtS7_iiiiiibS2_i,"aw",@nobits
	.sectionflags	@""
	.align	2
.nv.shared._Z23gemm_half_q_half_kernelILi4ELi48ELb0ELb0ELi64EEvPK6__halfPKjS4_S2_PS0_iiiiPKtS7_iiiiiibS2_i:
	.zero		1536


//--------------------- .nv.shared._Z23gemm_half_q_half_kernelILi4ELi16ELb0ELb0ELi64EEvPK6__halfPKjS4_S2_PS0_iiiiPKtS7_iiiiiibS2_i --------------------------
	.section	.nv.shared._Z23gemm_half_q_half_kernelILi4ELi16ELb0ELb0ELi64EEvPK6__halfPKjS4_S2_PS0_iiiiPKtS7_iiiiiibS2_i,"aw",@nobits
	.sectionflags	@""
	.align	2
.nv.shared._Z23gemm_half_q_half_kernelILi4ELi16ELb0ELb0ELi64EEvPK6__halfPKjS4_S2_PS0_iiiiPKtS7_iiiiiibS2_i:
	.zero		1536


//--------------------- .nv.shared._Z23gemm_half_q_half_kernelILi4ELi24ELb0ELb0ELi64EEvPK6__halfPKjS4_S2_PS0_iiiiPKtS7_iiiiiibS2_i --------------------------
	.section	.nv.shared._Z23gemm_half_q_half_kernelILi4ELi24ELb0ELb0ELi64EEvPK6__halfPKjS4_S2_PS0_iiiiPKtS7_iiiiiibS2_i,"aw",@nobits
	.sectionflags	@""
	.align	2
.nv.shared._Z23gemm_half_q_half_kernelILi4ELi24ELb0ELb0ELi64EEvPK6__halfPKjS4_S2_PS0_iiiiPKtS7_iiiiiibS2_i:
	.zero		1536


//--------------------- .nv.shared._Z23gemm_half_q_half_kernelILi4ELi8ELb0ELb0ELi64EEvPK6__halfPKjS4_S2_PS0_iiiiPKtS7_iiiiiibS2_i --------------------------
	.section	.nv.shared._Z23gemm_half_q_half_kernelILi4ELi8ELb0ELb0ELi64EEvPK6__halfPKjS4_S2_PS0_iiiiPKtS7_iiiiiibS2_i,"aw",@nobits
	.sectionflags	@""
	.align	2
.nv.shared._Z23gemm_half_q_half_kernelILi4ELi8ELb0ELb0ELi64EEvPK6__halfPKjS4_S2_PS0_iiiiPKtS7_iiiiiibS2_i:
	.zero		1536


//--------------------- .nv.shared._Z23gemm_half_q_half_kernelILi4ELi12ELb0ELb0ELi64EEvPK6__halfPKjS4_S2_PS0_iiiiPKtS7_iiiiiibS2_i --------------------------
	.section	.nv.shared._Z23gemm_half_q_half_kernelILi4ELi12ELb0ELb0ELi64EEvPK6__halfPKjS4_S2_PS0_iiiiPKtS7_iiiiiibS2_i,"aw",@nobits
	.sectionflags	@""
	.align	2
.nv.shared._Z23gemm_half_q_half_kernelILi4ELi12ELb0ELb0ELi64EEvPK6__halfPKjS4_S2_PS0_iiiiPKtS7_iiiiiibS2_i:
	.zero		1536


//--------------------- .nv.shared._Z23gemm_half_q_half_kernelILi4ELi14ELb0ELb0ELi64EEvPK6__halfPKjS4_S2_PS0_iiiiPKtS7_iiiiiibS2_i --------------------------
	.section	.nv.shared._Z23gemm_half_q_half_kernelILi4ELi14ELb0ELb0ELi64EEvPK6__halfPKjS4_S2_PS0_iiiiPKtS7_iiiiiibS2_i,"aw",@nobits
	.sectionflags	@""
	.align	2
.nv.shared._Z23gemm_half_q_half_kernelILi4ELi14ELb0ELb0ELi64EEvPK6__halfPKjS4_S2_PS0_iiiiPKtS7_iiiiiibS2_i:
	.zero		1536


//--------------------- .nv.shared._Z23gemm_half_q_half_kernelILi4ELi4ELb0ELb0ELi64EEvPK6__halfPKjS4_S2_PS0_iiiiPKtS7_iiiiiibS2_i --------------------------
	.section	.nv.shared._Z23gemm_half_q_half_kernelILi4ELi4ELb0ELb0ELi64EEvPK6__halfPKjS4_S2_PS0_iiiiPKtS7_iiiiiibS2_i,"aw",@nobits
	.sectionflags	@""
	.align	2
.nv.shared._Z23gemm_half_q_half_kernelILi4ELi4ELb0ELb0ELi64EEvPK6__halfPKjS4_S2_PS0_iiiiPKtS7_iiiiiibS2_i:
	.zero		1536


//--------------------- .nv.shared._Z23gemm_half_q_half_kernelILi4ELi6ELb0ELb0ELi64EEvPK6__halfPKjS4_S2_PS0_iiiiPKtS7_iiiiiibS2_i --------------------------
	.section	.nv.shared._Z23gemm_half_q_half_kernelILi4ELi6ELb0ELb0ELi64EEvPK6__halfPKjS4_S2_PS0_iiiiPKtS7_iiiiiibS2_i,"aw",@nobits
	.sectionflags	@""
	.align	2
.nv.shared._Z23gemm_half_q_half_kernelILi4ELi6ELb0ELb0ELi64EEvPK6__halfPKjS4_S2_PS0_iiiiPKtS7_iiiiiibS2_i:
	.zero		1536


//--------------------- .nv.shared._Z23gemm_half_q_half_kernelILi4ELi2ELb0ELb0ELi64EEvPK6__halfPKjS4_S2_PS0_iiiiPKtS7_iiiiiibS2_i --------------------------
	.section	.nv.shared._Z23gemm_half_q_half_kernelILi4ELi2ELb0ELb0ELi64EEvPK6__halfPKjS4_S2_PS0_iiiiPKtS7_iiiiiibS2_i,"aw",@nobits
	.sectionflags	@""
	.align	2
.nv.shared._Z23gemm_half_q_half_kernelILi4ELi2ELb0ELb0ELi64EEvPK6__halfPKjS4_S2_PS0_iiiiPKtS7_iiiiiibS2_i:
	.zero		1536


//--------------------- .nv.shared._Z23gemm_half_q_half_kernelILi4ELi32ELb0ELb0ELi32EEvPK6__halfPKjS4_S2_PS0_iiiiPKtS7_iiiiiibS2_i --------------------------
	.section	.nv.shared._Z23gemm_half_q_half_kernelILi4ELi32ELb0ELb0ELi32EEvPK6__halfPKjS4_S2_PS0_iiiiPKtS7_iiiiiibS2_i,"aw",@nobits
	.sectionflags	@""
	.align	4
.nv.shared._Z23gemm_half_q_half_kernelILi4ELi32ELb0ELb0ELi32EEvPK6__halfPKjS4_S2_PS0_iiiiPKtS7_iiiiiibS2_i:
	.zero		1280


//--------------------- .nv.shared._Z23gemm_half_q_half_kernelILi4ELi48ELb0ELb0ELi32EEvPK6__halfPKjS4_S2_PS0_iiiiPKtS7_iiiiiibS2_i --------------------------
	.section	.nv.shared._Z23gemm_half_q_half_kernelILi4ELi48ELb0ELb0ELi32EEvPK6__halfPKjS4_S2_PS0_iiiiPKtS7_iiiiiibS2_i,"aw",@nobits
	.sectionflags	@""
	.align	4
.nv.shared._Z23gemm_half_q_half_kernelILi4ELi48ELb0ELb0ELi32EEvPK6__halfPKjS4_S2_PS0_iiiiPKtS7_iiiiiibS2_i:
	.zero		1280


//--------------------- .nv.shared._Z23gemm_half_q_half_kernelILi4ELi16ELb0ELb0ELi32EEvPK6__halfPKjS4_S2_PS0_iiiiPKtS7_iiiiiibS2_i --------------------------
	.section	.nv.shared._Z23gemm_half_q_half_kernelILi4ELi16ELb0ELb0ELi32EEvPK6__halfPKjS4_S2_PS0_iiiiPKtS7_iiiiiibS2_i,"aw",@nobits
	.sectionflags	@""
	.align	4
.nv.shared._Z23gemm_half_q_half_kernelILi4ELi16ELb0ELb0ELi32EEvPK6__halfPKjS4_S2_PS0_iiiiPKtS7_iiiiiibS2_i:
	.zero		1280


//--------------------- .nv.shared._Z23gemm_half_q_half_kernelILi4ELi24ELb0ELb0ELi32EEvPK6__halfPKjS4_S2_PS0_iiiiPKtS7_iiiiiibS2_i --------------------------
	.section	.nv.shared._Z23gemm_half_q_half_kernelILi4ELi24ELb0ELb0ELi32EEvPK6__halfPKjS4_S2_PS0_iiiiPKtS7_iiiiiibS2_i,"aw",@nobits
	.sectionflags	@""
	.align	4
.nv.shared._Z23gemm_half_q_half_kernelILi4ELi24ELb0ELb0ELi32EEvPK6__halfPKjS4_S2_PS0_iiiiPKtS7_iiiiiibS2_i:
	.zero		1280


//--------------------- .nv.shared._Z23gemm_half_q_half_kernelILi4ELi8ELb0ELb0ELi32EEvPK6__halfPKjS4_S2_PS0_iiiiPKtS7_iiiiiibS2_i --------------------------
	.section	.nv.shared._Z23gemm_half_q_half_kernelILi4ELi8ELb0ELb0ELi32EEvPK6__halfPKjS4_S2_PS0_iiiiPKtS7_iiiiiibS2_i,"aw",@nobits
	.sectionflags	@""
	.align	2
.nv.shared._Z23gemm_half_q_half_kernelILi4ELi8ELb0ELb0ELi32EEvPK6__halfPKjS4_S2_PS0_iiiiPKtS7_iiiiiibS2_i:
	.zero		1280


//--------------------- .nv.shared._Z23gemm_half_q_half_kernelILi4ELi12ELb0ELb0ELi32EEvPK6__halfPKjS4_S2_PS0_iiiiPKtS7_iiiiiibS2_i --------------------------
	.section	.nv.shared._Z23gemm_half_q_half_kernelILi4ELi12ELb0ELb0ELi32EEvPK6__halfPKjS4_S2_PS0_iiiiPKtS7_iiiiiibS2_i,"aw",@nobits
	.sectionflags	@""
	.align	2
.nv.shared._Z23gemm_half_q_half_kernelILi4ELi12ELb0ELb0ELi32EEvPK6__halfPKjS4_S2_PS0_iiiiPKtS7_iiiiiibS2_i:
	.zero		1280


//--------------------- .nv.shared._Z23gemm_half_q_half_kernelILi4ELi14ELb0ELb0ELi32EEvPK6__halfPKjS4_S2_PS0_iiiiPKtS7_iiiiiibS2_i --------------------------
	.section	.nv.shared._Z23gemm_half_q_half_kernelILi4ELi14ELb0ELb0ELi32EEvPK6__halfPKjS4_S2_PS0_iiiiPKtS7_iiiiiibS2_i,"aw",@nobits
	.sectionflags	@""
	.align	2
.nv.shared._Z23gemm_half_q_half_kernelILi4ELi14ELb0ELb0ELi32EEvPK6__halfPKjS4_S2_PS0_iiiiPKtS7_iiiiiibS2_i:
	.zero		1280


//--------------------- .nv.shared._Z23gemm_half_q_half_kernelILi4ELi4ELb0ELb0ELi32EEvPK6__halfPKjS4_S2_PS0_iiiiPKtS7_iiiiiibS2_i --------------------------
	.section	.nv.shared._Z23gemm_half_q_half_kernelILi4ELi4ELb0ELb0ELi32EEvPK6__halfPKjS4_S2_PS0_iiiiPKtS7_iiiiiibS2_i,"aw",@nobits
	.sectionflags	@""
	.align	4
.nv.shared._Z23gemm_half_q_half_kernelILi4ELi4ELb0ELb0ELi32EEvPK6__halfPKjS4_S2_PS0_iiiiPKtS7_iiiiiibS2_i:
	.zero		1280


//--------------------- .nv.shared._Z23gemm_half_q_half_kernelILi4ELi6ELb0ELb0ELi32EEvPK6__halfPKjS4_S2_PS0_iiiiPKtS7_iiiiiibS2_i --------------------------
	.section	.nv.shared._Z23gemm_half_q_half_kernelILi4ELi6ELb0ELb0ELi32EEvPK6__halfPKjS4_S2_PS0_iiiiPKtS7_iiiiiibS2_i,"aw",@nobits
	.sectionflags	@""
	.align	4
.nv.shared._Z23gemm_half_q_half_kernelILi4ELi6ELb0ELb0ELi32EEvPK6__halfPKjS4_S2_PS0_iiiiPKtS7_iiiiiibS2_i:
	.zero		1280


//--------------------- .nv.shared._Z23gemm_half_q_half_kernelILi4ELi2ELb0ELb0ELi32EEvPK6__halfPKjS4_S2_PS0_iiiiPKtS7_iiiiiibS2_i --------------------------
	.section	.nv.shared._Z23gemm_half_q_half_kernelILi4ELi2ELb0ELb0ELi32EEvPK6__halfPKjS4_S2_PS0_iiiiPKtS7_iiiiiibS2_i,"aw",@nobits
	.sectionflags	@""
	.align	2
.nv.shared._Z23gemm_half_q_half_kernelILi4ELi2ELb0ELb0ELi32EEvPK6__halfPKjS4_S2_PS0_iiiiPKtS7_iiiiiibS2_i:
	.zero		1280


//--------------------- .nv.shared._Z23gemm_half_q_half_kernelILi3ELi32ELb0ELb0ELi64EEvPK6__halfPKjS4_S2_PS0_iiiiPKtS7_iiiiiibS2_i --------------------------
	.section	.nv.shared._Z23gemm_half_q_half_kernelILi3ELi32ELb0ELb0ELi64EEvPK6__halfPKjS4_S2_PS0_iiiiPKtS7_iiiiiibS2_i,"aw",@nobits
	.sectionflags	@""
	.align	2
.nv.shared._Z23gemm_half_q_half_kernelILi3ELi32ELb0ELb0ELi64EEvPK6__halfPKjS4_S2_PS0_iiiiPKtS7_iiiiiibS2_i:
	.zero		1408


//--------------------- .nv.shared._Z23gemm_half_q_half_kernelILi3ELi48ELb0ELb0ELi64EEvPK6__halfPKjS4_S2_PS0_iiiiPKtS7_iiiiiibS2_i --------------------------
	.section	.nv.shared._Z23gemm_half_q_half_kernelILi3ELi48ELb0ELb0ELi64EEvPK6__halfPKjS4_S2_PS0_iiiiPKtS7_iiiiiibS2_i,"aw",@nobits
	.sectionflags	@""
	.align	2
.nv.shared._Z23gemm_half_q_half_kernelILi3ELi48ELb0ELb0ELi64EEvPK6__halfPKjS4_S2_PS0_iiiiPKtS7_iiiiiibS2_i:
	.zero		1408


//--------------------- .nv.shared._Z23gemm_half_q_half_kernelILi3ELi16ELb0ELb0ELi64EEvPK6__halfPKjS4_S2_PS0_iiiiPKtS7_iiiiiibS2_i --------------------------
	.section	.nv.shared._Z23gemm_half_q_half_kernelILi3ELi16ELb0ELb0ELi64EEvPK6__halfPKjS4_S2_PS0_iiiiPKtS7_iiiiiibS2_i,"aw",@nobits
	.sectionflags	@""
	.align	2
.nv.shared._Z23gemm_half_q_half_kernelILi3ELi16ELb0ELb0ELi64EEvPK6__halfPKjS4_S2_PS0_iiiiPKtS7_iiiiiibS2_i:
	.zero		1408


//--------------------- .nv.shared._Z23gemm_half_q_half_kernelILi3ELi24ELb0ELb0ELi64EEvPK6__halfPKjS4_S2_PS0_iiiiPKtS7_iiiiiibS2_i --------------------------
	.section	.nv.shared._Z23gemm_half_q_half_kernelILi3ELi24ELb0ELb0ELi64EEvPK6__halfPKjS4_S2_PS0_iiiiPKtS7_iiiiiibS2_i,"aw",@nobits
	.sectionflags	@""
	.align	2
.nv.shared._Z23gemm_half_q_half_kernelILi3ELi24ELb0ELb0ELi64EEvPK6__halfPKjS4_S2_PS0_iiiiPKtS7_iiiiiibS2_i:
	.zero		1408


//--------------------- .nv.shared._Z23gemm_half_q_half_kernelILi3ELi8ELb0ELb0ELi64EEvPK6__halfPKjS4_S2_PS0_iiiiPKtS7_iiiiiibS2_i --------------------------
	.section	.nv.shared._Z23gemm_half_q_half_kernelILi3ELi8ELb0ELb0ELi64EEvPK6__halfPKjS4_S2_PS0_iiiiPKtS7_iiiiiibS2_i,"aw",@nobits
	.sectionflags	@""
	.align	2
.nv.shared._Z23gemm_half_q_half_kernelILi3ELi8ELb0ELb0ELi64EEvPK6__halfPKjS4_S2_PS0_iiiiPKtS7_iiiiiibS2_i:
	.zero		1408


//--------------------- .nv.shared._Z23gemm_half_q_half_kernelILi3ELi12ELb0ELb0ELi64EEvPK6__halfPKjS4_S2_PS0_iiiiPKtS7_iiiiiibS2_i --------------------------
	.section	.nv.shared._Z23gemm_half_q_half_kernelILi3ELi12ELb0ELb0ELi64EEvPK6__halfPKjS4_S2_PS0_iiiiPKtS7_iiiiiibS2_i,"aw",@nobits
	.sectionflags	@""
	.align	2
.nv.shared._Z23gemm_half_q_half_kernelILi3ELi12ELb0ELb0ELi64EEvPK6__halfPKjS4_S2_PS0_iiiiPKtS7_iiiiiibS2_i:
	.zero		1408


//--------------------- .nv.shared._Z23gemm_half_q_half_kernelILi3ELi14ELb0ELb0ELi64EEvPK6__halfPKjS4_S2_PS0_iiiiPKtS7_iiiiiibS2_i --------------------------
	.section	.nv.shared._Z23gemm_half_q_half_kernelILi3ELi14ELb0ELb0ELi64EEvPK6__halfPKjS4_S2_PS0_iiiiPKtS7_iiiiiibS2_i,"aw",@nobits
	.sectionflags	@""
	.align	2
.nv.shared._Z23gemm_half_q_half_kernelILi3ELi14ELb0ELb0ELi64EEvPK6__halfPKjS4_S2_PS0_iiiiPKtS7_iiiiiibS2_i:
	.zero		1408


//--------------------- .nv.shared._Z23gemm_half_q_half_kernelILi3ELi4ELb0ELb0ELi64EEvPK6__halfPKjS4_S2_PS0_iiiiPKtS7_iiiiiibS2_i --------------------------
	.section	.nv.shared._Z23gemm_half_q_half_kernelILi3ELi4ELb0ELb0ELi64EEvPK6__halfPKjS4_S2_PS0_iiiiPKtS7_iiiiiibS2_i,"aw",@nobits
	.sectionflags	@""
	.align	2
.nv.shared._Z23gemm_half_q_half_kernelILi3ELi4ELb0ELb0ELi64EEvPK6__halfPKjS4_S2_PS0_iiiiPKtS7_iiiiiibS2_i:
	.zero		1408


//--------------------- .nv.shared._Z23gemm_half_q_half_kernelILi3ELi6ELb0ELb0ELi64EEvPK6__halfPKjS4_S2_PS0_iiiiPKtS7_iiiiiibS2_i --------------------------
	.section	.nv.shared._Z23gemm_half_q_half_kernelILi3ELi6ELb0ELb0ELi64EEvPK6__halfPKjS4_S2_PS0_iiiiPKtS7_iiiiiibS2_i,"aw",@nobits
	.sectionflags	@""
	.align	2
.nv.shared._Z23gemm_half_q_half_kernelILi3ELi6ELb0ELb0ELi64EEvPK6__halfPKjS4_S2_PS0_iiiiPKtS7_iiiiiibS2_i:
	.zero		1408


//--------------------- .nv.shared._Z23gemm_half_q_half_kernelILi3ELi2ELb0ELb0ELi64EEvPK6__halfPKjS4_S2_PS0_iiiiPKtS7_iiiiiibS2_i --------------------------
	.section	.nv.shared._Z23gemm_half_q_half_kernelILi3ELi2ELb0ELb0ELi64EEvPK6__halfPKjS4_S2_PS0_iiiiPKtS7_iiiiiibS2_i,"aw",@nobits
	.sectionflags	@""
	.align	2
.nv.shared._Z23gemm_half_q_half_kernelILi3ELi2ELb0ELb0ELi64EEvPK6__halfPKjS4_S2_PS0_iiiiPKtS7_iiiiiibS2_i:
	.zero		1408


//--------------------- .nv.shared._Z23gemm_half_q_half_kernelILi3ELi32ELb0ELb0ELi32EEvPK6__halfPKjS4_S2_PS0_iiiiPKtS7_iiiiiibS2_i --------------------------
	.section	.nv.shared._Z23gemm_half_q_half_kernelILi3ELi32ELb0ELb0ELi32EEvPK6__halfPKjS4_S2_PS0_iiiiPKtS7_iiiiiibS2_i,"aw",@nobits
	.sectionflags	@""
	.align	4
.nv.shared._Z23gemm_half_q_half_kernelILi3ELi32ELb0ELb0ELi32EEvPK6__halfPKjS4_S2_PS0_iiiiPKtS7_iiiiiibS2_i:
	.zero		1216


//--------------------- .nv.shared._Z23gemm_half_q_half_kernelILi3ELi48ELb0ELb0ELi32EEvPK6__halfPKjS4_S2_PS0_iiiiPKtS7_iiiiiibS2_i --------------------------
	.section	.nv.shared._Z23gemm_half_q_half_kernelILi3ELi48ELb0ELb0ELi32EEvPK6__halfPKjS4_S2_PS0_iiiiPKtS7_iiiiiibS2_i,"aw",@nobits
	.sectionflags	@""
	.align	4
.nv.shared._Z23gemm_half_q_half_kernelILi3ELi48ELb0ELb0ELi32EEvPK6__halfPKjS4_S2_PS0_iiiiPKtS7_iiiiiibS2_i:
	.zero		1216


//--------------------- .nv.shared._Z23gemm_half_q_half_kernelILi3ELi16ELb0ELb0ELi32EEvPK6__halfPKjS4_S2_PS0_iiiiPKtS7_iiiiiibS2_i --------------------------
	.section	.nv.shared._Z23gemm_half_q_half_kernelILi3ELi16ELb0ELb0ELi32EEvPK6__halfPKjS4_S2_PS0_iiiiPKtS7_iiiiiibS2_i,"aw",@nobits
	.sectionflags	@""
	.align	4
.nv.shared._Z23gemm_half_q_half_kernelILi3ELi16ELb0ELb0ELi32EEvPK6__halfPKjS4_S2_PS0_iiiiPKtS7_iiiiiibS2_i:
	.zero		1216


//--------------------- .nv.shared._Z23gemm_half_q_half_kernelILi3ELi24ELb0ELb0ELi32EEvPK6__halfPKjS4_S2_PS0_iiiiPKtS7_iiiiiibS2_i --------------------------
	.section	.nv.shared._Z23gemm_half_q_half_kernelILi3ELi24ELb0ELb0ELi32EEvPK6__halfPKjS4_S2_PS0_iiiiPKtS7_iiiiiibS2_i,"aw",@nobits
	.sectionflags	@""
	.align	4
.nv.shared._Z23gemm_half_q_half_kernelILi3ELi24ELb0ELb0ELi32EEvPK6__halfPKjS4_S2_PS0_iiiiPKtS7_iiiiiibS2_i:
	.zero		1216


//--------------------- .nv.shared._Z23gemm_half_q_half_kernelILi3ELi8ELb0ELb0ELi32EEvPK6__halfPKjS4_S2_PS0_iiiiPKtS7_iiiiiibS2_i --------------------------
	.section	.nv.shared._Z23gemm_half_q_half_kernelILi3ELi8ELb0ELb0ELi32EEvPK6__halfPKjS4_S2_PS0_iiiiPKtS7_iiiiiibS2_i,"aw",@nobits
	.sectionflags	@""
	.align	2
.nv.shared._Z23gemm_half_q_half_kernelILi3ELi8ELb0ELb0ELi32EEvPK6__halfPKjS4_S2_PS0_iiiiPKtS7_iiiiiibS2_i:
	.zero		1216


//--------------------- .nv.shared._Z23gemm_half_q_half_kernelILi3ELi12ELb0ELb0ELi32EEvPK6__halfPKjS4_S2_PS0_iiiiPKtS7_iiiiiibS2_i --------------------------
	.section	.nv.shared._Z23gemm_half_q_half_kernelILi3ELi12ELb0ELb0ELi32EEvPK6__halfPKjS4_S2_PS0_iiiiPKtS7_iiiiiibS2_i,"aw",@nobits
	.sectionflags	@""
	.align	2
.nv.shared._Z23gemm_half_q_half_kernelILi3ELi12ELb0ELb0ELi32EEvPK6__halfPKjS4_S2_PS0_iiiiPKtS7_iiiiiibS2_i:
	.zero		1216


//--------------------- .nv.shared._Z23gemm_half_q_half_kernelILi3ELi14ELb0ELb0ELi32EEvPK6__halfPKjS4_S2_PS0_iiiiPKtS7_iiiiiibS2_i --------------------------
	.section	.nv.shared._Z23gemm_half_q_half_kernelILi3ELi14ELb0ELb0ELi32EEvPK6__halfPKjS4_S2_PS0_iiiiPKtS7_iiiiiibS2_i,"aw",@nobits
	.sectionflags	@""
	.align	2
.nv.shared._Z23gemm_half_q_half_kernelILi3ELi14ELb0ELb0ELi32EEvPK6__halfPKjS4_S2_PS0_iiiiPKtS7_iiiiiibS2_i:
	.zero		1216


//--------------------- .nv.shared._Z23gemm_half_q_half_kernelILi3ELi4ELb0ELb0ELi32EEvPK6__halfPKjS4_S2_PS0_iiiiPKtS7_iiiiiibS2_i --------------------------
	.section	.nv.shared._Z23gemm_half_q_half_kernelILi3ELi4ELb0ELb0ELi32EEvPK6__halfPKjS4_S2_PS0_iiiiPKtS7_iiiiiibS2_i,"aw",@nobits
	.sectionflags	@""
	.align	4
.nv.shared._Z23gemm_half_q_half_kernelILi3ELi4ELb0ELb0ELi32EEvPK6__halfPKjS4_S2_PS0_iiiiPKtS7_iiiiiibS2_i:
	.zero		1216


//--------------------- .nv.shared._Z23gemm_half_q_half_kernelILi3ELi6ELb0ELb0ELi32EEvPK6__halfPKjS4_S2_PS0_iiiiPKtS7_iiiiiibS2_i --------------------------
	.section	.nv.shared._Z23gemm_half_q_half_kernelILi3ELi6ELb0ELb0ELi32EEvPK6__halfPKjS4_S2_PS0_iiiiPKtS7_iiiiiibS2_i,"aw",@nobits
	.sectionflags	@""
	.align	4
.nv.shared._Z23gemm_half_q_half_kernelILi3ELi6ELb0ELb0ELi32EEvPK6__halfPKjS4_S2_PS0_iiiiPKtS7_iiiiiibS2_i:
	.zero		1216


//--------------------- .nv.shared._Z23gemm_half_q_half_kernelILi3ELi2ELb0ELb0ELi32EEvPK6__halfPKjS4_S2_PS0_iiiiPKtS7_iiiiiibS2_i --------------------------
	.section	.nv.shared._Z23gemm_half_q_half_kernelILi3ELi2ELb0ELb0ELi32EEvPK6__halfPKjS4_S2_PS0_iiiiPKtS7_iiiiiibS2_i,"aw",@nobits
	.sectionflags	@""
	.align	2
.nv.shared._Z23gemm_half_q_half_kernelILi3ELi2ELb0ELb0ELi32EEvPK6__halfPKjS4_S2_PS0_iiiiPKtS7_iiiiiibS2_i:
	.zero		1216


//--------------------- .nv.shared._Z23gemm_half_q_half_kernelILi2ELi32ELb0ELb0ELi64EEvPK6__halfPKjS4_S2_PS0_iiiiPKtS7_iiiiiibS2_i --------------------------
	.section	.nv.shared._Z23gemm_half_q_half_kernelILi2ELi32ELb0ELb0ELi64EEvPK6__halfPKjS4_S2_PS0_iiiiPKtS7_iiiiiibS2_i,"aw",@nobits
	.sectionflags	@""
	.align	2
.nv.shared._Z23gemm_half_q_half_kernelILi2ELi32ELb0ELb0ELi64EEvPK6__halfPKjS4_S2_PS0_iiiiPKtS7_iiiiiibS2_i:
	.zero		1280


//--------------------- .nv.shared._Z23gemm_half_q_half_kernelILi2ELi48ELb0ELb0ELi64EEvPK6__halfPKjS4_S2_PS0_iiiiPKtS7_iiiiiibS2_i --------------------------
	.section	.nv.shared._Z23gemm_half_q_half_kernelILi2ELi48ELb0ELb0ELi64EEvPK6__halfPKjS4_S2_PS0_iiiiPKtS7_iiiiiibS2_i,"aw",@nobits
	.sectionflags	@""
	.align	2
.nv.shared._Z23gemm_half_q_half_kernelILi2ELi48ELb0ELb0ELi64EEvPK6__halfPKjS4_S2_PS0_iiiiPKtS7_iiiiiibS2_i:
	.zero		1280


//--------------------- .nv.shared._Z23gemm_half_q_half_kernelILi2ELi16ELb0ELb0ELi64EEvPK6__halfPKjS4_S2_PS0_iiiiPKtS7_iiiiiibS2_i --------------------------
	.section	.nv.shared._Z23gemm_half_q_half_kernelILi2ELi16ELb0ELb0ELi64EEvPK6__halfPKjS4_S2_PS0_iiiiPKtS7_iiiiiibS2_i,"aw",@nobits
	.sectionflags	@""
	.align	2
.nv.shared._Z23gemm_half_q_half_kernelILi2ELi16ELb0ELb0ELi64EEvPK6__halfPKjS4_S2_PS0_iiiiPKtS7_iiiiiibS2_i:
	.zero		1280


//--------------------- .nv.shared._Z23gemm_half_q_half_kernelILi2ELi24ELb0ELb0ELi64EEvPK6__halfPKjS4_S2_PS0_iiiiPKtS7_iiiiiibS2_i --------------------------
	.section	.nv.shared._Z23gemm_half_q_half_kernelILi2ELi24ELb0ELb0ELi64EEvPK6__halfPKjS4_S2_PS0_iiiiPKtS7_iiiiiibS2_i,"aw",@nobits
	.sectionflags	@""
	.align	2
.nv.shared._Z23gemm_half_q_half_kernelILi2ELi24ELb0ELb0ELi64EEvPK6__halfPKjS4_S2_PS0_iiiiPKtS7_iiiiiibS2_i:
	.zero		1280


//--------------------- .nv.shared._Z23gemm_half_q_half_kernelILi2ELi8ELb0ELb0ELi64EEvPK6__halfPKjS4_S2_PS0_iiiiPKtS7_iiiiiibS2_i --------------------------
	.section	.nv.shared._Z23gemm_half_q_half_kernelILi2ELi8ELb0ELb0ELi64EEvPK6__halfPKjS4_S2_PS0_iiiiPKtS7_iiiiiibS2_i,"aw",@nobits
	.sectionflags	@""
	.align	2
.nv.shared._Z23gemm_half_q_half_kernelILi2ELi8ELb0ELb0ELi64EEvPK6__halfPKjS4_S2_PS0_iiiiPKtS7_iiiiiibS2_i:
	.zero		1280


//--------------------- .nv.shared._Z23gemm_half_q_half_kernelILi2ELi12ELb0ELb0ELi64EEvPK6__halfPKjS4_S2_PS0_iiiiPKtS7_iiiiiibS2_i --------------------------
	.section	.nv.shared._Z23gemm_half_q_half_kernelILi2ELi12ELb0ELb0ELi64EEvPK6__halfPKjS4_S2_PS0_iiiiPKtS7_iiiiiibS2_i,"aw",@nobits
	.sectionflags	@""
	.align	2
.nv.shared._Z23gemm_half_q_half_kernelILi2ELi12ELb0ELb0ELi64EEvPK6__halfPKjS4_S2_PS0_iiiiPKtS7_iiiiiibS2_i:
	.zero		1280


//--------------------- .nv.shared._Z23gemm_half_q_half_kernelILi2ELi14ELb0ELb0ELi64EEvPK6__halfPKjS4_S2_PS0_iiiiPKtS7_iiiiiibS2_i --------------------------
	.section	.nv.shared._Z23gemm_half_q_half_kernelILi2ELi14ELb0ELb0ELi64EEvPK6__halfPKjS4_S2_PS0_iiiiPKtS7_iiiiiibS2_i,"aw",@nobits
	.sectionflags	@""
	.align	2
.nv.shared._Z23gemm_half_q_half_kernelILi2ELi14ELb0ELb0ELi64EEvPK6__halfPKjS4_S2_PS0_iiiiPKtS7_iiiiiibS2_i:
	.zero		1280


//--------------------- .nv.shared._Z23gemm_half_q_half_kernelILi2ELi4ELb0ELb0ELi64EEvPK6__halfPKjS4_S2_PS0_iiiiPKtS7_iiiiiibS2_i --------------------------
	.section	.nv.shared._Z23gemm_half_q_half_kernelILi2ELi4ELb0ELb0ELi64EEvPK6__halfPKjS4_S2_PS0_iiiiPKtS7_iiiiiibS2_i,"aw",@nobits
	.sectionflags	@""
	.align	2
.nv.shared._Z23gemm_half_q_half_kernelILi2ELi4ELb0ELb0ELi64EEvPK6__halfPKjS4_S2_PS0_iiiiPKtS7_iiiiiibS2_i:
	.zero		1280


//--------------------- .nv.shared._Z23gemm_half_q_half_kernelILi2ELi6ELb0ELb0ELi64EEvPK6__halfPKjS4_S2_PS0_iiiiPKtS7_iiiiiibS2_i --------------------------
	.section	.nv.shared._Z23gemm_half_q_half_kernelILi2ELi6ELb0ELb0ELi64EEvPK6__halfPKjS4_S2_PS0_iiiiPKtS7_iiiiiibS2_i,"aw",@nobits
	.sectionflags	@""
	.align	2
.nv.shared._Z23gemm_half_q_half_kernelILi2ELi6ELb0ELb0ELi64EEvPK6__halfPKjS4_S2_PS0_iiiiPKtS7_iiiiiibS2_i:
	.zero		1280


//--------------------- .nv.shared._Z23gemm_half_q_half_kernelILi2ELi2ELb0ELb0ELi64EEvPK6__halfPKjS4_S2_PS0_iiiiPKtS7_iiiiiibS2_i --------------------------
	.section	.nv.shared._Z23gemm_half_q_half_kernelILi2ELi2ELb0ELb0ELi64EEvPK6__halfPKjS4_S2_PS0_iiiiPKtS7_iiiiiibS2_i,"aw",@nobits
	.sectionflags	@""
	.align	2
.nv.shared._Z23gemm_half_q_half_kernelILi2ELi2ELb0ELb0ELi64EEvPK6__halfPKjS4_S2_PS0_iiiiPKtS7_iiiiiibS2_i:
	.zero		1280


//--------------------- .nv.shared._Z23gemm_half_q_half_kernelILi2ELi32ELb0ELb0ELi32EEvPK6__halfPKjS4_S2_PS0_iiiiPKtS7_iiiiiibS2_i --------------------------
	.section	.nv.shared._Z23gemm_half_q_half_kernelILi2ELi32ELb0ELb0ELi32EEvPK6__halfPKjS4_S2_PS0_iiiiPKtS7_iiiiiibS2_i,"aw",@nobits
	.sectionflags	@""
	.align	4
.nv.shared._Z23gemm_half_q_half_kernelILi2ELi32ELb0ELb0ELi32EEvPK6__halfPKjS4_S2_PS0_iiiiPKtS7_iiiiiibS2_i:
	.zero		1152


//--------------------- .nv.shared._Z23gemm_half_q_half_kernelILi2ELi48ELb0ELb0ELi32EEvPK6__halfPKjS4_S2_PS0_iiiiPKtS7_iiiiiibS2_i --------------------------
	.section	.nv.shared._Z23gemm_half_q_half_kernelILi2ELi48ELb0ELb0ELi32EEvPK6__halfPKjS4_S2_PS0_iiiiPKtS7_iiiiiibS2_i,"aw",@nobits
	.sectionflags	@""
	.align	4
.nv.shared._Z23gemm_half_q_half_kernelILi2ELi48ELb0ELb0ELi32EEvPK6__halfPKjS4_S2_PS0_iiiiPKtS7_iiiiiibS2_i:
	.zero		1152


//--------------------- .nv.shared._Z23gemm_half_q_half_kernelILi2ELi16ELb0ELb0ELi32EEvPK6__halfPKjS4_S2_PS0_iiiiPKtS7_iiiiiibS2_i --------------------------
	.section	.nv.shared._Z23gemm_half_q_half_kernelILi2ELi16ELb0ELb0ELi32EEvPK6__halfPKjS4_S2_PS0_iiiiPKtS7_iiiiiibS2_i,"aw",@nobits
	.sectionflags	@""
	.align	4
.nv.shared._Z23gemm_half_q_half_kernelILi2ELi16ELb0ELb0ELi32EEvPK6__halfPKjS4_S2_PS0_iiiiPKtS7_iiiiiibS2_i:
	.zero		1152


//--------------------- .nv.shared._Z23gemm_half_q_half_kernelILi2ELi24ELb0ELb0ELi32EEvPK6__halfPKjS4_S2_PS0_iiiiPKtS7_iiiiiibS2_i --------------------------
	.section	.nv.shared._Z23gemm_half_q_half_kernelILi2ELi24ELb0ELb0ELi32EEvPK6__halfPKjS4_S2_PS0_iiiiPKtS7_iiiiiibS2_i,"aw",@nobits
	.sectionflags	@""
	.align	4
.nv.shared._Z23gemm_half_q_half_kernelILi2ELi24ELb0ELb0ELi32EEvPK6__halfPKjS4_S2_PS0_iiiiPKtS7_iiiiiibS2_i:
	.zero		1152


//--------------------- .nv.shared._Z23gemm_half_q_half_kernelILi2ELi8ELb0ELb0ELi32EEvPK6__halfPKjS4_S2_PS0_iiiiPKtS7_iiiiiibS2_i --------------------------
	.section	.nv.shared._Z23gemm_half_q_half_kernelILi2ELi8ELb0ELb0ELi32EEvPK6__halfPKjS4_S2_PS0_iiiiPKtS7_iiiiiibS2_i,"aw",@nobits
	.sectionflags	@""
	.align	2
.nv.shared._Z23gemm_half_q_half_kernelILi2ELi8ELb0ELb0ELi32EEvPK6__halfPKjS4_S2_PS0_iiiiPKtS7_iiiiiibS2_i:
	.zero		1152


//--------------------- .nv.shared._Z23gemm_half_q_half_kernelILi2ELi12ELb0ELb0ELi32EEvPK6__halfPKjS4_S2_PS0_iiiiPKtS7_iiiiiibS2_i --------------------------
	.section	.nv.shared._Z23gemm_half_q_half_kernelILi2ELi12ELb0ELb0ELi32EEvPK6__halfPKjS4_S2_PS0_iiiiPKtS7_iiiiiibS2_i,"aw",@nobits
	.sectionflags	@""
	.align	2
.nv.shared._Z23gemm_half_q_half_kernelILi2ELi12ELb0ELb0ELi32EEvPK6__halfPKjS4_S2_PS0_iiiiPKtS7_iiiiiibS2_i:
	.zero		1152


//--------------------- .nv.shared._Z23gemm_half_q_half_kernelILi2ELi14ELb0ELb0ELi32EEvPK6__halfPKjS4_S2_PS0_iiiiPKtS7_iiiiiibS2_i --------------------------
	.section	.nv.shared._Z23gemm_half_q_half_kernelILi2ELi14ELb0ELb0ELi32EEvPK6__halfPKjS4_S2_PS0_iiiiPKtS7_iiiiiibS2_i,"aw",@nobits
	.sectionflags	@""
	.align	2
.nv.shared._Z23gemm_half_q_half_kernelILi2ELi14ELb0ELb0ELi32EEvPK6__halfPKjS4_S2_PS0_iiiiPKtS7_iiiiiibS2_i:
	.zero		1152


//--------------------- .nv.shared._Z23gemm_half_q_half_kernelILi2ELi4ELb0ELb0ELi32EEvPK6__halfPKjS4_S2_PS0_iiiiPKtS7_iiiiiibS2_i --------------------------
	.section	.nv.shared._Z23gemm_half_q_half_kernelILi2ELi4ELb0ELb0ELi32EEvPK6__halfPKjS4_S2_PS0_iiiiPKtS7_iiiiiibS2_i,"aw",@nobits
	.sectionflags	@""
	.align	4
.nv.shared._Z23gemm_half_q_half_kernelILi2ELi4ELb0ELb0ELi32EEvPK6__halfPKjS4_S2_PS0_iiiiPKtS7_iiiiiibS2_i:
	.zero		1152


//--------------------- .nv.shared._Z23gemm_half_q_half_kernelILi2ELi6ELb0ELb0ELi32EEvPK6__halfPKjS4_S2_PS0_iiiiPKtS7_iiiiiibS2_i --------------------------
	.section	.nv.shared._Z23gemm_half_q_half_kernelILi2ELi6ELb0ELb0ELi32EEvPK6__halfPKjS4_S2_PS0_iiiiPKtS7_iiiiiibS2_i,"aw",@nobits
	.sectionflags	@""
	.align	4
.nv.shared._Z23gemm_half_q_half_kernelILi2ELi6ELb0ELb0ELi32EEvPK6__halfPKjS4_S2_PS0_iiiiPKtS7_iiiiiibS2_i:
	.zero		1152


//--------------------- .nv.shared._Z23gemm_half_q_half_kernelILi2ELi2ELb0ELb0ELi32EEvPK6__halfPKjS4_S2_PS0_iiiiPKtS7_iiiiiibS2_i --------------------------
	.section	.nv.shared._Z23gemm_half_q_half_kernelILi2ELi2ELb0ELb0ELi32EEvPK6__halfPKjS4_S2_PS0_iiiiPKtS7_iiiiiibS2_i,"aw",@nobits
	.sectionflags	@""
	.align	2
.nv.shared._Z23gemm_half_q_half_kernelILi2ELi2ELb0ELb0ELi32EEvPK6__halfPKjS4_S2_PS0_iiiiPKtS7_iiiiiibS2_i:
	.zero		1152


//--------------------- .nv.shared._Z23gemm_half_q_half_kernelILi1ELi32ELb0ELb0ELi64EEvPK6__halfPKjS4_S2_PS0_iiiiPKtS7_iiiiiibS2_i --------------------------
	.section	.nv.shared._Z23gemm_half_q_half_kernelILi1ELi32ELb0ELb0ELi64EEvPK6__halfPKjS4_S2_PS0_iiiiPKtS7_iiiiiibS2_i,"aw",@nobits
	.sectionflags	@""
	.align	2
.nv.shared._Z23gemm_half_q_half_kernelILi1ELi32ELb0ELb0ELi64EEvPK6__halfPKjS4_S2_PS0_iiiiPKtS7_iiiiiibS2_i:
	.zero		1152


//--------------------- .nv.shared._Z23gemm_half_q_half_kernelILi1ELi48ELb0ELb0ELi64EEvPK6__halfPKjS4_S2_PS0_iiiiPKtS7_iiiiiibS2_i --------------------------
	.section	.nv.shared._Z23gemm_half_q_half_kernelILi1ELi48ELb0ELb0ELi64EEvPK6__halfPKjS4_S2_PS0_iiiiPKtS7_iiiiiibS2_i,"aw",@nobits
	.sectionflags	@""
	.align	2
.nv.shared._Z23gemm_half_q_half_kernelILi1ELi48ELb0ELb0ELi64EEvPK6__halfPKjS4_S2_PS0_iiiiPKtS7_iiiiiibS2_i:
	.zero		1152


//--------------------- .nv.shared._Z23gemm_half_q_half_kernelILi1ELi16ELb0ELb0ELi64EEvPK6__halfPKjS4_S2_PS0_iiiiPKtS7_iiiiiibS2_i --------------------------
	.section	.nv.shared._Z23gemm_half_q_half_kernelILi1ELi16ELb0ELb0ELi64EEvPK6__halfPKjS4_S2_PS0_iiiiPKtS7_iiiiiibS2_i,"aw",@nobits
	.sectionflags	@""
	.align	2
.nv.shared._Z23gemm_half_q_half_kernelILi1ELi16ELb0ELb0ELi64EEvPK6__halfPKjS4_S2_PS0_iiiiPKtS7_iiiiiibS2_i:
	.zero		1152


//--------------------- .nv.shared._Z23gemm_half_q_half_kernelILi1ELi24ELb0ELb0ELi64EEvPK6__halfPKjS4_S2_PS0_iiiiPKtS7_iiiiiibS2_i --------------------------
	.section	.nv.shared._Z23gemm_half_q_half_kernelILi1ELi24ELb0ELb0ELi64EEvPK6__halfPKjS4_S2_PS0_iiiiPKtS7_iiiiiibS2_i,"aw",@nobits
	.sectionflags	@""
	.align	2
.nv.shared._Z23gemm_half_q_half_kernelILi1ELi24ELb0ELb0ELi64EEvPK6__halfPKjS4_S2_PS0_iiiiPKtS7_iiiiiibS2_i:
	.zero		1152


//--------------------- .nv.shared._Z23gemm_half_q_half_kernelILi1ELi8ELb0ELb0ELi64EEvPK6__halfPKjS4_S2_PS0_iiiiPKtS7_iiiiiibS2_i --------------------------
	.section	.nv.shared._Z23gemm_half_q_half_kernelILi1ELi8ELb0ELb0ELi64EEvPK6__halfPKjS4_S2_PS0_iiiiPKtS7_iiiiiibS2_i,"aw",@nobits
	.sectionflags	@""
	.align	2
.nv.shared._Z23gemm_half_q_half_kernelILi1ELi8ELb0ELb0ELi64EEvPK6__halfPKjS4_S2_PS0_iiiiPKtS7_iiiiiibS2_i:
	.zero		1152


//--------------------- .nv.shared._Z23gemm_half_q_half_kernelILi1ELi12ELb0ELb0ELi64EEvPK6__halfPKjS4_S2_PS0_iiiiPKtS7_iiiiiibS2_i --------------------------
	.section	.nv.shared._Z23gemm_half_q_half_kernelILi1ELi12ELb0ELb0ELi64EEvPK6__halfPKjS4_S2_PS0_iiiiPKtS7_iiiiiibS2_i,"aw",@nobits
	.sectionflags	@""
	.align	2
.nv.shared._Z23gemm_half_q_half_kernelILi1ELi12ELb0ELb0ELi64EEvPK6__halfPKjS4_S2_PS0_iiiiPKtS7_iiiiiibS2_i:
	.zero		1152


//--------------------- .nv.shared._Z23gemm_half_q_half_kernelILi1ELi14ELb0ELb0ELi64EEvPK6__halfPKjS4_S2_PS0_iiiiPKtS7_iiiiiibS2_i --------------------------
	.section	.nv.shared._Z23gemm_half_q_half_kernelILi1ELi14ELb0ELb0ELi64EEvPK6__halfPKjS4_S2_PS0_iiiiPKtS7_iiiiiibS2_i,"aw",@nobits
	.sectionflags	@""
	.align	2
.nv.shared._Z23gemm_half_q_half_kernelILi1ELi14ELb0ELb0ELi64EEvPK6__halfPKjS4_S2_PS0_iiiiPKtS7_iiiiiibS2_i:
	.zero		1152


//--------------------- .nv.shared._Z23gemm_half_q_half_kernelILi1ELi4ELb0ELb0ELi64EEvPK6__halfPKjS4_S2_PS0_iiiiPKtS7_iiiiiibS2_i --------------------------
	.section	.nv.shared._Z23gemm_half_q_half_kernelILi1ELi4ELb0ELb0ELi64EEvPK6__halfPKjS4_S2_PS0_iiiiPKtS7_iiiiiibS2_i,"aw",@nobits
	.sectionflags	@""
	.align	2
.nv.shared._Z23gemm_half_q_half_kernelILi1ELi4ELb0ELb0ELi64EEvPK6__halfPKjS4_S2_PS0_iiiiPKtS7_iiiiiibS2_i:
	.zero		1152


//--------------------- .nv.shared._Z23gemm_half_q_half_kernelILi1ELi6ELb0ELb0ELi64EEvPK6__halfPKjS4_S2_PS0_iiiiPKtS7_iiiiiibS2_i --------------------------
	.section	.nv.shared._Z23gemm_half_q_half_kernelILi1ELi6ELb0ELb0ELi64EEvPK6__halfPKjS4_S2_PS0_iiiiPKtS7_iiiiiibS2_i,"aw",@nobits
	.sectionflags	@""
	.align	2
.nv.shared._Z23gemm_half_q_half_kernelILi1ELi6ELb0ELb0ELi64EEvPK6__halfPKjS4_S2_PS0_iiiiPKtS7_iiiiiibS2_i:
	.zero		1152


//--------------------- .nv.shared._Z23gemm_half_q_half_kernelILi1ELi2ELb0ELb0ELi64EEvPK6__halfPKjS4_S2_PS0_iiiiPKtS7_iiiiiibS2_i --------------------------
	.section	.nv.shared._Z23gemm_half_q_half_kernelILi1ELi2ELb0ELb0ELi64EEvPK6__halfPKjS4_S2_PS0_iiiiPKtS7_iiiiiibS2_i,"aw",@nobits
	.sectionflags	@""
	.align	2
.nv.shared._Z23gemm_half_q_half_kernelILi1ELi2ELb0ELb0ELi64EEvPK6__halfPKjS4_S2_PS0_iiiiPKtS7_iiiiiibS2_i:
	.zero		1152


//--------------------- .nv.shared._Z23gemm_half_q_half_kernelILi1ELi32ELb0ELb0ELi32EEvPK6__halfPKjS4_S2_PS0_iiiiPKtS7_iiiiiibS2_i --------------------------
	.section	.nv.shared._Z23gemm_half_q_half_kernelILi1ELi32ELb0ELb0ELi32EEvPK6__halfPKjS4_S2_PS0_iiiiPKtS7_iiiiiibS2_i,"aw",@nobits
	.sectionflags	@""
	.align	4
.nv.shared._Z23gemm_half_q_half_kernelILi1ELi32ELb0ELb0ELi32EEvPK6__halfPKjS4_S2_PS0_iiiiPKtS7_iiiiiibS2_i:
	.zero		1088


//--------------------- .nv.shared._Z23gemm_half_q_half_kernelILi1ELi48ELb0ELb0ELi32EEvPK6__halfPKjS4_S2_PS0_iiiiPKtS7_iiiiiibS2_i --------------------------
	.section	.nv.shared._Z23gemm_half_q_half_kernelILi1ELi48ELb0ELb0ELi32EEvPK6__halfPKjS4_S2_PS0_iiiiPKtS7_iiiiiibS2_i,"aw",@nobits
	.sectionflags	@""
	.align	4
.nv.shared._Z23gemm_half_q_half_kernelILi1ELi48ELb0ELb0ELi32EEvPK6__halfPKjS4_S2_PS0_iiiiPKtS7_iiiiiibS2_i:
	.zero		1088


//--------------------- .nv.shared._Z23gemm_half_q_half_kernelILi1ELi16ELb0ELb0ELi32EEvPK6__halfPKjS4_S2_PS0_iiiiPKtS7_iiiiiibS2_i --------------------------
	.section	.nv.shared._Z23gemm_half_q_half_kernelILi1ELi16ELb0ELb0ELi32EEvPK6__halfPKjS4_S2_PS0_iiiiPKtS7_iiiiiibS2_i,"aw",@nobits
	.sectionflags	@""
	.align	4
.nv.shared._Z23gemm_half_q_half_kernelILi1ELi16ELb0ELb0ELi32EEvPK6__halfPKjS4_S2_PS0_iiiiPKtS7_iiiiiibS2_i:
	.zero		1088


//--------------------- .nv.shared._Z23gemm_half_q_half_kernelILi1ELi24ELb0ELb0ELi32EEvPK6__halfPKjS4_S2_PS0_iiiiPKtS7_iiiiiibS2_i --------------------------
	.section	.nv.shared._Z23gemm_half_q_half_kernelILi1ELi24ELb0ELb0ELi32EEvPK6__halfPKjS4_S2_PS0_iiiiPKtS7_iiiiiibS2_i,"aw",@nobits
	.sectionflags	@""
	.align	4
.nv.shared._Z23gemm_half_q_half_kernelILi1ELi24ELb0ELb0ELi32EEvPK6__halfPKjS4_S2_PS0_iiiiPKtS7_iiiiiibS2_i:
	.zero		1088


//--------------------- .nv.shared._Z23gemm_half_q_half_kernelILi1ELi8ELb0ELb0ELi32EEvPK6__halfPKjS4_S2_PS0_iiiiPKtS7_iiiiiibS2_i --------------------------
	.section	.nv.shared._Z23gemm_half_q_half_kernelILi1ELi8ELb0ELb0ELi32EEvPK6__halfPKjS4_S2_PS0_iiiiPKtS7_iiiiiibS2_i,"aw",@nobits
	.sectionflags	@""
	.align	2
.nv.shared._Z23gemm_half_q_half_kernelILi1ELi8ELb0ELb0ELi32EEvPK6__halfPKjS4_S2_PS0_iiiiPKtS7_iiiiiibS2_i:
	.zero		1088


//--------------------- .nv.shared._Z23gemm_half_q_half_kernelILi1ELi12ELb0ELb0ELi32EEvPK6__halfPKjS4_S2_PS0_iiiiPKtS7_iiiiiibS2_i --------------------------
	.section	.nv.shared._Z23gemm_half_q_half_kernelILi1ELi12ELb0ELb0ELi32EEvPK6__halfPKjS4_S2_PS0_iiiiPKtS7_iiiiiibS2_i,"aw",@nobits
	.sectionflags	@""
	.align	2
.nv.shared._Z23gemm_half_q_half_kernelILi1ELi12ELb0ELb0ELi32EEvPK6__halfPKjS4_S2_PS0_iiiiPKtS7_iiiiiibS2_i:
	.zero		1088


//--------------------- .nv.shared._Z23gemm_half_q_half_kernelILi1ELi14ELb0ELb0ELi32EEvPK6__halfPKjS4_S2_PS0_iiiiPKtS7_iiiiiibS2_i --------------------------
	.section	.nv.shared._Z23gemm_half_q_half_kernelILi1ELi14ELb0ELb0ELi32EEvPK6__halfPKjS4_S2_PS0_iiiiPKtS7_iiiiiibS2_i,"aw",@nobits
	.sectionflags	@""
	.align	2
.nv.shared._Z23gemm_half_q_half_kernelILi1ELi14ELb0ELb0ELi32EEvPK6__halfPKjS4_S2_PS0_iiiiPKtS7_iiiiiibS2_i:
	.zero		1088


//--------------------- .nv.shared._Z23gemm_half_q_half_kernelILi1ELi4ELb0ELb0ELi32EEvPK6__halfPKjS4_S2_PS0_iiiiPKtS7_iiiiiibS2_i --------------------------
	.section	.nv.shared._Z23gemm_half_q_half_kernelILi1ELi4ELb0ELb0ELi32EEvPK6__halfPKjS4_S2_PS0_iiiiPKtS7_iiiiiibS2_i,"aw",@nobits
	.sectionflags	@""
	.align	4
.nv.shared._Z23gemm_half_q_half_kernelILi1ELi4ELb0ELb0ELi32EEvPK6__halfPKjS4_S2_PS0_iiiiPKtS7_iiiiiibS2_i:
	.zero		1088


//--------------------- .nv.shared._Z23gemm_half_q_half_kernelILi1ELi6ELb0ELb0ELi32EEvPK6__halfPKjS4_S2_PS0_iiiiPKtS7_iiiiiibS2_i --------------------------
	.section	.nv.shared._Z23gemm_half_q_half_kernelILi1ELi6ELb0ELb0ELi32EEvPK6__halfPKjS4_S2_PS0_iiiiPKtS7_iiiiiibS2_i,"aw",@nobits
	.sectionflags	@""
	.align	4
.nv.shared._Z23gemm_half_q_half_kernelILi1ELi6ELb0ELb0ELi32EEvPK6__halfPKjS4_S2_PS0_iiiiPKtS7_iiiiiibS2_i:
	.zero		1088


//--------------------- .nv.shared._Z23gemm_half_q_half_kernelILi1ELi2ELb0ELb0ELi32EEvPK6__halfPKjS4_S2_PS0_iiiiPKtS7_iiiiiibS2_i --------------------------
	.section	.nv.shared._Z23gemm_half_q_half_kernelILi1ELi2ELb0ELb0ELi32EEvPK6__halfPKjS4_S2_PS0_iiiiPKtS7_iiiiiibS2_i,"aw",@nobits
	.sectionflags	@""
	.align	2
.nv.shared._Z23gemm_half_q_half_kernelILi1ELi2ELb0ELb0ELi32EEvPK6__halfPKjS4_S2_PS0_iiiiPKtS7_iiiiiibS2_i:
	.zero		1088


//--------------------- .nv.constant0._Z23gemm_half_q_half_kernelILi4ELi32ELb0ELb0ELi64EEvPK6__halfPKjS4_S2_PS0_iiiiPKtS7_iiiiiibS2_i --------------------------
	.section	.nv.constant0._Z23gemm_half_q_half_kernelILi4ELi32ELb0ELb0ELi64EEvPK6__halfPKjS4_S2_PS0_iiiiPKtS7_iiiiiibS2_i,"a",@progbits
	.sectionflags	@""
	.align	4
.nv.constant0._Z23gemm_half_q_half_kernelILi4ELi32ELb0ELb0ELi64EEvPK6__halfPKjS4_S2_PS0_iiiiPKtS7_iiiiiibS2_i:
	.zero		1012


//--------------------- .nv.constant0._Z23gemm_half_q_half_kernelILi4ELi48ELb0ELb0ELi64EEvPK6__halfPKjS4_S2_PS0_iiiiPKtS7_iiiiiibS2_i --------------------------
	.section	.nv.constant0._Z23gemm_half_q_half_kernelILi4ELi48ELb0ELb0ELi64EEvPK6__halfPKjS4_S2_PS0_iiiiPKtS7_iiiiiibS2_i,"a",@progbits
	.sectionflags	@""
	.align	4
.nv.constant0._Z23gemm_half_q_half_kernelILi4ELi48ELb0ELb0ELi64EEvPK6__halfPKjS4_S2_PS0_iiiiPKtS7_iiiiiibS2_i:
	.zero		1012


//--------------------- .nv.constant0._Z23gemm_half_q_half_kernelILi4ELi16ELb0ELb0ELi64EEvPK6__halfPKjS4_S2_PS0_iiiiPKtS7_iiiiiibS2_i --------------------------
	.section	.nv.constant0._Z23gemm_half_q_half_kernelILi4ELi16ELb0ELb0ELi64EEvPK6__halfPKjS4_S2_PS0_iiiiPKtS7_iiiiiibS2_i,"a",@progbits
	.sectionflags	@""
	.align	4
.nv.constant0._Z23gemm_half_q_half_kernelILi4ELi16ELb0ELb0ELi64EEvPK6__halfPKjS4_S2_PS0_iiiiPKtS7_iiiiiibS2_i:
	.zero		1012


//--------------------- .nv.constant0._Z23gemm_half_q_half_kernelILi4ELi24ELb0ELb0ELi64EEvPK6__halfPKjS4_S2_PS0_iiiiPKtS7_iiiiiibS2_i --------------------------
	.section	.nv.constant0._Z23gemm_half_q_half_kernelILi4ELi24ELb0ELb0ELi64EEvPK6__halfPKjS4_S2_PS0_iiiiPKtS7_iiiiiibS2_i,"a",@progbits
	.sectionflags	@""
	.align	4
.nv.constant0._Z23gemm_half_q_half_kernelILi4ELi24ELb0ELb0ELi64EEvPK6__halfPKjS4_S2_PS0_iiiiPKtS7_iiiiiibS2_i:
	.zero		1012


//--------------------- .nv.constant0._Z23gemm_half_q_half_kernelILi4ELi8ELb0ELb0ELi64EEvPK6__halfPKjS4_S2_PS0_iiiiPKtS7_iiiiiibS2_i --------------------------
	.section	.nv.constant0._Z23gemm_half_q_half_kernelILi4ELi8ELb0ELb0ELi64EEvPK6__halfPKjS4_S2_PS0_iiiiPKtS7_iiiiiibS2_i,"a",@progbits
	.sectionflags	@""
	.align	4
.nv.constant0._Z23gemm_half_q_half_kernelILi4ELi8ELb0ELb0ELi64EEvPK6__halfPKjS4_S2_PS0_iiiiPKtS7_iiiiiibS2_i:
	.zero		1012


//--------------------- .nv.constant0._Z23gemm_half_q_half_kernelILi4ELi12ELb0ELb0ELi64EEvPK6__halfPKjS4_S2_PS0_iiiiPKtS7_iiiiiibS2_i --------------------------
	.section	.nv.constant0._Z23gemm_half_q_half_kernelILi4ELi12ELb0ELb0ELi64EEvPK6__halfPKjS4_S2_PS0_iiiiPKtS7_iiiiiibS2_i,"a",@progbits
	.sectionflags	@""
	.align	4
.nv.constant0._Z23gemm_half_q_half_kernelILi4ELi12ELb0ELb0ELi64EEvPK6__halfPKjS4_S2_PS0_iiiiPKtS7_iiiiiibS2_i:
	.zero		1012


//--------------------- .nv.constant0._Z23gemm_half_q_half_kernelILi4ELi14ELb0ELb0ELi64EEvPK6__halfPKjS4_S2_PS0_iiiiPKtS7_iiiiiibS2_i --------------------------
	.section	.nv.constant0._Z23gemm_half_q_half_kernelILi4ELi14ELb0ELb0ELi64EEvPK6__halfPKjS4_S2_PS0_iiiiPKtS7_iiiiiibS2_i,"a",@progbits
	.sectionflags	@""
	.align	4
.nv.constant0._Z23gemm_half_q_half_kernelILi4ELi14ELb0ELb0ELi64EEvPK6__halfPKjS4_S2_PS0_iiiiPKtS7_iiiiiibS2_i:
	.zero		1012


//--------------------- .nv.constant0._Z23gemm_half_q_half_kernelILi4ELi4ELb0ELb0ELi64EEvPK6__halfPKjS4_S2_PS0_iiiiPKtS7_iiiiiibS2_i --------------------------
	.section	.nv.constant0._Z23gemm_half_q_half_kernelILi4ELi4ELb0ELb0ELi64EEvPK6__halfPKjS4_S2_PS0_iiiiPKtS7_iiiiiibS2_i,"a",@progbits
	.sectionflags	@""
	.align	4
.nv.constant0._Z23gemm_half_q_half_kernelILi4ELi4ELb0ELb0ELi64EEvPK6__halfPKjS4_S2_PS0_iiiiPKtS7_iiiiiibS2_i:
	.zero		1012


//--------------------- .nv.constant0._Z23gemm_half_q_half_kernelILi4ELi6ELb0ELb0ELi64EEvPK6__halfPKjS4_S2_PS0_iiiiPKtS7_iiiiiibS2_i --------------------------
	.section	.nv.constant0._Z23gemm_half_q_half_kernelILi4ELi6ELb0ELb0ELi64EEvPK6__halfPKjS4_S2_PS0_iiiiPKtS7_iiiiiibS2_i,"a",@progbits
	.sectionflags	@""
	.align	4
.nv.constant0._Z23gemm_half_q_half_kernelILi4ELi6ELb0ELb0ELi64EEvPK6__halfPKjS4_S2_PS0_iiiiPKtS7_iiiiiibS2_i:
	.zero		1012


//--------------------- .nv.constant0._Z23gemm_half_q_half_kernelILi4ELi2ELb0ELb0ELi64EEvPK6__halfPKjS4_S2_PS0_iiiiPKtS7_iiiiiibS2_i --------------------------
	.section	.nv.constant0._Z23gemm_half_q_half_kernelILi4ELi2ELb0ELb0ELi64EEvPK6__halfPKjS4_S2_PS0_iiiiPKtS7_iiiiiibS2_i,"a",@progbits
	.sectionflags	@""
	.align	4
.nv.constant0._Z23gemm_half_q_half_kernelILi4ELi2ELb0ELb0ELi64EEvPK6__halfPKjS4_S2_PS0_iiiiPKtS7_iiiiiibS2_i:
	.zero		1012


//--------------------- .nv.constant0._Z23gemm_half_q_half_kernelILi4ELi32ELb0ELb0ELi32EEvPK6__halfPKjS4_S2_PS0_iiiiPKtS7_iiiiiibS2_i --------------------------
	.section	.nv.constant0._Z23gemm_half_q_half_kernelILi4ELi32ELb0ELb0ELi32EEvPK6__halfPKjS4_S2_PS0_iiiiPKtS7_iiiiiibS2_i,"a",@progbits
	.sectionflags	@""
	.align	4
.nv.constant0._Z23gemm_half_q_half_kernelILi4ELi32ELb0ELb0ELi32EEvPK6__halfPKjS4_S2_PS0_iiiiPKtS7_iiiiiibS2_i:
	.zero		1012


//--------------------- .nv.constant0._Z23gemm_half_q_half_kernelILi4ELi48ELb0ELb0ELi32EEvPK6__halfPKjS4_S2_PS0_iiiiPKtS7_iiiiiibS2_i --------------------------
	.section	.nv.constant0._Z23gemm_half_q_half_kernelILi4ELi48ELb0ELb0ELi32EEvPK6__halfPKjS4_S2_PS0_iiiiPKtS7_iiiiiibS2_i,"a",@progbits
	.sectionflags	@""
	.align	4
.nv.constant0._Z23gemm_half_q_half_kernelILi4ELi48ELb0ELb0ELi32EEvPK6__halfPKjS4_S2_PS0_iiiiPKtS7_iiiiiibS2_i:
	.zero		1012


//--------------------- .nv.constant0._Z23gemm_half_q_half_kernelILi4ELi16ELb0ELb0ELi32EEvPK6__halfPKjS4_S2_PS0_iiiiPKtS7_iiiiiibS2_i --------------------------
	.section	.nv.constant0._Z23gemm_half_q_half_kernelILi4ELi16ELb0ELb0ELi32EEvPK6__halfPKjS4_S2_PS0_iiiiPKtS7_iiiiiibS2_i,"a",@progbits
	.sectionflags	@""
	.align	4
.nv.constant0._Z23gemm_half_q_half_kernelILi4ELi16ELb0ELb0ELi32EEvPK6__halfPKjS4_S2_PS0_iiiiPKtS7_iiiiiibS2_i:
	.zero		1012


//--------------------- .nv.constant0._Z23gemm_half_q_half_kernelILi4ELi24ELb0ELb0ELi32EEvPK6__halfPKjS4_S2_PS0_iiiiPKtS7_iiiiiibS2_i --------------------------
	.section	.nv.constant0._Z23gemm_half_q_half_kernelILi4ELi24ELb0ELb0ELi32EEvPK6__halfPKjS4_S2_PS0_iiiiPKtS7_iiiiiibS2_i,"a",@progbits
	.sectionflags	@""
	.align	4
.nv.constant0._Z23gemm_half_q_half_kernelILi4ELi24ELb0ELb0ELi32EEvPK6__halfPKjS4_S2_PS0_iiiiPKtS7_iiiiiibS2_i:
	.zero		1012


//--------------------- .nv.constant0._Z23gemm_half_q_half_kernelILi4ELi8ELb0ELb0ELi32EEvPK6__halfPKjS4_S2_PS0_iiiiPKtS7_iiiiiibS2_i --------------------------
	.section	.nv.constant0._Z23gemm_half_q_half_kernelILi4ELi8ELb0ELb0ELi32EEvPK6__halfPKjS4_S2_PS0_iiiiPKtS7_iiiiiibS2_i,"a",@progbits
	.sectionflags	@""
	.align	4
.nv.constant0._Z23gemm_half_q_half_kernelILi4ELi8ELb0ELb0ELi32EEvPK6__halfPKjS4_S2_PS0_iiiiPKtS7_iiiiiibS2_i:
	.zero		1012


//--------------------- .nv.constant0._Z23gemm_half_q_half_kernelILi4ELi12ELb0ELb0ELi32EEvPK6__halfPKjS4_S2_PS0_iiiiPKtS7_iiiiiibS2_i --------------------------
	.section	.nv.constant0._Z23gemm_half_q_half_kernelILi4ELi12ELb0ELb0ELi32EEvPK6__halfPKjS4_S2_PS0_iiiiPKtS7_iiiiiibS2_i,"a",@progbits
	.sectionflags	@""
	.align	4
.nv.constant0._Z23gemm_half_q_half_kernelILi4ELi12ELb0ELb0ELi32EEvPK6__halfPKjS4_S2_PS0_iiiiPKtS7_iiiiiibS2_i:
	.zero		1012


//--------------------- .nv.constant0._Z23gemm_half_q_half_kernelILi4ELi14ELb0ELb0ELi32EEvPK6__halfPKjS4_S2_PS0_iiiiPKtS7_iiiiiibS2_i --------------------------
	.section	.nv.constant0._Z23gemm_half_q_half_kernelILi4ELi14ELb0ELb0ELi32EEvPK6__halfPKjS4_S2_PS0_iiiiPKtS7_iiiiiibS2_i,"a",@progbits
	.sectionflags	@""
	.align	4
.nv.constant0._Z23gemm_half_q_half_kernelILi4ELi14ELb0ELb0ELi32EEvPK6__halfPKjS4_S2_PS0_iiiiPKtS7_iiiiiibS2_i:
	.zero		1012


//--------------------- .nv.constant0._Z23gemm_half_q_half_kernelILi4ELi4ELb0ELb0ELi32EEvPK6__halfPKjS4_S2_PS0_iiiiPKtS7_iiiiiibS2_i --------------------------
	.section	.nv.constant0._Z23gemm_half_q_half_kernelILi4ELi4ELb0ELb0ELi32EEvPK6__halfPKjS4_S2_PS0_iiiiPKtS7_iiiiiibS2_i,"a",@progbits
	.sectionflags	@""
	.align	4
.nv.constant0._Z23gemm_half_q_half_kernelILi4ELi4ELb0ELb0ELi32EEvPK6__halfPKjS4_S2_PS0_iiiiPKtS7_iiiiiibS2_i:
	.zero		1012


//--------------------- .nv.constant0._Z23gemm_half_q_half_kernelILi4ELi6ELb0ELb0ELi32EEvPK6__halfPKjS4_S2_PS0_iiiiPKtS7_iiiiiibS2_i --------------------------
	.section	.nv.constant0._Z23gemm_half_q_half_kernelILi4ELi6ELb0ELb0ELi32EEvPK6__halfPKjS4_S2_PS0_iiiiPKtS7_iiiiiibS2_i,"a",@progbits
	.sectionflags	@""
	.align	4
.nv.constant0._Z23gemm_half_q_half_kernelILi4ELi6ELb0ELb0ELi32EEvPK6__halfPKjS4_S2_PS0_iiiiPKtS7_iiiiiibS2_i:
	.zero		1012


//--------------------- .nv.constant0._Z23gemm_half_q_half_kernelILi4ELi2ELb0ELb0ELi32EEvPK6__halfPKjS4_S2_PS0_iiiiPKtS7_iiiiiibS2_i --------------------------
	.section	.nv.constant0._Z23gemm_half_q_half_kernelILi4ELi2ELb0ELb0ELi32EEvPK6__halfPKjS4_S2_PS0_iiiiPKtS7_iiiiiibS2_i,"a",@progbits
	.sectionflags	@""
	.align	4
.nv.constant0._Z23gemm_half_q_half_kernelILi4ELi2ELb0ELb0ELi32EEvPK6__halfPKjS4_S2_PS0_iiiiPKtS7_iiiiiibS2_i:
	.zero		1012


//--------------------- .nv.constant0._Z23gemm_half_q_half_kernelILi3ELi32ELb0ELb0ELi64EEvPK6__halfPKjS4_S2_PS0_iiiiPKtS7_iiiiiibS2_i --------------------------
	.section	.nv.constant0._Z23gemm_half_q_half_kernelILi3ELi32ELb0ELb0ELi64EEvPK6__halfPKjS4_S2_PS0_iiiiPKtS7_iiiiiibS2_i,"a",@progbits
	.sectionflags	@""
	.align	4
.nv.constant0._Z23gemm_half_q_half_kernelILi3ELi32ELb0ELb0ELi64EEvPK6__halfPKjS4_S2_PS0_iiiiPKtS7_iiiiiibS2_i:
	.zero		1012


//--------------------- .nv.constant0._Z23gemm_half_q_half_kernelILi3ELi48ELb0ELb0ELi64EEvPK6__halfPKjS4_S2_PS0_iiiiPKtS7_iiiiiibS2_i --------------------------
	.section	.nv.constant0._Z23gemm_half_q_half_kernelILi3ELi48ELb0ELb0ELi64EEvPK6__halfPKjS4_S2_PS0_iiiiPKtS7_iiiiiibS2_i,"a",@progbits
	.sectionflags	@""
	.align	4
.nv.constant0._Z23gemm_half_q_half_kernelILi3ELi48ELb0ELb0ELi64EEvPK6__halfPKjS4_S2_PS0_iiiiPKtS7_iiiiiibS2_i:
	.zero		1012


//--------------------- .nv.constant0._Z23gemm_half_q_half_kernelILi3ELi16ELb0ELb0ELi64EEvPK6__halfPKjS4_S2_PS0_iiiiPKtS7_iiiiiibS2_i --------------------------
	.section	.nv.constant0._Z23gemm_half_q_half_kernelILi3ELi16ELb0ELb0ELi64EEvPK6__halfPKjS4_S2_PS0_iiiiPKtS7_iiiiiibS2_i,"a",@progbits
	.sectionflags	@""
	.align	4
.nv.constant0._Z23gemm_half_q_half_kernelILi3ELi16ELb0ELb0ELi64EEvPK6__halfPKjS4_S2_PS0_iiiiPKtS7_iiiiiibS2_i:
	.zero		1012


//--------------------- .nv.constant0._Z23gemm_half_q_half_kernelILi3ELi24ELb0ELb0ELi64EEvPK6__halfPKjS4_S2_PS0_iiiiPKtS7_iiiiiibS2_i --------------------------
	.section	.nv.constant0._Z23gemm_half_q_half_kernelILi3ELi24ELb0ELb0ELi64EEvPK6__halfPKjS4_S2_PS0_iiiiPKtS7_iiiiiibS2_i,"a",@progbits
	.sectionflags	@""
	.align	4
.nv.constant0._Z23gemm_half_q_half_kernelILi3ELi24ELb0ELb0ELi64EEvPK6__halfPKjS4_S2_PS0_iiiiPKtS7_iiiiiibS2_i:
	.zero		1012


//--------------------- .nv.constant0._Z23gemm_half_q_half_kernelILi3ELi8ELb0ELb0ELi64EEvPK6__halfPKjS4_S2_PS0_iiiiPKtS7_iiiiiibS2_i --------------------------
	.section	.nv.constant0._Z23gemm_half_q_half_kernelILi3ELi8ELb0ELb0ELi64EEvPK6__halfPKjS4_S2_PS0_iiiiPKtS7_iiiiiibS2_i,"a",@progbits
	.sectionflags	@""
	.align	4
.nv.constant0._Z23gemm_half_q_half_kernelILi3ELi8ELb0ELb0ELi64EEvPK6__halfPKjS4_S2_PS0_iiiiPKtS7_iiiiiibS2_i:
	.zero		1012


//--------------------- .nv.constant0._Z23gemm_half_q_half_kernelILi3ELi12ELb0ELb0ELi64EEvPK6__halfPKjS4_S2_PS0_iiiiPKtS7_iiiiiibS2_i --------------------------
	.section	.nv.constant0._Z23gemm_half_q_half_kernelILi3ELi12ELb0ELb0ELi64EEvPK6__halfPKjS4_S2_PS0_iiiiPKtS7_iiiiiibS2_i,"a",@progbits
	.sectionflags	@""
	.align	4
.nv.constant0._Z23gemm_half_q_half_kernelILi3ELi12ELb0ELb0ELi64EEvPK6__halfPKjS4_S2_PS0_iiiiPKtS7_iiiiiibS2_i:
	.zero		1012


//--------------------- .nv.constant0._Z23gemm_half_q_half_kernelILi3ELi14ELb0ELb0ELi64EEvPK6__halfPKjS4_S2_PS0_iiiiPKtS7_iiiiiibS2_i --------------------------
	.section	.nv.constant0._Z23gemm_half_q_half_kernelILi3ELi14ELb0ELb0ELi64EEvPK6__halfPKjS4_S2_PS0_iiiiPKtS7_iiiiiibS2_i,"a",@progbits
	.sectionflags	@""
	.align	4
.nv.constant0._Z23gemm_half_q_half_kernelILi3ELi14ELb0ELb0ELi64EEvPK6__halfPKjS4_S2_PS0_iiiiPKtS7_iiiiiibS2_i:
	.zero		1012


//--------------------- .nv.constant0._Z23gemm_half_q_half_kernelILi3ELi4ELb0ELb0ELi64EEvPK6__halfPKjS4_S2_PS0_iiiiPKtS7_iiiiiibS2_i --------------------------
	.section	.nv.constant0._Z23gemm_half_q_half_kernelILi3ELi4ELb0ELb0ELi64EEvPK6__halfPKjS4_S2_PS0_iiiiPKtS7_iiiiiibS2_i,"a",@progbits
	.sectionflags	@""
	.align	4
.nv.constant0._Z23gemm_half_q_half_kernelILi3ELi4ELb0ELb0ELi64EEvPK6__halfPKjS4_S2_PS0_iiiiPKtS7_iiiiiibS2_i:
	.zero		1012


//--------------------- .nv.constant0._Z23gemm_half_q_half_kernelILi3ELi6ELb0ELb0ELi64EEvPK6__halfPKjS4_S2_PS0_iiiiPKtS7_iiiiiibS2_i --------------------------
	.section	.nv.constant0._Z23gemm_half_q_half_kernelILi3ELi6ELb0ELb0ELi64EEvPK6__halfPKjS4_S2_PS0_iiiiPKtS7_iiiiiibS2_i,"a",@progbits
	.sectionflags	@""
	.align	4
.nv.constant0._Z23gemm_half_q_half_kernelILi3ELi6ELb0ELb0ELi64EEvPK6__halfPKjS4_S2_PS0_iiiiPKtS7_iiiiiibS2_i:
	.zero		1012


//--------------------- .nv.constant0._Z23gemm_half_q_half_kernelILi3ELi2ELb0ELb0ELi64EEvPK6__halfPKjS4_S2_PS0_iiiiPKtS7_iiiiiibS2_i --------------------------
	.section	.nv.constant0._Z23gemm_half_q_half_kernelILi3ELi2ELb0ELb0ELi64EEvPK6__halfPKjS4_S2_PS0_iiiiPKtS7_iiiiiibS2_i,"a",@progbits
	.sectionflags	@""
	.align	4
.nv.constant0._Z23gemm_half_q_half_kernelILi3ELi2ELb0ELb0ELi64EEvPK6__halfPKjS4_S2_PS0_iiiiPKtS7_iiiiiibS2_i:
	.zero		1012


//--------------------- .nv.constant0._Z23gemm_half_q_half_kernelILi3ELi32ELb0ELb0ELi32EEvPK6__halfPKjS4_S2_PS0_iiiiPKtS7_iiiiiibS2_i --------------------------
	.section	.nv.constant0._Z23gemm_half_q_half_kernelILi3ELi32ELb0ELb0ELi32EEvPK6__halfPKjS4_S2_PS0_iiiiPKtS7_iiiiiibS2_i,"a",@progbits
	.sectionflags	@""
	.align	4
.nv.constant0._Z23gemm_half_q_half_kernelILi3ELi32ELb0ELb0ELi32EEvPK6__halfPKjS4_S2_PS0_iiiiPKtS7_iiiiiibS2_i:
	.zero		1012


//--------------------- .nv.constant0._Z23gemm_half_q_half_kernelILi3ELi48ELb0ELb0ELi32EEvPK6__halfPKjS4_S2_PS0_iiiiPKtS7_iiiiiibS2_i --------------------------
	.section	.nv.constant0._Z23gemm_half_q_half_kernelILi3ELi48ELb0ELb0ELi32EEvPK6__halfPKjS4_S2_PS0_iiiiPKtS7_iiiiiibS2_i,"a",@progbits
	.sectionflags	@""
	.align	4
.nv.constant0._Z23gemm_half_q_half_kernelILi3ELi48ELb0ELb0ELi32EEvPK6__halfPKjS4_S2_PS0_iiiiPKtS7_iiiiiibS2_i:
	.zero		1012


//--------------------- .nv.constant0._Z23gemm_half_q_half_kernelILi3ELi16ELb0ELb0ELi32EEvPK6__halfPKjS4_S2_PS0_iiiiPKtS7_iiiiiibS2_i --------------------------
	.section	.nv.constant0._Z23gemm_half_q_half_kernelILi3ELi16ELb0ELb0ELi32EEvPK6__halfPKjS4_S2_PS0_iiiiPKtS7_iiiiiibS2_i,"a",@progbits
	.sectionflags	@""
	.align	4
.nv.constant0._Z23gemm_half_q_half_kernelILi3ELi16ELb0ELb0ELi32EEvPK6__halfPKjS4_S2_PS0_iiiiPKtS7_iiiiiibS2_i:
	.zero		1012


//--------------------- .nv.constant0._Z23gemm_half_q_half_kernelILi3ELi24ELb0ELb0ELi32EEvPK6__halfPKjS4_S2_PS0_iiiiPKtS7_iiiiiibS2_i --------------------------
	.section	.nv.constant0._Z23gemm_half_q_half_kernelILi3ELi24ELb0ELb0ELi32EEvPK6__halfPKjS4_S2_PS0_iiiiPKtS7_iiiiiibS2_i,"a",@progbits
	.sectionflags	@""
	.align	4
.nv.constant0._Z23gemm_half_q_half_kernelILi3ELi24ELb0ELb0ELi32EEvPK6__halfPKjS4_S2_PS0_iiiiPKtS7_iiiiiibS2_i:
	.zero		1012


//--------------------- .nv.constant0._Z23gemm_half_q_half_kernelILi3ELi8ELb0ELb0ELi32EEvPK6__halfPKjS4_S2_PS0_iiiiPKtS7_iiiiiibS2_i --------------------------
	.section	.nv.constant0._Z23gemm_half_q_half_kernelILi3ELi8ELb0ELb0ELi32EEvPK6__halfPKjS4_S2_PS0_iiiiPKtS7_iiiiiibS2_i,"a",@progbits
	.sectionflags	@""
	.align	4
.nv.constant0._Z23gemm_half_q_half_kernelILi3ELi8ELb0ELb0ELi32EEvPK6__halfPKjS4_S2_PS0_iiiiPKtS7_iiiiiibS2_i:
	.zero		1012


//--------------------- .nv.constant0._Z23gemm_half_q_half_kernelILi3ELi12ELb0ELb0ELi32EEvPK6__halfPKjS4_S2_PS0_iiiiPKtS7_iiiiiibS2_i --------------------------
	.section	.nv.constant0._Z23gemm_half_q_half_kernelILi3ELi12ELb0ELb0ELi32EEvPK6__halfPKjS4_S2_PS0_iiiiPKtS7_iiiiiibS2_i,"a",@progbits
	.sectionflags	@""
	.align	4
.nv.constant0._Z23gemm_half_q_half_kernelILi3ELi12ELb0ELb0ELi32EEvPK6__halfPKjS4_S2_PS0_iiiiPKtS7_iiiiiibS2_i:
	.zero		1012


//--------------------- .nv.constant0._Z23gemm_half_q_half_kernelILi3ELi14ELb0ELb0ELi32EEvPK6__halfPKjS4_S2_PS0_iiiiPKtS7_iiiiiibS2_i --------------------------
	.section	.nv.constant0._Z23gemm_half_q_half_kernelILi3ELi14ELb0ELb0ELi32EEvPK6__halfPKjS4_S2_PS0_iiiiPKtS7_iiiiiibS2_i,"a",@progbits
	.sectionflags	@""
	.align	4
.nv.constant0._Z23gemm_half_q_half_kernelILi3ELi14ELb0ELb0ELi32EEvPK6__halfPKjS4_S2_PS0_iiiiPKtS7_iiiiiibS2_i:
	.zero		1012


//--------------------- .nv.constant0._Z23gemm_half_q_half_kernelILi3ELi4ELb0ELb0ELi32EEvPK6__halfPKjS4_S2_PS0_iiiiPKtS7_iiiiiibS2_i --------------------------
	.section	.nv.constant0._Z23gemm_half_q_half_kernelILi3ELi4ELb0ELb0ELi32EEvPK6__halfPKjS4_S2_PS0_iiiiPKtS7_iiiiiibS2_i,"a",@progbits
	.sectionflags	@""
	.align	4
.nv.constant0._Z23gemm_half_q_half_kernelILi3ELi4ELb0ELb0ELi32EEvPK6__halfPKjS4_S2_PS0_iiiiPKtS7_iiiiiibS2_i:
	.zero		1012


//--------------------- .nv.constant0._Z23gemm_half_q_half_kernelILi3ELi6ELb0ELb0ELi32EEvPK6__halfPKjS4_S2_PS0_iiiiPKtS7_iiiiiibS2_i --------------------------
	.section	.nv.constant0._Z23gemm_half_q_half_kernelILi3ELi6ELb0ELb0ELi32EEvPK6__halfPKjS4_S2_PS0_iiiiPKtS7_iiiiiibS2_i,"a",@progbits
	.sectionflags	@""
	.align	4
.nv.constant0._Z23gemm_half_q_half_kernelILi3ELi6ELb0ELb0ELi32EEvPK6__halfPKjS4_S2_PS0_iiiiPKtS7_iiiiiibS2_i:
	.zero		1012


//--------------------- .nv.constant0._Z23gemm_half_q_half_kernelILi3ELi2ELb0ELb0ELi32EEvPK6__halfPKjS4_S2_PS0_iiiiPKtS7_iiiiiibS2_i --------------------------
	.section	.nv.constant0._Z23gemm_half_q_half_kernelILi3ELi2ELb0ELb0ELi32EEvPK6__halfPKjS4_S2_PS0_iiiiPKtS7_iiiiiibS2_i,"a",@progbits
	.sectionflags	@""
	.align	4
.nv.constant0._Z23gemm_half_q_half_kernelILi3ELi2ELb0ELb0ELi32EEvPK6__halfPKjS4_S2_PS0_iiiiPKtS7_iiiiiibS2_i:
	.zero		1012


//--------------------- .nv.constant0._Z23gemm_half_q_half_kernelILi2ELi32ELb0ELb0ELi64EEvPK6__halfPKjS4_S2_PS0_iiiiPKtS7_iiiiiibS2_i --------------------------
	.section	.nv.constant0._Z23gemm_half_q_half_kernelILi2ELi32ELb0ELb0ELi64EEvPK6__halfPKjS4_S2_PS0_iiiiPKtS7_iiiiiibS2_i,"a",@progbits
	.sectionflags	@""
	.align	4
.nv.constant0._Z23gemm_half_q_half_kernelILi2ELi32ELb0ELb0ELi64EEvPK6__halfPKjS4_S2_PS0_iiiiPKtS7_iiiiiibS2_i:
	.zero		1012


//--------------------- .nv.constant0._Z23gemm_half_q_half_kernelILi2ELi48ELb0ELb0ELi64EEvPK6__halfPKjS4_S2_PS0_iiiiPKtS7_iiiiiibS2_i --------------------------
	.section	.nv.constant0._Z23gemm_half_q_half_kernelILi2ELi48ELb0ELb0ELi64EEvPK6__halfPKjS4_S2_PS0_iiiiPKtS7_iiiiiibS2_i,"a",@progbits
	.sectionflags	@""
	.align	4
.nv.constant0._Z23gemm_half_q_half_kernelILi2ELi48ELb0ELb0ELi64EEvPK6__halfPKjS4_S2_PS0_iiiiPKtS7_iiiiiibS2_i:
	.zero		1012


//--------------------- .nv.constant0._Z23gemm_half_q_half_kernelILi2ELi16ELb0ELb0ELi64EEvPK6__halfPKjS4_S2_PS0_iiiiPKtS7_iiiiiibS2_i --------------------------
	.section	.nv.constant0._Z23gemm_half_q_half_kernelILi2ELi16ELb0ELb0ELi64EEvPK6__halfPKjS4_S2_PS0_iiiiPKtS7_iiiiiibS2_i,"a",@progbits
	.sectionflags	@""
	.align	4
.nv.constant0._Z23gemm_half_q_half_kernelILi2ELi16ELb0ELb0ELi64EEvPK6__halfPKjS4_S2_PS0_iiiiPKtS7_iiiiiibS2_i:
	.zero		1012


//--------------------- .nv.constant0._Z23gemm_half_q_half_kernelILi2ELi24ELb0ELb0ELi64EEvPK6__halfPKjS4_S2_PS0_iiiiPKtS7_iiiiiibS2_i --------------------------
	.section	.nv.constant0._Z23gemm_half_q_half_kernelILi2ELi24ELb0ELb0ELi64EEvPK6__halfPKjS4_S2_PS0_iiiiPKtS7_iiiiiibS2_i,"a",@progbits
	.sectionflags	@""
	.align	4
.nv.constant0._Z23gemm_half_q_half_kernelILi2ELi24ELb0ELb0ELi64EEvPK6__halfPKjS4_S2_PS0_iiiiPKtS7_iiiiiibS2_i:
	.zero		1012


//--------------------- .nv.constant0._Z23gemm_half_q_half_kernelILi2ELi8ELb0ELb0ELi64EEvPK6__halfPKjS4_S2_PS0_iiiiPKtS7_iiiiiibS2_i --------------------------
	.section	.nv.constant0._Z23gemm_half_q_half_kernelILi2ELi8ELb0ELb0ELi64EEvPK6__halfPKjS4_S2_PS0_iiiiPKtS7_iiiiiibS2_i,"a",@progbits
	.sectionflags	@""
	.align	4
.nv.constant0._Z23gemm_half_q_half_kernelILi2ELi8ELb0ELb0ELi64EEvPK6__halfPKjS4_S2_PS0_iiiiPKtS7_iiiiiibS2_i:
	.zero		1012


//--------------------- .nv.constant0._Z23gemm_half_q_half_kernelILi2ELi12ELb0ELb0ELi64EEvPK6__halfPKjS4_S2_PS0_iiiiPKtS7_iiiiiibS2_i --------------------------
	.section	.nv.constant0._Z23gemm_half_q_half_kernelILi2ELi12ELb0ELb0ELi64EEvPK6__halfPKjS4_S2_PS0_iiiiPKtS7_iiiiiibS2_i,"a",@progbits
	.sectionflags	@""
	.align	4
.nv.constant0._Z23gemm_half_q_half_kernelILi2ELi12ELb0ELb0ELi64EEvPK6__halfPKjS4_S2_PS0_iiiiPKtS7_iiiiiibS2_i:
	.zero		1012


//--------------------- .nv.constant0._Z23gemm_half_q_half_kernelILi2ELi14ELb0ELb0ELi64EEvPK6__halfPKjS4_S2_PS0_iiiiPKtS7_iiiiiibS2_i --------------------------
	.section	.nv.constant0._Z23gemm_half_q_half_kernelILi2ELi14ELb0ELb0ELi64EEvPK6__halfPKjS4_S2_PS0_iiiiPKtS7_iiiiiibS2_i,"a",@progbits
	.sectionflags	@""
	.align	4
.nv.constant0._Z23gemm_half_q_half_kernelILi2ELi14ELb0ELb0ELi64EEvPK6__halfPKjS4_S2_PS0_iiiiPKtS7_iiiiiibS2_i:
	.zero		1012


//--------------------- .nv.constant0._Z23gemm_half_q_half_kernelILi2ELi4ELb0ELb0ELi64EEvPK6__halfPKjS4_S2_PS0_iiiiPKtS7_iiiiiibS2_i --------------------------
	.section	.nv.constant0._Z23gemm_half_q_half_kernelILi2ELi4ELb0ELb0ELi64EEvPK6__halfPKjS4_S2_PS0_iiiiPKtS7_iiiiiibS2_i,"a",@progbits
	.sectionflags	@""
	.align	4
.nv.constant0._Z23gemm_half_q_half_kernelILi2ELi4ELb0ELb0ELi64EEvPK6__halfPKjS4_S2_PS0_iiiiPKtS7_iiiiiibS2_i:
	.zero		1012


//--------------------- .nv.constant0._Z23gemm_half_q_half_kernelILi2ELi6ELb0ELb0ELi64EEvPK6__halfPKjS4_S2_PS0_iiiiPKtS7_iiiiiibS2_i --------------------------
	.section	.nv.constant0._Z23gemm_half_q_half_kernelILi2ELi6ELb0ELb0ELi64EEvPK6__halfPKjS4_S2_PS0_iiiiPKtS7_iiiiiibS2_i,"a",@progbits
	.sectionflags	@""
	.align	4
.nv.constant0._Z23gemm_half_q_half_kernelILi2ELi6ELb0ELb0ELi64EEvPK6__halfPKjS4_S2_PS0_iiiiPKtS7_iiiiiibS2_i:
	.zero		1012


//--------------------- .nv.constant0._Z23gemm_half_q_half_kernelILi2ELi2ELb0ELb0ELi64EEvPK6__halfPKjS4_S2_PS0_iiiiPKtS7_iiiiiibS2_i --------------------------
	.section	.nv.constant0._Z23gemm_half_q_half_kernelILi2ELi2ELb0ELb0ELi64EEvPK6__halfPKjS4_S2_PS0_iiiiPKtS7_iiiiiibS2_i,"a",@progbits
	.sectionflags	@""
	.align	4
.nv.constant0._Z23gemm_half_q_half_kernelILi2ELi2ELb0ELb0ELi64EEvPK6__halfPKjS4_S2_PS0_iiiiPKtS7_iiiiiibS2_i:
	.zero		1012


//--------------------- .nv.constant0._Z23gemm_half_q_half_kernelILi2ELi32ELb0ELb0ELi32EEvPK6__halfPKjS4_S2_PS0_iiiiPKtS7_iiiiiibS2_i --------------------------
	.section	.nv.constant0._Z23gemm_half_q_half_kernelILi2ELi32ELb0ELb0ELi32EEvPK6__halfPKjS4_S2_PS0_iiiiPKtS7_iiiiiibS2_i,"a",@progbits
	.sectionflags	@""
	.align	4
.nv.constant0._Z23gemm_half_q_half_kernelILi2ELi32ELb0ELb0ELi32EEvPK6__halfPKjS4_S2_PS0_iiiiPKtS7_iiiiiibS2_i:
	.zero		1012


//--------------------- .nv.constant0._Z23gemm_half_q_half_kernelILi2ELi48ELb0ELb0ELi32EEvPK6__halfPKjS4_S2_PS0_iiiiPKtS7_iiiiiibS2_i --------------------------
	.section	.nv.constant0._Z23gemm_half_q_half_kernelILi2ELi48ELb0ELb0ELi32EEvPK6__halfPKjS4_S2_PS0_iiiiPKtS7_iiiiiibS2_i,"a",@progbits
	.sectionflags	@""
	.align	4
.nv.constant0._Z23gemm_half_q_half_kernelILi2ELi48ELb0ELb0ELi32EEvPK6__halfPKjS4_S2_PS0_iiiiPKtS7_iiiiiibS2_i:
	.zero		1012


//--------------------- .nv.constant0._Z23gemm_half_q_half_kernelILi2ELi16ELb0ELb0ELi32EEvPK6__halfPKjS4_S2_PS0_iiiiPKtS7_iiiiiibS2_i --------------------------
	.section	.nv.constant0._Z23gemm_half_q_half_kernelILi2ELi16ELb0ELb0ELi32EEvPK6__halfPKjS4_S2_PS0_iiiiPKtS7_iiiiiibS2_i,"a",@progbits
	.sectionflags	@""
	.align	4
.nv.constant0._Z23gemm_half_q_half_kernelILi2ELi16ELb0ELb0ELi32EEvPK6__halfPKjS4_S2_PS0_iiiiPKtS7_iiiiiibS2_i:
	.zero		1012


//--------------------- .nv.constant0._Z23gemm_half_q_half_kernelILi2ELi24ELb0ELb0ELi32EEvPK6__halfPKjS4_S2_PS0_iiiiPKtS7_iiiiiibS2_i --------------------------
	.section	.nv.constant0._Z23gemm_half_q_half_kernelILi2ELi24ELb0ELb0ELi32EEvPK6__halfPKjS4_S2_PS0_iiiiPKtS7_iiiiiibS2_i,"a",@progbits
	.sectionflags	@""
	.align	4
.nv.constant0._Z23gemm_half_q_half_kernelILi2ELi24ELb0ELb0ELi32EEvPK6__halfPKjS4_S2_PS0_iiiiPKtS7_iiiiiibS2_i:
	.zero		1012


//--------------------- .nv.constant0._Z23gemm_half_q_half_kernelILi2ELi8ELb0ELb0ELi32EEvPK6__halfPKjS4_S2_PS0_iiiiPKtS7_iiiiiibS2_i --------------------------
	.section	.nv.constant0._Z23gemm_half_q_half_kernelILi2ELi8ELb0ELb0ELi32EEvPK6__halfPKjS4_S2_PS0_iiiiPKtS7_iiiiiibS2_i,"a",@progbits
	.sectionflags	@""
	.align	4
.nv.constant0._Z23gemm_half_q_half_kernelILi2ELi8ELb0ELb0ELi32EEvPK6__halfPKjS4_S2_PS0_iiiiPKtS7_iiiiiibS2_i:
	.zero		1012


//--------------------- .nv.constant0._Z23gemm_half_q_half_kernelILi2ELi12ELb0ELb0ELi32EEvPK6__halfPKjS4_S2_PS0_iiiiPKtS7_iiiiiibS2_i --------------------------
	.section	.nv.constant0._Z23gemm_half_q_half_kernelILi2ELi12ELb0ELb0ELi32EEvPK6__halfPKjS4_S2_PS0_iiiiPKtS7_iiiiiibS2_i,"a",@progbits
	.sectionflags	@""
	.align	4
.nv.constant0._Z23gemm_half_q_half_kernelILi2ELi12ELb0ELb0ELi32EEvPK6__halfPKjS4_S2_PS0_iiiiPKtS7_iiiiiibS2_i:
	.zero		1012


//--------------------- .nv.constant0._Z23gemm_half_q_half_kernelILi2ELi14ELb0ELb0ELi32EEvPK6__halfPKjS4_S2_PS0_iiiiPKtS7_iiiiiibS2_i --------------------------
	.section	.nv.constant0._Z23gemm_half_q_half_kernelILi2ELi14ELb0ELb0ELi32EEvPK6__halfPKjS4_S2_PS0_iiiiPKtS7_iiiiiibS2_i,"a",@progbits
	.sectionflags	@""
	.align	4
.nv.constant0._Z23gemm_half_q_half_kernelILi2ELi14ELb0ELb0ELi32EEvPK6__halfPKjS4_S2_PS0_iiiiPKtS7_iiiiiibS2_i:
	.zero		1012


//--------------------- .nv.constant0._Z23gemm_half_q_half_kernelILi2ELi4ELb0ELb0ELi32EEvPK6__halfPKjS4_S2_PS0_iiiiPKtS7_iiiiiibS2_i --------------------------
	.section	.nv.constant0._Z23gemm_half_q_half_kernelILi2ELi4ELb0ELb0ELi32EEvPK6__halfPKjS4_S2_PS0_iiiiPKtS7_iiiiiibS2_i,"a",@progbits
	.sectionflags	@""
	.align	4
.nv.constant0._Z23gemm_half_q_half_kernelILi2ELi4ELb0ELb0ELi32EEvPK6__halfPKjS4_S2_PS0_iiiiPKtS7_iiiiiibS2_i:
	.zero		1012


//--------------------- .nv.constant0._Z23gemm_half_q_half_kernelILi2ELi6ELb0ELb0ELi32EEvPK6__halfPKjS4_S2_PS0_iiiiPKtS7_iiiiiibS2_i --------------------------
	.section	.nv.constant0._Z23gemm_half_q_half_kernelILi2ELi6ELb0ELb0ELi32EEvPK6__halfPKjS4_S2_PS0_iiiiPKtS7_iiiiiibS2_i,"a",@progbits
	.sectionflags	@""
	.align	4
.nv.constant0._Z23gemm_half_q_half_kernelILi2ELi6ELb0ELb0ELi32EEvPK6__halfPKjS4_S2_PS0_iiiiPKtS7_iiiiiibS2_i:
	.zero		1012


//--------------------- .nv.constant0._Z23gemm_half_q_half_kernelILi2ELi2ELb0ELb0ELi32EEvPK6__halfPKjS4_S2_PS0_iiiiPKtS7_iiiiiibS2_i --------------------------
	.section	.nv.constant0._Z23gemm_half_q_half_kernelILi2ELi2ELb0ELb0ELi32EEvPK6__halfPKjS4_S2_PS0_iiiiPKtS7_iiiiiibS2_i,"a",@progbits
	.sectionflags	@""
	.align	4
.nv.constant0._Z23gemm_half_q_half_kernelILi2ELi2ELb0ELb0ELi32EEvPK6__halfPKjS4_S2_PS0_iiiiPKtS7_iiiiiibS2_i:
	.zero		1012


//--------------------- .nv.constant0._Z23gemm_half_q_half_kernelILi1ELi32ELb0ELb0ELi64EEvPK6__halfPKjS4_S2_PS0_iiiiPKtS7_iiiiiibS2_i --------------------------
	.section	.nv.constant0._Z23gemm_half_q_half_kernelILi1ELi32ELb0ELb0ELi64EEvPK6__halfPKjS4_S2_PS0_iiiiPKtS7_iiiiiibS2_i,"a",@progbits
	.sectionflags	@""
	.align	4
.nv.constant0._Z23gemm_half_q_half_kernelILi1ELi32ELb0ELb0ELi64EEvPK6__halfPKjS4_S2_PS0_iiiiPKtS7_iiiiiibS2_i:
	.zero		1012


//--------------------- .nv.constant0._Z23gemm_half_q_half_kernelILi1ELi48ELb0ELb0ELi64EEvPK6__halfPKjS4_S2_PS0_iiiiPKtS7_iiiiiibS2_i --------------------------
	.section	.nv.constant0._Z23gemm_half_q_half_kernelILi1ELi48ELb0ELb0ELi64EEvPK6__halfPKjS4_S2_PS0_iiiiPKtS7_iiiiiibS2_i,"a",@progbits
	.sectionflags	@""
	.align	4
.nv.constant0._Z23gemm_half_q_half_kernelILi1ELi48ELb0ELb0ELi64EEvPK6__halfPKjS4_S2_PS0_iiiiPKtS7_iiiiiibS2_i:
	.zero		1012


//--------------------- .nv.constant0._Z23gemm_half_q_half_kernelILi1ELi16ELb0ELb0ELi64EEvPK6__halfPKjS4_S2_PS0_iiiiPKtS7_iiiiiibS2_i --------------------------
	.section	.nv.constant0._Z23gemm_half_q_half_kernelILi1ELi16ELb0ELb0ELi64EEvPK6__halfPKjS4_S2_PS0_iiiiPKtS7_iiiiiibS2_i,"a",@progbits
	.sectionflags	@""
	.align	4
.nv.constant0._Z23gemm_half_q_half_kernelILi1ELi16ELb0ELb0ELi64EEvPK6__halfPKjS4_S2_PS0_iiiiPKtS7_iiiiiibS2_i:
	.zero		1012


//--------------------- .nv.constant0._Z23gemm_half_q_half_kernelILi1ELi24ELb0ELb0ELi64EEvPK6__halfPKjS4_S2_PS0_iiiiPKtS7_iiiiiibS2_i --------------------------
	.section	.nv.constant0._Z23gemm_half_q_half_kernelILi1ELi24ELb0ELb0ELi64EEvPK6__halfPKjS4_S2_PS0_iiiiPKtS7_iiiiiibS2_i,"a",@progbits
	.sectionflags	@""
	.align	4
.nv.constant0._Z23gemm_half_q_half_kernelILi1ELi24ELb0ELb0ELi64EEvPK6__halfPKjS4_S2_PS0_iiiiPKtS7_iiiiiibS2_i:
	.zero		1012


//--------------------- .nv.constant0._Z23gemm_half_q_half_kernelILi1ELi8ELb0ELb0ELi64EEvPK6__halfPKjS4_S2_PS0_iiiiPKtS7_iiiiiibS2_i --------------------------
	.section	.nv.constant0._Z23gemm_half_q_half_kernelILi1ELi8ELb0ELb0ELi64EEvPK6__halfPKjS4_S2_PS0_iiiiPKtS7_iiiiiibS2_i,"a",@progbits
	.sectionflags	@""
	.align	4
.nv.constant0._Z23gemm_half_q_half_kernelILi1ELi8ELb0ELb0ELi64EEvPK6__halfPKjS4_S2_PS0_iiiiPKtS7_iiiiiibS2_i:
	.zero		1012


//--------------------- .nv.constant0._Z23gemm_half_q_half_kernelILi1ELi12ELb0ELb0ELi64EEvPK6__halfPKjS4_S2_PS0_iiiiPKtS7_iiiiiibS2_i --------------------------
	.section	.nv.constant0._Z23gemm_half_q_half_kernelILi1ELi12ELb0ELb0ELi64EEvPK6__halfPKjS4_S2_PS0_iiiiPKtS7_iiiiiibS2_i,"a",@progbits
	.sectionflags	@""
	.align	4
.nv.constant0._Z23gemm_half_q_half_kernelILi1ELi12ELb0ELb0ELi64EEvPK6__halfPKjS4_S2_PS0_iiiiPKtS7_iiiiiibS2_i:
	.zero		1012


//--------------------- .nv.constant0._Z23gemm_half_q_half_kernelILi1ELi14ELb0ELb0ELi64EEvPK6__halfPKjS4_S2_PS0_iiiiPKtS7_iiiiiibS2_i --------------------------
	.section	.nv.constant0._Z23gemm_half_q_half_kernelILi1ELi14ELb0ELb0ELi64EEvPK6__halfPKjS4_S2_PS0_iiiiPKtS7_iiiiiibS2_i,"a",@progbits
	.sectionflags	@""
	.align	4
.nv.constant0._Z23gemm_half_q_half_kernelILi1ELi14ELb0ELb0ELi64EEvPK6__halfPKjS4_S2_PS0_iiiiPKtS7_iiiiiibS2_i:
	.zero		1012


//--------------------- .nv.constant0._Z23gemm_half_q_half_kernelILi1ELi4ELb0ELb0ELi64EEvPK6__halfPKjS4_S2_PS0_iiiiPKtS7_iiiiiibS2_i --------------------------
	.section	.nv.constant0._Z23gemm_half_q_half_kernelILi1ELi4ELb0ELb0ELi64EEvPK6__halfPKjS4_S2_PS0_iiiiPKtS7_iiiiiibS2_i,"a",@progbits
	.sectionflags	@""
	.align	4
.nv.constant0._Z23gemm_half_q_half_kernelILi1ELi4ELb0ELb0ELi64EEvPK6__halfPKjS4_S2_PS0_iiiiPKtS7_iiiiiibS2_i:
	.zero		1012


//--------------------- .nv.constant0._Z23gemm_half_q_half_kernelILi1ELi6ELb0ELb0ELi64EEvPK6__halfPKjS4_S2_PS0_iiiiPKtS7_iiiiiibS2_i --------------------------
	.section	.nv.constant0._Z23gemm_half_q_half_kernelILi1ELi6ELb0ELb0ELi64EEvPK6__halfPKjS4_S2_PS0_iiiiPKtS7_iiiiiibS2_i,"a",@progbits
	.sectionflags	@""
	.align	4
.nv.constant0._Z23gemm_half_q_half_kernelILi1ELi6ELb0ELb0ELi64EEvPK6__halfPKjS4_S2_PS0_iiiiPKtS7_iiiiiibS2_i:
	.zero		1012


//--------------------- .nv.constant0._Z23gemm_half_q_half_kernelILi1ELi2ELb0ELb0ELi64EEvPK6__halfPKjS4_S2_PS0_iiiiPKtS7_iiiiiibS2_i --------------------------
	.section	.nv.constant0._Z23gemm_half_q_half_kernelILi1ELi2ELb0ELb0ELi64EEvPK6__halfPKjS4_S2_PS0_iiiiPKtS7_iiiiiibS2_i,"a",@progbits
	.sectionflags	@""
	.align	4
.nv.constant0._Z23gemm_half_q_half_kernelILi1ELi2ELb0ELb0ELi64EEvPK6__halfPKjS4_S2_PS0_iiiiPKtS7_iiiiiibS2_i:
	.zero		1012


//--------------------- .nv.constant0._Z23gemm_half_q_half_kernelILi1ELi32ELb0ELb0ELi32EEvPK6__halfPKjS4_S2_PS0_iiiiPKtS7_iiiiiibS2_i --------------------------
	.section	.nv.constant0._Z23gemm_half_q_half_kernelILi1ELi32ELb0ELb0ELi32EEvPK6__halfPKjS4_S2_PS0_iiiiPKtS7_iiiiiibS2_i,"a",@progbits
	.sectionflags	@""
	.align	4
.nv.constant0._Z23gemm_half_q_half_kernelILi1ELi32ELb0ELb0ELi32EEvPK6__halfPKjS4_S2_PS0_iiiiPKtS7_iiiiiibS2_i:
	.zero		1012


//--------------------- .nv.constant0._Z23gemm_half_q_half_kernelILi1ELi48ELb0ELb0ELi32EEvPK6__halfPKjS4_S2_PS0_iiiiPKtS7_iiiiiibS2_i --------------------------
	.section	.nv.constant0._Z23gemm_half_q_half_kernelILi1ELi48ELb0ELb0ELi32EEvPK6__halfPKjS4_S2_PS0_iiiiPKtS7_iiiiiibS2_i,"a",@progbits
	.sectionflags	@""
	.align	4
.nv.constant0._Z23gemm_half_q_half_kernelILi1ELi48ELb0ELb0ELi32EEvPK6__halfPKjS4_S2_PS0_iiiiPKtS7_iiiiiibS2_i:
	.zero		1012


//--------------------- .nv.constant0._Z23gemm_half_q_half_kernelILi1ELi16ELb0ELb0ELi32EEvPK6__halfPKjS4_S2_PS0_iiiiPKtS7_iiiiiibS2_i --------------------------
	.section	.nv.constant0._Z23gemm_half_q_half_kernelILi1ELi16ELb0ELb0ELi32EEvPK6__halfPKjS4_S2_PS0_iiiiPKtS7_iiiiiibS2_i,"a",@progbits
	.sectionflags	@""
	.align	4
.nv.constant0._Z23gemm_half_q_half_kernelILi1ELi16ELb0ELb0ELi32EEvPK6__halfPKjS4_S2_PS0_iiiiPKtS7_iiiiiibS2_i:
	.zero		1012


//--------------------- .nv.constant0._Z23gemm_half_q_half_kernelILi1ELi24ELb0ELb0ELi32EEvPK6__halfPKjS4_S2_PS0_iiiiPKtS7_iiiiiibS2_i --------------------------
	.section	.nv.constant0._Z23gemm_half_q_half_kernelILi1ELi24ELb0ELb0ELi32EEvPK6__halfPKjS4_S2_PS0_iiiiPKtS7_iiiiiibS2_i,"a",@progbits
	.sectionflags	@""
	.align	4
.nv.constant0._Z23gemm_half_q_half_kernelILi1ELi24ELb0ELb0ELi32EEvPK6__halfPKjS4_S2_PS0_iiiiPKtS7_iiiiiibS2_i:
	.zero		1012


//--------------------- .nv.constant0._Z23gemm_half_q_half_kernelILi1ELi8ELb0ELb0ELi32EEvPK6__halfPKjS4_S2_PS0_iiiiPKtS7_iiiiiibS2_i --------------------------
	.section	.nv.constant0._Z23gemm_half_q_half_kernelILi1ELi8ELb0ELb0ELi32EEvPK6__halfPKjS4_S2_PS0_iiiiPKtS7_iiiiiibS2_i,"a",@progbits
	.sectionflags	@""
	.align	4
.nv.constant0._Z23gemm_half_q_half_kernelILi1ELi8ELb0ELb0ELi32EEvPK6__halfPKjS4_S2_PS0_iiiiPKtS7_iiiiiibS2_i:
	.zero		1012


//--------------------- .nv.constant0._Z23gemm_half_q_half_kernelILi1ELi12ELb0ELb0ELi32EEvPK6__halfPKjS4_S2_PS0_iiiiPKtS7_iiiiiibS2_i --------------------------
	.section	.nv.constant0._Z23gemm_half_q_half_kernelILi1ELi12ELb0ELb0ELi32EEvPK6__halfPKjS4_S2_PS0_iiiiPKtS7_iiiiiibS2_i,"a",@progbits
	.sectionflags	@""
	.align	4
.nv.constant0._Z23gemm_half_q_half_kernelILi1ELi12ELb0ELb0ELi32EEvPK6__halfPKjS4_S2_PS0_iiiiPKtS7_iiiiiibS2_i:
	.zero		1012


//--------------------- .nv.constant0._Z23gemm_half_q_half_kernelILi1ELi14ELb0ELb0ELi32EEvPK6__halfPKjS4_S2_PS0_iiiiPKtS7_iiiiiibS2_i --------------------------
	.section	.nv.constant0._Z23gemm_half_q_half_kernelILi1ELi14ELb0ELb0ELi32EEvPK6__halfPKjS4_S2_PS0_iiiiPKtS7_iiiiiibS2_i,"a",@progbits
	.sectionflags	@""
	.align	4
.nv.constant0._Z23gemm_half_q_half_kernelILi1ELi14ELb0ELb0ELi32EEvPK6__halfPKjS4_S2_PS0_iiiiPKtS7_iiiiiibS2_i:
	.zero		1012


//--------------------- .nv.constant0._Z23gemm_half_q_half_kernelILi1ELi4ELb0ELb0ELi32EEvPK6__halfPKjS4_S2_PS0_iiiiPKtS7_iiiiiibS2_i --------------------------
	.section	.nv.constant0._Z23gemm_half_q_half_kernelILi1ELi4ELb0ELb0ELi32EEvPK6__halfPKjS4_S2_PS0_iiiiPKtS7_iiiiiibS2_i,"a",@progbits
	.sectionflags	@""
	.align	4
.nv.constant0._Z23gemm_half_q_half_kernelILi1ELi4ELb0ELb0ELi32EEvPK6__halfPKjS4_S2_PS0_iiiiPKtS7_iiiiiibS2_i:
	.zero		1012


//--------------------- .nv.constant0._Z23gemm_half_q_half_kernelILi1ELi6ELb0ELb0ELi32EEvPK6__halfPKjS4_S2_PS0_iiiiPKtS7_iiiiiibS2_i --------------------------
	.section	.nv.constant0._Z23gemm_half_q_half_kernelILi1ELi6ELb0ELb0ELi32EEvPK6__halfPKjS4_S2_PS0_iiiiPKtS7_iiiiiibS2_i,"a",@progbits
	.sectionflags	@""
	.align	4
.nv.constant0._Z23gemm_half_q_half_kernelILi1ELi6ELb0ELb0ELi32EEvPK6__halfPKjS4_S2_PS0_iiiiPKtS7_iiiiiibS2_i:
	.zero		1012


//--------------------- .nv.constant0._Z23gemm_half_q_half_kernelILi1ELi2ELb0ELb0ELi32EEvPK6__halfPKjS4_S2_PS0_iiiiPKtS7_iiiiiibS2_i --------------------------
	.section	.nv.constant0._Z23gemm_half_q_half_kernelILi1ELi2ELb0ELb0ELi32EEvPK6__halfPKjS4_S2_PS0_iiiiPKtS7_iiiiiibS2_i,"a",@progbits
	.sectionflags	@""
	.align	4
.nv.constant0._Z23gemm_half_q_half_kernelILi1ELi2ELb0ELb0ELi32EEvPK6__halfPKjS4_S2_PS0_iiiiPKtS7_iiiiiibS2_i:
	.zero		1012


//--------------------- SYMBOLS --------------------------

	.type		.nv.reservedSmem.offset0,@object
	.size		.nv.reservedSmem.offset0,0x4
	.type		.nv.reservedSmem.cap,@object
	.size		.nv.reservedSmem.cap,0x4
